// Copyright (c) 2024, Jay Shah, Ganesh Bikshandi, Ying Zhang, Vijay Thakkar, Pradeep Ramani, Tri Dao.
// Splitting the different template instantiations to different files to speed up compilation.
// This file is auto-generated. See "generate_kernels.py"

#include "flash_fwd_hdim192_128_e4m3_softcap_sm90.cu"

// ===== COMPILED SASS (sm_90a) =====

	.target	sm_90a

	.elftype	@"ET_EXEC"


//--------------------- .note.nv.tkinfo           --------------------------
	.section	.note.nv.tkinfo,"",@"SHT_NOTE"
	.sectionflags	@"SHF_NOTE_NV_TKINFO"
	.tkinfo
        /*0018*/ 	.word	0x00000002
        /*0030*/ 	.string	""
        /*0030*/ 	.string	"ptxas"
        /*0030*/ 	.string	"Cuda compilation tools, release 13.0, V13.0.88"
        /*0030*/ 	.string	"Build cuda_13.0.r13.0/compiler.36424714_0"
        /*0030*/ 	.string	"-arch sm_90a -m 64 "



//--------------------- .note.nv.cuinfo           --------------------------
	.section	.note.nv.cuinfo,"",@"SHT_NOTE"
	.sectionflags	@"SHF_NOTE_NV_CUINFO"
        /*0018*/ 	.short	0x0002
        /*001a*/ 	.short	0x005a
        /*001c*/ 	.short	0x0082
	.zero		2


//--------------------- .nv.info                  --------------------------
	.section	.nv.info,"",@"SHT_CUDA_INFO"
	.align	4


	//----- nvinfo : EIATTR_REGCOUNT
	.align		4
        /*0000*/ 	.byte	0x04, 0x2f
        /*0002*/ 	.short	(.L_27 - .L_26)
	.align		4
.L_26:
        /*0004*/ 	.word	index@(_ZN7cutlass13device_kernelIN5flash11enable_sm90INS1_16FlashAttnFwdSm90INS1_25CollectiveMainloopFwdSm90ILi2EN4cute5tupleIJNS5_1CILi1EEES8_S8_EEENS6_IJNS7_ILi128EEENS7_ILi160EEENS7_ILi192EEEEEELi128ENS_12float_e4m3_tEfNS_4arch4Sm90ELb1ELb0ELb1ELb1ELb0ELb1ELb0ELb1ELb1ELb0ELb0ELb0EEENS1_21CollectiveEpilogueFwdINS6_IJSA_SA_SB_EEES9_NS_10bfloat16_tESG_Li256ELb1ELb0ELb0ELb1EEENS1_36VarlenDynamicPersistentTileSchedulerILi128ELi160ELi256ELi128ELb0ELb0ELb1ELb1ELb1ELb1EEEEEEEEEvNT_6ParamsE)
        /*0008*/ 	.word	0x000000a8


	//----- nvinfo : EIATTR_FRAME_SIZE
	.align		4
.L_27:
        /*000c*/ 	.byte	0x04, 0x11
        /*000e*/ 	.short	(.L_29 - .L_28)
	.align		4
.L_28:
        /*0010*/ 	.word	index@(_ZN7cutlass13device_kernelIN5flash11enable_sm90INS1_16FlashAttnFwdSm90INS1_25CollectiveMainloopFwdSm90ILi2EN4cute5tupleIJNS5_1CILi1EEES8_S8_EEENS6_IJNS7_ILi128EEENS7_ILi160EEENS7_ILi192EEEEEELi128ENS_12float_e4m3_tEfNS_4arch4Sm90ELb1ELb0ELb1ELb1ELb0ELb1ELb0ELb1ELb1ELb0ELb0ELb0EEENS1_21CollectiveEpilogueFwdINS6_IJSA_SA_SB_EEES9_NS_10bfloat16_tESG_Li256ELb1ELb0ELb0ELb1EEENS1_36VarlenDynamicPersistentTileSchedulerILi128ELi160ELi256ELi128ELb0ELb0ELb1ELb1ELb1ELb1EEEEEEEEEvNT_6ParamsE)
        /*0014*/ 	.word	0x00000040


	//----- nvinfo : EIATTR_REGCOUNT
	.align		4
.L_29:
        /*0018*/ 	.byte	0x04, 0x2f
        /*001a*/ 	.short	(.L_31 - .L_30)
	.align		4
.L_30:
        /*001c*/ 	.word	index@(_ZN7cutlass13device_kernelIN5flash11enable_sm90INS1_16FlashAttnFwdSm90INS1_25CollectiveMainloopFwdSm90ILi2EN4cute5tupleIJNS5_1CILi1EEES8_S8_EEENS6_IJNS7_ILi128EEENS7_ILi160EEENS7_ILi192EEEEEELi128ENS_12float_e4m3_tEfNS_4arch4Sm90ELb1ELb0ELb1ELb1ELb0ELb0ELb0ELb1ELb1ELb0ELb0ELb0EEENS1_21CollectiveEpilogueFwdINS6_IJSA_SA_SB_EEES9_NS_10bfloat16_tESG_Li256ELb1ELb0ELb0ELb1EEENS1_36VarlenDynamicPersistentTileSchedulerILi128ELi160ELi256ELi128ELb0ELb0ELb1ELb1ELb1ELb1EEEEEEEEEvNT_6ParamsE)
        /*0020*/ 	.word	0x000000a8


	//----- nvinfo : EIATTR_FRAME_SIZE
	.align		4
.L_31:
        /*0024*/ 	.byte	0x04, 0x11
        /*0026*/ 	.short	(.L_33 - .L_32)
	.align		4
.L_32:
        /*0028*/ 	.word	index@(_ZN7cutlass13device_kernelIN5flash11enable_sm90INS1_16FlashAttnFwdSm90INS1_25CollectiveMainloopFwdSm90ILi2EN4cute5tupleIJNS5_1CILi1EEES8_S8_EEENS6_IJNS7_ILi128EEENS7_ILi160EEENS7_ILi192EEEEEELi128ENS_12float_e4m3_tEfNS_4arch4Sm90ELb1ELb0ELb1ELb1ELb0ELb0ELb0ELb1ELb1ELb0ELb0ELb0EEENS1_21CollectiveEpilogueFwdINS6_IJSA_SA_SB_EEES9_NS_10bfloat16_tESG_Li256ELb1ELb0ELb0ELb1EEENS1_36VarlenDynamicPersistentTileSchedulerILi128ELi160ELi256ELi128ELb0ELb0ELb1ELb1ELb1ELb1EEEEEEEEEvNT_6ParamsE)
        /*002c*/ 	.word	0x00000038


	//----- nvinfo : EIATTR_REGCOUNT
	.align		4
.L_33:
        /*0030*/ 	.byte	0x04, 0x2f
        /*0032*/ 	.short	(.L_35 - .L_34)
	.align		4
.L_34:
        /*0034*/ 	.word	index@(_ZN7cutlass13device_kernelIN5flash11enable_sm90INS1_16FlashAttnFwdSm90INS1_25CollectiveMainloopFwdSm90ILi2EN4cute5tupleIJNS5_1CILi1EEES8_S8_EEENS6_IJNS7_ILi128EEENS7_ILi160EEENS7_ILi192EEEEEELi128ENS_12float_e4m3_tEfNS_4arch4Sm90ELb1ELb0ELb1ELb0ELb0ELb0ELb0ELb1ELb1ELb0ELb0ELb0EEENS1_21CollectiveEpilogueFwdINS6_IJSA_SA_SB_EEES9_NS_10bfloat16_tESG_Li256ELb0ELb0ELb0ELb1EEENS1_30DynamicPersistentTileSchedulerILi256ELi128ELb0ELb0ELb1EEEEEEEEEvNT_6ParamsE)
        /*0038*/ 	.word	0x000000a8


	//----- nvinfo : EIATTR_FRAME_SIZE
	.align		4
.L_35:
        /*003c*/ 	.byte	0x04, 0x11
        /*003e*/ 	.short	(.L_37 - .L_36)
	.align		4
.L_36:
        /*0040*/ 	.word	index@(_ZN7cutlass13device_kernelIN5flash11enable_sm90INS1_16FlashAttnFwdSm90INS1_25CollectiveMainloopFwdSm90ILi2EN4cute5tupleIJNS5_1CILi1EEES8_S8_EEENS6_IJNS7_ILi128EEENS7_ILi160EEENS7_ILi192EEEEEELi128ENS_12float_e4m3_tEfNS_4arch4Sm90ELb1ELb0ELb1ELb0ELb0ELb0ELb0ELb1ELb1ELb0ELb0ELb0EEENS1_21CollectiveEpilogueFwdINS6_IJSA_SA_SB_EEES9_NS_10bfloat16_tESG_Li256ELb0ELb0ELb0ELb1EEENS1_30DynamicPersistentTileSchedulerILi256ELi128ELb0ELb0ELb1EEEEEEEEEvNT_6ParamsE)
        /*0044*/ 	.word	0x00000030


	//----- nvinfo : EIATTR_REGCOUNT
	.align		4
.L_37:
        /*0048*/ 	.byte	0x04, 0x2f
        /*004a*/ 	.short	(.L_39 - .L_38)
	.align		4
.L_38:
        /*004c*/ 	.word	index@(_ZN7cutlass13device_kernelIN5flash11enable_sm90INS1_16FlashAttnFwdSm90INS1_25CollectiveMainloopFwdSm90ILi2EN4cute5tupleIJNS5_1CILi1EEES8_S8_EEENS6_IJNS7_ILi128EEESA_NS7_ILi192EEEEEELi128ENS_12float_e4m3_tEfNS_4arch4Sm90ELb0ELb1ELb1ELb1ELb0ELb1ELb0ELb1ELb1ELb0ELb0ELb0EEENS1_21CollectiveEpilogueFwdINS6_IJSA_SA_SA_EEES9_NS_10bfloat16_tESF_Li256ELb1ELb0ELb0ELb1EEENS1_36VarlenDynamicPersistentTileSchedulerILi128ELi128ELi256ELi128ELb0ELb0ELb1ELb1ELb0ELb1EEEEEEEEEvNT_6ParamsE)
        /*0050*/ 	.word	0x000000a8


	//----- nvinfo : EIATTR_FRAME_SIZE
	.align		4
.L_39:
        /*0054*/ 	.byte	0x04, 0x11
        /*0056*/ 	.short	(.L_41 - .L_40)
	.align		4
.L_40:
        /*0058*/ 	.word	index@(_ZN7cutlass13device_kernelIN5flash11enable_sm90INS1_16FlashAttnFwdSm90INS1_25CollectiveMainloopFwdSm90ILi2EN4cute5tupleIJNS5_1CILi1EEES8_S8_EEENS6_IJNS7_ILi128EEESA_NS7_ILi192EEEEEELi128ENS_12float_e4m3_tEfNS_4arch4Sm90ELb0ELb1ELb1ELb1ELb0ELb1ELb0ELb1ELb1ELb0ELb0ELb0EEENS1_21CollectiveEpilogueFwdINS6_IJSA_SA_SA_EEES9_NS_10bfloat16_tESF_Li256ELb1ELb0ELb0ELb1EEENS1_36VarlenDynamicPersistentTileSchedulerILi128ELi128ELi256ELi128ELb0ELb0ELb1ELb1ELb0ELb1EEEEEEEEEvNT_6ParamsE)
        /*005c*/ 	.word	0x00000048


	//----- nvinfo : EIATTR_REGCOUNT
	.align		4
.L_41:
        /*0060*/ 	.byte	0x04, 0x2f
        /*0062*/ 	.short	(.L_43 - .L_42)
	.align		4
.L_42:
        /*0064*/ 	.word	index@(_ZN7cutlass13device_kernelIN5flash11enable_sm90INS1_16FlashAttnFwdSm90INS1_25CollectiveMainloopFwdSm90ILi2EN4cute5tupleIJNS5_1CILi1EEES8_S8_EEENS6_IJNS7_ILi128EEESA_NS7_ILi192EEEEEELi128ENS_12float_e4m3_tEfNS_4arch4Sm90ELb0ELb1ELb1ELb1ELb0ELb0ELb0ELb1ELb1ELb0ELb0ELb0EEENS1_21CollectiveEpilogueFwdINS6_IJSA_SA_SA_EEES9_NS_10bfloat16_tESF_Li256ELb1ELb0ELb0ELb1EEENS1_36VarlenDynamicPersistentTileSchedulerILi128ELi128ELi256ELi128ELb0ELb0ELb1ELb1ELb0ELb1EEEEEEEEEvNT_6ParamsE)
        /*0068*/ 	.word	0x000000a8


	//----- nvinfo : EIATTR_FRAME_SIZE
	.align		4
.L_43:
        /*006c*/ 	.byte	0x04, 0x11
        /*006e*/ 	.short	(.L_45 - .L_44)
	.align		4
.L_44:
        /*0070*/ 	.word	index@(_ZN7cutlass13device_kernelIN5flash11enable_sm90INS1_16FlashAttnFwdSm90INS1_25CollectiveMainloopFwdSm90ILi2EN4cute5tupleIJNS5_1CILi1EEES8_S8_EEENS6_IJNS7_ILi128EEESA_NS7_ILi192EEEEEELi128ENS_12float_e4m3_tEfNS_4arch4Sm90ELb0ELb1ELb1ELb1ELb0ELb0ELb0ELb1ELb1ELb0ELb0ELb0EEENS1_21CollectiveEpilogueFwdINS6_IJSA_SA_SA_EEES9_NS_10bfloat16_tESF_Li256ELb1ELb0ELb0ELb1EEENS1_36VarlenDynamicPersistentTileSchedulerILi128ELi128ELi256ELi128ELb0ELb0ELb1ELb1ELb0ELb1EEEEEEEEEvNT_6ParamsE)
        /*0074*/ 	.word	0x00000040


	//----- nvinfo : EIATTR_REGCOUNT
	.align		4
.L_45:
        /*0078*/ 	.byte	0x04, 0x2f
        /*007a*/ 	.short	(.L_47 - .L_46)
	.align		4
.L_46:
        /*007c*/ 	.word	index@(_ZN7cutlass13device_kernelIN5flash11enable_sm90INS1_16FlashAttnFwdSm90INS1_25CollectiveMainloopFwdSm90ILi2EN4cute5tupleIJNS5_1CILi1EEES8_S8_EEENS6_IJNS7_ILi128EEESA_NS7_ILi192EEEEEELi128ENS_12float_e4m3_tEfNS_4arch4Sm90ELb0ELb1ELb1ELb0ELb0ELb0ELb0ELb1ELb1ELb0ELb0ELb0EEENS1_21CollectiveEpilogueFwdINS6_IJSA_SA_SA_EEES9_NS_10bfloat16_tESF_Li256ELb0ELb0ELb0ELb1EEENS1_30DynamicPersistentTileSchedulerILi256ELi128ELb0ELb0ELb1EEEEEEEEEvNT_6ParamsE)
        /*0080*/ 	.word	0x000000a8


	//----- nvinfo : EIATTR_FRAME_SIZE
	.align		4
.L_47:
        /*0084*/ 	.byte	0x04, 0x11
        /*0086*/ 	.short	(.L_49 - .L_48)
	.align		4
.L_48:
        /*0088*/ 	.word	index@(_ZN7cutlass13device_kernelIN5flash11enable_sm90INS1_16FlashAttnFwdSm90INS1_25CollectiveMainloopFwdSm90ILi2EN4cute5tupleIJNS5_1CILi1EEES8_S8_EEENS6_IJNS7_ILi128EEESA_NS7_ILi192EEEEEELi128ENS_12float_e4m3_tEfNS_4arch4Sm90ELb0ELb1ELb1ELb0ELb0ELb0ELb0ELb1ELb1ELb0ELb0ELb0EEENS1_21CollectiveEpilogueFwdINS6_IJSA_SA_SA_EEES9_NS_10bfloat16_tESF_Li256ELb0ELb0ELb0ELb1EEENS1_30DynamicPersistentTileSchedulerILi256ELi128ELb0ELb0ELb1EEEEEEEEEvNT_6ParamsE)
        /*008c*/ 	.word	0x00000038


	//----- nvinfo : EIATTR_REGCOUNT
	.align		4
.L_49:
        /*0090*/ 	.byte	0x04, 0x2f
        /*0092*/ 	.short	(.L_51 - .L_50)
	.align		4
.L_50:
        /*0094*/ 	.word	index@(_ZN7cutlass13device_kernelIN5flash11enable_sm90INS1_16FlashAttnFwdSm90INS1_25CollectiveMainloopFwdSm90ILi2EN4cute5tupleIJNS5_1CILi1EEES8_S8_EEENS6_IJNS7_ILi128EEENS7_ILi160EEENS7_ILi192EEEEEELi128ENS_12float_e4m3_tEfNS_4arch4Sm90ELb0ELb0ELb1ELb1ELb0ELb1ELb0ELb1ELb1ELb0ELb0ELb0EEENS1_21CollectiveEpilogueFwdINS6_IJSA_SA_SB_EEES9_NS_10bfloat16_tESG_Li256ELb1ELb0ELb0ELb1EEENS1_36VarlenDynamicPersistentTileSchedulerILi128ELi160ELi256ELi128ELb0ELb0ELb1ELb0ELb1ELb1EEEEEEEEEvNT_6ParamsE)
        /*0098*/ 	.word	0x000000a8


	//----- nvinfo : EIATTR_FRAME_SIZE
	.align		4
.L_51:
        /*009c*/ 	.byte	0x04, 0x11
        /*009e*/ 	.short	(.L_53 - .L_52)
	.align		4
.L_52:
        /*00a0*/ 	.word	index@(_ZN7cutlass13device_kernelIN5flash11enable_sm90INS1_16FlashAttnFwdSm90INS1_25CollectiveMainloopFwdSm90ILi2EN4cute5tupleIJNS5_1CILi1EEES8_S8_EEENS6_IJNS7_ILi128EEENS7_ILi160EEENS7_ILi192EEEEEELi128ENS_12float_e4m3_tEfNS_4arch4Sm90ELb0ELb0ELb1ELb1ELb0ELb1ELb0ELb1ELb1ELb0ELb0ELb0EEENS1_21CollectiveEpilogueFwdINS6_IJSA_SA_SB_EEES9_NS_10bfloat16_tESG_Li256ELb1ELb0ELb0ELb1EEENS1_36VarlenDynamicPersistentTileSchedulerILi128ELi160ELi256ELi128ELb0ELb0ELb1ELb0ELb1ELb1EEEEEEEEEvNT_6ParamsE)
        /*00a4*/ 	.word	0x00000048


	//----- nvinfo : EIATTR_REGCOUNT
	.align		4
.L_53:
        /*00a8*/ 	.byte	0x04, 0x2f
        /*00aa*/ 	.short	(.L_55 - .L_54)
	.align		4
.L_54:
        /*00ac*/ 	.word	index@(_ZN7cutlass13device_kernelIN5flash11enable_sm90INS1_16FlashAttnFwdSm90INS1_25CollectiveMainloopFwdSm90ILi2EN4cute5tupleIJNS5_1CILi1EEES8_S8_EEENS6_IJNS7_ILi128EEENS7_ILi160EEENS7_ILi192EEEEEELi128ENS_12float_e4m3_tEfNS_4arch4Sm90ELb0ELb0ELb1ELb1ELb0ELb0ELb0ELb1ELb1ELb0ELb0ELb0EEENS1_21CollectiveEpilogueFwdINS6_IJSA_SA_SB_EEES9_NS_10bfloat16_tESG_Li256ELb1ELb0ELb0ELb1EEENS1_36VarlenDynamicPersistentTileSchedulerILi128ELi160ELi256ELi128ELb0ELb0ELb1ELb0ELb1ELb1EEEEEEEEEvNT_6ParamsE)
        /*00b0*/ 	.word	0x000000a8


	//----- nvinfo : EIATTR_FRAME_SIZE
	.align		4
.L_55:
        /*00b4*/ 	.byte	0x04, 0x11
        /*00b6*/ 	.short	(.L_57 - .L_56)
	.align		4
.L_56:
        /*00b8*/ 	.word	index@(_ZN7cutlass13device_kernelIN5flash11enable_sm90INS1_16FlashAttnFwdSm90INS1_25CollectiveMainloopFwdSm90ILi2EN4cute5tupleIJNS5_1CILi1EEES8_S8_EEENS6_IJNS7_ILi128EEENS7_ILi160EEENS7_ILi192EEEEEELi128ENS_12float_e4m3_tEfNS_4arch4Sm90ELb0ELb0ELb1ELb1ELb0ELb0ELb0ELb1ELb1ELb0ELb0ELb0EEENS1_21CollectiveEpilogueFwdINS6_IJSA_SA_SB_EEES9_NS_10bfloat16_tESG_Li256ELb1ELb0ELb0ELb1EEENS1_36VarlenDynamicPersistentTileSchedulerILi128ELi160ELi256ELi128ELb0ELb0ELb1ELb0ELb1ELb1EEEEEEEEEvNT_6ParamsE)
        /*00bc*/ 	.word	0x00000038


	//----- nvinfo : EIATTR_REGCOUNT
	.align		4
.L_57:
        /*00c0*/ 	.byte	0x04, 0x2f
        /*00c2*/ 	.short	(.L_59 - .L_58)
	.align		4
.L_58:
        /*00c4*/ 	.word	index@(_ZN7cutlass13device_kernelIN5flash11enable_sm90INS1_16FlashAttnFwdSm90INS1_25CollectiveMainloopFwdSm90ILi2EN4cute5tupleIJNS5_1CILi2EEENS7_ILi1EEES9_EEENS6_IJNS7_ILi128EEENS7_ILi160EEENS7_ILi192EEEEEELi128ENS_12float_e4m3_tEfNS_4arch4Sm90ELb0ELb0ELb1ELb0ELb0ELb0ELb0ELb1ELb1ELb0ELb0ELb0EEENS1_21CollectiveEpilogueFwdINS6_IJSB_SB_SC_EEESA_NS_10bfloat16_tESH_Li256ELb0ELb0ELb0ELb1EEENS1_29StaticPersistentTileSchedulerILb0EEEEEEEEEvNT_6ParamsE)
        /*00c8*/ 	.word	0x000000a8


	//----- nvinfo : EIATTR_FRAME_SIZE
	.align		4
.L_59:
        /*00cc*/ 	.byte	0x04, 0x11
        /*00ce*/ 	.short	(.L_61 - .L_60)
	.align		4
.L_60:
        /*00d0*/ 	.word	index@(_ZN7cutlass13device_kernelIN5flash11enable_sm90INS1_16FlashAttnFwdSm90INS1_25CollectiveMainloopFwdSm90ILi2EN4cute5tupleIJNS5_1CILi2EEENS7_ILi1EEES9_EEENS6_IJNS7_ILi128EEENS7_ILi160EEENS7_ILi192EEEEEELi128ENS_12float_e4m3_tEfNS_4arch4Sm90ELb0ELb0ELb1ELb0ELb0ELb0ELb0ELb1ELb1ELb0ELb0ELb0EEENS1_21CollectiveEpilogueFwdINS6_IJSB_SB_SC_EEESA_NS_10bfloat16_tESH_Li256ELb0ELb0ELb0ELb1EEENS1_29StaticPersistentTileSchedulerILb0EEEEEEEEEvNT_6ParamsE)
        /*00d4*/ 	.word	0x00000030


	//----- nvinfo : EIATTR_REGCOUNT
	.align		4
.L_61:
        /*00d8*/ 	.byte	0x04, 0x2f
        /*00da*/ 	.short	(.L_63 - .L_62)
	.align		4
.L_62:
        /*00dc*/ 	.word	index@(_ZN7cutlass13device_kernelIN5flash11enable_sm90INS1_16FlashAttnFwdSm90INS1_25CollectiveMainloopFwdSm90ILi2EN4cute5tupleIJNS5_1CILi1EEES8_S8_EEENS6_IJNS7_ILi128EEENS7_ILi160EEENS7_ILi192EEEEEELi128ENS_12float_e4m3_tEfNS_4arch4Sm90ELb0ELb0ELb1ELb0ELb0ELb0ELb0ELb1ELb1ELb0ELb0ELb0EEENS1_21CollectiveEpilogueFwdINS6_IJSA_SA_SB_EEES9_NS_10bfloat16_tESG_Li256ELb0ELb0ELb0ELb1EEENS1_29StaticPersistentTileSchedulerILb0EEEEEEEEEvNT_6ParamsE)
        /*00e0*/ 	.word	0x000000a8


	//----- nvinfo : EIATTR_FRAME_SIZE
	.align		4
.L_63:
        /*00e4*/ 	.byte	0x04, 0x11
        /*00e6*/ 	.short	(.L_65 - .L_64)
	.align		4
.L_64:
        /*00e8*/ 	.word	index@(_ZN7cutlass13device_kernelIN5flash11enable_sm90INS1_16FlashAttnFwdSm90INS1_25CollectiveMainloopFwdSm90ILi2EN4cute5tupleIJNS5_1CILi1EEES8_S8_EEENS6_IJNS7_ILi128EEENS7_ILi160EEENS7_ILi192EEEEEELi128ENS_12float_e4m3_tEfNS_4arch4Sm90ELb0ELb0ELb1ELb0ELb0ELb0ELb0ELb1ELb1ELb0ELb0ELb0EEENS1_21CollectiveEpilogueFwdINS6_IJSA_SA_SB_EEES9_NS_10bfloat16_tESG_Li256ELb0ELb0ELb0ELb1EEENS1_29StaticPersistentTileSchedulerILb0EEEEEEEEEvNT_6ParamsE)
        /*00ec*/ 	.word	0x00000020


	//----- nvinfo : EIATTR_MIN_STACK_SIZE
	.align		4
.L_65:
        /*00f0*/ 	.byte	0x04, 0x12
        /*00f2*/ 	.short	(.L_67 - .L_66)
	.align		4
.L_66:
        /*00f4*/ 	.word	index@(_ZN7cutlass13device_kernelIN5flash11enable_sm90INS1_16FlashAttnFwdSm90INS1_25CollectiveMainloopFwdSm90ILi2EN4cute5tupleIJNS5_1CILi1EEES8_S8_EEENS6_IJNS7_ILi128EEENS7_ILi160EEENS7_ILi192EEEEEELi128ENS_12float_e4m3_tEfNS_4arch4Sm90ELb0ELb0ELb1ELb0ELb0ELb0ELb0ELb1ELb1ELb0ELb0ELb0EEENS1_21CollectiveEpilogueFwdINS6_IJSA_SA_SB_EEES9_NS_10bfloat16_tESG_Li256ELb0ELb0ELb0ELb1EEENS1_29StaticPersistentTileSchedulerILb0EEEEEEEEEvNT_6ParamsE)
        /*00f8*/ 	.word	0x00000020


	//----- nvinfo : EIATTR_MIN_STACK_SIZE
	.align		4
.L_67:
        /*00fc*/ 	.byte	0x04, 0x12
        /*00fe*/ 	.short	(.L_69 - .L_68)
	.align		4
.L_68:
        /*0100*/ 	.word	index@(_ZN7cutlass13device_kernelIN5flash11enable_sm90INS1_16FlashAttnFwdSm90INS1_25CollectiveMainloopFwdSm90ILi2EN4cute5tupleIJNS5_1CILi2EEENS7_ILi1EEES9_EEENS6_IJNS7_ILi128EEENS7_ILi160EEENS7_ILi192EEEEEELi128ENS_12float_e4m3_tEfNS_4arch4Sm90ELb0ELb0ELb1ELb0ELb0ELb0ELb0ELb1ELb1ELb0ELb0ELb0EEENS1_21CollectiveEpilogueFwdINS6_IJSB_SB_SC_EEESA_NS_10bfloat16_tESH_Li256ELb0ELb0ELb0ELb1EEENS1_29StaticPersistentTileSchedulerILb0EEEEEEEEEvNT_6ParamsE)
        /*0104*/ 	.word	0x00000030


	//----- nvinfo : EIATTR_MIN_STACK_SIZE
	.align		4
.L_69:
        /*0108*/ 	.byte	0x04, 0x12
        /*010a*/ 	.short	(.L_71 - .L_70)
	.align		4
.L_70:
        /*010c*/ 	.word	index@(_ZN7cutlass13device_kernelIN5flash11enable_sm90INS1_16FlashAttnFwdSm90INS1_25CollectiveMainloopFwdSm90ILi2EN4cute5tupleIJNS5_1CILi1EEES8_S8_EEENS6_IJNS7_ILi128EEENS7_ILi160EEENS7_ILi192EEEEEELi128ENS_12float_e4m3_tEfNS_4arch4Sm90ELb0ELb0ELb1ELb1ELb0ELb0ELb0ELb1ELb1ELb0ELb0ELb0EEENS1_21CollectiveEpilogueFwdINS6_IJSA_SA_SB_EEES9_NS_10bfloat16_tESG_Li256ELb1ELb0ELb0ELb1EEENS1_36VarlenDynamicPersistentTileSchedulerILi128ELi160ELi256ELi128ELb0ELb0ELb1ELb0ELb1ELb1EEEEEEEEEvNT_6ParamsE)
        /*0110*/ 	.word	0x00000038


	//----- nvinfo : EIATTR_MIN_STACK_SIZE
	.align		4
.L_71:
        /*0114*/ 	.byte	0x04, 0x12
        /*0116*/ 	.short	(.L_73 - .L_72)
	.align		4
.L_72:
        /*0118*/ 	.word	index@(_ZN7cutlass13device_kernelIN5flash11enable_sm90INS1_16FlashAttnFwdSm90INS1_25CollectiveMainloopFwdSm90ILi2EN4cute5tupleIJNS5_1CILi1EEES8_S8_EEENS6_IJNS7_ILi128EEENS7_ILi160EEENS7_ILi192EEEEEELi128ENS_12float_e4m3_tEfNS_4arch4Sm90ELb0ELb0ELb1ELb1ELb0ELb1ELb0ELb1ELb1ELb0ELb0ELb0EEENS1_21CollectiveEpilogueFwdINS6_IJSA_SA_SB_EEES9_NS_10bfloat16_tESG_Li256ELb1ELb0ELb0ELb1EEENS1_36VarlenDynamicPersistentTileSchedulerILi128ELi160ELi256ELi128ELb0ELb0ELb1ELb0ELb1ELb1EEEEEEEEEvNT_6ParamsE)
        /*011c*/ 	.word	0x00000048


	//----- nvinfo : EIATTR_MIN_STACK_SIZE
	.align		4
.L_73:
        /*0120*/ 	.byte	0x04, 0x12
        /*0122*/ 	.short	(.L_75 - .L_74)
	.align		4
.L_74:
        /*0124*/ 	.word	index@(_ZN7cutlass13device_kernelIN5flash11enable_sm90INS1_16FlashAttnFwdSm90INS1_25CollectiveMainloopFwdSm90ILi2EN4cute5tupleIJNS5_1CILi1EEES8_S8_EEENS6_IJNS7_ILi128EEESA_NS7_ILi192EEEEEELi128ENS_12float_e4m3_tEfNS_4arch4Sm90ELb0ELb1ELb1ELb0ELb0ELb0ELb0ELb1ELb1ELb0ELb0ELb0EEENS1_21CollectiveEpilogueFwdINS6_IJSA_SA_SA_EEES9_NS_10bfloat16_tESF_Li256ELb0ELb0ELb0ELb1EEENS1_30DynamicPersistentTileSchedulerILi256ELi128ELb0ELb0ELb1EEEEEEEEEvNT_6ParamsE)
        /*0128*/ 	.word	0x00000038


	//----- nvinfo : EIATTR_MIN_STACK_SIZE
	.align		4
.L_75:
        /*012c*/ 	.byte	0x04, 0x12
        /*012e*/ 	.short	(.L_77 - .L_76)
	.align		4
.L_76:
        /*0130*/ 	.word	index@(_ZN7cutlass13device_kernelIN5flash11enable_sm90INS1_16FlashAttnFwdSm90INS1_25CollectiveMainloopFwdSm90ILi2EN4cute5tupleIJNS5_1CILi1EEES8_S8_EEENS6_IJNS7_ILi128EEESA_NS7_ILi192EEEEEELi128ENS_12float_e4m3_tEfNS_4arch4Sm90ELb0ELb1ELb1ELb1ELb0ELb0ELb0ELb1ELb1ELb0ELb0ELb0EEENS1_21CollectiveEpilogueFwdINS6_IJSA_SA_SA_EEES9_NS_10bfloat16_tESF_Li256ELb1ELb0ELb0ELb1EEENS1_36VarlenDynamicPersistentTileSchedulerILi128ELi128ELi256ELi128ELb0ELb0ELb1ELb1ELb0ELb1EEEEEEEEEvNT_6ParamsE)
        /*0134*/ 	.word	0x00000040


	//----- nvinfo : EIATTR_MIN_STACK_SIZE
	.align		4
.L_77:
        /*0138*/ 	.byte	0x04, 0x12
        /*013a*/ 	.short	(.L_79 - .L_78)
	.align		4
.L_78:
        /*013c*/ 	.word	index@(_ZN7cutlass13device_kernelIN5flash11enable_sm90INS1_16FlashAttnFwdSm90INS1_25CollectiveMainloopFwdSm90ILi2EN4cute5tupleIJNS5_1CILi1EEES8_S8_EEENS6_IJNS7_ILi128EEESA_NS7_ILi192EEEEEELi128ENS_12float_e4m3_tEfNS_4arch4Sm90ELb0ELb1ELb1ELb1ELb0ELb1ELb0ELb1ELb1ELb0ELb0ELb0EEENS1_21CollectiveEpilogueFwdINS6_IJSA_SA_SA_EEES9_NS_10bfloat16_tESF_Li256ELb1ELb0ELb0ELb1EEENS1_36VarlenDynamicPersistentTileSchedulerILi128ELi128ELi256ELi128ELb0ELb0ELb1ELb1ELb0ELb1EEEEEEEEEvNT_6ParamsE)
        /*0140*/ 	.word	0x00000048


	//----- nvinfo : EIATTR_MIN_STACK_SIZE
	.align		4
.L_79:
        /*0144*/ 	.byte	0x04, 0x12
        /*0146*/ 	.short	(.L_81 - .L_80)
	.align		4
.L_80:
        /*0148*/ 	.word	index@(_ZN7cutlass13device_kernelIN5flash11enable_sm90INS1_16FlashAttnFwdSm90INS1_25CollectiveMainloopFwdSm90ILi2EN4cute5tupleIJNS5_1CILi1EEES8_S8_EEENS6_IJNS7_ILi128EEENS7_ILi160EEENS7_ILi192EEEEEELi128ENS_12float_e4m3_tEfNS_4arch4Sm90ELb1ELb0ELb1ELb0ELb0ELb0ELb0ELb1ELb1ELb0ELb0ELb0EEENS1_21CollectiveEpilogueFwdINS6_IJSA_SA_SB_EEES9_NS_10bfloat16_tESG_Li256ELb0ELb0ELb0ELb1EEENS1_30DynamicPersistentTileSchedulerILi256ELi128ELb0ELb0ELb1EEEEEEEEEvNT_6ParamsE)
        /*014c*/ 	.word	0x00000030


	//----- nvinfo : EIATTR_MIN_STACK_SIZE
	.align		4
.L_81:
        /*0150*/ 	.byte	0x04, 0x12
        /*0152*/ 	.short	(.L_83 - .L_82)
	.align		4
.L_82:
        /*0154*/ 	.word	index@(_ZN7cutlass13device_kernelIN5flash11enable_sm90INS1_16FlashAttnFwdSm90INS1_25CollectiveMainloopFwdSm90ILi2EN4cute5tupleIJNS5_1CILi1EEES8_S8_EEENS6_IJNS7_ILi128EEENS7_ILi160EEENS7_ILi192EEEEEELi128ENS_12float_e4m3_tEfNS_4arch4Sm90ELb1ELb0ELb1ELb1ELb0ELb0ELb0ELb1ELb1ELb0ELb0ELb0EEENS1_21CollectiveEpilogueFwdINS6_IJSA_SA_SB_EEES9_NS_10bfloat16_tESG_Li256ELb1ELb0ELb0ELb1EEENS1_36VarlenDynamicPersistentTileSchedulerILi128ELi160ELi256ELi128ELb0ELb0ELb1ELb1ELb1ELb1EEEEEEEEEvNT_6ParamsE)
        /*0158*/ 	.word	0x00000038


	//----- nvinfo : EIATTR_MIN_STACK_SIZE
	.align		4
.L_83:
        /*015c*/ 	.byte	0x04, 0x12
        /*015e*/ 	.short	(.L_85 - .L_84)
	.align		4
.L_84:
        /*0160*/ 	.word	index@(_ZN7cutlass13device_kernelIN5flash11enable_sm90INS1_16FlashAttnFwdSm90INS1_25CollectiveMainloopFwdSm90ILi2EN4cute5tupleIJNS5_1CILi1EEES8_S8_EEENS6_IJNS7_ILi128EEENS7_ILi160EEENS7_ILi192EEEEEELi128ENS_12float_e4m3_tEfNS_4arch4Sm90ELb1ELb0ELb1ELb1ELb0ELb1ELb0ELb1ELb1ELb0ELb0ELb0EEENS1_21CollectiveEpilogueFwdINS6_IJSA_SA_SB_EEES9_NS_10bfloat16_tESG_Li256ELb1ELb0ELb0ELb1EEENS1_36VarlenDynamicPersistentTileSchedulerILi128ELi160ELi256ELi128ELb0ELb0ELb1ELb1ELb1ELb1EEEEEEEEEvNT_6ParamsE)
        /*0164*/ 	.word	0x00000040
.L_85:


//--------------------- .nv.compat                --------------------------
	.section	.nv.compat,"",@"SHT_CUDA_COMPAT_INFO"
	.align	4
        /*0000*/ 	.byte	0x02, 0x09, 0x01, 0x00, 0x02, 0x02, 0x04, 0x00, 0x02, 0x05, 0x05, 0x00, 0x03, 0x07, 0x01, 0x01
        /*0010*/ 	.byte	0x02, 0x03, 0x01, 0x00, 0x02, 0x06, 0x01, 0x00, 0x04, 0x0b, 0x08, 0x00, 0x00, 0x00, 0x00, 0x00
        /*0020*/ 	.byte	0x00, 0x00, 0x00, 0x00


//--------------------- .nv.info._ZN7cutlass13device_kernelIN5flash11enable_sm90INS1_16FlashAttnFwdSm90INS1_25CollectiveMainloopFwdSm90ILi2EN4cute5tupleIJNS5_1CILi1EEES8_S8_EEENS6_IJNS7_ILi128EEENS7_ILi160EEENS7_ILi192EEEEEELi128ENS_12float_e4m3_tEfNS_4arch4Sm90ELb0ELb0ELb1ELb0ELb0ELb0ELb0ELb1ELb1ELb0ELb0ELb0EEENS1_21CollectiveEpilogueFwdINS6_IJSA_SA_SB_EEES9_NS_10bfloat16_tESG_Li256ELb0ELb0ELb0ELb1EEENS1_29StaticPersistentTileSchedulerILb0EEEEEEEEEvNT_6ParamsE --------------------------
	.section	.nv.info._ZN7cutlass13device_kernelIN5flash11enable_sm90INS1_16FlashAttnFwdSm90INS1_25CollectiveMainloopFwdSm90ILi2EN4cute5tupleIJNS5_1CILi1EEES8_S8_EEENS6_IJNS7_ILi128EEENS7_ILi160EEENS7_ILi192EEEEEELi128ENS_12float_e4m3_tEfNS_4arch4Sm90ELb0ELb0ELb1ELb0ELb0ELb0ELb0ELb1ELb1ELb0ELb0ELb0EEENS1_21CollectiveEpilogueFwdINS6_IJSA_SA_SB_EEES9_NS_10bfloat16_tESG_Li256ELb0ELb0ELb0ELb1EEENS1_29StaticPersistentTileSchedulerILb0EEEEEEEEEvNT_6ParamsE,"",@"SHT_CUDA_INFO"
	.sectionflags	@""
	.align	4


	//----- nvinfo : EIATTR_CUDA_API_VERSION
	.align		4
        /*0000*/ 	.byte	0x04, 0x37
        /*0002*/ 	.short	(.L_87 - .L_86)
.L_86:
        /*0004*/ 	.word	0x00000082


	//----- nvinfo : EIATTR_KPARAM_INFO
	.align		4
.L_87:
        /*0008*/ 	.byte	0x04, 0x17
        /*000a*/ 	.short	(.L_89 - .L_88)
.L_88:
        /*000c*/ 	.word	0x00000000
        /*0010*/ 	.short	0x0000
        /*0012*/ 	.short	0x0070
        /*0014*/ 	.byte	0x00, 0xf0, 0x01, 0x2e


	//----- nvinfo : EIATTR_SPARSE_MMA_MASK
	.align		4
.L_89:
        /*0018*/ 	.byte	0x03, 0x50
        /*001a*/ 	.short	0x0000


	//----- nvinfo : EIATTR_MAXREG_COUNT
	.align		4
        /*001c*/ 	.byte	0x03, 0x1b
        /*001e*/ 	.short	0x00a8


	//----- nvinfo : EIATTR_NUM_BARRIERS
	.align		4
        /*0020*/ 	.byte	0x02, 0x4c
        /*0022*/ 	.byte	0x10
	.zero		1


	//----- nvinfo : EIATTR_EXTERNS
	.align		4
        /*0024*/ 	.byte	0x04, 0x0f
        /*0026*/ 	.short	(.L_91 - .L_90)


	//   ....[0]....
	.align		4
.L_90:
        /*0028*/ 	.word	index@(__assertfail)


	//----- nvinfo : EIATTR_ANNOTATIONS
	.align		4
.L_91:
        /*002c*/ 	.byte	0x04, 0x55
        /*002e*/ 	.short	(.L_93 - .L_92)


	//   ....[0]....
.L_92:
        /*0030*/ 	.word	0x00000001
        /*0034*/ 	.byte	0x00, 0xa3, 0x00, 0x00, 0x01, 0x00, 0x00, 0x00, 0x20, 0xa3, 0x00, 0x00, 0x01, 0x00, 0x00, 0x00
        /* <DEDUP_REMOVED lines=23> */
        /*01b4*/ 	.byte	0x10, 0xd8, 0x00, 0x00


	//----- nvinfo : EIATTR_MERCURY_ISA_VERSION
	.align		4
.L_93:
        /*01b8*/ 	.byte	0x03, 0x5f
        /*01ba*/ 	.short	0x0101


	//----- nvinfo : EIATTR_INT_WARP_WIDE_INSTR_OFFSETS
	.align		4
        /*01bc*/ 	.byte	0x04, 0x31
        /*01be*/ 	.short	(.L_95 - .L_94)


	//   ....[0]....
.L_94:
        /*01c0*/ 	.word	0x00000190


	//   ....[1]....
        /*01c4*/ 	.word	0x000001c0


	//   ....[2]....
        /*01c8*/ 	.word	0x000001d0


	//   ....[3]....
        /*01cc*/ 	.word	0x0000ada0


	//----- nvinfo : EIATTR_COOP_GROUP_MASK_REGIDS
	.align		4
.L_95:
        /*01d0*/ 	.byte	0x04, 0x29
        /*01d2*/ 	.short	(.L_97 - .L_96)


	//   ....[0]....
.L_96:
        /*01d4*/ 	.word	0xffffffff


	//   ....[1]....
        /*01d8*/ 	.word	0xffffffff


	//   ....[2]....
        /*01dc*/ 	.word	0xffffffff


	//   ....[3]....
        /*01e0*/ 	.word	0xffffffff


	//   ....[4]....
        /*01e4*/ 	.word	0xffffffff


	//   ....[5]....
        /*01e8*/ 	.word	0xffffffff


	//   ....[6]....
        /*01ec*/ 	.word	0xffffffff


	//   ....[7]....
        /*01f0*/ 	.word	0xffffffff


	//   ....[8]....
        /*01f4*/ 	.word	0xffffffff


	//   ....[9]....
        /*01f8*/ 	.word	0xffffffff


	//   ....[10]....
        /*01fc*/ 	.word	0xffffffff


	//   ....[11]....
        /*0200*/ 	.word	0xffffffff


	//   ....[12]....
        /*0204*/ 	.word	0xffffffff


	//   ....[13]....
        /*0208*/ 	.word	0xffffffff


	//   ....[14]....
        /*020c*/ 	.word	0xffffffff


	//   ....[15]....
        /*0210*/ 	.word	0xffffffff


	//   ....[16]....
        /*0214*/ 	.word	0xffffffff


	//   ....[17]....
        /*0218*/ 	.word	0xffffffff


	//   ....[18]....
        /*021c*/ 	.word	0xffffffff


	//   ....[19]....
        /*0220*/ 	.word	0xffffffff


	//   ....[20]....
        /*0224*/ 	.word	0xffffffff


	//   ....[21]....
        /*0228*/ 	.word	0xffffffff


	//   ....[22]....
        /*022c*/ 	.word	0xffffffff


	//   ....[23]....
        /*0230*/ 	.word	0xffffffff


	//   ....[24]....
        /*0234*/ 	.word	0xffffffff


	//   ....[25]....
        /*0238*/ 	.word	0xffffffff


	//   ....[26]....
        /*023c*/ 	.word	0xffffffff


	//   ....[27]....
        /*0240*/ 	.word	0xffffffff


	//   ....[28]....
        /*0244*/ 	.word	0xffffffff


	//   ....[29]....
        /*0248*/ 	.word	0xffffffff


	//   ....[30]....
        /*024c*/ 	.word	0xffffffff


	//   ....[31]....
        /*0250*/ 	.word	0xffffffff


	//   ....[32]....
        /*0254*/ 	.word	0xffffffff


	//   ....[33]....
        /*0258*/ 	.word	0xffffffff


	//   ....[34]....
        /*025c*/ 	.word	0xffffffff


	//   ....[35]....
        /*0260*/ 	.word	0xffffffff


	//   ....[36]....
        /*0264*/ 	.word	0xffffffff


	//   ....[37]....
        /*0268*/ 	.word	0xffffffff


	//   ....[38]....
        /*026c*/ 	.word	0xffffffff


	//   ....[39]....
        /*0270*/ 	.word	0xffffffff


	//   ....[40]....
        /*0274*/ 	.word	0xffffffff


	//   ....[41]....
        /*0278*/ 	.word	0xffffffff


	//   ....[42]....
        /*027c*/ 	.word	0xffffffff


	//   ....[43]....
        /*0280*/ 	.word	0xffffffff


	//   ....[44]....
        /*0284*/ 	.word	0xffffffff


	//   ....[45]....
        /*0288*/ 	.word	0xffffffff


	//   ....[46]....
        /*028c*/ 	.word	0xffffffff


	//   ....[47]....
        /*0290*/ 	.word	0xffffffff


	//   ....[48]....
        /*0294*/ 	.word	0xffffffff


	//   ....[49]....
        /*0298*/ 	.word	0xffffffff


	//   ....[50]....
        /*029c*/ 	.word	0xffffffff


	//   ....[51]....
        /*02a0*/ 	.word	0xffffffff


	//   ....[52]....
        /*02a4*/ 	.word	0xffffffff


	//   ....[53]....
        /*02a8*/ 	.word	0xffffffff


	//   ....[54]....
        /*02ac*/ 	.word	0xffffffff


	//   ....[55]....
        /*02b0*/ 	.word	0x0500000f


	//----- nvinfo : EIATTR_COOP_GROUP_INSTR_OFFSETS
	.align		4
.L_97:
        /*02b4*/ 	.byte	0x04, 0x28
        /*02b6*/ 	.short	(.L_99 - .L_98)


	//   ....[0]....
.L_98:
        /*02b8*/ 	.word	0x00000070


	//   ....[1]....
        /*02bc*/ 	.word	0x000001a0


	//   ....[2]....
        /*02c0*/ 	.word	0x000001f0


	//   ....[3]....
        /*02c4*/ 	.word	0x000003e0


	//   ....[4]....
        /*02c8*/ 	.word	0x00000540


	//   ....[5]....
        /*02cc*/ 	.word	0x00000660


	//   ....[6]....
        /*02d0*/ 	.word	0x000007c0


	//   ....[7]....
        /*02d4*/ 	.word	0x00000d80


	//   ....[8]....
        /*02d8*/ 	.word	0x000036d0


	//   ....[9]....
        /*02dc*/ 	.word	0x00003780


	//   ....[10]....
        /*02e0*/ 	.word	0x00003ae0


	//   ....[11]....
        /*02e4*/ 	.word	0x00003c30


	//   ....[12]....
        /*02e8*/ 	.word	0x00006ff0


	//   ....[13]....
        /*02ec*/ 	.word	0x00007020


	//   ....[14]....
        /*02f0*/ 	.word	0x00007050


	//   ....[15]....
        /*02f4*/ 	.word	0x00007060


	//   ....[16]....
        /*02f8*/ 	.word	0x00008b70


	//   ....[17]....
        /*02fc*/ 	.word	0x00008b80


	//   ....[18]....
        /*0300*/ 	.word	0x00008c00


	//   ....[19]....
        /*0304*/ 	.word	0x00008c10


	//   ....[20]....
        /*0308*/ 	.word	0x00009b20


	//   ....[21]....
        /*030c*/ 	.word	0x00009b30


	//   ....[22]....
        /*0310*/ 	.word	0x00009b40


	//   ....[23]....
        /*0314*/ 	.word	0x00009b50


	//   ....[24]....
        /*0318*/ 	.word	0x00009b60


	//   ....[25]....
        /*031c*/ 	.word	0x00009b70


	//   ....[26]....
        /*0320*/ 	.word	0x00009b80


	//   ....[27]....
        /*0324*/ 	.word	0x00009b90


	//   ....[28]....
        /*0328*/ 	.word	0x00009ba0


	//   ....[29]....
        /*032c*/ 	.word	0x00009bb0


	//   ....[30]....
        /*0330*/ 	.word	0x00009be0


	//   ....[31]....
        /*0334*/ 	.word	0x00009bf0


	//   ....[32]....
        /*0338*/ 	.word	0x00009c20


	//   ....[33]....
        /*033c*/ 	.word	0x00009c80


	//   ....[34]....
        /*0340*/ 	.word	0x00009c90


	//   ....[35]....
        /*0344*/ 	.word	0x00009ca0


	//   ....[36]....
        /*0348*/ 	.word	0x00009cb0


	//   ....[37]....
        /*034c*/ 	.word	0x00009ce0


	//   ....[38]....
        /*0350*/ 	.word	0x00009cf0


	//   ....[39]....
        /*0354*/ 	.word	0x00009d00


	//   ....[40]....
        /*0358*/ 	.word	0x00009d10


	//   ....[41]....
        /*035c*/ 	.word	0x00009d20


	//   ....[42]....
        /*0360*/ 	.word	0x00009d30


	//   ....[43]....
        /*0364*/ 	.word	0x00009d40


	//   ....[44]....
        /*0368*/ 	.word	0x00009d70


	//   ....[45]....
        /*036c*/ 	.word	0x00009d80


	//   ....[46]....
        /*0370*/ 	.word	0x00009db0


	//   ....[47]....
        /*0374*/ 	.word	0x00009dc0


	//   ....[48]....
        /*0378*/ 	.word	0x00009dd0


	//   ....[49]....
        /*037c*/ 	.word	0x00009de0


	//   ....[50]....
        /*0380*/ 	.word	0x00009df0


	//   ....[51]....
        /*0384*/ 	.word	0x00009e00


	//   ....[52]....
        /*0388*/ 	.word	0x0000a070


	//   ....[53]....
        /*038c*/ 	.word	0x0000af30


	//   ....[54]....
        /*0390*/ 	.word	0x0000d040


	//   ....[55]....
        /*0394*/ 	.word	0x0000d560


	//----- nvinfo : EIATTR_REG_RECONFIG
	.align		4
.L_99:
        /*0398*/ 	.byte	0x01, 0x54
	.zero		2


	//----- nvinfo : EIATTR_SYSCALL_OFFSETS
	.align		4
        /*039c*/ 	.byte	0x04, 0x46
        /*039e*/ 	.short	(.L_101 - .L_100)


	//   ....[0]....
.L_100:
        /*03a0*/ 	.word	0x00001150


	//   ....[1]....
        /*03a4*/ 	.word	0x0000a860


	//   ....[2]....
        /*03a8*/ 	.word	0x0000a9a0


	//   ....[3]....
        /*03ac*/ 	.word	0x0000aae0


	//   ....[4]....
        /*03b0*/ 	.word	0x0000ac00


	//----- nvinfo : EIATTR_MBARRIER_INSTR_OFFSETS
	.align		4
.L_101:
        /*03b4*/ 	.byte	0x04, 0x39
        /*03b6*/ 	.short	(.L_103 - .L_102)


	//   ....[0]....
.L_102:
        /*03b8*/ 	.word	0x00000290
        /*03bc*/ 	.word	0x000000ff
        /*03c0*/ 	.word	0x00029800
        /*03c4*/ 	.short	0x0100
        /*03c6*/ 	.byte	0x06
	.zero		1


	//   ....[1]....
        /*03c8*/ 	.word	0x000002a0
        /*03cc*/ 	.word	0x000000ff
        /*03d0*/ 	.word	0x00029820
        /*03d4*/ 	.short	0x0100
        /*03d6*/ 	.byte	0x06
	.zero		1


	//   ....[2]....
        /*03d8*/ 	.word	0x00000390
        /*03dc*/ 	.word	0x000000ff
        /*03e0*/ 	.word	0x00029830
        /*03e4*/ 	.short	0x0100
        /*03e6*/ 	.byte	0x08
	.zero		1


	//   ....[3]....
        /*03e8*/ 	.word	0x000003a0
        /*03ec*/ 	.word	0x000000ff
        /*03f0*/ 	.word	0x00029840
        /*03f4*/ 	.short	0x0100
        /*03f6*/ 	.byte	0x08
	.zero		1


	//   ....[4]....
        /*03f8*/ 	.word	0x000003b0
        /*03fc*/ 	.word	0x000000ff
        /*0400*/ 	.word	0x00029838
        /*0404*/ 	.short	0x0100
        /*0406*/ 	.byte	0x08
	.zero		1


	//   ....[5]....
        /*0408*/ 	.word	0x000003c0
        /*040c*/ 	.word	0x000000ff
        /*0410*/ 	.word	0x00029848
        /*0414*/ 	.short	0x0100
        /*0416*/ 	.byte	0x08
	.zero		1


	//   ....[6]....
        /*0418*/ 	.word	0x000004f0
        /*041c*/ 	.word	0x000000ff
        /*0420*/ 	.word	0x00029850
        /*0424*/ 	.short	0x0100
        /*0426*/ 	.byte	0x08
	.zero		1


	//   ....[7]....
        /*0428*/ 	.word	0x00000500
        /*042c*/ 	.word	0x000000ff
        /*0430*/ 	.word	0x00029860
        /*0434*/ 	.short	0x0100
        /*0436*/ 	.byte	0x08
	.zero		1


	//   ....[8]....
        /*0438*/ 	.word	0x00000510
        /*043c*/ 	.word	0x000000ff
        /*0440*/ 	.word	0x00029858
        /*0444*/ 	.short	0x0100
        /*0446*/ 	.byte	0x08
	.zero		1


	//   ....[9]....
        /*0448*/ 	.word	0x00000520
        /*044c*/ 	.word	0x000000ff
        /*0450*/ 	.word	0x00029868
        /*0454*/ 	.short	0x0100
        /*0456*/ 	.byte	0x08
	.zero		1


	//   ....[10]....
        /*0458*/ 	.word	0x00000610
        /*045c*/ 	.word	0x000000ff
        /*0460*/ 	.word	0x00029870
        /*0464*/ 	.short	0x0100
        /*0466*/ 	.byte	0x06
	.zero		1


	//   ....[11]....
        /*0468*/ 	.word	0x00000620
        /*046c*/ 	.word	0x000000ff
        /*0470*/ 	.word	0x00029880
        /*0474*/ 	.short	0x0100
        /*0476*/ 	.byte	0x06
	.zero		1


	//   ....[12]....
        /*0478*/ 	.word	0x00000630
        /*047c*/ 	.word	0x000000ff
        /*0480*/ 	.word	0x00029878
        /*0484*/ 	.short	0x0100
        /*0486*/ 	.byte	0x06
	.zero		1


	//   ....[13]....
        /*0488*/ 	.word	0x00000640
        /*048c*/ 	.word	0x000000ff
        /*0490*/ 	.word	0x00029888
        /*0494*/ 	.short	0x0100
        /*0496*/ 	.byte	0x06
	.zero		1


	//   ....[14]....
        /*0498*/ 	.word	0x00000770
        /*049c*/ 	.word	0x000000ff
        /*04a0*/ 	.word	0x00029890
        /*04a4*/ 	.short	0x0100
        /*04a6*/ 	.byte	0x08
	.zero		1


	//   ....[15]....
        /*04a8*/ 	.word	0x00000780
        /*04ac*/ 	.word	0x000000ff
        /*04b0*/ 	.word	0x000298a0
        /*04b4*/ 	.short	0x0100
        /*04b6*/ 	.byte	0x08
	.zero		1


	//   ....[16]....
        /*04b8*/ 	.word	0x00000790
        /*04bc*/ 	.word	0x000000ff
        /*04c0*/ 	.word	0x00029898
        /*04c4*/ 	.short	0x0100
        /*04c6*/ 	.byte	0x08
	.zero		1


	//   ....[17]....
        /*04c8*/ 	.word	0x000007a0
        /*04cc*/ 	.word	0x000000ff
        /*04d0*/ 	.word	0x000298a8
        /*04d4*/ 	.short	0x0100
        /*04d6*/ 	.byte	0x08
	.zero		1


	//   ....[18]....
        /*04d8*/ 	.word	0x000008d0
        /*04dc*/ 	.word	0x000000ff
        /*04e0*/ 	.word	0x000298b0
        /*04e4*/ 	.short	0x0100
        /*04e6*/ 	.byte	0x08
	.zero		1


	//   ....[19]....
        /*04e8*/ 	.word	0x000008e0
        /*04ec*/ 	.word	0x000000ff
        /*04f0*/ 	.word	0x000298c0
        /*04f4*/ 	.short	0x0100
        /*04f6*/ 	.byte	0x08
	.zero		1


	//   ....[20]....
        /*04f8*/ 	.word	0x000008f0
        /*04fc*/ 	.word	0x000000ff
        /*0500*/ 	.word	0x000298b8
        /*0504*/ 	.short	0x0100
        /*0506*/ 	.byte	0x08
	.zero		1


	//   ....[21]....
        /*0508*/ 	.word	0x00000900
        /*050c*/ 	.word	0x000000ff
        /*0510*/ 	.word	0x000298c8
        /*0514*/ 	.short	0x0100
        /*0516*/ 	.byte	0x08
	.zero		1


	//   ....[22]....
        /*0518*/ 	.word	0x00001480
        /*051c*/ 	.word	0x000000ff
        /*0520*/ 	.word	0x00029800
        /*0524*/ 	.short	0x010a
        /*0526*/ 	.byte	0x26
	.zero		1


	//   ....[23]....
        /*0528*/ 	.word	0x00001520
        /*052c*/ 	.word	0x00000003
        /*0530*/ 	.word	0x00029830
        /*0534*/ 	.short	0x010a
        /*0536*/ 	.byte	0x3f
	.zero		1


	//   ....[24]....
        /*0538*/ 	.word	0x00001590
        /*053c*/ 	.word	0x00000003
        /*0540*/ 	.word	0x00029830
        /*0544*/ 	.short	0x010a
        /*0546*/ 	.byte	0x3f
	.zero		1


	//   ....[25]....
        /*0548*/ 	.word	0x00003bd0
        /*054c*/ 	.word	0x00000003
        /*0550*/ 	.word	0x00000000
        /*0554*/ 	.short	0x0101
        /*0556*/ 	.byte	0x3f
	.zero		1


	//   ....[26]....
        /*0558*/ 	.word	0x00005250
        /*055c*/ 	.word	0x000000ff
        /*0560*/ 	.word	0x00029830
        /*0564*/ 	.short	0x010a
        /*0566*/ 	.byte	0x06
	.zero		1


	//   ....[27]....
        /*0568*/ 	.word	0x00005290
        /*056c*/ 	.word	0x000000ff
        /*0570*/ 	.word	0x00029830
        /*0574*/ 	.short	0x010a
        /*0576*/ 	.byte	0x06
	.zero		1


	//   ....[28]....
        /*0578*/ 	.word	0x00005eb0
        /*057c*/ 	.word	0x000000ff
        /*0580*/ 	.word	0x00029850
        /*0584*/ 	.short	0x010a
        /*0586*/ 	.byte	0x06
	.zero		1


	//   ....[29]....
        /*0588*/ 	.word	0x00005ef0
        /*058c*/ 	.word	0x000000ff
        /*0590*/ 	.word	0x00029850
        /*0594*/ 	.short	0x010a
        /*0596*/ 	.byte	0x06
	.zero		1


	//   ....[30]....
        /*0598*/ 	.word	0x00007fe0
        /*059c*/ 	.word	0x00000004
        /*05a0*/ 	.word	0x00000000
        /*05a4*/ 	.short	0x0101
        /*05a6*/ 	.byte	0x3f
	.zero		1


	//   ....[31]....
        /*05a8*/ 	.word	0x000081d0
        /*05ac*/ 	.word	0x000000ff
        /*05b0*/ 	.word	0x00000000
        /*05b4*/ 	.short	0x0101
        /*05b6*/ 	.byte	0x06
	.zero		1


	//   ....[32]....
        /*05b8*/ 	.word	0x00008860
        /*05bc*/ 	.word	0x000000ff
        /*05c0*/ 	.word	0x00029850
        /*05c4*/ 	.short	0x010a
        /*05c6*/ 	.byte	0x04
	.zero		1


	//   ....[33]....
        /*05c8*/ 	.word	0x000088a0
        /*05cc*/ 	.word	0x000000ff
        /*05d0*/ 	.word	0x00029850
        /*05d4*/ 	.short	0x010a
        /*05d6*/ 	.byte	0x04
	.zero		1


	//   ....[34]....
        /*05d8*/ 	.word	0x000095d0
        /*05dc*/ 	.word	0x000000ff
        /*05e0*/ 	.word	0x00000000
        /*05e4*/ 	.short	0x0101
        /*05e6*/ 	.byte	0x04
	.zero		1


	//   ....[35]....
        /*05e8*/ 	.word	0x0000a200
        /*05ec*/ 	.word	0x000000ff
        /*05f0*/ 	.word	0x00000000
        /*05f4*/ 	.short	0x0101
        /*05f6*/ 	.byte	0x06
	.zero		1


	//   ....[36]....
        /*05f8*/ 	.word	0x0000b150
        /*05fc*/ 	.word	0x00000005
        /*0600*/ 	.word	0x00029880
        /*0604*/ 	.short	0x010a
        /*0606*/ 	.byte	0x3f
	.zero		1


	//   ....[37]....
        /*0608*/ 	.word	0x0000b300
        /*060c*/ 	.word	0x00000005
        /*0610*/ 	.word	0x00029840
        /*0614*/ 	.short	0x010a
        /*0616*/ 	.byte	0x3f
	.zero		1


	//   ....[38]....
        /*0618*/ 	.word	0x0000b780
        /*061c*/ 	.word	0x000000ff
        /*0620*/ 	.word	0x00029820
        /*0624*/ 	.short	0x010a
        /*0626*/ 	.byte	0x28
	.zero		1


	//   ....[39]....
        /*0628*/ 	.word	0x0000ba40
        /*062c*/ 	.word	0x00000009
        /*0630*/ 	.word	0x00029880
        /*0634*/ 	.short	0x010a
        /*0636*/ 	.byte	0x3f
	.zero		1


	//   ....[40]....
        /*0638*/ 	.word	0x0000bcb0
        /*063c*/ 	.word	0x00000009
        /*0640*/ 	.word	0x00029840
        /*0644*/ 	.short	0x010a
        /*0646*/ 	.byte	0x3f
	.zero		1


	//   ....[41]....
        /*0648*/ 	.word	0x0000c1a0
        /*064c*/ 	.word	0x00000003
        /*0650*/ 	.word	0x00029870
        /*0654*/ 	.short	0x010a
        /*0656*/ 	.byte	0x3f
	.zero		1


	//   ....[42]....
        /*0658*/ 	.word	0x0000c230
        /*065c*/ 	.word	0x00000002
        /*0660*/ 	.word	0x00029860
        /*0664*/ 	.short	0x010a
        /*0666*/ 	.byte	0x3f
	.zero		1


	//   ....[43]....
        /*0668*/ 	.word	0x0000c7a0
        /*066c*/ 	.word	0x00000003
        /*0670*/ 	.word	0x00029850
        /*0674*/ 	.short	0x0101
        /*0676*/ 	.byte	0x3f
	.zero		1


	//   ....[44]....
        /*0678*/ 	.word	0x0000c7e0
        /*067c*/ 	.word	0x00000002
        /*0680*/ 	.word	0x00000000
        /*0684*/ 	.short	0x0101
        /*0686*/ 	.byte	0x3f
	.zero		1


	//   ....[45]....
        /*0688*/ 	.word	0x0000c8a0
        /*068c*/ 	.word	0x00000014
        /*0690*/ 	.word	0x00029870
        /*0694*/ 	.short	0x010a
        /*0696*/ 	.byte	0x3f
	.zero		1


	//   ....[46]....
        /*0698*/ 	.word	0x0000c930
        /*069c*/ 	.word	0x00000014
        /*06a0*/ 	.word	0x00029860
        /*06a4*/ 	.short	0x010a
        /*06a6*/ 	.byte	0x3f
	.zero		1


	//   ....[47]....
        /*06a8*/ 	.word	0x0000ce70
        /*06ac*/ 	.word	0x00000014
        /*06b0*/ 	.word	0x00029850
        /*06b4*/ 	.short	0x0101
        /*06b6*/ 	.byte	0x3f
	.zero		1


	//   ....[48]....
        /*06b8*/ 	.word	0x0000cf00
        /*06bc*/ 	.word	0x00000000
        /*06c0*/ 	.word	0x00000000
        /*06c4*/ 	.short	0x0101
        /*06c6*/ 	.byte	0x3f
	.zero		1


	//   ....[49]....
        /*06c8*/ 	.word	0x0000cff0
        /*06cc*/ 	.word	0x00000009
        /*06d0*/ 	.word	0x00029820
        /*06d4*/ 	.short	0x010a
        /*06d6*/ 	.byte	0x3f
	.zero		1


	//   ....[50]....
        /*06d8*/ 	.word	0x0000d160
        /*06dc*/ 	.word	0x00000005
        /*06e0*/ 	.word	0x00000000
        /*06e4*/ 	.short	0x010a
        /*06e6*/ 	.byte	0x3f
	.zero		1


	//   ....[51]....
        /*06e8*/ 	.word	0x0000d1d0
        /*06ec*/ 	.word	0x00000007
        /*06f0*/ 	.word	0x00000000
        /*06f4*/ 	.short	0x010a
        /*06f6*/ 	.byte	0x3f
	.zero		1


	//   ....[52]....
        /*06f8*/ 	.word	0x0000d230
        /*06fc*/ 	.word	0x00000005
        /*0700*/ 	.word	0x00029860
        /*0704*/ 	.short	0x010a
        /*0706*/ 	.byte	0x3f
	.zero		1


	//   ....[53]....
        /*0708*/ 	.word	0x0000d280
        /*070c*/ 	.word	0x00000003
        /*0710*/ 	.word	0x00029860
        /*0714*/ 	.short	0x010a
        /*0716*/ 	.byte	0x3f
	.zero		1


	//   ....[54]....
        /*0718*/ 	.word	0x0000d2c0
        /*071c*/ 	.word	0x00000005
        /*0720*/ 	.word	0x00029880
        /*0724*/ 	.short	0x010a
        /*0726*/ 	.byte	0x3f
	.zero		1


	//   ....[55]....
        /*0728*/ 	.word	0x0000d2e0
        /*072c*/ 	.word	0x00000003
        /*0730*/ 	.word	0x00029880
        /*0734*/ 	.short	0x010a
        /*0736*/ 	.byte	0x3f
	.zero		1


	//   ....[56]....
        /*0738*/ 	.word	0x0000d350
        /*073c*/ 	.word	0x00000003
        /*0740*/ 	.word	0x00029800
        /*0744*/ 	.short	0x010a
        /*0746*/ 	.byte	0x3f
	.zero		1


	//   ....[57]....
        /*0748*/ 	.word	0x0000d3a0
        /*074c*/ 	.word	0x00000003
        /*0750*/ 	.word	0x00029830
        /*0754*/ 	.short	0x010a
        /*0756*/ 	.byte	0x3f
	.zero		1


	//   ....[58]....
        /*0758*/ 	.word	0x0000d400
        /*075c*/ 	.word	0x00000008
        /*0760*/ 	.word	0x00029830
        /*0764*/ 	.short	0x010a
        /*0766*/ 	.byte	0x3f
	.zero		1


	//   ....[59]....
        /*0768*/ 	.word	0x0000d460
        /*076c*/ 	.word	0x00000008
        /*0770*/ 	.word	0x00029850
        /*0774*/ 	.short	0x010a
        /*0776*/ 	.byte	0x3f
	.zero		1


	//   ....[60]....
        /*0778*/ 	.word	0x0000d4c0
        /*077c*/ 	.word	0x00000003
        /*0780*/ 	.word	0x00029850
        /*0784*/ 	.short	0x010a
        /*0786*/ 	.byte	0x3f
	.zero		1


	//   ....[61]....
        /*0788*/ 	.word	0x0000d610
        /*078c*/ 	.word	0x00000005
        /*0790*/ 	.word	0x00029880
        /*0794*/ 	.short	0x010a
        /*0796*/ 	.byte	0x3f
	.zero		1


	//   ....[62]....
        /*0798*/ 	.word	0x0000d660
        /*079c*/ 	.word	0x00000005
        /*07a0*/ 	.word	0x00029840
        /*07a4*/ 	.short	0x010a
        /*07a6*/ 	.byte	0x3f
	.zero		1


	//   ....[63]....
        /*07a8*/ 	.word	0x0000d6c0
        /*07ac*/ 	.word	0x00000003
        /*07b0*/ 	.word	0x00029820
        /*07b4*/ 	.short	0x010a
        /*07b6*/ 	.byte	0x3f
	.zero		1


	//   ....[64]....
        /*07b8*/ 	.word	0x0000d710
        /*07bc*/ 	.word	0x00000009
        /*07c0*/ 	.word	0x00029880
        /*07c4*/ 	.short	0x010a
        /*07c6*/ 	.byte	0x3f
	.zero		1


	//   ....[65]....
        /*07c8*/ 	.word	0x0000d760
        /*07cc*/ 	.word	0x00000009
        /*07d0*/ 	.word	0x00029840
        /*07d4*/ 	.short	0x010a
        /*07d6*/ 	.byte	0x3f
	.zero		1


	//   ....[66]....
        /*07d8*/ 	.word	0x0000d7c0
        /*07dc*/ 	.word	0x00000003
        /*07e0*/ 	.word	0x00029870
        /*07e4*/ 	.short	0x010a
        /*07e6*/ 	.byte	0x3f
	.zero		1


	//   ....[67]....
        /*07e8*/ 	.word	0x0000d820
        /*07ec*/ 	.word	0x00000004
        /*07f0*/ 	.word	0x00029860
        /*07f4*/ 	.short	0x010a
        /*07f6*/ 	.byte	0x3f
	.zero		1


	//   ....[68]....
        /*07f8*/ 	.word	0x0000d870
        /*07fc*/ 	.word	0x00000014
        /*0800*/ 	.word	0x00029870
        /*0804*/ 	.short	0x010a
        /*0806*/ 	.byte	0x3f
	.zero		1


	//   ....[69]....
        /*0808*/ 	.word	0x0000d8c0
        /*080c*/ 	.word	0x00000014
        /*0810*/ 	.word	0x00029860
        /*0814*/ 	.short	0x010a
        /*0816*/ 	.byte	0x3f
	.zero		1


	//   ....[70]....
        /*0818*/ 	.word	0x0000d910
        /*081c*/ 	.word	0x00000009
        /*0820*/ 	.word	0x00029820
        /*0824*/ 	.short	0x010a
        /*0826*/ 	.byte	0x3f
	.zero		1


	//   ....[71]....
        /*0828*/ 	.word	0x0000d960
        /*082c*/ 	.word	0x00000005
        /*0830*/ 	.word	0x00000000
        /*0834*/ 	.short	0x010a
        /*0836*/ 	.byte	0x3f
	.zero		1


	//   ....[72]....
        /*0838*/ 	.word	0x0000d9b0
        /*083c*/ 	.word	0x00000007
        /*0840*/ 	.word	0x00000000
        /*0844*/ 	.short	0x010a
        /*0846*/ 	.byte	0x3f
	.zero		1


	//   ....[73]....
        /*0848*/ 	.word	0x0000da00
        /*084c*/ 	.word	0x00000005
        /*0850*/ 	.word	0x00029860
        /*0854*/ 	.short	0x010a
        /*0856*/ 	.byte	0x3f
	.zero		1


	//   ....[74]....
        /*0858*/ 	.word	0x0000da50
        /*085c*/ 	.word	0x00000003
        /*0860*/ 	.word	0x00029860
        /*0864*/ 	.short	0x010a
        /*0866*/ 	.byte	0x3f
	.zero		1


	//   ....[75]....
        /*0868*/ 	.word	0x0000daa0
        /*086c*/ 	.word	0x00000005
        /*0870*/ 	.word	0x00029880
        /*0874*/ 	.short	0x010a
        /*0876*/ 	.byte	0x3f
	.zero		1


	//----- nvinfo : EIATTR_NUM_MBARRIERS
	.align		4
.L_103:
        /*0878*/ 	.byte	0x03, 0x38
        /*087a*/ 	.short	0x0016


	//----- nvinfo : EIATTR_EXIT_INSTR_OFFSETS
	.align		4
        /*087c*/ 	.byte	0x04, 0x1c
        /*087e*/ 	.short	(.L_105 - .L_104)


	//   ....[0]....
.L_104:
        /*0880*/ 	.word	0x00000a50


	//   ....[1]....
        /*0884*/ 	.word	0x0000a2b0


	//   ....[2]....
        /*0888*/ 	.word	0x0000d060


	//   ....[3]....
        /*088c*/ 	.word	0x0000d330


	//----- nvinfo : EIATTR_MAX_THREADS
	.align		4
.L_105:
        /*0890*/ 	.byte	0x04, 0x05
        /*0892*/ 	.short	(.L_107 - .L_106)
.L_106:
        /*0894*/ 	.word	0x00000180
        /*0898*/ 	.word	0x00000001
        /*089c*/ 	.word	0x00000001


	//----- nvinfo : EIATTR_CRS_STACK_SIZE
	.align		4
.L_107:
        /*08a0*/ 	.byte	0x04, 0x1e
        /*08a2*/ 	.short	(.L_109 - .L_108)
.L_108:
        /*08a4*/ 	.word	0x00000000


	//----- nvinfo : EIATTR_CBANK_PARAM_SIZE
	.align		4
.L_109:
        /*08a8*/ 	.byte	0x03, 0x19
        /*08aa*/ 	.short	0x0bf0


	//----- nvinfo : EIATTR_PARAM_CBANK
	.align		4
        /*08ac*/ 	.byte	0x04, 0x0a
        /*08ae*/ 	.short	(.L_111 - .L_110)
	.align		4
.L_110:
        /*08b0*/ 	.word	index@(.nv.constant0._ZN7cutlass13device_kernelIN5flash11enable_sm90INS1_16FlashAttnFwdSm90INS1_25CollectiveMainloopFwdSm90ILi2EN4cute5tupleIJNS5_1CILi1EEES8_S8_EEENS6_IJNS7_ILi128EEENS7_ILi160EEENS7_ILi192EEEEEELi128ENS_12float_e4m3_tEfNS_4arch4Sm90ELb0ELb0ELb1ELb0ELb0ELb0ELb0ELb1ELb1ELb0ELb0ELb0EEENS1_21CollectiveEpilogueFwdINS6_IJSA_SA_SB_EEES9_NS_10bfloat16_tESG_Li256ELb0ELb0ELb0ELb1EEENS1_29StaticPersistentTileSchedulerILb0EEEEEEEEEvNT_6ParamsE)
        /*08b4*/ 	.short	0x0210
        /*08b6*/ 	.short	0x0bf0


	//----- nvinfo : EIATTR_SW_WAR
	.align		4
.L_111:
        /*08b8*/ 	.byte	0x04, 0x36
        /*08ba*/ 	.short	(.L_113 - .L_112)
.L_112:
        /*08bc*/ 	.word	0x00000008
.L_113:


//--------------------- .nv.info._ZN7cutlass13device_kernelIN5flash11enable_sm90INS1_16FlashAttnFwdSm90INS1_25CollectiveMainloopFwdSm90ILi2EN4cute5tupleIJNS5_1CILi2EEENS7_ILi1EEES9_EEENS6_IJNS7_ILi128EEENS7_ILi160EEENS7_ILi192EEEEEELi128ENS_12float_e4m3_tEfNS_4arch4Sm90ELb0ELb0ELb1ELb0ELb0ELb0ELb0ELb1ELb1ELb0ELb0ELb0EEENS1_21CollectiveEpilogueFwdINS6_IJSB_SB_SC_EEESA_NS_10bfloat16_tESH_Li256ELb0ELb0ELb0ELb1EEENS1_29StaticPersistentTileSchedulerILb0EEEEEEEEEvNT_6ParamsE --------------------------
	.section	.nv.info._ZN7cutlass13device_kernelIN5flash11enable_sm90INS1_16FlashAttnFwdSm90INS1_25CollectiveMainloopFwdSm90ILi2EN4cute5tupleIJNS5_1CILi2EEENS7_ILi1EEES9_EEENS6_IJNS7_ILi128EEENS7_ILi160EEENS7_ILi192EEEEEELi128ENS_12float_e4m3_tEfNS_4arch4Sm90ELb0ELb0ELb1ELb0ELb0ELb0ELb0ELb1ELb1ELb0ELb0ELb0EEENS1_21CollectiveEpilogueFwdINS6_IJSB_SB_SC_EEESA_NS_10bfloat16_tESH_Li256ELb0ELb0ELb0ELb1EEENS1_29StaticPersistentTileSchedulerILb0EEEEEEEEEvNT_6ParamsE,"",@"SHT_CUDA_INFO"
	.sectionflags	@""
	.align	4


	//----- nvinfo : EIATTR_CUDA_API_VERSION
	.align		4
        /*0000*/ 	.byte	0x04, 0x37
        /*0002*/ 	.short	(.L_115 - .L_114)
.L_114:
        /*0004*/ 	.word	0x00000082


	//----- nvinfo : EIATTR_KPARAM_INFO
	.align		4
.L_115:
        /*0008*/ 	.byte	0x04, 0x17
        /*000a*/ 	.short	(.L_117 - .L_116)
.L_116:
        /*000c*/ 	.word	0x00000000
        /*0010*/ 	.short	0x0000
        /*0012*/ 	.short	0x0070
        /*0014*/ 	.byte	0x00, 0xf0, 0x01, 0x2e


	//----- nvinfo : EIATTR_SPARSE_MMA_MASK
	.align		4
.L_117:
        /*0018*/ 	.byte	0x03, 0x50
        /*001a*/ 	.short	0x0000


	//----- nvinfo : EIATTR_MAXREG_COUNT
	.align		4
        /*001c*/ 	.byte	0x03, 0x1b
        /*001e*/ 	.short	0x00a8


	//----- nvinfo : EIATTR_NUM_BARRIERS
	.align		4
        /*0020*/ 	.byte	0x02, 0x4c
        /*0022*/ 	.byte	0x10
	.zero		1


	//----- nvinfo : EIATTR_EXTERNS
	.align		4
        /*0024*/ 	.byte	0x04, 0x0f
        /*0026*/ 	.short	(.L_119 - .L_118)


	//   ....[0]....
	.align		4
.L_118:
        /*0028*/ 	.word	index@(__assertfail)


	//----- nvinfo : EIATTR_ANNOTATIONS
	.align		4
.L_119:
        /*002c*/ 	.byte	0x04, 0x55
        /*002e*/ 	.short	(.L_121 - .L_120)


	//   ....[0]....
.L_120:
        /* <DEDUP_REMOVED lines=33> */
        /*0234*/ 	.byte	0x90, 0xdd, 0x00, 0x00, 0x01, 0x00, 0x00, 0x00, 0xf0, 0xdd, 0x00, 0x00


	//----- nvinfo : EIATTR_MERCURY_ISA_VERSION
	.align		4
.L_121:
        /*0240*/ 	.byte	0x03, 0x5f
        /*0242*/ 	.short	0x0101


	//----- nvinfo : EIATTR_INT_WARP_WIDE_INSTR_OFFSETS
	.align		4
        /*0244*/ 	.byte	0x04, 0x31
        /*0246*/ 	.short	(.L_123 - .L_122)


	//   ....[0]....
.L_122:
        /*0248*/ 	.word	0x00000190


	//   ....[1]....
        /*024c*/ 	.word	0x000001d0


	//   ....[2]....
        /*0250*/ 	.word	0x00000240


	//   ....[3]....
        /*0254*/ 	.word	0x0000b0d0


	//----- nvinfo : EIATTR_COOP_GROUP_MASK_REGIDS
	.align		4
.L_123:
        /*0258*/ 	.byte	0x04, 0x29
        /*025a*/ 	.short	(.L_125 - .L_124)


	//   ....[0]....
.L_124:
        /*025c*/ 	.word	0xffffffff


	//   ....[1]....
        /*0260*/ 	.word	0xffffffff


	//   ....[2]....
        /*0264*/ 	.word	0xffffffff


	//   ....[3]....
        /*0268*/ 	.word	0xffffffff


	//   ....[4]....
        /*026c*/ 	.word	0xffffffff


	//   ....[5]....
        /*0270*/ 	.word	0xffffffff


	//   ....[6]....
        /*0274*/ 	.word	0xffffffff


	//   ....[7]....
        /*0278*/ 	.word	0xffffffff


	//   ....[8]....
        /*027c*/ 	.word	0xffffffff


	//   ....[9]....
        /*0280*/ 	.word	0xffffffff


	//   ....[10]....
        /*0284*/ 	.word	0xffffffff


	//   ....[11]....
        /*0288*/ 	.word	0xffffffff


	//   ....[12]....
        /*028c*/ 	.word	0xffffffff


	//   ....[13]....
        /*0290*/ 	.word	0xffffffff


	//   ....[14]....
        /*0294*/ 	.word	0xffffffff


	//   ....[15]....
        /*0298*/ 	.word	0xffffffff


	//   ....[16]....
        /*029c*/ 	.word	0xffffffff


	//   ....[17]....
        /*02a0*/ 	.word	0xffffffff


	//   ....[18]....
        /*02a4*/ 	.word	0xffffffff


	//   ....[19]....
        /*02a8*/ 	.word	0xffffffff


	//   ....[20]....
        /*02ac*/ 	.word	0xffffffff


	//   ....[21]....
        /*02b0*/ 	.word	0xffffffff


	//   ....[22]....
        /*02b4*/ 	.word	0xffffffff


	//   ....[23]....
        /*02b8*/ 	.word	0xffffffff


	//   ....[24]....
        /*02bc*/ 	.word	0xffffffff


	//   ....[25]....
        /*02c0*/ 	.word	0xffffffff


	//   ....[26]....
        /*02c4*/ 	.word	0xffffffff


	//   ....[27]....
        /*02c8*/ 	.word	0xffffffff


	//   ....[28]....
        /*02cc*/ 	.word	0xffffffff


	//   ....[29]....
        /*02d0*/ 	.word	0xffffffff


	//   ....[30]....
        /*02d4*/ 	.word	0xffffffff


	//   ....[31]....
        /*02d8*/ 	.word	0xffffffff


	//   ....[32]....
        /*02dc*/ 	.word	0xffffffff


	//   ....[33]....
        /*02e0*/ 	.word	0xffffffff


	//   ....[34]....
        /*02e4*/ 	.word	0xffffffff


	//   ....[35]....
        /*02e8*/ 	.word	0xffffffff


	//   ....[36]....
        /*02ec*/ 	.word	0xffffffff


	//   ....[37]....
        /*02f0*/ 	.word	0xffffffff


	//   ....[38]....
        /*02f4*/ 	.word	0xffffffff


	//   ....[39]....
        /*02f8*/ 	.word	0xffffffff


	//   ....[40]....
        /*02fc*/ 	.word	0xffffffff


	//   ....[41]....
        /*0300*/ 	.word	0xffffffff


	//   ....[42]....
        /*0304*/ 	.word	0xffffffff


	//   ....[43]....
        /*0308*/ 	.word	0xffffffff


	//   ....[44]....
        /*030c*/ 	.word	0xffffffff


	//   ....[45]....
        /*0310*/ 	.word	0xffffffff


	//   ....[46]....
        /*0314*/ 	.word	0xffffffff


	//   ....[47]....
        /*0318*/ 	.word	0xffffffff


	//   ....[48]....
        /*031c*/ 	.word	0xffffffff


	//   ....[49]....
        /*0320*/ 	.word	0xffffffff


	//   ....[50]....
        /*0324*/ 	.word	0xffffffff


	//   ....[51]....
        /*0328*/ 	.word	0xffffffff


	//   ....[52]....
        /*032c*/ 	.word	0xffffffff


	//   ....[53]....
        /*0330*/ 	.word	0xffffffff


	//   ....[54]....
        /*0334*/ 	.word	0xffffffff


	//   ....[55]....
        /*0338*/ 	.word	0xffffffff


	//   ....[56]....
        /*033c*/ 	.word	0x0500000f


	//----- nvinfo : EIATTR_COOP_GROUP_INSTR_OFFSETS
	.align		4
.L_125:
        /*0340*/ 	.byte	0x04, 0x28
        /*0342*/ 	.short	(.L_127 - .L_126)


	//   ....[0]....
.L_126:
        /*0344*/ 	.word	0x00000070


	//   ....[1]....
        /*0348*/ 	.word	0x000001a0


	//   ....[2]....
        /*034c*/ 	.word	0x000001f0


	//   ....[3]....
        /*0350*/ 	.word	0x00000430


	//   ....[4]....
        /*0354*/ 	.word	0x00000650


	//   ....[5]....
        /*0358*/ 	.word	0x00000880


	//   ....[6]....
        /*035c*/ 	.word	0x00000b00


	//   ....[7]....
        /*0360*/ 	.word	0x00000e40


	//   ....[8]....
        /*0364*/ 	.word	0x000012e0


	//   ....[9]....
        /*0368*/ 	.word	0x00003c90


	//   ....[10]....
        /*036c*/ 	.word	0x00003d20


	//   ....[11]....
        /*0370*/ 	.word	0x00004040


	//   ....[12]....
        /*0374*/ 	.word	0x000041e0


	//   ....[13]....
        /*0378*/ 	.word	0x00007230


	//   ....[14]....
        /*037c*/ 	.word	0x00007260


	//   ....[15]....
        /*0380*/ 	.word	0x00007290


	//   ....[16]....
        /*0384*/ 	.word	0x000072a0


	//   ....[17]....
        /*0388*/ 	.word	0x00008d90


	//   ....[18]....
        /*038c*/ 	.word	0x00008da0


	//   ....[19]....
        /*0390*/ 	.word	0x00008e20


	//   ....[20]....
        /*0394*/ 	.word	0x00008e30


	//   ....[21]....
        /*0398*/ 	.word	0x00009d40


	//   ....[22]....
        /*039c*/ 	.word	0x00009d50


	//   ....[23]....
        /*03a0*/ 	.word	0x00009d60


	//   ....[24]....
        /*03a4*/ 	.word	0x00009d70


	//   ....[25]....
        /*03a8*/ 	.word	0x00009d80


	//   ....[26]....
        /*03ac*/ 	.word	0x00009d90


	//   ....[27]....
        /*03b0*/ 	.word	0x00009da0


	//   ....[28]....
        /*03b4*/ 	.word	0x00009db0


	//   ....[29]....
        /*03b8*/ 	.word	0x00009de0


	//   ....[30]....
        /*03bc*/ 	.word	0x00009df0


	//   ....[31]....
        /*03c0*/ 	.word	0x00009e20


	//   ....[32]....
        /*03c4*/ 	.word	0x00009e30


	//   ....[33]....
        /*03c8*/ 	.word	0x00009e60


	//   ....[34]....
        /*03cc*/ 	.word	0x00009e70


	//   ....[35]....
        /*03d0*/ 	.word	0x00009ec0


	//   ....[36]....
        /*03d4*/ 	.word	0x00009ed0


	//   ....[37]....
        /*03d8*/ 	.word	0x00009ee0


	//   ....[38]....
        /*03dc*/ 	.word	0x00009ef0


	//   ....[39]....
        /*03e0*/ 	.word	0x00009f00


	//   ....[40]....
        /*03e4*/ 	.word	0x00009f10


	//   ....[41]....
        /*03e8*/ 	.word	0x00009f20


	//   ....[42]....
        /*03ec*/ 	.word	0x00009f30


	//   ....[43]....
        /*03f0*/ 	.word	0x00009f50


	//   ....[44]....
        /*03f4*/ 	.word	0x00009f60


	//   ....[45]....
        /*03f8*/ 	.word	0x00009f70


	//   ....[46]....
        /*03fc*/ 	.word	0x00009fa0


	//   ....[47]....
        /*0400*/ 	.word	0x00009fb0


	//   ....[48]....
        /*0404*/ 	.word	0x00009fc0


	//   ....[49]....
        /*0408*/ 	.word	0x00009fd0


	//   ....[50]....
        /*040c*/ 	.word	0x00009fe0


	//   ....[51]....
        /*0410*/ 	.word	0x00009ff0


	//   ....[52]....
        /*0414*/ 	.word	0x0000a000


	//   ....[53]....
        /*0418*/ 	.word	0x0000a280


	//   ....[54]....
        /*041c*/ 	.word	0x0000b250


	//   ....[55]....
        /*0420*/ 	.word	0x0000d620


	//   ....[56]....
        /*0424*/ 	.word	0x0000db40


	//----- nvinfo : EIATTR_REG_RECONFIG
	.align		4
.L_127:
        /*0428*/ 	.byte	0x01, 0x54
	.zero		2


	//----- nvinfo : EIATTR_SYSCALL_OFFSETS
	.align		4
        /*042c*/ 	.byte	0x04, 0x46
        /*042e*/ 	.short	(.L_129 - .L_128)


	//   ....[0]....
.L_128:
        /*0430*/ 	.word	0x000016b0


	//   ....[1]....
        /*0434*/ 	.word	0x0000ab30


	//   ....[2]....
        /*0438*/ 	.word	0x0000acb0


	//   ....[3]....
        /*043c*/ 	.word	0x0000adf0


	//   ....[4]....
        /*0440*/ 	.word	0x0000af10


	//----- nvinfo : EIATTR_MBARRIER_INSTR_OFFSETS
	.align		4
.L_129:
        /*0444*/ 	.byte	0x04, 0x39
        /*0446*/ 	.short	(.L_131 - .L_130)


	//   ....[0]....
.L_130:
        /*0448*/ 	.word	0x000002d0
        /*044c*/ 	.word	0x000000ff
        /*0450*/ 	.word	0x00029800
        /*0454*/ 	.short	0x0100
        /*0456*/ 	.byte	0x08
	.zero		1


	//   ....[1]....
        /*0458*/ 	.word	0x000002e0
        /*045c*/ 	.word	0x000000ff
        /*0460*/ 	.word	0x00029820
        /*0464*/ 	.short	0x0100
        /*0466*/ 	.byte	0x08
	.zero		1


	//   ....[2]....
        /*0468*/ 	.word	0x000003d0
        /*046c*/ 	.word	0x000000ff
        /*0470*/ 	.word	0x00029830
        /*0474*/ 	.short	0x0100
        /*0476*/ 	.byte	0x08
	.zero		1


	//   ....[3]....
        /*0478*/ 	.word	0x000003e0
        /*047c*/ 	.word	0x000000ff
        /*0480*/ 	.word	0x00029840
        /*0484*/ 	.short	0x0100
        /*0486*/ 	.byte	0x08
	.zero		1


	//   ....[4]....
        /*0488*/ 	.word	0x000003f0
        /*048c*/ 	.word	0x000000ff
        /*0490*/ 	.word	0x00029838
        /*0494*/ 	.short	0x0100
        /*0496*/ 	.byte	0x08
	.zero		1


	//   ....[5]....
        /*0498*/ 	.word	0x00000400
        /*049c*/ 	.word	0x000000ff
        /*04a0*/ 	.word	0x00029848
        /*04a4*/ 	.short	0x0100
        /*04a6*/ 	.byte	0x08
	.zero		1


	//   ....[6]....
        /*04a8*/ 	.word	0x00000600
        /*04ac*/ 	.word	0x000000ff
        /*04b0*/ 	.word	0x00029850
        /*04b4*/ 	.short	0x0100
        /*04b6*/ 	.byte	0x08
	.zero		1


	//   ....[7]....
        /*04b8*/ 	.word	0x00000610
        /*04bc*/ 	.word	0x000000ff
        /*04c0*/ 	.word	0x00029860
        /*04c4*/ 	.short	0x0100
        /*04c6*/ 	.byte	0x08
	.zero		1


	//   ....[8]....
        /*04c8*/ 	.word	0x00000620
        /*04cc*/ 	.word	0x000000ff
        /*04d0*/ 	.word	0x00029858
        /*04d4*/ 	.short	0x0100
        /*04d6*/ 	.byte	0x08
	.zero		1


	//   ....[9]....
        /*04d8*/ 	.word	0x00000630
        /*04dc*/ 	.word	0x000000ff
        /*04e0*/ 	.word	0x00029868
        /*04e4*/ 	.short	0x0100
        /*04e6*/ 	.byte	0x08
	.zero		1


	//   ....[10]....
        /*04e8*/ 	.word	0x00000830
        /*04ec*/ 	.word	0x000000ff
        /*04f0*/ 	.word	0x00029870
        /*04f4*/ 	.short	0x0100
        /*04f6*/ 	.byte	0x08
	.zero		1


	//   ....[11]....
        /*04f8*/ 	.word	0x00000840
        /*04fc*/ 	.word	0x000000ff
        /*0500*/ 	.word	0x00029880
        /*0504*/ 	.short	0x0100
        /*0506*/ 	.byte	0x08
	.zero		1


	//   ....[12]....
        /*0508*/ 	.word	0x00000850
        /*050c*/ 	.word	0x000000ff
        /*0510*/ 	.word	0x00029878
        /*0514*/ 	.short	0x0100
        /*0516*/ 	.byte	0x08
	.zero		1


	//   ....[13]....
        /*0518*/ 	.word	0x00000860
        /*051c*/ 	.word	0x000000ff
        /*0520*/ 	.word	0x00029888
        /*0524*/ 	.short	0x0100
        /*0526*/ 	.byte	0x08
	.zero		1


	//   ....[14]....
        /*0528*/ 	.word	0x00000ab0
        /*052c*/ 	.word	0x000000ff
        /*0530*/ 	.word	0x00029890
        /*0534*/ 	.short	0x0100
        /*0536*/ 	.byte	0x08
	.zero		1


	//   ....[15]....
        /*0538*/ 	.word	0x00000ac0
        /*053c*/ 	.word	0x000000ff
        /*0540*/ 	.word	0x000298a0
        /*0544*/ 	.short	0x0100
        /*0546*/ 	.byte	0x08
	.zero		1


	//   ....[16]....
        /*0548*/ 	.word	0x00000ad0
        /*054c*/ 	.word	0x000000ff
        /*0550*/ 	.word	0x00029898
        /*0554*/ 	.short	0x0100
        /*0556*/ 	.byte	0x08
	.zero		1


	//   ....[17]....
        /*0558*/ 	.word	0x00000ae0
        /*055c*/ 	.word	0x000000ff
        /*0560*/ 	.word	0x000298a8
        /*0564*/ 	.short	0x0100
        /*0566*/ 	.byte	0x08
	.zero		1


	//   ....[18]....
        /*0568*/ 	.word	0x00000d90
        /*056c*/ 	.word	0x000000ff
        /*0570*/ 	.word	0x000298b0
        /*0574*/ 	.short	0x0100
        /*0576*/ 	.byte	0x08
	.zero		1


	//   ....[19]....
        /*0578*/ 	.word	0x00000da0
        /*057c*/ 	.word	0x000000ff
        /*0580*/ 	.word	0x000298c0
        /*0584*/ 	.short	0x0100
        /*0586*/ 	.byte	0x08
	.zero		1


	//   ....[20]....
        /*0588*/ 	.word	0x00000db0
        /*058c*/ 	.word	0x000000ff
        /*0590*/ 	.word	0x000298b8
        /*0594*/ 	.short	0x0100
        /*0596*/ 	.byte	0x08
	.zero		1


	//   ....[21]....
        /*0598*/ 	.word	0x00000dc0
        /*059c*/ 	.word	0x000000ff
        /*05a0*/ 	.word	0x000298c8
        /*05a4*/ 	.short	0x0100
        /*05a6*/ 	.byte	0x08
	.zero		1


	//   ....[22]....
        /*05a8*/ 	.word	0x000019e0
        /*05ac*/ 	.word	0x000000ff
        /*05b0*/ 	.word	0x00029800
        /*05b4*/ 	.short	0x010a
        /*05b6*/ 	.byte	0x26
	.zero		1


	//   ....[23]....
        /*05b8*/ 	.word	0x00001a80
        /*05bc*/ 	.word	0x00000006
        /*05c0*/ 	.word	0x00029830
        /*05c4*/ 	.short	0x010a
        /*05c6*/ 	.byte	0x3f
	.zero		1


	//   ....[24]....
        /*05c8*/ 	.word	0x00001ac0
        /*05cc*/ 	.word	0x00000006
        /*05d0*/ 	.word	0x00029830
        /*05d4*/ 	.short	0x010a
        /*05d6*/ 	.byte	0x3f
	.zero		1


	//   ....[25]....
        /*05d8*/ 	.word	0x000045f0
        /*05dc*/ 	.word	0x00000019
        /*05e0*/ 	.word	0x00000000
        /*05e4*/ 	.short	0x0101
        /*05e6*/ 	.byte	0x3f
	.zero		1


	//   ....[26]....
        /*05e8*/ 	.word	0x00005450
        /*05ec*/ 	.word	0x000000ff
        /*05f0*/ 	.word	0x00029830
        /*05f4*/ 	.short	0x010a
        /*05f6*/ 	.byte	0x06
	.zero		1


	//   ....[27]....
        /*05f8*/ 	.word	0x00005490
        /*05fc*/ 	.word	0x000000ff
        /*0600*/ 	.word	0x00029830
        /*0604*/ 	.short	0x010a
        /*0606*/ 	.byte	0x06
	.zero		1


	//   ....[28]....
        /*0608*/ 	.word	0x000060b0
        /*060c*/ 	.word	0x000000ff
        /*0610*/ 	.word	0x00029850
        /*0614*/ 	.short	0x010a
        /*0616*/ 	.byte	0x06
	.zero		1


	//   ....[29]....
        /*0618*/ 	.word	0x000060f0
        /*061c*/ 	.word	0x000000ff
        /*0620*/ 	.word	0x00029850
        /*0624*/ 	.short	0x010a
        /*0626*/ 	.byte	0x06
	.zero		1


	//   ....[30]....
        /*0628*/ 	.word	0x00008180
        /*062c*/ 	.word	0x00000007
        /*0630*/ 	.word	0x00000000
        /*0634*/ 	.short	0x0101
        /*0636*/ 	.byte	0x3f
	.zero		1


	//   ....[31]....
        /*0638*/ 	.word	0x000083e0
        /*063c*/ 	.word	0x000000ff
        /*0640*/ 	.word	0x00000000
        /*0644*/ 	.short	0x0101
        /*0646*/ 	.byte	0x06
	.zero		1


	//   ....[32]....
        /*0648*/ 	.word	0x00008a80
        /*064c*/ 	.word	0x000000ff
        /*0650*/ 	.word	0x00029850
        /*0654*/ 	.short	0x010a
        /*0656*/ 	.byte	0x04
	.zero		1


	//   ....[33]....
        /*0658*/ 	.word	0x00008ac0
        /*065c*/ 	.word	0x000000ff
        /*0660*/ 	.word	0x00029850
        /*0664*/ 	.short	0x010a
        /*0666*/ 	.byte	0x04
	.zero		1


	//   ....[34]....
        /*0668*/ 	.word	0x000096a0
        /*066c*/ 	.word	0x000000ff
        /*0670*/ 	.word	0x00000000
        /*0674*/ 	.short	0x0101
        /*0676*/ 	.byte	0x04
	.zero		1


	//   ....[35]....
        /*0678*/ 	.word	0x0000a440
        /*067c*/ 	.word	0x000000ff
        /*0680*/ 	.word	0x00000000
        /*0684*/ 	.short	0x0101
        /*0686*/ 	.byte	0x07
	.zero		1


	//   ....[36]....
        /*0688*/ 	.word	0x0000a450
        /*068c*/ 	.word	0x000000ff
        /*0690*/ 	.word	0x00000000
        /*0694*/ 	.short	0x0101
        /*0696*/ 	.byte	0x06
	.zero		1


	//   ....[37]....
        /*0698*/ 	.word	0x0000b450
        /*069c*/ 	.word	0x00000002
        /*06a0*/ 	.word	0x00029880
        /*06a4*/ 	.short	0x010a
        /*06a6*/ 	.byte	0x3f
	.zero		1


	//   ....[38]....
        /*06a8*/ 	.word	0x0000b6d0
        /*06ac*/ 	.word	0x00000002
        /*06b0*/ 	.word	0x00029840
        /*06b4*/ 	.short	0x010a
        /*06b6*/ 	.byte	0x3f
	.zero		1


	//   ....[39]....
        /*06b8*/ 	.word	0x0000bbe0
        /*06bc*/ 	.word	0x000000ff
        /*06c0*/ 	.word	0x00029820
        /*06c4*/ 	.short	0x010a
        /*06c6*/ 	.byte	0x28
	.zero		1


	//   ....[40]....
        /*06c8*/ 	.word	0x0000be90
        /*06cc*/ 	.word	0x00000004
        /*06d0*/ 	.word	0x00029880
        /*06d4*/ 	.short	0x010a
        /*06d6*/ 	.byte	0x3f
	.zero		1


	//   ....[41]....
        /*06d8*/ 	.word	0x0000c1b0
        /*06dc*/ 	.word	0x00000004
        /*06e0*/ 	.word	0x00029840
        /*06e4*/ 	.short	0x010a
        /*06e6*/ 	.byte	0x3f
	.zero		1


	//   ....[42]....
        /*06e8*/ 	.word	0x0000c740
        /*06ec*/ 	.word	0x00000003
        /*06f0*/ 	.word	0x00029870
        /*06f4*/ 	.short	0x010a
        /*06f6*/ 	.byte	0x3f
	.zero		1


	//   ....[43]....
        /*06f8*/ 	.word	0x0000c7b0
        /*06fc*/ 	.word	0x00000002
        /*0700*/ 	.word	0x00029860
        /*0704*/ 	.short	0x010a
        /*0706*/ 	.byte	0x3f
	.zero		1


	//   ....[44]....
        /*0708*/ 	.word	0x0000ccb0
        /*070c*/ 	.word	0x00000002
        /*0710*/ 	.word	0x00029850
        /*0714*/ 	.short	0x0101
        /*0716*/ 	.byte	0x3f
	.zero		1


	//   ....[45]....
        /*0718*/ 	.word	0x0000cd40
        /*071c*/ 	.word	0x00000002
        /*0720*/ 	.word	0x00000000
        /*0724*/ 	.short	0x0101
        /*0726*/ 	.byte	0x3f
	.zero		1


	//   ....[46]....
        /*0728*/ 	.word	0x0000ce50
        /*072c*/ 	.word	0x00000014
        /*0730*/ 	.word	0x00029870
        /*0734*/ 	.short	0x010a
        /*0736*/ 	.byte	0x3f
	.zero		1


	//   ....[47]....
        /*0738*/ 	.word	0x0000cee0
        /*073c*/ 	.word	0x00000014
        /*0740*/ 	.word	0x00029860
        /*0744*/ 	.short	0x010a
        /*0746*/ 	.byte	0x3f
	.zero		1


	//   ....[48]....
        /*0748*/ 	.word	0x0000d3e0
        /*074c*/ 	.word	0x00000014
        /*0750*/ 	.word	0x00029850
        /*0754*/ 	.short	0x0101
        /*0756*/ 	.byte	0x3f
	.zero		1


	//   ....[49]....
        /*0758*/ 	.word	0x0000d470
        /*075c*/ 	.word	0x00000014
        /*0760*/ 	.word	0x00000000
        /*0764*/ 	.short	0x0101
        /*0766*/ 	.byte	0x3f
	.zero		1


	//   ....[50]....
        /*0768*/ 	.word	0x0000d5d0
        /*076c*/ 	.word	0x00000009
        /*0770*/ 	.word	0x00029820
        /*0774*/ 	.short	0x010a
        /*0776*/ 	.byte	0x3f
	.zero		1


	//   ....[51]....
        /*0778*/ 	.word	0x0000d740
        /*077c*/ 	.word	0x00000005
        /*0780*/ 	.word	0x00000000
        /*0784*/ 	.short	0x010a
        /*0786*/ 	.byte	0x3f
	.zero		1


	//   ....[52]....
        /*0788*/ 	.word	0x0000d7b0
        /*078c*/ 	.word	0x00000007
        /*0790*/ 	.word	0x00000000
        /*0794*/ 	.short	0x010a
        /*0796*/ 	.byte	0x3f
	.zero		1


	//   ....[53]....
        /*0798*/ 	.word	0x0000d810
        /*079c*/ 	.word	0x00000005
        /*07a0*/ 	.word	0x00029860
        /*07a4*/ 	.short	0x010a
        /*07a6*/ 	.byte	0x3f
	.zero		1


	//   ....[54]....
        /*07a8*/ 	.word	0x0000d860
        /*07ac*/ 	.word	0x00000003
        /*07b0*/ 	.word	0x00029860
        /*07b4*/ 	.short	0x010a
        /*07b6*/ 	.byte	0x3f
	.zero		1


	//   ....[55]....
        /*07b8*/ 	.word	0x0000d8a0
        /*07bc*/ 	.word	0x00000005
        /*07c0*/ 	.word	0x00029880
        /*07c4*/ 	.short	0x010a
        /*07c6*/ 	.byte	0x3f
	.zero		1


	//   ....[56]....
        /*07c8*/ 	.word	0x0000d8c0
        /*07cc*/ 	.word	0x00000003
        /*07d0*/ 	.word	0x00029880
        /*07d4*/ 	.short	0x010a
        /*07d6*/ 	.byte	0x3f
	.zero		1


	//   ....[57]....
        /*07d8*/ 	.word	0x0000d930
        /*07dc*/ 	.word	0x00000003
        /*07e0*/ 	.word	0x00029800
        /*07e4*/ 	.short	0x010a
        /*07e6*/ 	.byte	0x3f
	.zero		1


	//   ....[58]....
        /*07e8*/ 	.word	0x0000d980
        /*07ec*/ 	.word	0x00000006
        /*07f0*/ 	.word	0x00029830
        /*07f4*/ 	.short	0x010a
        /*07f6*/ 	.byte	0x3f
	.zero		1


	//   ....[59]....
        /*07f8*/ 	.word	0x0000d9e0
        /*07fc*/ 	.word	0x00000004
        /*0800*/ 	.word	0x00029830
        /*0804*/ 	.short	0x010a
        /*0806*/ 	.byte	0x3f
	.zero		1


	//   ....[60]....
        /*0808*/ 	.word	0x0000da40
        /*080c*/ 	.word	0x00000004
        /*0810*/ 	.word	0x00029850
        /*0814*/ 	.short	0x010a
        /*0816*/ 	.byte	0x3f
	.zero		1


	//   ....[61]....
        /*0818*/ 	.word	0x0000daa0
        /*081c*/ 	.word	0x00000009
        /*0820*/ 	.word	0x00029850
        /*0824*/ 	.short	0x010a
        /*0826*/ 	.byte	0x3f
	.zero		1


	//   ....[62]....
        /*0828*/ 	.word	0x0000dbf0
        /*082c*/ 	.word	0x00000002
        /*0830*/ 	.word	0x00029880
        /*0834*/ 	.short	0x010a
        /*0836*/ 	.byte	0x3f
	.zero		1


	//   ....[63]....
        /*0838*/ 	.word	0x0000dc40
        /*083c*/ 	.word	0x00000002
        /*0840*/ 	.word	0x00029840
        /*0844*/ 	.short	0x010a
        /*0846*/ 	.byte	0x3f
	.zero		1


	//   ....[64]....
        /*0848*/ 	.word	0x0000dca0
        /*084c*/ 	.word	0x00000003
        /*0850*/ 	.word	0x00029820
        /*0854*/ 	.short	0x010a
        /*0856*/ 	.byte	0x3f
	.zero		1


	//   ....[65]....
        /*0858*/ 	.word	0x0000dcf0
        /*085c*/ 	.word	0x00000004
        /*0860*/ 	.word	0x00029880
        /*0864*/ 	.short	0x010a
        /*0866*/ 	.byte	0x3f
	.zero		1


	//   ....[66]....
        /*0868*/ 	.word	0x0000dd40
        /*086c*/ 	.word	0x00000004
        /*0870*/ 	.word	0x00029840
        /*0874*/ 	.short	0x010a
        /*0876*/ 	.byte	0x3f
	.zero		1


	//   ....[67]....
        /*0878*/ 	.word	0x0000dda0
        /*087c*/ 	.word	0x00000003
        /*0880*/ 	.word	0x00029870
        /*0884*/ 	.short	0x010a
        /*0886*/ 	.byte	0x3f
	.zero		1


	//   ....[68]....
        /*0888*/ 	.word	0x0000de00
        /*088c*/ 	.word	0x00000004
        /*0890*/ 	.word	0x00029860
        /*0894*/ 	.short	0x010a
        /*0896*/ 	.byte	0x3f
	.zero		1


	//   ....[69]....
        /*0898*/ 	.word	0x0000de50
        /*089c*/ 	.word	0x00000014
        /*08a0*/ 	.word	0x00029870
        /*08a4*/ 	.short	0x010a
        /*08a6*/ 	.byte	0x3f
	.zero		1


	//   ....[70]....
        /*08a8*/ 	.word	0x0000dea0
        /*08ac*/ 	.word	0x00000014
        /*08b0*/ 	.word	0x00029860
        /*08b4*/ 	.short	0x010a
        /*08b6*/ 	.byte	0x3f
	.zero		1


	//   ....[71]....
        /*08b8*/ 	.word	0x0000def0
        /*08bc*/ 	.word	0x00000009
        /*08c0*/ 	.word	0x00029820
        /*08c4*/ 	.short	0x010a
        /*08c6*/ 	.byte	0x3f
	.zero		1


	//   ....[72]....
        /*08c8*/ 	.word	0x0000df40
        /*08cc*/ 	.word	0x00000005
        /*08d0*/ 	.word	0x00000000
        /*08d4*/ 	.short	0x010a
        /*08d6*/ 	.byte	0x3f
	.zero		1


	//   ....[73]....
        /*08d8*/ 	.word	0x0000df90
        /*08dc*/ 	.word	0x00000007
        /*08e0*/ 	.word	0x00000000
        /*08e4*/ 	.short	0x010a
        /*08e6*/ 	.byte	0x3f
	.zero		1


	//   ....[74]....
        /*08e8*/ 	.word	0x0000dfe0
        /*08ec*/ 	.word	0x00000005
        /*08f0*/ 	.word	0x00029860
        /*08f4*/ 	.short	0x010a
        /*08f6*/ 	.byte	0x3f
	.zero		1


	//   ....[75]....
        /*08f8*/ 	.word	0x0000e030
        /*08fc*/ 	.word	0x00000003
        /*0900*/ 	.word	0x00029860
        /*0904*/ 	.short	0x010a
        /*0906*/ 	.byte	0x3f
	.zero		1


	//   ....[76]....
        /*0908*/ 	.word	0x0000e080
        /*090c*/ 	.word	0x00000005
        /*0910*/ 	.word	0x00029880
        /*0914*/ 	.short	0x010a
        /*0916*/ 	.byte	0x3f
	.zero		1


	//----- nvinfo : EIATTR_NUM_MBARRIERS
	.align		4
.L_131:
        /*0918*/ 	.byte	0x03, 0x38
        /*091a*/ 	.short	0x0016


	//----- nvinfo : EIATTR_EXIT_INSTR_OFFSETS
	.align		4
        /*091c*/ 	.byte	0x04, 0x1c
        /*091e*/ 	.short	(.L_133 - .L_132)


	//   ....[0]....
.L_132:
        /*0920*/ 	.word	0x00000fb0


	//   ....[1]....
        /*0924*/ 	.word	0x0000a500


	//   ....[2]....
        /*0928*/ 	.word	0x0000d640


	//   ....[3]....
        /*092c*/ 	.word	0x0000d910


	//----- nvinfo : EIATTR_MAX_THREADS
	.align		4
.L_133:
        /*0930*/ 	.byte	0x04, 0x05
        /*0932*/ 	.short	(.L_135 - .L_134)
.L_134:
        /*0934*/ 	.word	0x00000180
        /*0938*/ 	.word	0x00000001
        /*093c*/ 	.word	0x00000001


	//----- nvinfo : EIATTR_CRS_STACK_SIZE
	.align		4
.L_135:
        /*0940*/ 	.byte	0x04, 0x1e
        /*0942*/ 	.short	(.L_137 - .L_136)
.L_136:
        /*0944*/ 	.word	0x00000000


	//----- nvinfo : EIATTR_CBANK_PARAM_SIZE
	.align		4
.L_137:
        /*0948*/ 	.byte	0x03, 0x19
        /*094a*/ 	.short	0x0bf0


	//----- nvinfo : EIATTR_PARAM_CBANK
	.align		4
        /*094c*/ 	.byte	0x04, 0x0a
        /*094e*/ 	.short	(.L_139 - .L_138)
	.align		4
.L_138:
        /*0950*/ 	.word	index@(.nv.constant0._ZN7cutlass13device_kernelIN5flash11enable_sm90INS1_16FlashAttnFwdSm90INS1_25CollectiveMainloopFwdSm90ILi2EN4cute5tupleIJNS5_1CILi2EEENS7_ILi1EEES9_EEENS6_IJNS7_ILi128EEENS7_ILi160EEENS7_ILi192EEEEEELi128ENS_12float_e4m3_tEfNS_4arch4Sm90ELb0ELb0ELb1ELb0ELb0ELb0ELb0ELb1ELb1ELb0ELb0ELb0EEENS1_21CollectiveEpilogueFwdINS6_IJSB_SB_SC_EEESA_NS_10bfloat16_tESH_Li256ELb0ELb0ELb0ELb1EEENS1_29StaticPersistentTileSchedulerILb0EEEEEEEEEvNT_6ParamsE)
        /*0954*/ 	.short	0x0210
        /*0956*/ 	.short	0x0bf0


	//----- nvinfo : EIATTR_SW_WAR
	.align		4
.L_139:
        /*0958*/ 	.byte	0x04, 0x36
        /*095a*/ 	.short	(.L_141 - .L_140)
.L_140:
        /*095c*/ 	.word	0x00000008
.L_141:


//--------------------- .nv.info._ZN7cutlass13device_kernelIN5flash11enable_sm90INS1_16FlashAttnFwdSm90INS1_25CollectiveMainloopFwdSm90ILi2EN4cute5tupleIJNS5_1CILi1EEES8_S8_EEENS6_IJNS7_ILi128EEENS7_ILi160EEENS7_ILi192EEEEEELi128ENS_12float_e4m3_tEfNS_4arch4Sm90ELb0ELb0ELb1ELb1ELb0ELb0ELb0ELb1ELb1ELb0ELb0ELb0EEENS1_21CollectiveEpilogueFwdINS6_IJSA_SA_SB_EEES9_NS_10bfloat16_tESG_Li256ELb1ELb0ELb0ELb1EEENS1_36VarlenDynamicPersistentTileSchedulerILi128ELi160ELi256ELi128ELb0ELb0ELb1ELb0ELb1ELb1EEEEEEEEEvNT_6ParamsE --------------------------
	.section	.nv.info._ZN7cutlass13device_kernelIN5flash11enable_sm90INS1_16FlashAttnFwdSm90INS1_25CollectiveMainloopFwdSm90ILi2EN4cute5tupleIJNS5_1CILi1EEES8_S8_EEENS6_IJNS7_ILi128EEENS7_ILi160EEENS7_ILi192EEEEEELi128ENS_12float_e4m3_tEfNS_4arch4Sm90ELb0ELb0ELb1ELb1ELb0ELb0ELb0ELb1ELb1ELb0ELb0ELb0EEENS1_21CollectiveEpilogueFwdINS6_IJSA_SA_SB_EEES9_NS_10bfloat16_tESG_Li256ELb1ELb0ELb0ELb1EEENS1_36VarlenDynamicPersistentTileSchedulerILi128ELi160ELi256ELi128ELb0ELb0ELb1ELb0ELb1ELb1EEEEEEEEEvNT_6ParamsE,"",@"SHT_CUDA_INFO"
	.sectionflags	@""
	.align	4


	//----- nvinfo : EIATTR_CUDA_API_VERSION
	.align		4
        /*0000*/ 	.byte	0x04, 0x37
        /*0002*/ 	.short	(.L_143 - .L_142)
.L_142:
        /*0004*/ 	.word	0x00000082


	//----- nvinfo : EIATTR_KPARAM_INFO
	.align		4
.L_143:
        /*0008*/ 	.byte	0x04, 0x17
        /*000a*/ 	.short	(.L_145 - .L_144)
.L_144:
        /*000c*/ 	.word	0x00000000
        /*0010*/ 	.short	0x0000
        /*0012*/ 	.short	0x0070
        /*0014*/ 	.byte	0x00, 0xf0, 0x01, 0x28


	//----- nvinfo : EIATTR_SPARSE_MMA_MASK
	.align		4
.L_145:
        /*0018*/ 	.byte	0x03, 0x50
        /*001a*/ 	.short	0x0000


	//----- nvinfo : EIATTR_MAXREG_COUNT
	.align		4
        /*001c*/ 	.byte	0x03, 0x1b
        /*001e*/ 	.short	0x00a8


	//----- nvinfo : EIATTR_NUM_BARRIERS
	.align		4
        /*0020*/ 	.byte	0x02, 0x4c
        /*0022*/ 	.byte	0x10
	.zero		1


	//----- nvinfo : EIATTR_EXTERNS
	.align		4
        /*0024*/ 	.byte	0x04, 0x0f
        /*0026*/ 	.short	(.L_147 - .L_146)


	//   ....[0]....
	.align		4
.L_146:
        /*0028*/ 	.word	index@(__assertfail)


	//----- nvinfo : EIATTR_ANNOTATIONS
	.align		4
.L_147:
        /*002c*/ 	.byte	0x04, 0x55
        /*002e*/ 	.short	(.L_149 - .L_148)


	//   ....[0]....
.L_148:
        /* <DEDUP_REMOVED lines=40> */


	//----- nvinfo : EIATTR_MERCURY_ISA_VERSION
	.align		4
.L_149:
        /*02a0*/ 	.byte	0x03, 0x5f
        /*02a2*/ 	.short	0x0101


	//----- nvinfo : EIATTR_UNUSED_LOAD_BYTE_OFFSET
	.align		4
        /*02a4*/ 	.byte	0x04, 0x44
        /*02a6*/ 	.short	(.L_151 - .L_150)


	//   ....[0]....
.L_150:
        /*02a8*/ 	.word	0x00000a70
        /*02ac*/ 	.word	0x0000fff0


	//   ....[1]....
        /*02b0*/ 	.word	0x00009980
        /*02b4*/ 	.word	0x0000fff0


	//----- nvinfo : EIATTR_INT_WARP_WIDE_INSTR_OFFSETS
	.align		4
.L_151:
        /*02b8*/ 	.byte	0x04, 0x31
        /*02ba*/ 	.short	(.L_153 - .L_152)


	//   ....[0]....
.L_152:
        /*02bc*/ 	.word	0x00000160


	//   ....[1]....
        /*02c0*/ 	.word	0x000001a0


	//   ....[2]....
        /*02c4*/ 	.word	0x00000210


	//   ....[3]....
        /*02c8*/ 	.word	0x0000cff0


	//   ....[4]....
        /*02cc*/ 	.word	0x0000d080


	//   ....[5]....
        /*02d0*/ 	.word	0x0000d800


	//   ....[6]....
        /*02d4*/ 	.word	0x0000f310


	//   ....[7]....
        /*02d8*/ 	.word	0x0000f3a0


	//----- nvinfo : EIATTR_COOP_GROUP_MASK_REGIDS
	.align		4
.L_153:
        /*02dc*/ 	.byte	0x04, 0x29
        /*02de*/ 	.short	(.L_155 - .L_154)


	//   ....[0]....
.L_154:
        /*02e0*/ 	.word	0xffffffff


	//   ....[1]....
        /*02e4*/ 	.word	0xffffffff


	//   ....[2]....
        /*02e8*/ 	.word	0xffffffff


	//   ....[3]....
        /*02ec*/ 	.word	0xffffffff


	//   ....[4]....
        /*02f0*/ 	.word	0xffffffff


	//   ....[5]....
        /*02f4*/ 	.word	0xffffffff


	//   ....[6]....
        /*02f8*/ 	.word	0xffffffff


	//   ....[7]....
        /*02fc*/ 	.word	0xffffffff


	//   ....[8]....
        /*0300*/ 	.word	0xffffffff


	//   ....[9]....
        /*0304*/ 	.word	0xffffffff


	//   ....[10]....
        /*0308*/ 	.word	0xffffffff


	//   ....[11]....
        /*030c*/ 	.word	0xffffffff


	//   ....[12]....
        /*0310*/ 	.word	0xffffffff


	//   ....[13]....
        /*0314*/ 	.word	0xffffffff


	//   ....[14]....
        /*0318*/ 	.word	0xffffffff


	//   ....[15]....
        /*031c*/ 	.word	0xffffffff


	//   ....[16]....
        /*0320*/ 	.word	0xffffffff


	//   ....[17]....
        /*0324*/ 	.word	0xffffffff


	//   ....[18]....
        /*0328*/ 	.word	0xffffffff


	//   ....[19]....
        /*032c*/ 	.word	0xffffffff


	//   ....[20]....
        /*0330*/ 	.word	0xffffffff


	//   ....[21]....
        /*0334*/ 	.word	0xffffffff


	//   ....[22]....
        /*0338*/ 	.word	0xffffffff


	//   ....[23]....
        /*033c*/ 	.word	0xffffffff


	//   ....[24]....
        /*0340*/ 	.word	0xffffffff


	//   ....[25]....
        /*0344*/ 	.word	0xffffffff


	//   ....[26]....
        /*0348*/ 	.word	0xffffffff


	//   ....[27]....
        /*034c*/ 	.word	0xffffffff


	//   ....[28]....
        /*0350*/ 	.word	0xffffffff


	//   ....[29]....
        /*0354*/ 	.word	0xffffffff


	//   ....[30]....
        /*0358*/ 	.word	0xffffffff


	//   ....[31]....
        /*035c*/ 	.word	0xffffffff


	//   ....[32]....
        /*0360*/ 	.word	0xffffffff


	//   ....[33]....
        /*0364*/ 	.word	0xffffffff


	//   ....[34]....
        /*0368*/ 	.word	0xffffffff


	//   ....[35]....
        /*036c*/ 	.word	0xffffffff


	//   ....[36]....
        /*0370*/ 	.word	0xffffffff


	//   ....[37]....
        /*0374*/ 	.word	0xffffffff


	//   ....[38]....
        /*0378*/ 	.word	0xffffffff


	//   ....[39]....
        /*037c*/ 	.word	0xffffffff


	//   ....[40]....
        /*0380*/ 	.word	0xffffffff


	//   ....[41]....
        /*0384*/ 	.word	0xffffffff


	//   ....[42]....
        /*0388*/ 	.word	0xffffffff


	//   ....[43]....
        /*038c*/ 	.word	0xffffffff


	//   ....[44]....
        /*0390*/ 	.word	0xffffffff


	//   ....[45]....
        /*0394*/ 	.word	0xffffffff


	//   ....[46]....
        /*0398*/ 	.word	0xffffffff


	//   ....[47]....
        /*039c*/ 	.word	0xffffffff


	//   ....[48]....
        /*03a0*/ 	.word	0xffffffff


	//   ....[49]....
        /*03a4*/ 	.word	0xffffffff


	//   ....[50]....
        /*03a8*/ 	.word	0xffffffff


	//   ....[51]....
        /*03ac*/ 	.word	0xffffffff


	//   ....[52]....
        /*03b0*/ 	.word	0xffffffff


	//   ....[53]....
        /*03b4*/ 	.word	0xffffffff


	//   ....[54]....
        /*03b8*/ 	.word	0xffffffff


	//   ....[55]....
        /*03bc*/ 	.word	0xffffffff


	//   ....[56]....
        /*03c0*/ 	.word	0xffffffff


	//   ....[57]....
        /*03c4*/ 	.word	0xffffffff


	//   ....[58]....
        /*03c8*/ 	.word	0xffffffff


	//   ....[59]....
        /*03cc*/ 	.word	0xffffffff


	//   ....[60]....
        /*03d0*/ 	.word	0xffffffff


	//   ....[61]....
        /*03d4*/ 	.word	0xffffffff


	//   ....[62]....
        /*03d8*/ 	.word	0xffffffff


	//   ....[63]....
        /*03dc*/ 	.word	0xffffffff


	//   ....[64]....
        /*03e0*/ 	.word	0xffffffff


	//   ....[65]....
        /*03e4*/ 	.word	0xffffffff


	//   ....[66]....
        /*03e8*/ 	.word	0xffffffff


	//   ....[67]....
        /*03ec*/ 	.word	0xffffffff


	//   ....[68]....
        /*03f0*/ 	.word	0xffffffff


	//   ....[69]....
        /*03f4*/ 	.word	0xffffffff


	//   ....[70]....
        /*03f8*/ 	.word	0xffffffff


	//   ....[71]....
        /*03fc*/ 	.word	0xffffffff


	//   ....[72]....
        /*0400*/ 	.word	0xffffffff


	//   ....[73]....
        /*0404*/ 	.word	0xffffffff


	//   ....[74]....
        /*0408*/ 	.word	0xffffffff


	//   ....[75]....
        /*040c*/ 	.word	0xffffffff


	//   ....[76]....
        /*0410*/ 	.word	0xffffffff


	//   ....[77]....
        /*0414*/ 	.word	0xffffffff


	//   ....[78]....
        /*0418*/ 	.word	0xffffffff


	//   ....[79]....
        /*041c*/ 	.word	0xffffffff


	//   ....[80]....
        /*0420*/ 	.word	0xffffffff


	//   ....[81]....
        /*0424*/ 	.word	0xffffffff


	//   ....[82]....
        /*0428*/ 	.word	0xffffffff


	//   ....[83]....
        /*042c*/ 	.word	0xffffffff


	//   ....[84]....
        /*0430*/ 	.word	0xffffffff


	//   ....[85]....
        /*0434*/ 	.word	0xffffffff


	//   ....[86]....
        /*0438*/ 	.word	0xffffffff


	//   ....[87]....
        /*043c*/ 	.word	0x0500000f


	//   ....[88]....
        /*0440*/ 	.word	0x0500000f


	//----- nvinfo : EIATTR_COOP_GROUP_INSTR_OFFSETS
	.align		4
.L_155:
        /*0444*/ 	.byte	0x04, 0x28
        /*0446*/ 	.short	(.L_157 - .L_156)


	//   ....[0]....
.L_156:
        /*0448*/ 	.word	0x00000070


	//   ....[1]....
        /*044c*/ 	.word	0x00000170


	//   ....[2]....
        /*0450*/ 	.word	0x000001c0


	//   ....[3]....
        /*0454*/ 	.word	0x000003f0


	//   ....[4]....
        /*0458*/ 	.word	0x00000550


	//   ....[5]....
        /*045c*/ 	.word	0x00000670


	//   ....[6]....
        /*0460*/ 	.word	0x000007d0


	//   ....[7]....
        /*0464*/ 	.word	0x00001430


	//   ....[8]....
        /*0468*/ 	.word	0x00003bc0


	//   ....[9]....
        /*046c*/ 	.word	0x00003c60


	//   ....[10]....
        /*0470*/ 	.word	0x00004030


	//   ....[11]....
        /*0474*/ 	.word	0x00004130


	//   ....[12]....
        /*0478*/ 	.word	0x00007180


	//   ....[13]....
        /*047c*/ 	.word	0x00007230


	//   ....[14]....
        /*0480*/ 	.word	0x000074f0


	//   ....[15]....
        /*0484*/ 	.word	0x00007520


	//   ....[16]....
        /*0488*/ 	.word	0x00009200


	//   ....[17]....
        /*048c*/ 	.word	0x00009260


	//   ....[18]....
        /*0490*/ 	.word	0x00009280


	//   ....[19]....
        /*0494*/ 	.word	0x000092a0


	//   ....[20]....
        /*0498*/ 	.word	0x0000a1e0


	//   ....[21]....
        /*049c*/ 	.word	0x0000a1f0


	//   ....[22]....
        /*04a0*/ 	.word	0x0000a200


	//   ....[23]....
        /*04a4*/ 	.word	0x0000a210


	//   ....[24]....
        /*04a8*/ 	.word	0x0000a220


	//   ....[25]....
        /*04ac*/ 	.word	0x0000a230


	//   ....[26]....
        /*04b0*/ 	.word	0x0000a240


	//   ....[27]....
        /*04b4*/ 	.word	0x0000a250


	//   ....[28]....
        /*04b8*/ 	.word	0x0000a280


	//   ....[29]....
        /*04bc*/ 	.word	0x0000a290


	//   ....[30]....
        /*04c0*/ 	.word	0x0000a2c0


	//   ....[31]....
        /*04c4*/ 	.word	0x0000a2d0


	//   ....[32]....
        /*04c8*/ 	.word	0x0000a2e0


	//   ....[33]....
        /*04cc*/ 	.word	0x0000a2f0


	//   ....[34]....
        /*04d0*/ 	.word	0x0000a320


	//   ....[35]....
        /*04d4*/ 	.word	0x0000a350


	//   ....[36]....
        /*04d8*/ 	.word	0x0000a370


	//   ....[37]....
        /*04dc*/ 	.word	0x0000a380


	//   ....[38]....
        /*04e0*/ 	.word	0x0000a390


	//   ....[39]....
        /*04e4*/ 	.word	0x0000a3a0


	//   ....[40]....
        /*04e8*/ 	.word	0x0000a3d0


	//   ....[41]....
        /*04ec*/ 	.word	0x0000a400


	//   ....[42]....
        /*04f0*/ 	.word	0x0000a410


	//   ....[43]....
        /*04f4*/ 	.word	0x0000a420


	//   ....[44]....
        /*04f8*/ 	.word	0x0000a430


	//   ....[45]....
        /*04fc*/ 	.word	0x0000a440


	//   ....[46]....
        /*0500*/ 	.word	0x0000a460


	//   ....[47]....
        /*0504*/ 	.word	0x0000a480


	//   ....[48]....
        /*0508*/ 	.word	0x0000a490


	//   ....[49]....
        /*050c*/ 	.word	0x0000a4e0


	//   ....[50]....
        /*0510*/ 	.word	0x0000a510


	//   ....[51]....
        /*0514*/ 	.word	0x0000a530


	//   ....[52]....
        /*0518*/ 	.word	0x0000bef0


	//   ....[53]....
        /*051c*/ 	.word	0x0000c0f0


	//   ....[54]....
        /*0520*/ 	.word	0x0000c120


	//   ....[55]....
        /*0524*/ 	.word	0x0000c150


	//   ....[56]....
        /*0528*/ 	.word	0x0000c190


	//   ....[57]....
        /*052c*/ 	.word	0x0000c1c0


	//   ....[58]....
        /*0530*/ 	.word	0x0000c1f0


	//   ....[59]....
        /*0534*/ 	.word	0x0000c380


	//   ....[60]....
        /*0538*/ 	.word	0x0000c3b0


	//   ....[61]....
        /*053c*/ 	.word	0x0000c3e0


	//   ....[62]....
        /*0540*/ 	.word	0x0000c410


	//   ....[63]....
        /*0544*/ 	.word	0x0000c440


	//   ....[64]....
        /*0548*/ 	.word	0x0000c480


	//   ....[65]....
        /*054c*/ 	.word	0x0000c510


	//   ....[66]....
        /*0550*/ 	.word	0x0000c550


	//   ....[67]....
        /*0554*/ 	.word	0x0000c5e0


	//   ....[68]....
        /*0558*/ 	.word	0x0000d950


	//   ....[69]....
        /*055c*/ 	.word	0x0000fd40


	//   ....[70]....
        /*0560*/ 	.word	0x0000fd70


	//   ....[71]....
        /*0564*/ 	.word	0x0000fda0


	//   ....[72]....
        /*0568*/ 	.word	0x0000fdd0


	//   ....[73]....
        /*056c*/ 	.word	0x0000fe00


	//   ....[74]....
        /*0570*/ 	.word	0x0000fe10


	//   ....[75]....
        /*0574*/ 	.word	0x0000fe50


	//   ....[76]....
        /*0578*/ 	.word	0x0000fe60


	//   ....[77]....
        /*057c*/ 	.word	0x0000ffa0


	//   ....[78]....
        /*0580*/ 	.word	0x0000ffd0


	//   ....[79]....
        /*0584*/ 	.word	0x00010000


	//   ....[80]....
        /*0588*/ 	.word	0x00010030


	//   ....[81]....
        /*058c*/ 	.word	0x00010060


	//   ....[82]....
        /*0590*/ 	.word	0x000100a0


	//   ....[83]....
        /*0594*/ 	.word	0x00010130


	//   ....[84]....
        /*0598*/ 	.word	0x00010170


	//   ....[85]....
        /*059c*/ 	.word	0x00010200


	//   ....[86]....
        /*05a0*/ 	.word	0x00010670


	//   ....[87]....
        /*05a4*/ 	.word	0x00010b90


	//   ....[88]....
        /*05a8*/ 	.word	0x00011020


	//----- nvinfo : EIATTR_REG_RECONFIG
	.align		4
.L_157:
        /*05ac*/ 	.byte	0x01, 0x54
	.zero		2


	//----- nvinfo : EIATTR_SYSCALL_OFFSETS
	.align		4
        /*05b0*/ 	.byte	0x04, 0x46
        /*05b2*/ 	.short	(.L_159 - .L_158)


	//   ....[0]....
.L_158:
        /*05b4*/ 	.word	0x00001610


	//   ....[1]....
        /*05b8*/ 	.word	0x0000d220


	//   ....[2]....
        /*05bc*/ 	.word	0x0000d360


	//   ....[3]....
        /*05c0*/ 	.word	0x0000d4a0


	//   ....[4]....
        /*05c4*/ 	.word	0x0000d5c0


	//----- nvinfo : EIATTR_MBARRIER_INSTR_OFFSETS
	.align		4
.L_159:
        /*05c8*/ 	.byte	0x04, 0x39
        /*05ca*/ 	.short	(.L_161 - .L_160)


	//   ....[0]....
.L_160:
        /*05cc*/ 	.word	0x000002a0
        /*05d0*/ 	.word	0x000000ff
        /*05d4*/ 	.word	0x00029800
        /*05d8*/ 	.short	0x0100
        /*05da*/ 	.byte	0x08
	.zero		1


	//   ....[1]....
        /*05dc*/ 	.word	0x000002b0
        /*05e0*/ 	.word	0x000000ff
        /*05e4*/ 	.word	0x00029820
        /*05e8*/ 	.short	0x0100
        /*05ea*/ 	.byte	0x08
	.zero		1


	//   ....[2]....
        /*05ec*/ 	.word	0x000003a0
        /*05f0*/ 	.word	0x000000ff
        /*05f4*/ 	.word	0x00029830
        /*05f8*/ 	.short	0x0100
        /*05fa*/ 	.byte	0x08
	.zero		1


	//   ....[3]....
        /*05fc*/ 	.word	0x000003b0
        /*0600*/ 	.word	0x000000ff
        /*0604*/ 	.word	0x00029840
        /*0608*/ 	.short	0x0100
        /*060a*/ 	.byte	0x08
	.zero		1


	//   ....[4]....
        /*060c*/ 	.word	0x000003c0
        /*0610*/ 	.word	0x000000ff
        /*0614*/ 	.word	0x00029838
        /*0618*/ 	.short	0x0100
        /*061a*/ 	.byte	0x08
	.zero		1


	//   ....[5]....
        /*061c*/ 	.word	0x000003d0
        /*0620*/ 	.word	0x000000ff
        /*0624*/ 	.word	0x00029848
        /*0628*/ 	.short	0x0100
        /*062a*/ 	.byte	0x08
	.zero		1


	//   ....[6]....
        /*062c*/ 	.word	0x00000500
        /*0630*/ 	.word	0x000000ff
        /*0634*/ 	.word	0x00029850
        /*0638*/ 	.short	0x0100
        /*063a*/ 	.byte	0x08
	.zero		1


	//   ....[7]....
        /*063c*/ 	.word	0x00000510
        /*0640*/ 	.word	0x000000ff
        /*0644*/ 	.word	0x00029860
        /*0648*/ 	.short	0x0100
        /*064a*/ 	.byte	0x08
	.zero		1


	//   ....[8]....
        /*064c*/ 	.word	0x00000520
        /*0650*/ 	.word	0x000000ff
        /*0654*/ 	.word	0x00029858
        /*0658*/ 	.short	0x0100
        /*065a*/ 	.byte	0x08
	.zero		1


	//   ....[9]....
        /*065c*/ 	.word	0x00000530
        /*0660*/ 	.word	0x000000ff
        /*0664*/ 	.word	0x00029868
        /*0668*/ 	.short	0x0100
        /*066a*/ 	.byte	0x08
	.zero		1


	//   ....[10]....
        /*066c*/ 	.word	0x00000620
        /*0670*/ 	.word	0x000000ff
        /*0674*/ 	.word	0x00029870
        /*0678*/ 	.short	0x0100
        /*067a*/ 	.byte	0x06
	.zero		1


	//   ....[11]....
        /*067c*/ 	.word	0x00000630
        /*0680*/ 	.word	0x000000ff
        /*0684*/ 	.word	0x00029880
        /*0688*/ 	.short	0x0100
        /*068a*/ 	.byte	0x06
	.zero		1


	//   ....[12]....
        /*068c*/ 	.word	0x00000640
        /*0690*/ 	.word	0x000000ff
        /*0694*/ 	.word	0x00029878
        /*0698*/ 	.short	0x0100
        /*069a*/ 	.byte	0x06
	.zero		1


	//   ....[13]....
        /*069c*/ 	.word	0x00000650
        /*06a0*/ 	.word	0x000000ff
        /*06a4*/ 	.word	0x00029888
        /*06a8*/ 	.short	0x0100
        /*06aa*/ 	.byte	0x06
	.zero		1


	//   ....[14]....
        /*06ac*/ 	.word	0x00000780
        /*06b0*/ 	.word	0x000000ff
        /*06b4*/ 	.word	0x00029890
        /*06b8*/ 	.short	0x0100
        /*06ba*/ 	.byte	0x08
	.zero		1


	//   ....[15]....
        /*06bc*/ 	.word	0x00000790
        /*06c0*/ 	.word	0x000000ff
        /*06c4*/ 	.word	0x000298a0
        /*06c8*/ 	.short	0x0100
        /*06ca*/ 	.byte	0x08
	.zero		1


	//   ....[16]....
        /*06cc*/ 	.word	0x000007a0
        /*06d0*/ 	.word	0x000000ff
        /*06d4*/ 	.word	0x00029898
        /*06d8*/ 	.short	0x0100
        /*06da*/ 	.byte	0x08
	.zero		1


	//   ....[17]....
        /*06dc*/ 	.word	0x000007b0
        /*06e0*/ 	.word	0x000000ff
        /*06e4*/ 	.word	0x000298a8
        /*06e8*/ 	.short	0x0100
        /*06ea*/ 	.byte	0x08
	.zero		1


	//   ....[18]....
        /*06ec*/ 	.word	0x000008e0
        /*06f0*/ 	.word	0x000000ff
        /*06f4*/ 	.word	0x000298b0
        /*06f8*/ 	.short	0x0100
        /*06fa*/ 	.byte	0x08
	.zero		1


	//   ....[19]....
        /*06fc*/ 	.word	0x000008f0
        /*0700*/ 	.word	0x000000ff
        /*0704*/ 	.word	0x000298c0
        /*0708*/ 	.short	0x0100
        /*070a*/ 	.byte	0x08
	.zero		1


	//   ....[20]....
        /*070c*/ 	.word	0x00000900
        /*0710*/ 	.word	0x000000ff
        /*0714*/ 	.word	0x000298b8
        /*0718*/ 	.short	0x0100
        /*071a*/ 	.byte	0x08
	.zero		1


	//   ....[21]....
        /*071c*/ 	.word	0x00000910
        /*0720*/ 	.word	0x000000ff
        /*0724*/ 	.word	0x000298c8
        /*0728*/ 	.short	0x0100
        /*072a*/ 	.byte	0x08
	.zero		1


	//   ....[22]....
        /*072c*/ 	.word	0x00001980
        /*0730*/ 	.word	0x00000003
        /*0734*/ 	.word	0x00029800
        /*0738*/ 	.short	0x010a
        /*073a*/ 	.byte	0x3f
	.zero		1


	//   ....[23]....
        /*073c*/ 	.word	0x00001a20
        /*0740*/ 	.word	0x00000005
        /*0744*/ 	.word	0x00029830
        /*0748*/ 	.short	0x010a
        /*074a*/ 	.byte	0x3f
	.zero		1


	//   ....[24]....
        /*074c*/ 	.word	0x00001a90
        /*0750*/ 	.word	0x00000005
        /*0754*/ 	.word	0x00029830
        /*0758*/ 	.short	0x010a
        /*075a*/ 	.byte	0x3f
	.zero		1


	//   ....[25]....
        /*075c*/ 	.word	0x000040c0
        /*0760*/ 	.word	0x00000005
        /*0764*/ 	.word	0x00000000
        /*0768*/ 	.short	0x0101
        /*076a*/ 	.byte	0x3f
	.zero		1


	//   ....[26]....
        /*076c*/ 	.word	0x00005790
        /*0770*/ 	.word	0x000000ff
        /*0774*/ 	.word	0x00029830
        /*0778*/ 	.short	0x010a
        /*077a*/ 	.byte	0x06
	.zero		1


	//   ....[27]....
        /*077c*/ 	.word	0x000057d0
        /*0780*/ 	.word	0x000000ff
        /*0784*/ 	.word	0x00029830
        /*0788*/ 	.short	0x010a
        /*078a*/ 	.byte	0x06
	.zero		1


	//   ....[28]....
        /*078c*/ 	.word	0x00006420
        /*0790*/ 	.word	0x000000ff
        /*0794*/ 	.word	0x00029850
        /*0798*/ 	.short	0x010a
        /*079a*/ 	.byte	0x06
	.zero		1


	//   ....[29]....
        /*079c*/ 	.word	0x00006460
        /*07a0*/ 	.word	0x000000ff
        /*07a4*/ 	.word	0x00029850
        /*07a8*/ 	.short	0x010a
        /*07aa*/ 	.byte	0x06
	.zero		1


	//   ....[30]....
        /*07ac*/ 	.word	0x00008580
        /*07b0*/ 	.word	0x00000006
        /*07b4*/ 	.word	0x00000000
        /*07b8*/ 	.short	0x0101
        /*07ba*/ 	.byte	0x3f
	.zero		1


	//   ....[31]....
        /*07bc*/ 	.word	0x000087e0
        /*07c0*/ 	.word	0x00000009
        /*07c4*/ 	.word	0x00000000
        /*07c8*/ 	.short	0x0101
        /*07ca*/ 	.byte	0x3f
	.zero		1


	//   ....[32]....
        /*07cc*/ 	.word	0x00008e40
        /*07d0*/ 	.word	0x0000000f
        /*07d4*/ 	.word	0x00029850
        /*07d8*/ 	.short	0x010a
        /*07da*/ 	.byte	0x3f
	.zero		1


	//   ....[33]....
        /*07dc*/ 	.word	0x00008ed0
        /*07e0*/ 	.word	0x0000000f
        /*07e4*/ 	.word	0x00029850
        /*07e8*/ 	.short	0x010a
        /*07ea*/ 	.byte	0x3f
	.zero		1


	//   ....[34]....
        /*07ec*/ 	.word	0x00009630
        /*07f0*/ 	.word	0x00000005
        /*07f4*/ 	.word	0x00000000
        /*07f8*/ 	.short	0x0101
        /*07fa*/ 	.byte	0x3f
	.zero		1


	//   ....[35]....
        /*07fc*/ 	.word	0x0000ae80
        /*0800*/ 	.word	0x00000004
        /*0804*/ 	.word	0x00000000
        /*0808*/ 	.short	0x0101
        /*080a*/ 	.byte	0x3f
	.zero		1


	//   ....[36]....
        /*080c*/ 	.word	0x0000db80
        /*0810*/ 	.word	0x00000002
        /*0814*/ 	.word	0x00029880
        /*0818*/ 	.short	0x010a
        /*081a*/ 	.byte	0x3f
	.zero		1


	//   ....[37]....
        /*081c*/ 	.word	0x0000dd40
        /*0820*/ 	.word	0x00000002
        /*0824*/ 	.word	0x00029840
        /*0828*/ 	.short	0x010a
        /*082a*/ 	.byte	0x3f
	.zero		1


	//   ....[38]....
        /*082c*/ 	.word	0x0000e210
        /*0830*/ 	.word	0x000000ff
        /*0834*/ 	.word	0x00029820
        /*0838*/ 	.short	0x010a
        /*083a*/ 	.byte	0x29
	.zero		1


	//   ....[39]....
        /*083c*/ 	.word	0x0000e510
        /*0840*/ 	.word	0x00000004
        /*0844*/ 	.word	0x00029880
        /*0848*/ 	.short	0x010a
        /*084a*/ 	.byte	0x3f
	.zero		1


	//   ....[40]....
        /*084c*/ 	.word	0x0000e790
        /*0850*/ 	.word	0x00000004
        /*0854*/ 	.word	0x00029840
        /*0858*/ 	.short	0x010a
        /*085a*/ 	.byte	0x3f
	.zero		1


	//   ....[41]....
        /*085c*/ 	.word	0x0000eca0
        /*0860*/ 	.word	0x00000003
        /*0864*/ 	.word	0x00029870
        /*0868*/ 	.short	0x010a
        /*086a*/ 	.byte	0x3f
	.zero		1


	//   ....[42]....
        /*086c*/ 	.word	0x0000ed10
        /*0870*/ 	.word	0x00000002
        /*0874*/ 	.word	0x00029860
        /*0878*/ 	.short	0x010a
        /*087a*/ 	.byte	0x3f
	.zero		1


	//   ....[43]....
        /*087c*/ 	.word	0x0000f280
        /*0880*/ 	.word	0x00000003
        /*0884*/ 	.word	0x00029850
        /*0888*/ 	.short	0x0101
        /*088a*/ 	.byte	0x3f
	.zero		1


	//   ....[44]....
        /*088c*/ 	.word	0x0000f2c0
        /*0890*/ 	.word	0x00000002
        /*0894*/ 	.word	0x00000000
        /*0898*/ 	.short	0x0101
        /*089a*/ 	.byte	0x3f
	.zero		1


	//   ....[45]....
        /*089c*/ 	.word	0x0000f480
        /*08a0*/ 	.word	0x00000014
        /*08a4*/ 	.word	0x00029870
        /*08a8*/ 	.short	0x010a
        /*08aa*/ 	.byte	0x3f
	.zero		1


	//   ....[46]....
        /*08ac*/ 	.word	0x0000f510
        /*08b0*/ 	.word	0x00000014
        /*08b4*/ 	.word	0x00029860
        /*08b8*/ 	.short	0x010a
        /*08ba*/ 	.byte	0x3f
	.zero		1


	//   ....[47]....
        /*08bc*/ 	.word	0x0000fa50
        /*08c0*/ 	.word	0x00000014
        /*08c4*/ 	.word	0x00029850
        /*08c8*/ 	.short	0x0101
        /*08ca*/ 	.byte	0x3f
	.zero		1


	//   ....[48]....
        /*08cc*/ 	.word	0x0000faa0
        /*08d0*/ 	.word	0x00000000
        /*08d4*/ 	.word	0x00000000
        /*08d8*/ 	.short	0x0101
        /*08da*/ 	.byte	0x3f
	.zero		1


	//   ....[49]....
        /*08dc*/ 	.word	0x000105f0
        /*08e0*/ 	.word	0x00000000
        /*08e4*/ 	.word	0x00029820
        /*08e8*/ 	.short	0x010a
        /*08ea*/ 	.byte	0x3f
	.zero		1


	//   ....[50]....
        /*08ec*/ 	.word	0x000107b0
        /*08f0*/ 	.word	0x00000006
        /*08f4*/ 	.word	0x00000000
        /*08f8*/ 	.short	0x010a
        /*08fa*/ 	.byte	0x3f
	.zero		1


	//   ....[51]....
        /*08fc*/ 	.word	0x00010820
        /*0900*/ 	.word	0x00000007
        /*0904*/ 	.word	0x00000000
        /*0908*/ 	.short	0x010a
        /*090a*/ 	.byte	0x3f
	.zero		1


	//   ....[52]....
        /*090c*/ 	.word	0x00010880
        /*0910*/ 	.word	0x00000004
        /*0914*/ 	.word	0x00029860
        /*0918*/ 	.short	0x010a
        /*091a*/ 	.byte	0x3f
	.zero		1


	//   ....[53]....
        /*091c*/ 	.word	0x000108d0
        /*0920*/ 	.word	0x00000003
        /*0924*/ 	.word	0x00029860
        /*0928*/ 	.short	0x010a
        /*092a*/ 	.byte	0x3f
	.zero		1


	//   ....[54]....
        /*092c*/ 	.word	0x00010910
        /*0930*/ 	.word	0x00000004
        /*0934*/ 	.word	0x00029880
        /*0938*/ 	.short	0x010a
        /*093a*/ 	.byte	0x3f
	.zero		1


	//   ....[55]....
        /*093c*/ 	.word	0x00010930
        /*0940*/ 	.word	0x00000003
        /*0944*/ 	.word	0x00029880
        /*0948*/ 	.short	0x010a
        /*094a*/ 	.byte	0x3f
	.zero		1


	//   ....[56]....
        /*094c*/ 	.word	0x00010990
        /*0950*/ 	.word	0x00000003
        /*0954*/ 	.word	0x00029800
        /*0958*/ 	.short	0x010a
        /*095a*/ 	.byte	0x3f
	.zero		1


	//   ....[57]....
        /*095c*/ 	.word	0x000109e0
        /*0960*/ 	.word	0x00000005
        /*0964*/ 	.word	0x00029830
        /*0968*/ 	.short	0x010a
        /*096a*/ 	.byte	0x3f
	.zero		1


	//   ....[58]....
        /*096c*/ 	.word	0x00010a40
        /*0970*/ 	.word	0x00000004
        /*0974*/ 	.word	0x00029830
        /*0978*/ 	.short	0x010a
        /*097a*/ 	.byte	0x3f
	.zero		1


	//   ....[59]....
        /*097c*/ 	.word	0x00010aa0
        /*0980*/ 	.word	0x00000004
        /*0984*/ 	.word	0x00029850
        /*0988*/ 	.short	0x010a
        /*098a*/ 	.byte	0x3f
	.zero		1


	//   ....[60]....
        /*098c*/ 	.word	0x00010af0
        /*0990*/ 	.word	0x0000000f
        /*0994*/ 	.word	0x00029850
        /*0998*/ 	.short	0x010a
        /*099a*/ 	.byte	0x3f
	.zero		1


	//   ....[61]....
        /*099c*/ 	.word	0x00010c40
        /*09a0*/ 	.word	0x00000002
        /*09a4*/ 	.word	0x00029880
        /*09a8*/ 	.short	0x010a
        /*09aa*/ 	.byte	0x3f
	.zero		1


	//   ....[62]....
        /*09ac*/ 	.word	0x00010c90
        /*09b0*/ 	.word	0x00000002
        /*09b4*/ 	.word	0x00029840
        /*09b8*/ 	.short	0x010a
        /*09ba*/ 	.byte	0x3f
	.zero		1


	//   ....[63]....
        /*09bc*/ 	.word	0x00010cf0
        /*09c0*/ 	.word	0x00000003
        /*09c4*/ 	.word	0x00029820
        /*09c8*/ 	.short	0x010a
        /*09ca*/ 	.byte	0x3f
	.zero		1


	//   ....[64]....
        /*09cc*/ 	.word	0x00010d40
        /*09d0*/ 	.word	0x00000004
        /*09d4*/ 	.word	0x00029880
        /*09d8*/ 	.short	0x010a
        /*09da*/ 	.byte	0x3f
	.zero		1


	//   ....[65]....
        /*09dc*/ 	.word	0x00010d90
        /*09e0*/ 	.word	0x00000004
        /*09e4*/ 	.word	0x00029840
        /*09e8*/ 	.short	0x010a
        /*09ea*/ 	.byte	0x3f
	.zero		1


	//   ....[66]....
        /*09ec*/ 	.word	0x00010df0
        /*09f0*/ 	.word	0x00000003
        /*09f4*/ 	.word	0x00029870
        /*09f8*/ 	.short	0x010a
        /*09fa*/ 	.byte	0x3f
	.zero		1


	//   ....[67]....
        /*09fc*/ 	.word	0x00010e50
        /*0a00*/ 	.word	0x00000004
        /*0a04*/ 	.word	0x00029860
        /*0a08*/ 	.short	0x010a
        /*0a0a*/ 	.byte	0x3f
	.zero		1


	//   ....[68]....
        /*0a0c*/ 	.word	0x00010ea0
        /*0a10*/ 	.word	0x00000014
        /*0a14*/ 	.word	0x00029870
        /*0a18*/ 	.short	0x010a
        /*0a1a*/ 	.byte	0x3f
	.zero		1


	//   ....[69]....
        /*0a1c*/ 	.word	0x00010ef0
        /*0a20*/ 	.word	0x00000014
        /*0a24*/ 	.word	0x00029860
        /*0a28*/ 	.short	0x010a
        /*0a2a*/ 	.byte	0x3f
	.zero		1


	//   ....[70]....
        /*0a2c*/ 	.word	0x00010f40
        /*0a30*/ 	.word	0x00000000
        /*0a34*/ 	.word	0x00029820
        /*0a38*/ 	.short	0x010a
        /*0a3a*/ 	.byte	0x3f
	.zero		1


	//   ....[71]....
        /*0a3c*/ 	.word	0x000110e0
        /*0a40*/ 	.word	0x00000006
        /*0a44*/ 	.word	0x00000000
        /*0a48*/ 	.short	0x010a
        /*0a4a*/ 	.byte	0x3f
	.zero		1


	//   ....[72]....
        /*0a4c*/ 	.word	0x00011130
        /*0a50*/ 	.word	0x00000007
        /*0a54*/ 	.word	0x00000000
        /*0a58*/ 	.short	0x010a
        /*0a5a*/ 	.byte	0x3f
	.zero		1


	//   ....[73]....
        /*0a5c*/ 	.word	0x00011180
        /*0a60*/ 	.word	0x00000004
        /*0a64*/ 	.word	0x00029860
        /*0a68*/ 	.short	0x010a
        /*0a6a*/ 	.byte	0x3f
	.zero		1


	//   ....[74]....
        /*0a6c*/ 	.word	0x000111d0
        /*0a70*/ 	.word	0x00000003
        /*0a74*/ 	.word	0x00029860
        /*0a78*/ 	.short	0x010a
        /*0a7a*/ 	.byte	0x3f
	.zero		1


	//   ....[75]....
        /*0a7c*/ 	.word	0x00011220
        /*0a80*/ 	.word	0x00000004
        /*0a84*/ 	.word	0x00029880
        /*0a88*/ 	.short	0x010a
        /*0a8a*/ 	.byte	0x3f
	.zero		1


	//----- nvinfo : EIATTR_NUM_MBARRIERS
	.align		4
.L_161:
        /*0a8c*/ 	.byte	0x03, 0x38
        /*0a8e*/ 	.short	0x0016


	//----- nvinfo : EIATTR_EXIT_INSTR_OFFSETS
	.align		4
        /*0a90*/ 	.byte	0x04, 0x1c
        /*0a92*/ 	.short	(.L_163 - .L_162)


	//   ....[0]....
.L_162:
        /*0a94*/ 	.word	0x00000ab0


	//   ....[1]....
        /*0a98*/ 	.word	0x0000beb0


	//   ....[2]....
        /*0a9c*/ 	.word	0x00010980


	//----- nvinfo : EIATTR_MAX_THREADS
	.align		4
.L_163:
        /*0aa0*/ 	.byte	0x04, 0x05
        /*0aa2*/ 	.short	(.L_165 - .L_164)
.L_164:
        /*0aa4*/ 	.word	0x00000180
        /*0aa8*/ 	.word	0x00000001
        /*0aac*/ 	.word	0x00000001


	//----- nvinfo : EIATTR_CRS_STACK_SIZE
	.align		4
.L_165:
        /*0ab0*/ 	.byte	0x04, 0x1e
        /*0ab2*/ 	.short	(.L_167 - .L_166)
.L_166:
        /*0ab4*/ 	.word	0x00000000


	//----- nvinfo : EIATTR_CBANK_PARAM_SIZE
	.align		4
.L_167:
        /*0ab8*/ 	.byte	0x03, 0x19
        /*0aba*/ 	.short	0x0a70


	//----- nvinfo : EIATTR_PARAM_CBANK
	.align		4
        /*0abc*/ 	.byte	0x04, 0x0a
        /*0abe*/ 	.short	(.L_169 - .L_168)
	.align		4
.L_168:
        /*0ac0*/ 	.word	index@(.nv.constant0._ZN7cutlass13device_kernelIN5flash11enable_sm90INS1_16FlashAttnFwdSm90INS1_25CollectiveMainloopFwdSm90ILi2EN4cute5tupleIJNS5_1CILi1EEES8_S8_EEENS6_IJNS7_ILi128EEENS7_ILi160EEENS7_ILi192EEEEEELi128ENS_12float_e4m3_tEfNS_4arch4Sm90ELb0ELb0ELb1ELb1ELb0ELb0ELb0ELb1ELb1ELb0ELb0ELb0EEENS1_21CollectiveEpilogueFwdINS6_IJSA_SA_SB_EEES9_NS_10bfloat16_tESG_Li256ELb1ELb0ELb0ELb1EEENS1_36VarlenDynamicPersistentTileSchedulerILi128ELi160ELi256ELi128ELb0ELb0ELb1ELb0ELb1ELb1EEEEEEEEEvNT_6ParamsE)
        /*0ac4*/ 	.short	0x0210
        /*0ac6*/ 	.short	0x0a70


	//----- nvinfo : EIATTR_SW_WAR
	.align		4
.L_169:
        /*0ac8*/ 	.byte	0x04, 0x36
        /*0aca*/ 	.short	(.L_171 - .L_170)
.L_170:
        /*0acc*/ 	.word	0x00000008
.L_171:


//--------------------- .nv.info._ZN7cutlass13device_kernelIN5flash11enable_sm90INS1_16FlashAttnFwdSm90INS1_25CollectiveMainloopFwdSm90ILi2EN4cute5tupleIJNS5_1CILi1EEES8_S8_EEENS6_IJNS7_ILi128EEENS7_ILi160EEENS7_ILi192EEEEEELi128ENS_12float_e4m3_tEfNS_4arch4Sm90ELb0ELb0ELb1ELb1ELb0ELb1ELb0ELb1ELb1ELb0ELb0ELb0EEENS1_21CollectiveEpilogueFwdINS6_IJSA_SA_SB_EEES9_NS_10bfloat16_tESG_Li256ELb1ELb0ELb0ELb1EEENS1_36VarlenDynamicPersistentTileSchedulerILi128ELi160ELi256ELi128ELb0ELb0ELb1ELb0ELb1ELb1EEEEEEEEEvNT_6ParamsE --------------------------
	.section	.nv.info._ZN7cutlass13device_kernelIN5flash11enable_sm90INS1_16FlashAttnFwdSm90INS1_25CollectiveMainloopFwdSm90ILi2EN4cute5tupleIJNS5_1CILi1EEES8_S8_EEENS6_IJNS7_ILi128EEENS7_ILi160EEENS7_ILi192EEEEEELi128ENS_12float_e4m3_tEfNS_4arch4Sm90ELb0ELb0ELb1ELb1ELb0ELb1ELb0ELb1ELb1ELb0ELb0ELb0EEENS1_21CollectiveEpilogueFwdINS6_IJSA_SA_SB_EEES9_NS_10bfloat16_tESG_Li256ELb1ELb0ELb0ELb1EEENS1_36VarlenDynamicPersistentTileSchedulerILi128ELi160ELi256ELi128ELb0ELb0ELb1ELb0ELb1ELb1EEEEEEEEEvNT_6ParamsE,"",@"SHT_CUDA_INFO"
	.sectionflags	@""
	.align	4


	//----- nvinfo : EIATTR_CUDA_API_VERSION
	.align		4
        /*0000*/ 	.byte	0x04, 0x37
        /*0002*/ 	.short	(.L_173 - .L_172)
.L_172:
        /*0004*/ 	.word	0x00000082


	//----- nvinfo : EIATTR_KPARAM_INFO
	.align		4
.L_173:
        /*0008*/ 	.byte	0x04, 0x17
        /*000a*/ 	.short	(.L_175 - .L_174)
.L_174:
        /*000c*/ 	.word	0x00000000
        /*0010*/ 	.short	0x0000
        /*0012*/ 	.short	0x0070
        /*0014*/ 	.byte	0x00, 0xf0, 0x01, 0x28


	//----- nvinfo : EIATTR_SPARSE_MMA_MASK
	.align		4
.L_175:
        /*0018*/ 	.byte	0x03, 0x50
        /*001a*/ 	.short	0x0000


	//----- nvinfo : EIATTR_MAXREG_COUNT
	.align		4
        /*001c*/ 	.byte	0x03, 0x1b
        /*001e*/ 	.short	0x00a8


	//----- nvinfo : EIATTR_NUM_BARRIERS
	.align		4
        /*0020*/ 	.byte	0x02, 0x4c
        /*0022*/ 	.byte	0x10
	.zero		1


	//----- nvinfo : EIATTR_EXTERNS
	.align		4
        /*0024*/ 	.byte	0x04, 0x0f
        /*0026*/ 	.short	(.L_177 - .L_176)


	//   ....[0]....
	.align		4
.L_176:
        /*0028*/ 	.word	index@(__assertfail)


	//----- nvinfo : EIATTR_ANNOTATIONS
	.align		4
.L_177:
        /*002c*/ 	.byte	0x04, 0x55
        /*002e*/ 	.short	(.L_179 - .L_178)


	//   ....[0]....
.L_178:
        /* <DEDUP_REMOVED lines=71> */


	//----- nvinfo : EIATTR_MERCURY_ISA_VERSION
	.align		4
.L_179:
        /*0490*/ 	.byte	0x03, 0x5f
        /*0492*/ 	.short	0x0101


	//----- nvinfo : EIATTR_UNUSED_LOAD_BYTE_OFFSET
	.align		4
        /*0494*/ 	.byte	0x04, 0x44
        /*0496*/ 	.short	(.L_181 - .L_180)


	//   ....[0]....
.L_180:
        /*0498*/ 	.word	0x00000b10
        /*049c*/ 	.word	0x0000fff0


	//   ....[1]....
        /*04a0*/ 	.word	0x0001f5d0
        /*04a4*/ 	.word	0x0000fff0


	//----- nvinfo : EIATTR_INT_WARP_WIDE_INSTR_OFFSETS
	.align		4
.L_181:
        /*04a8*/ 	.byte	0x04, 0x31
        /*04aa*/ 	.short	(.L_183 - .L_182)


	//   ....[0]....
.L_182:
        /*04ac*/ 	.word	0x000001c0


	//   ....[1]....
        /*04b0*/ 	.word	0x00000200


	//   ....[2]....
        /*04b4*/ 	.word	0x00000270


	//   ....[3]....
        /*04b8*/ 	.word	0x00023ea0


	//   ....[4]....
        /*04bc*/ 	.word	0x00023f30


	//   ....[5]....
        /*04c0*/ 	.word	0x000246b0


	//   ....[6]....
        /*04c4*/ 	.word	0x000246e0


	//   ....[7]....
        /*04c8*/ 	.word	0x000247b0


	//   ....[8]....
        /*04cc*/ 	.word	0x00024880


	//   ....[9]....
        /*04d0*/ 	.word	0x000265f0


	//   ....[10]....
        /*04d4*/ 	.word	0x00026680


	//----- nvinfo : EIATTR_COOP_GROUP_MASK_REGIDS
	.align		4
.L_183:
        /*04d8*/ 	.byte	0x04, 0x29
        /*04da*/ 	.short	(.L_185 - .L_184)


	//   ....[0]....
.L_184:
        /*04dc*/ 	.word	0xffffffff


	//   ....[1]....
        /*04e0*/ 	.word	0xffffffff


	//   ....[2]....
        /*04e4*/ 	.word	0xffffffff


	//   ....[3]....
        /*04e8*/ 	.word	0xffffffff


	//   ....[4]....
        /*04ec*/ 	.word	0xffffffff


	//   ....[5]....
        /*04f0*/ 	.word	0xffffffff


	//   ....[6]....
        /*04f4*/ 	.word	0xffffffff


	//   ....[7]....
        /*04f8*/ 	.word	0xffffffff


	//   ....[8]....
        /*04fc*/ 	.word	0xffffffff


	//   ....[9]....
        /*0500*/ 	.word	0xffffffff


	//   ....[10]....
        /*0504*/ 	.word	0xffffffff


	//   ....[11]....
        /*0508*/ 	.word	0xffffffff


	//   ....[12]....
        /*050c*/ 	.word	0xffffffff


	//   ....[13]....
        /*0510*/ 	.word	0xffffffff


	//   ....[14]....
        /*0514*/ 	.word	0xffffffff


	//   ....[15]....
        /*0518*/ 	.word	0xffffffff


	//   ....[16]....
        /*051c*/ 	.word	0xffffffff


	//   ....[17]....
        /*0520*/ 	.word	0xffffffff


	//   ....[18]....
        /*0524*/ 	.word	0xffffffff


	//   ....[19]....
        /*0528*/ 	.word	0xffffffff


	//   ....[20]....
        /*052c*/ 	.word	0xffffffff


	//   ....[21]....
        /*0530*/ 	.word	0xffffffff


	//   ....[22]....
        /*0534*/ 	.word	0xffffffff


	//   ....[23]....
        /*0538*/ 	.word	0xffffffff


	//   ....[24]....
        /*053c*/ 	.word	0xffffffff


	//   ....[25]....
        /*0540*/ 	.word	0xffffffff


	//   ....[26]....
        /*0544*/ 	.word	0xffffffff


	//   ....[27]....
        /*0548*/ 	.word	0xffffffff


	//   ....[28]....
        /*054c*/ 	.word	0xffffffff


	//   ....[29]....
        /*0550*/ 	.word	0xffffffff


	//   ....[30]....
        /*0554*/ 	.word	0xffffffff


	//   ....[31]....
        /*0558*/ 	.word	0xffffffff


	//   ....[32]....
        /*055c*/ 	.word	0xffffffff


	//   ....[33]....
        /*0560*/ 	.word	0xffffffff


	//   ....[34]....
        /*0564*/ 	.word	0xffffffff


	//   ....[35]....
        /*0568*/ 	.word	0xffffffff


	//   ....[36]....
        /*056c*/ 	.word	0xffffffff


	//   ....[37]....
        /*0570*/ 	.word	0xffffffff


	//   ....[38]....
        /*0574*/ 	.word	0xffffffff


	//   ....[39]....
        /*0578*/ 	.word	0xffffffff


	//   ....[40]....
        /*057c*/ 	.word	0xffffffff


	//   ....[41]....
        /*0580*/ 	.word	0xffffffff


	//   ....[42]....
        /*0584*/ 	.word	0xffffffff


	//   ....[43]....
        /*0588*/ 	.word	0xffffffff


	//   ....[44]....
        /*058c*/ 	.word	0xffffffff


	//   ....[45]....
        /*0590*/ 	.word	0xffffffff


	//   ....[46]....
        /*0594*/ 	.word	0xffffffff


	//   ....[47]....
        /*0598*/ 	.word	0xffffffff


	//   ....[48]....
        /*059c*/ 	.word	0xffffffff


	//   ....[49]....
        /*05a0*/ 	.word	0xffffffff


	//   ....[50]....
        /*05a4*/ 	.word	0xffffffff


	//   ....[51]....
        /*05a8*/ 	.word	0xffffffff


	//   ....[52]....
        /*05ac*/ 	.word	0xffffffff


	//   ....[53]....
        /*05b0*/ 	.word	0xffffffff


	//   ....[54]....
        /*05b4*/ 	.word	0xffffffff


	//   ....[55]....
        /*05b8*/ 	.word	0xffffffff


	//   ....[56]....
        /*05bc*/ 	.word	0xffffffff


	//   ....[57]....
        /*05c0*/ 	.word	0xffffffff


	//   ....[58]....
        /*05c4*/ 	.word	0xffffffff


	//   ....[59]....
        /*05c8*/ 	.word	0xffffffff


	//   ....[60]....
        /*05cc*/ 	.word	0xffffffff


	//   ....[61]....
        /*05d0*/ 	.word	0xffffffff


	//   ....[62]....
        /*05d4*/ 	.word	0xffffffff


	//   ....[63]....
        /*05d8*/ 	.word	0xffffffff


	//   ....[64]....
        /*05dc*/ 	.word	0xffffffff


	//   ....[65]....
        /*05e0*/ 	.word	0xffffffff


	//   ....[66]....
        /*05e4*/ 	.word	0xffffffff


	//   ....[67]....
        /*05e8*/ 	.word	0xffffffff


	//   ....[68]....
        /*05ec*/ 	.word	0xffffffff


	//   ....[69]....
        /*05f0*/ 	.word	0xffffffff


	//   ....[70]....
        /*05f4*/ 	.word	0xffffffff


	//   ....[71]....
        /*05f8*/ 	.word	0xffffffff


	//   ....[72]....
        /*05fc*/ 	.word	0xffffffff


	//   ....[73]....
        /*0600*/ 	.word	0xffffffff


	//   ....[74]....
        /*0604*/ 	.word	0xffffffff


	//   ....[75]....
        /*0608*/ 	.word	0xffffffff


	//   ....[76]....
        /*060c*/ 	.word	0xffffffff


	//   ....[77]....
        /*0610*/ 	.word	0xffffffff


	//   ....[78]....
        /*0614*/ 	.word	0xffffffff


	//   ....[79]....
        /*0618*/ 	.word	0xffffffff


	//   ....[80]....
        /*061c*/ 	.word	0xffffffff


	//   ....[81]....
        /*0620*/ 	.word	0xffffffff


	//   ....[82]....
        /*0624*/ 	.word	0xffffffff


	//   ....[83]....
        /*0628*/ 	.word	0xffffffff


	//   ....[84]....
        /*062c*/ 	.word	0xffffffff


	//   ....[85]....
        /*0630*/ 	.word	0xffffffff


	//   ....[86]....
        /*0634*/ 	.word	0xffffffff


	//   ....[87]....
        /*0638*/ 	.word	0xffffffff


	//   ....[88]....
        /*063c*/ 	.word	0x0500000f


	//   ....[89]....
        /*0640*/ 	.word	0x0500000f


	//   ....[90]....
        /*0644*/ 	.word	0x0500000f


	//   ....[91]....
        /*0648*/ 	.word	0x0500000f


	//   ....[92]....
        /*064c*/ 	.word	0x0500000f


	//   ....[93]....
        /*0650*/ 	.word	0x0500000f


	//   ....[94]....
        /*0654*/ 	.word	0x0500000f


	//   ....[95]....
        /*0658*/ 	.word	0x0500000f


	//   ....[96]....
        /*065c*/ 	.word	0x0500000f


	//   ....[97]....
        /*0660*/ 	.word	0x0500000f


	//   ....[98]....
        /*0664*/ 	.word	0x0500000f


	//   ....[99]....
        /*0668*/ 	.word	0x0500000f


	//   ....[100]....
        /*066c*/ 	.word	0x0500000f


	//   ....[101]....
        /*0670*/ 	.word	0x0500000f


	//   ....[102]....
        /*0674*/ 	.word	0x0500000f


	//   ....[103]....
        /*0678*/ 	.word	0x0500000f


	//   ....[104]....
        /*067c*/ 	.word	0x0500000f


	//   ....[105]....
        /*0680*/ 	.word	0x0500000f


	//   ....[106]....
        /*0684*/ 	.word	0x0500000f


	//   ....[107]....
        /*0688*/ 	.word	0x0500000f


	//   ....[108]....
        /*068c*/ 	.word	0x0500000f


	//   ....[109]....
        /*0690*/ 	.word	0x0500000f


	//   ....[110]....
        /*0694*/ 	.word	0x0500000f


	//   ....[111]....
        /*0698*/ 	.word	0x0500000f


	//   ....[112]....
        /*069c*/ 	.word	0x0500000f


	//   ....[113]....
        /*06a0*/ 	.word	0x0500000f


	//   ....[114]....
        /*06a4*/ 	.word	0x0500000f


	//   ....[115]....
        /*06a8*/ 	.word	0x0500000f


	//   ....[116]....
        /*06ac*/ 	.word	0x0500000f


	//   ....[117]....
        /*06b0*/ 	.word	0x0500000f


	//   ....[118]....
        /*06b4*/ 	.word	0x0500000f


	//   ....[119]....
        /*06b8*/ 	.word	0x0500000f


	//   ....[120]....
        /*06bc*/ 	.word	0x0500000f


	//   ....[121]....
        /*06c0*/ 	.word	0x0500000f


	//   ....[122]....
        /*06c4*/ 	.word	0x0500000f


	//   ....[123]....
        /*06c8*/ 	.word	0x0500000f


	//   ....[124]....
        /*06cc*/ 	.word	0x0500000f


	//   ....[125]....
        /*06d0*/ 	.word	0x0500000f


	//   ....[126]....
        /*06d4*/ 	.word	0x0500000f


	//   ....[127]....
        /*06d8*/ 	.word	0x0500000f


	//   ....[128]....
        /*06dc*/ 	.word	0x0500000f


	//   ....[129]....
        /*06e0*/ 	.word	0x0500000f


	//   ....[130]....
        /*06e4*/ 	.word	0x0500000f


	//   ....[131]....
        /*06e8*/ 	.word	0x0500000f


	//   ....[132]....
        /*06ec*/ 	.word	0x0500000f


	//   ....[133]....
        /*06f0*/ 	.word	0x0500000f


	//   ....[134]....
        /*06f4*/ 	.word	0x0500000f


	//   ....[135]....
        /*06f8*/ 	.word	0x0500000f


	//   ....[136]....
        /*06fc*/ 	.word	0x0500000f


	//   ....[137]....
        /*0700*/ 	.word	0x0500000f


	//   ....[138]....
        /*0704*/ 	.word	0x0500000f


	//   ....[139]....
        /*0708*/ 	.word	0x0500000f


	//   ....[140]....
        /*070c*/ 	.word	0x0500000f


	//   ....[141]....
        /*0710*/ 	.word	0x0500000f


	//   ....[142]....
        /*0714*/ 	.word	0x0500000f


	//   ....[143]....
        /*0718*/ 	.word	0x0500000f


	//   ....[144]....
        /*071c*/ 	.word	0x0500000f


	//   ....[145]....
        /*0720*/ 	.word	0x0500000f


	//   ....[146]....
        /*0724*/ 	.word	0x0500000f


	//   ....[147]....
        /*0728*/ 	.word	0x0500000f


	//   ....[148]....
        /*072c*/ 	.word	0x0500000f


	//----- nvinfo : EIATTR_COOP_GROUP_INSTR_OFFSETS
	.align		4
.L_185:
        /*0730*/ 	.byte	0x04, 0x28
        /*0732*/ 	.short	(.L_187 - .L_186)


	//   ....[0]....
.L_186:
        /*0734*/ 	.word	0x00000070


	//   ....[1]....
        /*0738*/ 	.word	0x000001d0


	//   ....[2]....
        /*073c*/ 	.word	0x00000220


	//   ....[3]....
        /*0740*/ 	.word	0x00000450


	//   ....[4]....
        /*0744*/ 	.word	0x000005b0


	//   ....[5]....
        /*0748*/ 	.word	0x000006d0


	//   ....[6]....
        /*074c*/ 	.word	0x00000830


	//   ....[7]....
        /*0750*/ 	.word	0x0000fdc0


	//   ....[8]....
        /*0754*/ 	.word	0x00019380


	//   ....[9]....
        /*0758*/ 	.word	0x00019420


	//   ....[10]....
        /*075c*/ 	.word	0x00019770


	//   ....[11]....
        /*0760*/ 	.word	0x00019840


	//   ....[12]....
        /*0764*/ 	.word	0x0001cfa0


	//   ....[13]....
        /*0768*/ 	.word	0x0001d030


	//   ....[14]....
        /*076c*/ 	.word	0x0001d0d0


	//   ....[15]....
        /*0770*/ 	.word	0x0001d100


	//   ....[16]....
        /*0774*/ 	.word	0x0001ee20


	//   ....[17]....
        /*0778*/ 	.word	0x0001ee80


	//   ....[18]....
        /*077c*/ 	.word	0x0001eea0


	//   ....[19]....
        /*0780*/ 	.word	0x0001eec0


	//   ....[20]....
        /*0784*/ 	.word	0x0001fc10


	//   ....[21]....
        /*0788*/ 	.word	0x0001fc40


	//   ....[22]....
        /*078c*/ 	.word	0x0001fc70


	//   ....[23]....
        /*0790*/ 	.word	0x0001fca0


	//   ....[24]....
        /*0794*/ 	.word	0x0001fcd0


	//   ....[25]....
        /*0798*/ 	.word	0x0001fd00


	//   ....[26]....
        /*079c*/ 	.word	0x0001fd30


	//   ....[27]....
        /*07a0*/ 	.word	0x0001fd60


	//   ....[28]....
        /*07a4*/ 	.word	0x0001fd90


	//   ....[29]....
        /*07a8*/ 	.word	0x0001fdc0


	//   ....[30]....
        /*07ac*/ 	.word	0x0001fdf0


	//   ....[31]....
        /*07b0*/ 	.word	0x0001fe20


	//   ....[32]....
        /*07b4*/ 	.word	0x0001fe50


	//   ....[33]....
        /*07b8*/ 	.word	0x0001fe80


	//   ....[34]....
        /*07bc*/ 	.word	0x0001feb0


	//   ....[35]....
        /*07c0*/ 	.word	0x0001fee0


	//   ....[36]....
        /*07c4*/ 	.word	0x0001ff10


	//   ....[37]....
        /*07c8*/ 	.word	0x0001ff40


	//   ....[38]....
        /*07cc*/ 	.word	0x0001ff70


	//   ....[39]....
        /*07d0*/ 	.word	0x0001ffb0


	//   ....[40]....
        /*07d4*/ 	.word	0x0001ffe0


	//   ....[41]....
        /*07d8*/ 	.word	0x00020010


	//   ....[42]....
        /*07dc*/ 	.word	0x00020040


	//   ....[43]....
        /*07e0*/ 	.word	0x00020060


	//   ....[44]....
        /*07e4*/ 	.word	0x00020070


	//   ....[45]....
        /*07e8*/ 	.word	0x00020080


	//   ....[46]....
        /*07ec*/ 	.word	0x00020090


	//   ....[47]....
        /*07f0*/ 	.word	0x000200a0


	//   ....[48]....
        /*07f4*/ 	.word	0x000200b0


	//   ....[49]....
        /*07f8*/ 	.word	0x000200c0


	//   ....[50]....
        /*07fc*/ 	.word	0x000200f0


	//   ....[51]....
        /*0800*/ 	.word	0x00020120


	//   ....[52]....
        /*0804*/ 	.word	0x00021a50


	//   ....[53]....
        /*0808*/ 	.word	0x00021c50


	//   ....[54]....
        /*080c*/ 	.word	0x00021c80


	//   ....[55]....
        /*0810*/ 	.word	0x00021cb0


	//   ....[56]....
        /*0814*/ 	.word	0x00021cf0


	//   ....[57]....
        /*0818*/ 	.word	0x00021d20


	//   ....[58]....
        /*081c*/ 	.word	0x00021d50


	//   ....[59]....
        /*0820*/ 	.word	0x00021ed0


	//   ....[60]....
        /*0824*/ 	.word	0x00021f00


	//   ....[61]....
        /*0828*/ 	.word	0x00021f30


	//   ....[62]....
        /*082c*/ 	.word	0x00021f60


	//   ....[63]....
        /*0830*/ 	.word	0x00021f90


	//   ....[64]....
        /*0834*/ 	.word	0x00021fc0


	//   ....[65]....
        /*0838*/ 	.word	0x00022060


	//   ....[66]....
        /*083c*/ 	.word	0x00022090


	//   ....[67]....
        /*0840*/ 	.word	0x00022120


	//   ....[68]....
        /*0844*/ 	.word	0x00022cd0


	//   ....[69]....
        /*0848*/ 	.word	0x00024a10


	//   ....[70]....
        /*084c*/ 	.word	0x00027040


	//   ....[71]....
        /*0850*/ 	.word	0x00027070


	//   ....[72]....
        /*0854*/ 	.word	0x000270b0


	//   ....[73]....
        /*0858*/ 	.word	0x000270e0


	//   ....[74]....
        /*085c*/ 	.word	0x00027110


	//   ....[75]....
        /*0860*/ 	.word	0x00027140


	//   ....[76]....
        /*0864*/ 	.word	0x00027170


	//   ....[77]....
        /*0868*/ 	.word	0x000271a0


	//   ....[78]....
        /*086c*/ 	.word	0x00027340


	//   ....[79]....
        /*0870*/ 	.word	0x00027370


	//   ....[80]....
        /*0874*/ 	.word	0x000273a0


	//   ....[81]....
        /*0878*/ 	.word	0x000273d0


	//   ....[82]....
        /*087c*/ 	.word	0x00027400


	//   ....[83]....
        /*0880*/ 	.word	0x00027430


	//   ....[84]....
        /*0884*/ 	.word	0x000274f0


	//   ....[85]....
        /*0888*/ 	.word	0x00027510


	//   ....[86]....
        /*088c*/ 	.word	0x00027580


	//   ....[87]....
        /*0890*/ 	.word	0x00027ad0


	//   ....[88]....
        /*0894*/ 	.word	0x00027f80


	//   ....[89]....
        /*0898*/ 	.word	0x00028030


	//   ....[90]....
        /*089c*/ 	.word	0x000280d0


	//   ....[91]....
        /*08a0*/ 	.word	0x00028170


	//   ....[92]....
        /*08a4*/ 	.word	0x00028210


	//   ....[93]....
        /*08a8*/ 	.word	0x00028300


	//   ....[94]....
        /*08ac*/ 	.word	0x000283a0


	//   ....[95]....
        /*08b0*/ 	.word	0x00028440


	//   ....[96]....
        /*08b4*/ 	.word	0x000284e0


	//   ....[97]....
        /*08b8*/ 	.word	0x00028710


	//   ....[98]....
        /*08bc*/ 	.word	0x00028830


	//   ....[99]....
        /*08c0*/ 	.word	0x00028950


	//   ....[100]....
        /*08c4*/ 	.word	0x00028a10


	//   ....[101]....
        /*08c8*/ 	.word	0x00028a70


	//   ....[102]....
        /*08cc*/ 	.word	0x00028af0


	//   ....[103]....
        /*08d0*/ 	.word	0x00028b50


	//   ....[104]....
        /*08d4*/ 	.word	0x00028bd0


	//   ....[105]....
        /*08d8*/ 	.word	0x00028c30


	//   ....[106]....
        /*08dc*/ 	.word	0x00028cb0


	//   ....[107]....
        /*08e0*/ 	.word	0x00028d10


	//   ....[108]....
        /*08e4*/ 	.word	0x00028d90


	//   ....[109]....
        /*08e8*/ 	.word	0x00028df0


	//   ....[110]....
        /*08ec*/ 	.word	0x00028e70


	//   ....[111]....
        /*08f0*/ 	.word	0x00028ed0


	//   ....[112]....
        /*08f4*/ 	.word	0x00028f30


	//   ....[113]....
        /*08f8*/ 	.word	0x00028f90


	//   ....[114]....
        /*08fc*/ 	.word	0x00029010


	//   ....[115]....
        /*0900*/ 	.word	0x00029070


	//   ....[116]....
        /*0904*/ 	.word	0x000290f0


	//   ....[117]....
        /*0908*/ 	.word	0x00029150


	//   ....[118]....
        /*090c*/ 	.word	0x000291c0


	//   ....[119]....
        /*0910*/ 	.word	0x00029220


	//   ....[120]....
        /*0914*/ 	.word	0x000292a0


	//   ....[121]....
        /*0918*/ 	.word	0x00029300


	//   ....[122]....
        /*091c*/ 	.word	0x00029380


	//   ....[123]....
        /*0920*/ 	.word	0x000293e0


	//   ....[124]....
        /*0924*/ 	.word	0x00029460


	//   ....[125]....
        /*0928*/ 	.word	0x000294c0


	//   ....[126]....
        /*092c*/ 	.word	0x00029530


	//   ....[127]....
        /*0930*/ 	.word	0x00029590


	//   ....[128]....
        /*0934*/ 	.word	0x000295f0


	//   ....[129]....
        /*0938*/ 	.word	0x00029730


	//   ....[130]....
        /*093c*/ 	.word	0x00029a10


	//   ....[131]....
        /*0940*/ 	.word	0x00029e60


	//   ....[132]....
        /*0944*/ 	.word	0x00029f00


	//   ....[133]....
        /*0948*/ 	.word	0x0002a030


	//   ....[134]....
        /*094c*/ 	.word	0x0002a0a0


	//   ....[135]....
        /*0950*/ 	.word	0x0002a110


	//   ....[136]....
        /*0954*/ 	.word	0x0002a180


	//   ....[137]....
        /*0958*/ 	.word	0x0002a1f0


	//   ....[138]....
        /*095c*/ 	.word	0x0002a270


	//   ....[139]....
        /*0960*/ 	.word	0x0002a300


	//   ....[140]....
        /*0964*/ 	.word	0x0002a390


	//   ....[141]....
        /*0968*/ 	.word	0x0002a400


	//   ....[142]....
        /*096c*/ 	.word	0x0002a470


	//   ....[143]....
        /*0970*/ 	.word	0x0002a4e0


	//   ....[144]....
        /*0974*/ 	.word	0x0002a560


	//   ....[145]....
        /*0978*/ 	.word	0x0002a5d0


	//   ....[146]....
        /*097c*/ 	.word	0x0002a670


	//   ....[147]....
        /*0980*/ 	.word	0x0002a700


	//   ....[148]....
        /*0984*/ 	.word	0x0002a820


	//----- nvinfo : EIATTR_REG_RECONFIG
	.align		4
.L_187:
        /*0988*/ 	.byte	0x01, 0x54
	.zero		2


	//----- nvinfo : EIATTR_SYSCALL_OFFSETS
	.align		4
        /*098c*/ 	.byte	0x04, 0x46
        /*098e*/ 	.short	(.L_189 - .L_188)


	//   ....[0]....
.L_188:
        /*0990*/ 	.word	0x00001ac0


	//   ....[1]....
        /*0994*/ 	.word	0x00001c10


	//   ....[2]....
        /*0998*/ 	.word	0x0000ff50


	//   ....[3]....
        /*099c*/ 	.word	0x00010610


	//   ....[4]....
        /*09a0*/ 	.word	0x000240d0


	//   ....[5]....
        /*09a4*/ 	.word	0x00024280


	//   ....[6]....
        /*09a8*/ 	.word	0x000243c0


	//   ....[7]....
        /*09ac*/ 	.word	0x000244f0


	//----- nvinfo : EIATTR_MBARRIER_INSTR_OFFSETS
	.align		4
.L_189:
        /*09b0*/ 	.byte	0x04, 0x39
        /*09b2*/ 	.short	(.L_191 - .L_190)


	//   ....[0]....
.L_190:
        /*09b4*/ 	.word	0x00000300
        /*09b8*/ 	.word	0x000000ff
        /*09bc*/ 	.word	0x00029800
        /*09c0*/ 	.short	0x0100
        /*09c2*/ 	.byte	0x08
	.zero		1


	//   ....[1]....
        /*09c4*/ 	.word	0x00000310
        /*09c8*/ 	.word	0x000000ff
        /*09cc*/ 	.word	0x00029820
        /*09d0*/ 	.short	0x0100
        /*09d2*/ 	.byte	0x08
	.zero		1


	//   ....[2]....
        /*09d4*/ 	.word	0x00000400
        /*09d8*/ 	.word	0x000000ff
        /*09dc*/ 	.word	0x00029830
        /*09e0*/ 	.short	0x0100
        /*09e2*/ 	.byte	0x08
	.zero		1


	//   ....[3]....
        /*09e4*/ 	.word	0x00000410
        /*09e8*/ 	.word	0x000000ff
        /*09ec*/ 	.word	0x00029840
        /*09f0*/ 	.short	0x0100
        /*09f2*/ 	.byte	0x08
	.zero		1


	//   ....[4]....
        /*09f4*/ 	.word	0x00000420
        /*09f8*/ 	.word	0x000000ff
        /*09fc*/ 	.word	0x00029838
        /*0a00*/ 	.short	0x0100
        /*0a02*/ 	.byte	0x08
	.zero		1


	//   ....[5]....
        /*0a04*/ 	.word	0x00000430
        /*0a08*/ 	.word	0x000000ff
        /*0a0c*/ 	.word	0x00029848
        /*0a10*/ 	.short	0x0100
        /*0a12*/ 	.byte	0x08
	.zero		1


	//   ....[6]....
        /*0a14*/ 	.word	0x00000560
        /*0a18*/ 	.word	0x000000ff
        /*0a1c*/ 	.word	0x00029850
        /*0a20*/ 	.short	0x0100
        /*0a22*/ 	.byte	0x08
	.zero		1


	//   ....[7]....
        /*0a24*/ 	.word	0x00000570
        /*0a28*/ 	.word	0x000000ff
        /*0a2c*/ 	.word	0x00029860
        /*0a30*/ 	.short	0x0100
        /*0a32*/ 	.byte	0x08
	.zero		1


	//   ....[8]....
        /*0a34*/ 	.word	0x00000580
        /*0a38*/ 	.word	0x000000ff
        /*0a3c*/ 	.word	0x00029858
        /*0a40*/ 	.short	0x0100
        /*0a42*/ 	.byte	0x08
	.zero		1


	//   ....[9]....
        /*0a44*/ 	.word	0x00000590
        /*0a48*/ 	.word	0x000000ff
        /*0a4c*/ 	.word	0x00029868
        /*0a50*/ 	.short	0x0100
        /*0a52*/ 	.byte	0x08
	.zero		1


	//   ....[10]....
        /*0a54*/ 	.word	0x00000680
        /*0a58*/ 	.word	0x000000ff
        /*0a5c*/ 	.word	0x00029870
        /*0a60*/ 	.short	0x0100
        /*0a62*/ 	.byte	0x06
	.zero		1


	//   ....[11]....
        /*0a64*/ 	.word	0x00000690
        /*0a68*/ 	.word	0x000000ff
        /*0a6c*/ 	.word	0x00029880
        /*0a70*/ 	.short	0x0100
        /*0a72*/ 	.byte	0x06
	.zero		1


	//   ....[12]....
        /*0a74*/ 	.word	0x000006a0
        /*0a78*/ 	.word	0x000000ff
        /*0a7c*/ 	.word	0x00029878
        /*0a80*/ 	.short	0x0100
        /*0a82*/ 	.byte	0x06
	.zero		1


	//   ....[13]....
        /*0a84*/ 	.word	0x000006b0
        /*0a88*/ 	.word	0x000000ff
        /*0a8c*/ 	.word	0x00029888
        /*0a90*/ 	.short	0x0100
        /*0a92*/ 	.byte	0x06
	.zero		1


	//   ....[14]....
        /*0a94*/ 	.word	0x000007e0
        /*0a98*/ 	.word	0x000000ff
        /*0a9c*/ 	.word	0x00029890
        /*0aa0*/ 	.short	0x0100
        /*0aa2*/ 	.byte	0x08
	.zero		1


	//   ....[15]....
        /*0aa4*/ 	.word	0x000007f0
        /*0aa8*/ 	.word	0x000000ff
        /*0aac*/ 	.word	0x000298a0
        /*0ab0*/ 	.short	0x0100
        /*0ab2*/ 	.byte	0x08
	.zero		1


	//   ....[16]....
        /*0ab4*/ 	.word	0x00000800
        /*0ab8*/ 	.word	0x000000ff
        /*0abc*/ 	.word	0x00029898
        /*0ac0*/ 	.short	0x0100
        /*0ac2*/ 	.byte	0x08
	.zero		1


	//   ....[17]....
        /*0ac4*/ 	.word	0x00000810
        /*0ac8*/ 	.word	0x000000ff
        /*0acc*/ 	.word	0x000298a8
        /*0ad0*/ 	.short	0x0100
        /*0ad2*/ 	.byte	0x08
	.zero		1


	//   ....[18]....
        /*0ad4*/ 	.word	0x00000940
        /*0ad8*/ 	.word	0x000000ff
        /*0adc*/ 	.word	0x000298b0
        /*0ae0*/ 	.short	0x0100
        /*0ae2*/ 	.byte	0x08
	.zero		1


	//   ....[19]....
        /*0ae4*/ 	.word	0x00000950
        /*0ae8*/ 	.word	0x000000ff
        /*0aec*/ 	.word	0x000298c0
        /*0af0*/ 	.short	0x0100
        /*0af2*/ 	.byte	0x08
	.zero		1


	//   ....[20]....
        /*0af4*/ 	.word	0x00000960
        /*0af8*/ 	.word	0x000000ff
        /*0afc*/ 	.word	0x000298b8
        /*0b00*/ 	.short	0x0100
        /*0b02*/ 	.byte	0x08
	.zero		1


	//   ....[21]....
        /*0b04*/ 	.word	0x00000970
        /*0b08*/ 	.word	0x000000ff
        /*0b0c*/ 	.word	0x000298c8
        /*0b10*/ 	.short	0x0100
        /*0b12*/ 	.byte	0x08
	.zero		1


	//   ....[22]....
        /*0b14*/ 	.word	0x00003490
        /*0b18*/ 	.word	0x00000027
        /*0b1c*/ 	.word	0x00029890
        /*0b20*/ 	.short	0x010a
        /*0b22*/ 	.byte	0x3f
	.zero		1


	//   ....[23]....
        /*0b24*/ 	.word	0x00009250
        /*0b28*/ 	.word	0x00000027
        /*0b2c*/ 	.word	0x00029890
        /*0b30*/ 	.short	0x010a
        /*0b32*/ 	.byte	0x3f
	.zero		1


	//   ....[24]....
        /*0b34*/ 	.word	0x0000f130
        /*0b38*/ 	.word	0x00000027
        /*0b3c*/ 	.word	0x00029890
        /*0b40*/ 	.short	0x010a
        /*0b42*/ 	.byte	0x3f
	.zero		1


	//   ....[25]....
        /*0b44*/ 	.word	0x0000f500
        /*0b48*/ 	.word	0x00000028
        /*0b4c*/ 	.word	0x00000000
        /*0b50*/ 	.short	0x0101
        /*0b52*/ 	.byte	0x3f
	.zero		1


	//   ....[26]....
        /*0b54*/ 	.word	0x0000f540
        /*0b58*/ 	.word	0x00000027
        /*0b5c*/ 	.word	0x000298b0
        /*0b60*/ 	.short	0x010a
        /*0b62*/ 	.byte	0x3f
	.zero		1


	//   ....[27]....
        /*0b64*/ 	.word	0x0000f9e0
        /*0b68*/ 	.word	0x00000027
        /*0b6c*/ 	.word	0x00000000
        /*0b70*/ 	.short	0x0101
        /*0b72*/ 	.byte	0x3f
	.zero		1


	//   ....[28]....
        /*0b74*/ 	.word	0x00010250
        /*0b78*/ 	.word	0x00000012
        /*0b7c*/ 	.word	0x00029800
        /*0b80*/ 	.short	0x010a
        /*0b82*/ 	.byte	0x3f
	.zero		1


	//   ....[29]....
        /*0b84*/ 	.word	0x000102a0
        /*0b88*/ 	.word	0x00000012
        /*0b8c*/ 	.word	0x00029800
        /*0b90*/ 	.short	0x010a
        /*0b92*/ 	.byte	0x3f
	.zero		1


	//   ....[30]....
        /*0b94*/ 	.word	0x00010aa0
        /*0b98*/ 	.word	0x00000012
        /*0b9c*/ 	.word	0x00029800
        /*0ba0*/ 	.short	0x010a
        /*0ba2*/ 	.byte	0x3f
	.zero		1


	//   ....[31]....
        /*0ba4*/ 	.word	0x00013d00
        /*0ba8*/ 	.word	0x00000012
        /*0bac*/ 	.word	0x00029800
        /*0bb0*/ 	.short	0x010a
        /*0bb2*/ 	.byte	0x3f
	.zero		1


	//   ....[32]....
        /*0bb4*/ 	.word	0x00016d80
        /*0bb8*/ 	.word	0x00000003
        /*0bbc*/ 	.word	0x00029830
        /*0bc0*/ 	.short	0x010a
        /*0bc2*/ 	.byte	0x3f
	.zero		1


	//   ....[33]....
        /*0bc4*/ 	.word	0x00016e00
        /*0bc8*/ 	.word	0x00000003
        /*0bcc*/ 	.word	0x00029830
        /*0bd0*/ 	.short	0x010a
        /*0bd2*/ 	.byte	0x3f
	.zero		1


	//   ....[34]....
        /*0bd4*/ 	.word	0x00019bf0
        /*0bd8*/ 	.word	0x00000014
        /*0bdc*/ 	.word	0x00000000
        /*0be0*/ 	.short	0x0101
        /*0be2*/ 	.byte	0x3f
	.zero		1


	//   ....[35]....
        /*0be4*/ 	.word	0x0001aea0
        /*0be8*/ 	.word	0x0000000b
        /*0bec*/ 	.word	0x00029830
        /*0bf0*/ 	.short	0x010a
        /*0bf2*/ 	.byte	0x3f
	.zero		1


	//   ....[36]....
        /*0bf4*/ 	.word	0x0001aef0
        /*0bf8*/ 	.word	0x0000000b
        /*0bfc*/ 	.word	0x00029830
        /*0c00*/ 	.short	0x010a
        /*0c02*/ 	.byte	0x3f
	.zero		1


	//   ....[37]....
        /*0c04*/ 	.word	0x0001bff0
        /*0c08*/ 	.word	0x0000000b
        /*0c0c*/ 	.word	0x00029850
        /*0c10*/ 	.short	0x010a
        /*0c12*/ 	.byte	0x3f
	.zero		1


	//   ....[38]....
        /*0c14*/ 	.word	0x0001c040
        /*0c18*/ 	.word	0x0000000b
        /*0c1c*/ 	.word	0x00029850
        /*0c20*/ 	.short	0x010a
        /*0c22*/ 	.byte	0x3f
	.zero		1


	//   ....[39]....
        /*0c24*/ 	.word	0x0001e1e0
        /*0c28*/ 	.word	0x00000004
        /*0c2c*/ 	.word	0x00000000
        /*0c30*/ 	.short	0x0101
        /*0c32*/ 	.byte	0x3f
	.zero		1


	//   ....[40]....
        /*0c34*/ 	.word	0x0001e400
        /*0c38*/ 	.word	0x00000008
        /*0c3c*/ 	.word	0x00000000
        /*0c40*/ 	.short	0x0101
        /*0c42*/ 	.byte	0x3f
	.zero		1


	//   ....[41]....
        /*0c44*/ 	.word	0x0001eab0
        /*0c48*/ 	.word	0x0000000d
        /*0c4c*/ 	.word	0x00029850
        /*0c50*/ 	.short	0x010a
        /*0c52*/ 	.byte	0x3f
	.zero		1


	//   ....[42]....
        /*0c54*/ 	.word	0x0001eb30
        /*0c58*/ 	.word	0x0000000d
        /*0c5c*/ 	.word	0x00029850
        /*0c60*/ 	.short	0x010a
        /*0c62*/ 	.byte	0x3f
	.zero		1


	//   ....[43]....
        /*0c64*/ 	.word	0x0001f160
        /*0c68*/ 	.word	0x00000000
        /*0c6c*/ 	.word	0x00000000
        /*0c70*/ 	.short	0x0101
        /*0c72*/ 	.byte	0x3f
	.zero		1


	//   ....[44]....
        /*0c74*/ 	.word	0x00020a70
        /*0c78*/ 	.word	0x00000000
        /*0c7c*/ 	.word	0x00000000
        /*0c80*/ 	.short	0x0101
        /*0c82*/ 	.byte	0x3f
	.zero		1


	//   ....[45]....
        /*0c84*/ 	.word	0x00022de0
        /*0c88*/ 	.word	0x0000000b
        /*0c8c*/ 	.word	0x00029820
        /*0c90*/ 	.short	0x010a
        /*0c92*/ 	.byte	0x3f
	.zero		1


	//   ....[46]....
        /*0c94*/ 	.word	0x00022eb0
        /*0c98*/ 	.word	0x00000008
        /*0c9c*/ 	.word	0x000298a0
        /*0ca0*/ 	.short	0x010a
        /*0ca2*/ 	.byte	0x3f
	.zero		1


	//   ....[47]....
        /*0ca4*/ 	.word	0x000232d0
        /*0ca8*/ 	.word	0x00000008
        /*0cac*/ 	.word	0x000298c0
        /*0cb0*/ 	.short	0x010a
        /*0cb2*/ 	.byte	0x3f
	.zero		1


	//   ....[48]....
        /*0cb4*/ 	.word	0x000236d0
        /*0cb8*/ 	.word	0x00000007
        /*0cbc*/ 	.word	0x000298a0
        /*0cc0*/ 	.short	0x010a
        /*0cc2*/ 	.byte	0x3f
	.zero		1


	//   ....[49]....
        /*0cc4*/ 	.word	0x00023ad0
        /*0cc8*/ 	.word	0x00000007
        /*0ccc*/ 	.word	0x000298c0
        /*0cd0*/ 	.short	0x010a
        /*0cd2*/ 	.byte	0x3f
	.zero		1


	//   ....[50]....
        /*0cd4*/ 	.word	0x00024ca0
        /*0cd8*/ 	.word	0x00000006
        /*0cdc*/ 	.word	0x00029880
        /*0ce0*/ 	.short	0x010a
        /*0ce2*/ 	.byte	0x3f
	.zero		1


	//   ....[51]....
        /*0ce4*/ 	.word	0x00024e80
        /*0ce8*/ 	.word	0x00000006
        /*0cec*/ 	.word	0x00029840
        /*0cf0*/ 	.short	0x010a
        /*0cf2*/ 	.byte	0x3f
	.zero		1


	//   ....[52]....
        /*0cf4*/ 	.word	0x00025420
        /*0cf8*/ 	.word	0x00000004
        /*0cfc*/ 	.word	0x00029820
        /*0d00*/ 	.short	0x010a
        /*0d02*/ 	.byte	0x3f
	.zero		1


	//   ....[53]....
        /*0d04*/ 	.word	0x00025760
        /*0d08*/ 	.word	0x00000004
        /*0d0c*/ 	.word	0x00029880
        /*0d10*/ 	.short	0x010a
        /*0d12*/ 	.byte	0x3f
	.zero		1


	//   ....[54]....
        /*0d14*/ 	.word	0x000259d0
        /*0d18*/ 	.word	0x00000004
        /*0d1c*/ 	.word	0x00029840
        /*0d20*/ 	.short	0x010a
        /*0d22*/ 	.byte	0x3f
	.zero		1


	//   ....[55]....
        /*0d24*/ 	.word	0x00025f00
        /*0d28*/ 	.word	0x00000004
        /*0d2c*/ 	.word	0x00029870
        /*0d30*/ 	.short	0x010a
        /*0d32*/ 	.byte	0x3f
	.zero		1


	//   ....[56]....
        /*0d34*/ 	.word	0x00025f90
        /*0d38*/ 	.word	0x00000004
        /*0d3c*/ 	.word	0x00029860
        /*0d40*/ 	.short	0x010a
        /*0d42*/ 	.byte	0x3f
	.zero		1


	//   ....[57]....
        /*0d44*/ 	.word	0x00026560
        /*0d48*/ 	.word	0x00000003
        /*0d4c*/ 	.word	0x00029850
        /*0d50*/ 	.short	0x0101
        /*0d52*/ 	.byte	0x3f
	.zero		1


	//   ....[58]....
        /*0d54*/ 	.word	0x000265a0
        /*0d58*/ 	.word	0x00000003
        /*0d5c*/ 	.word	0x00000000
        /*0d60*/ 	.short	0x0101
        /*0d62*/ 	.byte	0x3f
	.zero		1


	//   ....[59]....
        /*0d64*/ 	.word	0x00026790
        /*0d68*/ 	.word	0x00000014
        /*0d6c*/ 	.word	0x00029870
        /*0d70*/ 	.short	0x010a
        /*0d72*/ 	.byte	0x3f
	.zero		1


	//   ....[60]....
        /*0d74*/ 	.word	0x00026820
        /*0d78*/ 	.word	0x00000014
        /*0d7c*/ 	.word	0x00029860
        /*0d80*/ 	.short	0x010a
        /*0d82*/ 	.byte	0x3f
	.zero		1


	//   ....[61]....
        /*0d84*/ 	.word	0x00026da0
        /*0d88*/ 	.word	0x00000014
        /*0d8c*/ 	.word	0x00029850
        /*0d90*/ 	.short	0x0101
        /*0d92*/ 	.byte	0x3f
	.zero		1


	//   ....[62]....
        /*0d94*/ 	.word	0x00026df0
        /*0d98*/ 	.word	0x00000000
        /*0d9c*/ 	.word	0x00000000
        /*0da0*/ 	.short	0x0101
        /*0da2*/ 	.byte	0x3f
	.zero		1


	//   ....[63]....
        /*0da4*/ 	.word	0x00027a50
        /*0da8*/ 	.word	0x00000000
        /*0dac*/ 	.word	0x00029820
        /*0db0*/ 	.short	0x010a
        /*0db2*/ 	.byte	0x3f
	.zero		1


	//   ....[64]....
        /*0db4*/ 	.word	0x00027c00
        /*0db8*/ 	.word	0x00000006
        /*0dbc*/ 	.word	0x00000000
        /*0dc0*/ 	.short	0x010a
        /*0dc2*/ 	.byte	0x3f
	.zero		1


	//   ....[65]....
        /*0dc4*/ 	.word	0x00027c70
        /*0dc8*/ 	.word	0x00000007
        /*0dcc*/ 	.word	0x00000000
        /*0dd0*/ 	.short	0x010a
        /*0dd2*/ 	.byte	0x3f
	.zero		1


	//   ....[66]....
        /*0dd4*/ 	.word	0x00027cd0
        /*0dd8*/ 	.word	0x00000004
        /*0ddc*/ 	.word	0x00029860
        /*0de0*/ 	.short	0x010a
        /*0de2*/ 	.byte	0x3f
	.zero		1


	//   ....[67]....
        /*0de4*/ 	.word	0x00027d20
        /*0de8*/ 	.word	0x00000003
        /*0dec*/ 	.word	0x00029860
        /*0df0*/ 	.short	0x010a
        /*0df2*/ 	.byte	0x3f
	.zero		1


	//   ....[68]....
        /*0df4*/ 	.word	0x00027d60
        /*0df8*/ 	.word	0x00000004
        /*0dfc*/ 	.word	0x00029880
        /*0e00*/ 	.short	0x010a
        /*0e02*/ 	.byte	0x3f
	.zero		1


	//   ....[69]....
        /*0e04*/ 	.word	0x00027d80
        /*0e08*/ 	.word	0x00000003
        /*0e0c*/ 	.word	0x00029880
        /*0e10*/ 	.short	0x010a
        /*0e12*/ 	.byte	0x3f
	.zero		1


	//   ....[70]....
        /*0e14*/ 	.word	0x00027de0
        /*0e18*/ 	.word	0x00000027
        /*0e1c*/ 	.word	0x00029890
        /*0e20*/ 	.short	0x010a
        /*0e22*/ 	.byte	0x3f
	.zero		1


	//   ....[71]....
        /*0e24*/ 	.word	0x00027e30
        /*0e28*/ 	.word	0x00000027
        /*0e2c*/ 	.word	0x00029890
        /*0e30*/ 	.short	0x010a
        /*0e32*/ 	.byte	0x3f
	.zero		1


	//   ....[72]....
        /*0e34*/ 	.word	0x00027e80
        /*0e38*/ 	.word	0x00000027
        /*0e3c*/ 	.word	0x00029890
        /*0e40*/ 	.short	0x010a
        /*0e42*/ 	.byte	0x3f
	.zero		1


	//   ....[73]....
        /*0e44*/ 	.word	0x00027ed0
        /*0e48*/ 	.word	0x00000027
        /*0e4c*/ 	.word	0x000298b0
        /*0e50*/ 	.short	0x010a
        /*0e52*/ 	.byte	0x3f
	.zero		1


	//   ....[74]....
        /*0e54*/ 	.word	0x00028250
        /*0e58*/ 	.word	0x00000012
        /*0e5c*/ 	.word	0x00029800
        /*0e60*/ 	.short	0x010a
        /*0e62*/ 	.byte	0x3f
	.zero		1


	//   ....[75]....
        /*0e64*/ 	.word	0x00028520
        /*0e68*/ 	.word	0x00000012
        /*0e6c*/ 	.word	0x00029800
        /*0e70*/ 	.short	0x010a
        /*0e72*/ 	.byte	0x3f
	.zero		1


	//   ....[76]....
        /*0e74*/ 	.word	0x00028570
        /*0e78*/ 	.word	0x00000003
        /*0e7c*/ 	.word	0x00029830
        /*0e80*/ 	.short	0x010a
        /*0e82*/ 	.byte	0x3f
	.zero		1


	//   ....[77]....
        /*0e84*/ 	.word	0x000285c0
        /*0e88*/ 	.word	0x0000000b
        /*0e8c*/ 	.word	0x00029830
        /*0e90*/ 	.short	0x010a
        /*0e92*/ 	.byte	0x3f
	.zero		1


	//   ....[78]....
        /*0e94*/ 	.word	0x00028610
        /*0e98*/ 	.word	0x0000000b
        /*0e9c*/ 	.word	0x00029850
        /*0ea0*/ 	.short	0x010a
        /*0ea2*/ 	.byte	0x3f
	.zero		1


	//   ....[79]....
        /*0ea4*/ 	.word	0x00028660
        /*0ea8*/ 	.word	0x0000000d
        /*0eac*/ 	.word	0x00029850
        /*0eb0*/ 	.short	0x010a
        /*0eb2*/ 	.byte	0x3f
	.zero		1


	//   ....[80]....
        /*0eb4*/ 	.word	0x000297f0
        /*0eb8*/ 	.word	0x0000000b
        /*0ebc*/ 	.word	0x00029820
        /*0ec0*/ 	.short	0x010a
        /*0ec2*/ 	.byte	0x3f
	.zero		1


	//   ....[81]....
        /*0ec4*/ 	.word	0x00029840
        /*0ec8*/ 	.word	0x00000008
        /*0ecc*/ 	.word	0x000298a0
        /*0ed0*/ 	.short	0x010a
        /*0ed2*/ 	.byte	0x3f
	.zero		1


	//   ....[82]....
        /*0ed4*/ 	.word	0x00029890
        /*0ed8*/ 	.word	0x00000008
        /*0edc*/ 	.word	0x000298c0
        /*0ee0*/ 	.short	0x010a
        /*0ee2*/ 	.byte	0x3f
	.zero		1


	//   ....[83]....
        /*0ee4*/ 	.word	0x000298e0
        /*0ee8*/ 	.word	0x00000007
        /*0eec*/ 	.word	0x000298a0
        /*0ef0*/ 	.short	0x010a
        /*0ef2*/ 	.byte	0x3f
	.zero		1


	//   ....[84]....
        /*0ef4*/ 	.word	0x00029930
        /*0ef8*/ 	.word	0x00000007
        /*0efc*/ 	.word	0x000298c0
        /*0f00*/ 	.short	0x010a
        /*0f02*/ 	.byte	0x3f
	.zero		1


	//   ....[85]....
        /*0f04*/ 	.word	0x00029ad0
        /*0f08*/ 	.word	0x00000006
        /*0f0c*/ 	.word	0x00029880
        /*0f10*/ 	.short	0x010a
        /*0f12*/ 	.byte	0x3f
	.zero		1


	//   ....[86]....
        /*0f14*/ 	.word	0x00029b20
        /*0f18*/ 	.word	0x00000006
        /*0f1c*/ 	.word	0x00029840
        /*0f20*/ 	.short	0x010a
        /*0f22*/ 	.byte	0x3f
	.zero		1


	//   ....[87]....
        /*0f24*/ 	.word	0x00029ba0
        /*0f28*/ 	.word	0x00000004
        /*0f2c*/ 	.word	0x00029820
        /*0f30*/ 	.short	0x010a
        /*0f32*/ 	.byte	0x3f
	.zero		1


	//   ....[88]....
        /*0f34*/ 	.word	0x00029bf0
        /*0f38*/ 	.word	0x00000004
        /*0f3c*/ 	.word	0x00029880
        /*0f40*/ 	.short	0x010a
        /*0f42*/ 	.byte	0x3f
	.zero		1


	//   ....[89]....
        /*0f44*/ 	.word	0x00029c40
        /*0f48*/ 	.word	0x00000004
        /*0f4c*/ 	.word	0x00029840
        /*0f50*/ 	.short	0x010a
        /*0f52*/ 	.byte	0x3f
	.zero		1


	//   ....[90]....
        /*0f54*/ 	.word	0x00029ca0
        /*0f58*/ 	.word	0x00000004
        /*0f5c*/ 	.word	0x00029870
        /*0f60*/ 	.short	0x010a
        /*0f62*/ 	.byte	0x3f
	.zero		1


	//   ....[91]....
        /*0f64*/ 	.word	0x00029d00
        /*0f68*/ 	.word	0x00000004
        /*0f6c*/ 	.word	0x00029860
        /*0f70*/ 	.short	0x010a
        /*0f72*/ 	.byte	0x3f
	.zero		1


	//   ....[92]....
        /*0f74*/ 	.word	0x00029d50
        /*0f78*/ 	.word	0x00000014
        /*0f7c*/ 	.word	0x00029870
        /*0f80*/ 	.short	0x010a
        /*0f82*/ 	.byte	0x3f
	.zero		1


	//   ....[93]....
        /*0f84*/ 	.word	0x00029da0
        /*0f88*/ 	.word	0x00000014
        /*0f8c*/ 	.word	0x00029860
        /*0f90*/ 	.short	0x010a
        /*0f92*/ 	.byte	0x3f
	.zero		1


	//   ....[94]....
        /*0f94*/ 	.word	0x0002a740
        /*0f98*/ 	.word	0x00000000
        /*0f9c*/ 	.word	0x00029820
        /*0fa0*/ 	.short	0x010a
        /*0fa2*/ 	.byte	0x3f
	.zero		1


	//   ....[95]....
        /*0fa4*/ 	.word	0x0002a8e0
        /*0fa8*/ 	.word	0x00000006
        /*0fac*/ 	.word	0x00000000
        /*0fb0*/ 	.short	0x010a
        /*0fb2*/ 	.byte	0x3f
	.zero		1


	//   ....[96]....
        /*0fb4*/ 	.word	0x0002a930
        /*0fb8*/ 	.word	0x00000007
        /*0fbc*/ 	.word	0x00000000
        /*0fc0*/ 	.short	0x010a
        /*0fc2*/ 	.byte	0x3f
	.zero		1


	//   ....[97]....
        /*0fc4*/ 	.word	0x0002a980
        /*0fc8*/ 	.word	0x00000004
        /*0fcc*/ 	.word	0x00029860
        /*0fd0*/ 	.short	0x010a
        /*0fd2*/ 	.byte	0x3f
	.zero		1


	//   ....[98]....
        /*0fd4*/ 	.word	0x0002a9d0
        /*0fd8*/ 	.word	0x00000003
        /*0fdc*/ 	.word	0x00029860
        /*0fe0*/ 	.short	0x010a
        /*0fe2*/ 	.byte	0x3f
	.zero		1


	//   ....[99]....
        /*0fe4*/ 	.word	0x0002aa20
        /*0fe8*/ 	.word	0x00000004
        /*0fec*/ 	.word	0x00029880
        /*0ff0*/ 	.short	0x010a
        /*0ff2*/ 	.byte	0x3f
	.zero		1


	//----- nvinfo : EIATTR_NUM_MBARRIERS
	.align		4
.L_191:
        /*0ff4*/ 	.byte	0x03, 0x38
        /*0ff6*/ 	.short	0x0016


	//----- nvinfo : EIATTR_EXIT_INSTR_OFFSETS
	.align		4
        /*0ff8*/ 	.byte	0x04, 0x1c
        /*0ffa*/ 	.short	(.L_193 - .L_192)


	//   ....[0]....
.L_192:
        /*0ffc*/ 	.word	0x00027dd0


	//----- nvinfo : EIATTR_MAX_THREADS
	.align		4
.L_193:
        /*1000*/ 	.byte	0x04, 0x05
        /*1002*/ 	.short	(.L_195 - .L_194)
.L_194:
        /*1004*/ 	.word	0x00000180
        /*1008*/ 	.word	0x00000001
        /*100c*/ 	.word	0x00000001


	//----- nvinfo : EIATTR_CRS_STACK_SIZE
	.align		4
.L_195:
        /*1010*/ 	.byte	0x04, 0x1e
        /*1012*/ 	.short	(.L_197 - .L_196)
.L_196:
        /*1014*/ 	.word	0x00000000


	//----- nvinfo : EIATTR_CBANK_PARAM_SIZE
	.align		4
.L_197:
        /*1018*/ 	.byte	0x03, 0x19
        /*101a*/ 	.short	0x0a70


	//----- nvinfo : EIATTR_PARAM_CBANK
	.align		4
        /*101c*/ 	.byte	0x04, 0x0a
        /*101e*/ 	.short	(.L_199 - .L_198)
	.align		4
.L_198:
        /*1020*/ 	.word	index@(.nv.constant0._ZN7cutlass13device_kernelIN5flash11enable_sm90INS1_16FlashAttnFwdSm90INS1_25CollectiveMainloopFwdSm90ILi2EN4cute5tupleIJNS5_1CILi1EEES8_S8_EEENS6_IJNS7_ILi128EEENS7_ILi160EEENS7_ILi192EEEEEELi128ENS_12float_e4m3_tEfNS_4arch4Sm90ELb0ELb0ELb1ELb1ELb0ELb1ELb0ELb1ELb1ELb0ELb0ELb0EEENS1_21CollectiveEpilogueFwdINS6_IJSA_SA_SB_EEES9_NS_10bfloat16_tESG_Li256ELb1ELb0ELb0ELb1EEENS1_36VarlenDynamicPersistentTileSchedulerILi128ELi160ELi256ELi128ELb0ELb0ELb1ELb0ELb1ELb1EEEEEEEEEvNT_6ParamsE)
        /*1024*/ 	.short	0x0210
        /*1026*/ 	.short	0x0a70


	//----- nvinfo : EIATTR_SW_WAR
	.align		4
.L_199:
        /*1028*/ 	.byte	0x04, 0x36
        /*102a*/ 	.short	(.L_201 - .L_200)
.L_200:
        /*102c*/ 	.word	0x00000008
.L_201:


//--------------------- .nv.info._ZN7cutlass13device_kernelIN5flash11enable_sm90INS1_16FlashAttnFwdSm90INS1_25CollectiveMainloopFwdSm90ILi2EN4cute5tupleIJNS5_1CILi1EEES8_S8_EEENS6_IJNS7_ILi128EEESA_NS7_ILi192EEEEEELi128ENS_12float_e4m3_tEfNS_4arch4Sm90ELb0ELb1ELb1ELb0ELb0ELb0ELb0ELb1ELb1ELb0ELb0ELb0EEENS1_21CollectiveEpilogueFwdINS6_IJSA_SA_SA_EEES9_NS_10bfloat16_tESF_Li256ELb0ELb0ELb0ELb1EEENS1_30DynamicPersistentTileSchedulerILi256ELi128ELb0ELb0ELb1EEEEEEEEEvNT_6ParamsE --------------------------
	.section	.nv.info._ZN7cutlass13device_kernelIN5flash11enable_sm90INS1_16FlashAttnFwdSm90INS1_25CollectiveMainloopFwdSm90ILi2EN4cute5tupleIJNS5_1CILi1EEES8_S8_EEENS6_IJNS7_ILi128EEESA_NS7_ILi192EEEEEELi128ENS_12float_e4m3_tEfNS_4arch4Sm90ELb0ELb1ELb1ELb0ELb0ELb0ELb0ELb1ELb1ELb0ELb0ELb0EEENS1_21CollectiveEpilogueFwdINS6_IJSA_SA_SA_EEES9_NS_10bfloat16_tESF_Li256ELb0ELb0ELb0ELb1EEENS1_30DynamicPersistentTileSchedulerILi256ELi128ELb0ELb0ELb1EEEEEEEEEvNT_6ParamsE,"",@"SHT_CUDA_INFO"
	.sectionflags	@""
	.align	4


	//----- nvinfo : EIATTR_CUDA_API_VERSION
	.align		4
        /*0000*/ 	.byte	0x04, 0x37
        /*0002*/ 	.short	(.L_203 - .L_202)
.L_202:
        /*0004*/ 	.word	0x00000082


	//----- nvinfo : EIATTR_KPARAM_INFO
	.align		4
.L_203:
        /*0008*/ 	.byte	0x04, 0x17
        /*000a*/ 	.short	(.L_205 - .L_204)
.L_204:
        /*000c*/ 	.word	0x00000000
        /*0010*/ 	.short	0x0000
        /*0012*/ 	.short	0x0070
        /*0014*/ 	.byte	0x00, 0xf0, 0x01, 0x2e


	//----- nvinfo : EIATTR_SPARSE_MMA_MASK
	.align		4
.L_205:
        /*0018*/ 	.byte	0x03, 0x50
        /*001a*/ 	.short	0x0000


	//----- nvinfo : EIATTR_MAXREG_COUNT
	.align		4
        /*001c*/ 	.byte	0x03, 0x1b
        /*001e*/ 	.short	0x00a8


	//----- nvinfo : EIATTR_NUM_BARRIERS
	.align		4
        /*0020*/ 	.byte	0x02, 0x4c
        /*0022*/ 	.byte	0x10
	.zero		1


	//----- nvinfo : EIATTR_EXTERNS
	.align		4
        /*0024*/ 	.byte	0x04, 0x0f
        /*0026*/ 	.short	(.L_207 - .L_206)


	//   ....[0]....
	.align		4
.L_206:
        /*0028*/ 	.word	index@(__assertfail)


	//----- nvinfo : EIATTR_ANNOTATIONS
	.align		4
.L_207:
        /*002c*/ 	.byte	0x04, 0x55
        /*002e*/ 	.short	(.L_209 - .L_208)


	//   ....[0]....
.L_208:
        /* <DEDUP_REMOVED lines=38> */


	//----- nvinfo : EIATTR_MERCURY_ISA_VERSION
	.align		4
.L_209:
        /*0278*/ 	.byte	0x03, 0x5f
        /*027a*/ 	.short	0x0101


	//----- nvinfo : EIATTR_INT_WARP_WIDE_INSTR_OFFSETS
	.align		4
        /*027c*/ 	.byte	0x04, 0x31
        /*027e*/ 	.short	(.L_211 - .L_210)


	//   ....[0]....
.L_210:
        /*0280*/ 	.word	0x00000190


	//   ....[1]....
        /*0284*/ 	.word	0x000001c0


	//   ....[2]....
        /*0288*/ 	.word	0x000001d0


	//   ....[3]....
        /*028c*/ 	.word	0x000117a0


	//   ....[4]....
        /*0290*/ 	.word	0x00011830


	//   ....[5]....
        /*0294*/ 	.word	0x00011f50


	//   ....[6]....
        /*0298*/ 	.word	0x00013970


	//   ....[7]....
        /*029c*/ 	.word	0x00013a00


	//----- nvinfo : EIATTR_COOP_GROUP_MASK_REGIDS
	.align		4
.L_211:
        /*02a0*/ 	.byte	0x04, 0x29
        /*02a2*/ 	.short	(.L_213 - .L_212)


	//   ....[0]....
.L_212:
        /*02a4*/ 	.word	0xffffffff


	//   ....[1]....
        /*02a8*/ 	.word	0xffffffff


	//   ....[2]....
        /*02ac*/ 	.word	0xffffffff


	//   ....[3]....
        /*02b0*/ 	.word	0xffffffff


	//   ....[4]....
        /*02b4*/ 	.word	0xffffffff


	//   ....[5]....
        /*02b8*/ 	.word	0xffffffff


	//   ....[6]....
        /*02bc*/ 	.word	0xffffffff


	//   ....[7]....
        /*02c0*/ 	.word	0xffffffff


	//   ....[8]....
        /*02c4*/ 	.word	0xffffffff


	//   ....[9]....
        /*02c8*/ 	.word	0xffffffff


	//   ....[10]....
        /*02cc*/ 	.word	0xffffffff


	//   ....[11]....
        /*02d0*/ 	.word	0xffffffff


	//   ....[12]....
        /*02d4*/ 	.word	0xffffffff


	//   ....[13]....
        /*02d8*/ 	.word	0xffffffff


	//   ....[14]....
        /*02dc*/ 	.word	0xffffffff


	//   ....[15]....
        /*02e0*/ 	.word	0xffffffff


	//   ....[16]....
        /*02e4*/ 	.word	0xffffffff


	//   ....[17]....
        /*02e8*/ 	.word	0xffffffff


	//   ....[18]....
        /*02ec*/ 	.word	0xffffffff


	//   ....[19]....
        /*02f0*/ 	.word	0xffffffff


	//   ....[20]....
        /*02f4*/ 	.word	0xffffffff


	//   ....[21]....
        /*02f8*/ 	.word	0xffffffff


	//   ....[22]....
        /*02fc*/ 	.word	0xffffffff


	//   ....[23]....
        /*0300*/ 	.word	0xffffffff


	//   ....[24]....
        /*0304*/ 	.word	0xffffffff


	//   ....[25]....
        /*0308*/ 	.word	0xffffffff


	//   ....[26]....
        /*030c*/ 	.word	0xffffffff


	//   ....[27]....
        /*0310*/ 	.word	0xffffffff


	//   ....[28]....
        /*0314*/ 	.word	0xffffffff


	//   ....[29]....
        /*0318*/ 	.word	0xffffffff


	//   ....[30]....
        /*031c*/ 	.word	0xffffffff


	//   ....[31]....
        /*0320*/ 	.word	0xffffffff


	//   ....[32]....
        /*0324*/ 	.word	0xffffffff


	//   ....[33]....
        /*0328*/ 	.word	0xffffffff


	//   ....[34]....
        /*032c*/ 	.word	0xffffffff


	//   ....[35]....
        /*0330*/ 	.word	0xffffffff


	//   ....[36]....
        /*0334*/ 	.word	0xffffffff


	//   ....[37]....
        /*0338*/ 	.word	0xffffffff


	//   ....[38]....
        /*033c*/ 	.word	0xffffffff


	//   ....[39]....
        /*0340*/ 	.word	0xffffffff


	//   ....[40]....
        /*0344*/ 	.word	0xffffffff


	//   ....[41]....
        /*0348*/ 	.word	0xffffffff


	//   ....[42]....
        /*034c*/ 	.word	0xffffffff


	//   ....[43]....
        /*0350*/ 	.word	0xffffffff


	//   ....[44]....
        /*0354*/ 	.word	0xffffffff


	//   ....[45]....
        /*0358*/ 	.word	0xffffffff


	//   ....[46]....
        /*035c*/ 	.word	0xffffffff


	//   ....[47]....
        /*0360*/ 	.word	0xffffffff


	//   ....[48]....
        /*0364*/ 	.word	0xffffffff


	//   ....[49]....
        /*0368*/ 	.word	0xffffffff


	//   ....[50]....
        /*036c*/ 	.word	0xffffffff


	//   ....[51]....
        /*0370*/ 	.word	0xffffffff


	//   ....[52]....
        /*0374*/ 	.word	0xffffffff


	//   ....[53]....
        /*0378*/ 	.word	0xffffffff


	//   ....[54]....
        /*037c*/ 	.word	0xffffffff


	//   ....[55]....
        /*0380*/ 	.word	0xffffffff


	//   ....[56]....
        /*0384*/ 	.word	0xffffffff


	//   ....[57]....
        /*0388*/ 	.word	0xffffffff


	//   ....[58]....
        /*038c*/ 	.word	0xffffffff


	//   ....[59]....
        /*0390*/ 	.word	0xffffffff


	//   ....[60]....
        /*0394*/ 	.word	0xffffffff


	//   ....[61]....
        /*0398*/ 	.word	0xffffffff


	//   ....[62]....
        /*039c*/ 	.word	0xffffffff


	//   ....[63]....
        /*03a0*/ 	.word	0xffffffff


	//   ....[64]....
        /*03a4*/ 	.word	0xffffffff


	//   ....[65]....
        /*03a8*/ 	.word	0x0500000f


	//   ....[66]....
        /*03ac*/ 	.word	0x0500000f


	//----- nvinfo : EIATTR_COOP_GROUP_INSTR_OFFSETS
	.align		4
.L_213:
        /*03b0*/ 	.byte	0x04, 0x28
        /*03b2*/ 	.short	(.L_215 - .L_214)


	//   ....[0]....
.L_214:
        /*03b4*/ 	.word	0x00000070


	//   ....[1]....
        /*03b8*/ 	.word	0x000001a0


	//   ....[2]....
        /*03bc*/ 	.word	0x000001f0


	//   ....[3]....
        /*03c0*/ 	.word	0x000003e0


	//   ....[4]....
        /*03c4*/ 	.word	0x00000540


	//   ....[5]....
        /*03c8*/ 	.word	0x00000660


	//   ....[6]....
        /*03cc*/ 	.word	0x000007c0


	//   ....[7]....
        /*03d0*/ 	.word	0x00001740


	//   ....[8]....
        /*03d4*/ 	.word	0x00003b30


	//   ....[9]....
        /*03d8*/ 	.word	0x00003c10


	//   ....[10]....
        /*03dc*/ 	.word	0x00004510


	//   ....[11]....
        /*03e0*/ 	.word	0x00004590


	//   ....[12]....
        /*03e4*/ 	.word	0x00006ff0


	//   ....[13]....
        /*03e8*/ 	.word	0x00007010


	//   ....[14]....
        /*03ec*/ 	.word	0x000079f0


	//   ....[15]....
        /*03f0*/ 	.word	0x00007a90


	//   ....[16]....
        /*03f4*/ 	.word	0x00009e00


	//   ....[17]....
        /*03f8*/ 	.word	0x00009e60


	//   ....[18]....
        /*03fc*/ 	.word	0x00009e80


	//   ....[19]....
        /*0400*/ 	.word	0x00009ea0


	//   ....[20]....
        /*0404*/ 	.word	0x0000cf40


	//   ....[21]....
        /*0408*/ 	.word	0x0000cf60


	//   ....[22]....
        /*040c*/ 	.word	0x0000d980


	//   ....[23]....
        /*0410*/ 	.word	0x0000da00


	//   ....[24]....
        /*0414*/ 	.word	0x0000ecb0


	//   ....[25]....
        /*0418*/ 	.word	0x0000ecc0


	//   ....[26]....
        /*041c*/ 	.word	0x0000ed40


	//   ....[27]....
        /*0420*/ 	.word	0x0000ed50


	//   ....[28]....
        /*0424*/ 	.word	0x0000fd30


	//   ....[29]....
        /*0428*/ 	.word	0x0000fd40


	//   ....[30]....
        /*042c*/ 	.word	0x0000fd50


	//   ....[31]....
        /*0430*/ 	.word	0x0000fd60


	//   ....[32]....
        /*0434*/ 	.word	0x0000fd70


	//   ....[33]....
        /*0438*/ 	.word	0x0000fd80


	//   ....[34]....
        /*043c*/ 	.word	0x0000fd90


	//   ....[35]....
        /*0440*/ 	.word	0x0000fda0


	//   ....[36]....
        /*0444*/ 	.word	0x0000fdd0


	//   ....[37]....
        /*0448*/ 	.word	0x0000fde0


	//   ....[38]....
        /*044c*/ 	.word	0x0000fe10


	//   ....[39]....
        /*0450*/ 	.word	0x0000fe20


	//   ....[40]....
        /*0454*/ 	.word	0x0000fe50


	//   ....[41]....
        /*0458*/ 	.word	0x0000fe60


	//   ....[42]....
        /*045c*/ 	.word	0x0000fe90


	//   ....[43]....
        /*0460*/ 	.word	0x0000fea0


	//   ....[44]....
        /*0464*/ 	.word	0x0000fed0


	//   ....[45]....
        /*0468*/ 	.word	0x0000fee0


	//   ....[46]....
        /*046c*/ 	.word	0x0000fef0


	//   ....[47]....
        /*0470*/ 	.word	0x0000ff20


	//   ....[48]....
        /*0474*/ 	.word	0x0000ff50


	//   ....[49]....
        /*0478*/ 	.word	0x0000ff60


	//   ....[50]....
        /*047c*/ 	.word	0x0000ff70


	//   ....[51]....
        /*0480*/ 	.word	0x0000ff90


	//   ....[52]....
        /*0484*/ 	.word	0x0000ffc0


	//   ....[53]....
        /*0488*/ 	.word	0x0000ffd0


	//   ....[54]....
        /*048c*/ 	.word	0x0000ffe0


	//   ....[55]....
        /*0490*/ 	.word	0x0000fff0


	//   ....[56]....
        /*0494*/ 	.word	0x00010020


	//   ....[57]....
        /*0498*/ 	.word	0x00010050


	//   ....[58]....
        /*049c*/ 	.word	0x00010080


	//   ....[59]....
        /*04a0*/ 	.word	0x00010090


	//   ....[60]....
        /*04a4*/ 	.word	0x00010240


	//   ....[61]....
        /*04a8*/ 	.word	0x00010d00


	//   ....[62]....
        /*04ac*/ 	.word	0x00012090


	//   ....[63]....
        /*04b0*/ 	.word	0x00014240


	//   ....[64]....
        /*04b4*/ 	.word	0x000143e0


	//   ....[65]....
        /*04b8*/ 	.word	0x00014aa0


	//   ....[66]....
        /*04bc*/ 	.word	0x00014f30


	//----- nvinfo : EIATTR_REG_RECONFIG
	.align		4
.L_215:
        /*04c0*/ 	.byte	0x01, 0x54
	.zero		2


	//----- nvinfo : EIATTR_SYSCALL_OFFSETS
	.align		4
        /*04c4*/ 	.byte	0x04, 0x46
        /*04c6*/ 	.short	(.L_217 - .L_216)


	//   ....[0]....
.L_216:
        /*04c8*/ 	.word	0x000018f0


	//   ....[1]....
        /*04cc*/ 	.word	0x000119d0


	//   ....[2]....
        /*04d0*/ 	.word	0x00011b50


	//   ....[3]....
        /*04d4*/ 	.word	0x00011c90


	//   ....[4]....
        /*04d8*/ 	.word	0x00011db0


	//----- nvinfo : EIATTR_MBARRIER_INSTR_OFFSETS
	.align		4
.L_217:
        /*04dc*/ 	.byte	0x04, 0x39
        /*04de*/ 	.short	(.L_219 - .L_218)


	//   ....[0]....
.L_218:
        /*04e0*/ 	.word	0x00000290
        /*04e4*/ 	.word	0x000000ff
        /*04e8*/ 	.word	0x00022800
        /*04ec*/ 	.short	0x0100
        /*04ee*/ 	.byte	0x06
	.zero		1


	//   ....[1]....
        /*04f0*/ 	.word	0x000002a0
        /*04f4*/ 	.word	0x000000ff
        /*04f8*/ 	.word	0x00022820
        /*04fc*/ 	.short	0x0100
        /*04fe*/ 	.byte	0x06
	.zero		1


	//   ....[2]....
        /*0500*/ 	.word	0x00000390
        /*0504*/ 	.word	0x000000ff
        /*0508*/ 	.word	0x00022830
        /*050c*/ 	.short	0x0100
        /*050e*/ 	.byte	0x08
	.zero		1


	//   ....[3]....
        /*0510*/ 	.word	0x000003a0
        /*0514*/ 	.word	0x000000ff
        /*0518*/ 	.word	0x00022840
        /*051c*/ 	.short	0x0100
        /*051e*/ 	.byte	0x08
	.zero		1


	//   ....[4]....
        /*0520*/ 	.word	0x000003b0
        /*0524*/ 	.word	0x000000ff
        /*0528*/ 	.word	0x00022838
        /*052c*/ 	.short	0x0100
        /*052e*/ 	.byte	0x08
	.zero		1


	//   ....[5]....
        /*0530*/ 	.word	0x000003c0
        /*0534*/ 	.word	0x000000ff
        /*0538*/ 	.word	0x00022848
        /*053c*/ 	.short	0x0100
        /*053e*/ 	.byte	0x08
	.zero		1


	//   ....[6]....
        /*0540*/ 	.word	0x000004f0
        /*0544*/ 	.word	0x000000ff
        /*0548*/ 	.word	0x00022850
        /*054c*/ 	.short	0x0100
        /*054e*/ 	.byte	0x08
	.zero		1


	//   ....[7]....
        /*0550*/ 	.word	0x00000500
        /*0554*/ 	.word	0x000000ff
        /*0558*/ 	.word	0x00022860
        /*055c*/ 	.short	0x0100
        /*055e*/ 	.byte	0x08
	.zero		1


	//   ....[8]....
        /*0560*/ 	.word	0x00000510
        /*0564*/ 	.word	0x000000ff
        /*0568*/ 	.word	0x00022858
        /*056c*/ 	.short	0x0100
        /*056e*/ 	.byte	0x08
	.zero		1


	//   ....[9]....
        /*0570*/ 	.word	0x00000520
        /*0574*/ 	.word	0x000000ff
        /*0578*/ 	.word	0x00022868
        /*057c*/ 	.short	0x0100
        /*057e*/ 	.byte	0x08
	.zero		1


	//   ....[10]....
        /*0580*/ 	.word	0x00000610
        /*0584*/ 	.word	0x000000ff
        /*0588*/ 	.word	0x00022870
        /*058c*/ 	.short	0x0100
        /*058e*/ 	.byte	0x06
	.zero		1


	//   ....[11]....
        /*0590*/ 	.word	0x00000620
        /*0594*/ 	.word	0x000000ff
        /*0598*/ 	.word	0x00022880
        /*059c*/ 	.short	0x0100
        /*059e*/ 	.byte	0x06
	.zero		1


	//   ....[12]....
        /*05a0*/ 	.word	0x00000630
        /*05a4*/ 	.word	0x000000ff
        /*05a8*/ 	.word	0x00022878
        /*05ac*/ 	.short	0x0100
        /*05ae*/ 	.byte	0x06
	.zero		1


	//   ....[13]....
        /*05b0*/ 	.word	0x00000640
        /*05b4*/ 	.word	0x000000ff
        /*05b8*/ 	.word	0x00022888
        /*05bc*/ 	.short	0x0100
        /*05be*/ 	.byte	0x06
	.zero		1


	//   ....[14]....
        /*05c0*/ 	.word	0x00000770
        /*05c4*/ 	.word	0x000000ff
        /*05c8*/ 	.word	0x00022890
        /*05cc*/ 	.short	0x0100
        /*05ce*/ 	.byte	0x08
	.zero		1


	//   ....[15]....
        /*05d0*/ 	.word	0x00000780
        /*05d4*/ 	.word	0x000000ff
        /*05d8*/ 	.word	0x000228a0
        /*05dc*/ 	.short	0x0100
        /*05de*/ 	.byte	0x08
	.zero		1


	//   ....[16]....
        /*05e0*/ 	.word	0x00000790
        /*05e4*/ 	.word	0x000000ff
        /*05e8*/ 	.word	0x00022898
        /*05ec*/ 	.short	0x0100
        /*05ee*/ 	.byte	0x08
	.zero		1


	//   ....[17]....
        /*05f0*/ 	.word	0x000007a0
        /*05f4*/ 	.word	0x000000ff
        /*05f8*/ 	.word	0x000228a8
        /*05fc*/ 	.short	0x0100
        /*05fe*/ 	.byte	0x08
	.zero		1


	//   ....[18]....
        /*0600*/ 	.word	0x000008d0
        /*0604*/ 	.word	0x000000ff
        /*0608*/ 	.word	0x000228b0
        /*060c*/ 	.short	0x0100
        /*060e*/ 	.byte	0x08
	.zero		1


	//   ....[19]....
        /*0610*/ 	.word	0x000008e0
        /*0614*/ 	.word	0x000000ff
        /*0618*/ 	.word	0x000228c0
        /*061c*/ 	.short	0x0100
        /*061e*/ 	.byte	0x08
	.zero		1


	//   ....[20]....
        /*0620*/ 	.word	0x000008f0
        /*0624*/ 	.word	0x000000ff
        /*0628*/ 	.word	0x000228b8
        /*062c*/ 	.short	0x0100
        /*062e*/ 	.byte	0x08
	.zero		1


	//   ....[21]....
        /*0630*/ 	.word	0x00000900
        /*0634*/ 	.word	0x000000ff
        /*0638*/ 	.word	0x000228c8
        /*063c*/ 	.short	0x0100
        /*063e*/ 	.byte	0x08
	.zero		1


	//   ....[22]....
        /*0640*/ 	.word	0x00001be0
        /*0644*/ 	.word	0x000000ff
        /*0648*/ 	.word	0x00022800
        /*064c*/ 	.short	0x010a
        /*064e*/ 	.byte	0x25
	.zero		1


	//   ....[23]....
        /*0650*/ 	.word	0x00001c70
        /*0654*/ 	.word	0x00000014
        /*0658*/ 	.word	0x00022830
        /*065c*/ 	.short	0x010a
        /*065e*/ 	.byte	0x3f
	.zero		1


	//   ....[24]....
        /*0660*/ 	.word	0x00001cd0
        /*0664*/ 	.word	0x00000014
        /*0668*/ 	.word	0x00022830
        /*066c*/ 	.short	0x010a
        /*066e*/ 	.byte	0x3f
	.zero		1


	//   ....[25]....
        /*0670*/ 	.word	0x000024d0
        /*0674*/ 	.word	0x00000003
        /*0678*/ 	.word	0x00000000
        /*067c*/ 	.short	0x0101
        /*067e*/ 	.byte	0x3f
	.zero		1


	//   ....[26]....
        /*0680*/ 	.word	0x00005520
        /*0684*/ 	.word	0x000000ff
        /*0688*/ 	.word	0x00022830
        /*068c*/ 	.short	0x010a
        /*068e*/ 	.byte	0x06
	.zero		1


	//   ....[27]....
        /*0690*/ 	.word	0x00005560
        /*0694*/ 	.word	0x000000ff
        /*0698*/ 	.word	0x00022830
        /*069c*/ 	.short	0x010a
        /*069e*/ 	.byte	0x06
	.zero		1


	//   ....[28]....
        /*06a0*/ 	.word	0x000057f0
        /*06a4*/ 	.word	0x000000ff
        /*06a8*/ 	.word	0x00022850
        /*06ac*/ 	.short	0x010a
        /*06ae*/ 	.byte	0x06
	.zero		1


	//   ....[29]....
        /*06b0*/ 	.word	0x00005830
        /*06b4*/ 	.word	0x000000ff
        /*06b8*/ 	.word	0x00022850
        /*06bc*/ 	.short	0x010a
        /*06be*/ 	.byte	0x06
	.zero		1


	//   ....[30]....
        /*06c0*/ 	.word	0x00006290
        /*06c4*/ 	.word	0x00000023
        /*06c8*/ 	.word	0x00000000
        /*06cc*/ 	.short	0x0101
        /*06ce*/ 	.byte	0x3f
	.zero		1


	//   ....[31]....
        /*06d0*/ 	.word	0x000084d0
        /*06d4*/ 	.word	0x000000ff
        /*06d8*/ 	.word	0x00000000
        /*06dc*/ 	.short	0x0101
        /*06de*/ 	.byte	0x06
	.zero		1


	//   ....[32]....
        /*06e0*/ 	.word	0x00008d40
        /*06e4*/ 	.word	0x000000ff
        /*06e8*/ 	.word	0x00022830
        /*06ec*/ 	.short	0x010a
        /*06ee*/ 	.byte	0x06
	.zero		1


	//   ....[33]....
        /*06f0*/ 	.word	0x00008d80
        /*06f4*/ 	.word	0x000000ff
        /*06f8*/ 	.word	0x00022830
        /*06fc*/ 	.short	0x010a
        /*06fe*/ 	.byte	0x06
	.zero		1


	//   ....[34]....
        /*0700*/ 	.word	0x00009040
        /*0704*/ 	.word	0x000000ff
        /*0708*/ 	.word	0x00022850
        /*070c*/ 	.short	0x010a
        /*070e*/ 	.byte	0x06
	.zero		1


	//   ....[35]....
        /*0710*/ 	.word	0x00009080
        /*0714*/ 	.word	0x000000ff
        /*0718*/ 	.word	0x00022850
        /*071c*/ 	.short	0x010a
        /*071e*/ 	.byte	0x06
	.zero		1


	//   ....[36]....
        /*0720*/ 	.word	0x0000aa20
        /*0724*/ 	.word	0x00000005
        /*0728*/ 	.word	0x00000000
        /*072c*/ 	.short	0x0101
        /*072e*/ 	.byte	0x3f
	.zero		1


	//   ....[37]....
        /*0730*/ 	.word	0x0000ad10
        /*0734*/ 	.word	0x000000ff
        /*0738*/ 	.word	0x00000000
        /*073c*/ 	.short	0x0101
        /*073e*/ 	.byte	0x06
	.zero		1


	//   ....[38]....
        /*0740*/ 	.word	0x0000b440
        /*0744*/ 	.word	0x000000ff
        /*0748*/ 	.word	0x00022830
        /*074c*/ 	.short	0x010a
        /*074e*/ 	.byte	0x06
	.zero		1


	//   ....[39]....
        /*0750*/ 	.word	0x0000b480
        /*0754*/ 	.word	0x000000ff
        /*0758*/ 	.word	0x00022830
        /*075c*/ 	.short	0x010a
        /*075e*/ 	.byte	0x06
	.zero		1


	//   ....[40]....
        /*0760*/ 	.word	0x0000b740
        /*0764*/ 	.word	0x000000ff
        /*0768*/ 	.word	0x00022850
        /*076c*/ 	.short	0x010a
        /*076e*/ 	.byte	0x06
	.zero		1


	//   ....[41]....
        /*0770*/ 	.word	0x0000b780
        /*0774*/ 	.word	0x000000ff
        /*0778*/ 	.word	0x00022850
        /*077c*/ 	.short	0x010a
        /*077e*/ 	.byte	0x06
	.zero		1


	//   ....[42]....
        /*0780*/ 	.word	0x0000c200
        /*0784*/ 	.word	0x00000034
        /*0788*/ 	.word	0x00000000
        /*078c*/ 	.short	0x0101
        /*078e*/ 	.byte	0x3f
	.zero		1


	//   ....[43]....
        /*0790*/ 	.word	0x0000e420
        /*0794*/ 	.word	0x000000ff
        /*0798*/ 	.word	0x00000000
        /*079c*/ 	.short	0x0101
        /*079e*/ 	.byte	0x06
	.zero		1


	//   ....[44]....
        /*07a0*/ 	.word	0x0000ea00
        /*07a4*/ 	.word	0x000000ff
        /*07a8*/ 	.word	0x00022850
        /*07ac*/ 	.short	0x010a
        /*07ae*/ 	.byte	0x05
	.zero		1


	//   ....[45]....
        /*07b0*/ 	.word	0x0000ea40
        /*07b4*/ 	.word	0x000000ff
        /*07b8*/ 	.word	0x00022850
        /*07bc*/ 	.short	0x010a
        /*07be*/ 	.byte	0x05
	.zero		1


	//   ....[46]....
        /*07c0*/ 	.word	0x0000f010
        /*07c4*/ 	.word	0x000000ff
        /*07c8*/ 	.word	0x00000000
        /*07cc*/ 	.short	0x0101
        /*07ce*/ 	.byte	0x04
	.zero		1


	//   ....[47]....
        /*07d0*/ 	.word	0x000103d0
        /*07d4*/ 	.word	0x000000ff
        /*07d8*/ 	.word	0x00000000
        /*07dc*/ 	.short	0x0101
        /*07de*/ 	.byte	0x05
	.zero		1


	//   ....[48]....
        /*07e0*/ 	.word	0x000122b0
        /*07e4*/ 	.word	0x00000002
        /*07e8*/ 	.word	0x00022880
        /*07ec*/ 	.short	0x010a
        /*07ee*/ 	.byte	0x3f
	.zero		1


	//   ....[49]....
        /*07f0*/ 	.word	0x00012460
        /*07f4*/ 	.word	0x00000002
        /*07f8*/ 	.word	0x00022840
        /*07fc*/ 	.short	0x010a
        /*07fe*/ 	.byte	0x3f
	.zero		1


	//   ....[50]....
        /*0800*/ 	.word	0x00012930
        /*0804*/ 	.word	0x000000ff
        /*0808*/ 	.word	0x00022820
        /*080c*/ 	.short	0x010a
        /*080e*/ 	.byte	0x28
	.zero		1


	//   ....[51]....
        /*0810*/ 	.word	0x00012c30
        /*0814*/ 	.word	0x00000004
        /*0818*/ 	.word	0x00022880
        /*081c*/ 	.short	0x010a
        /*081e*/ 	.byte	0x3f
	.zero		1


	//   ....[52]....
        /*0820*/ 	.word	0x00012e70
        /*0824*/ 	.word	0x00000004
        /*0828*/ 	.word	0x00022840
        /*082c*/ 	.short	0x010a
        /*082e*/ 	.byte	0x3f
	.zero		1


	//   ....[53]....
        /*0830*/ 	.word	0x00013390
        /*0834*/ 	.word	0x00000005
        /*0838*/ 	.word	0x00022870
        /*083c*/ 	.short	0x010a
        /*083e*/ 	.byte	0x3f
	.zero		1


	//   ....[54]....
        /*0840*/ 	.word	0x00013410
        /*0844*/ 	.word	0x00000005
        /*0848*/ 	.word	0x00022860
        /*084c*/ 	.short	0x010a
        /*084e*/ 	.byte	0x3f
	.zero		1


	//   ....[55]....
        /*0850*/ 	.word	0x000138d0
        /*0854*/ 	.word	0x00000004
        /*0858*/ 	.word	0x00022850
        /*085c*/ 	.short	0x0101
        /*085e*/ 	.byte	0x3f
	.zero		1


	//   ....[56]....
        /*0860*/ 	.word	0x00013910
        /*0864*/ 	.word	0x00000003
        /*0868*/ 	.word	0x00000000
        /*086c*/ 	.short	0x0101
        /*086e*/ 	.byte	0x3f
	.zero		1


	//   ....[57]....
        /*0870*/ 	.word	0x00013ae0
        /*0874*/ 	.word	0x00000014
        /*0878*/ 	.word	0x00022870
        /*087c*/ 	.short	0x010a
        /*087e*/ 	.byte	0x3f
	.zero		1


	//   ....[58]....
        /*0880*/ 	.word	0x00013b70
        /*0884*/ 	.word	0x00000014
        /*0888*/ 	.word	0x00022860
        /*088c*/ 	.short	0x010a
        /*088e*/ 	.byte	0x3f
	.zero		1


	//   ....[59]....
        /*0890*/ 	.word	0x00014030
        /*0894*/ 	.word	0x00000014
        /*0898*/ 	.word	0x00022850
        /*089c*/ 	.short	0x0101
        /*089e*/ 	.byte	0x3f
	.zero		1


	//   ....[60]....
        /*08a0*/ 	.word	0x00014080
        /*08a4*/ 	.word	0x00000000
        /*08a8*/ 	.word	0x00000000
        /*08ac*/ 	.short	0x0101
        /*08ae*/ 	.byte	0x3f
	.zero		1


	//   ....[61]....
        /*08b0*/ 	.word	0x00014360
        /*08b4*/ 	.word	0x00000000
        /*08b8*/ 	.word	0x00022820
        /*08bc*/ 	.short	0x010a
        /*08be*/ 	.byte	0x3f
	.zero		1


	//   ....[62]....
        /*08c0*/ 	.word	0x00014520
        /*08c4*/ 	.word	0x00000006
        /*08c8*/ 	.word	0x00000000
        /*08cc*/ 	.short	0x010a
        /*08ce*/ 	.byte	0x3f
	.zero		1


	//   ....[63]....
        /*08d0*/ 	.word	0x00014590
        /*08d4*/ 	.word	0x00000007
        /*08d8*/ 	.word	0x00000000
        /*08dc*/ 	.short	0x010a
        /*08de*/ 	.byte	0x3f
	.zero		1


	//   ....[64]....
        /*08e0*/ 	.word	0x000145f0
        /*08e4*/ 	.word	0x00000004
        /*08e8*/ 	.word	0x00022860
        /*08ec*/ 	.short	0x010a
        /*08ee*/ 	.byte	0x3f
	.zero		1


	//   ....[65]....
        /*08f0*/ 	.word	0x00014640
        /*08f4*/ 	.word	0x00000003
        /*08f8*/ 	.word	0x00022860
        /*08fc*/ 	.short	0x010a
        /*08fe*/ 	.byte	0x3f
	.zero		1


	//   ....[66]....
        /*0900*/ 	.word	0x00014680
        /*0904*/ 	.word	0x00000004
        /*0908*/ 	.word	0x00022880
        /*090c*/ 	.short	0x010a
        /*090e*/ 	.byte	0x3f
	.zero		1


	//   ....[67]....
        /*0910*/ 	.word	0x000146a0
        /*0914*/ 	.word	0x00000003
        /*0918*/ 	.word	0x00022880
        /*091c*/ 	.short	0x010a
        /*091e*/ 	.byte	0x3f
	.zero		1


	//   ....[68]....
        /*0920*/ 	.word	0x00014710
        /*0924*/ 	.word	0x00000003
        /*0928*/ 	.word	0x00022800
        /*092c*/ 	.short	0x010a
        /*092e*/ 	.byte	0x3f
	.zero		1


	//   ....[69]....
        /*0930*/ 	.word	0x00014760
        /*0934*/ 	.word	0x00000014
        /*0938*/ 	.word	0x00022830
        /*093c*/ 	.short	0x010a
        /*093e*/ 	.byte	0x3f
	.zero		1


	//   ....[70]....
        /*0940*/ 	.word	0x000147c0
        /*0944*/ 	.word	0x0000000d
        /*0948*/ 	.word	0x00022830
        /*094c*/ 	.short	0x010a
        /*094e*/ 	.byte	0x3f
	.zero		1


	//   ....[71]....
        /*0950*/ 	.word	0x00014820
        /*0954*/ 	.word	0x0000000d
        /*0958*/ 	.word	0x00022850
        /*095c*/ 	.short	0x010a
        /*095e*/ 	.byte	0x3f
	.zero		1


	//   ....[72]....
        /*0960*/ 	.word	0x00014880
        /*0964*/ 	.word	0x00000009
        /*0968*/ 	.word	0x00022830
        /*096c*/ 	.short	0x010a
        /*096e*/ 	.byte	0x3f
	.zero		1


	//   ....[73]....
        /*0970*/ 	.word	0x000148e0
        /*0974*/ 	.word	0x00000009
        /*0978*/ 	.word	0x00022850
        /*097c*/ 	.short	0x010a
        /*097e*/ 	.byte	0x3f
	.zero		1


	//   ....[74]....
        /*0980*/ 	.word	0x00014940
        /*0984*/ 	.word	0x00000009
        /*0988*/ 	.word	0x00022830
        /*098c*/ 	.short	0x010a
        /*098e*/ 	.byte	0x3f
	.zero		1


	//   ....[75]....
        /*0990*/ 	.word	0x000149a0
        /*0994*/ 	.word	0x00000009
        /*0998*/ 	.word	0x00022850
        /*099c*/ 	.short	0x010a
        /*099e*/ 	.byte	0x3f
	.zero		1


	//   ....[76]....
        /*09a0*/ 	.word	0x00014a00
        /*09a4*/ 	.word	0x00000003
        /*09a8*/ 	.word	0x00022850
        /*09ac*/ 	.short	0x010a
        /*09ae*/ 	.byte	0x3f
	.zero		1


	//   ....[77]....
        /*09b0*/ 	.word	0x00014b50
        /*09b4*/ 	.word	0x00000002
        /*09b8*/ 	.word	0x00022880
        /*09bc*/ 	.short	0x010a
        /*09be*/ 	.byte	0x3f
	.zero		1


	//   ....[78]....
        /*09c0*/ 	.word	0x00014ba0
        /*09c4*/ 	.word	0x00000002
        /*09c8*/ 	.word	0x00022840
        /*09cc*/ 	.short	0x010a
        /*09ce*/ 	.byte	0x3f
	.zero		1


	//   ....[79]....
        /*09d0*/ 	.word	0x00014c00
        /*09d4*/ 	.word	0x00000003
        /*09d8*/ 	.word	0x00022820
        /*09dc*/ 	.short	0x010a
        /*09de*/ 	.byte	0x3f
	.zero		1


	//   ....[80]....
        /*09e0*/ 	.word	0x00014c50
        /*09e4*/ 	.word	0x00000004
        /*09e8*/ 	.word	0x00022880
        /*09ec*/ 	.short	0x010a
        /*09ee*/ 	.byte	0x3f
	.zero		1


	//   ....[81]....
        /*09f0*/ 	.word	0x00014ca0
        /*09f4*/ 	.word	0x00000004
        /*09f8*/ 	.word	0x00022840
        /*09fc*/ 	.short	0x010a
        /*09fe*/ 	.byte	0x3f
	.zero		1


	//   ....[82]....
        /*0a00*/ 	.word	0x00014d00
        /*0a04*/ 	.word	0x00000005
        /*0a08*/ 	.word	0x00022870
        /*0a0c*/ 	.short	0x010a
        /*0a0e*/ 	.byte	0x3f
	.zero		1


	//   ....[83]....
        /*0a10*/ 	.word	0x00014d60
        /*0a14*/ 	.word	0x00000003
        /*0a18*/ 	.word	0x00022860
        /*0a1c*/ 	.short	0x010a
        /*0a1e*/ 	.byte	0x3f
	.zero		1


	//   ....[84]....
        /*0a20*/ 	.word	0x00014db0
        /*0a24*/ 	.word	0x00000014
        /*0a28*/ 	.word	0x00022870
        /*0a2c*/ 	.short	0x010a
        /*0a2e*/ 	.byte	0x3f
	.zero		1


	//   ....[85]....
        /*0a30*/ 	.word	0x00014e00
        /*0a34*/ 	.word	0x00000014
        /*0a38*/ 	.word	0x00022860
        /*0a3c*/ 	.short	0x010a
        /*0a3e*/ 	.byte	0x3f
	.zero		1


	//   ....[86]....
        /*0a40*/ 	.word	0x00014e50
        /*0a44*/ 	.word	0x00000000
        /*0a48*/ 	.word	0x00022820
        /*0a4c*/ 	.short	0x010a
        /*0a4e*/ 	.byte	0x3f
	.zero		1


	//   ....[87]....
        /*0a50*/ 	.word	0x00014ff0
        /*0a54*/ 	.word	0x00000006
        /*0a58*/ 	.word	0x00000000
        /*0a5c*/ 	.short	0x010a
        /*0a5e*/ 	.byte	0x3f
	.zero		1


	//   ....[88]....
        /*0a60*/ 	.word	0x00015040
        /*0a64*/ 	.word	0x00000007
        /*0a68*/ 	.word	0x00000000
        /*0a6c*/ 	.short	0x010a
        /*0a6e*/ 	.byte	0x3f
	.zero		1


	//   ....[89]....
        /*0a70*/ 	.word	0x00015090
        /*0a74*/ 	.word	0x00000004
        /*0a78*/ 	.word	0x00022860
        /*0a7c*/ 	.short	0x010a
        /*0a7e*/ 	.byte	0x3f
	.zero		1


	//   ....[90]....
        /*0a80*/ 	.word	0x000150e0
        /*0a84*/ 	.word	0x00000003
        /*0a88*/ 	.word	0x00022860
        /*0a8c*/ 	.short	0x010a
        /*0a8e*/ 	.byte	0x3f
	.zero		1


	//   ....[91]....
        /*0a90*/ 	.word	0x00015130
        /*0a94*/ 	.word	0x00000004
        /*0a98*/ 	.word	0x00022880
        /*0a9c*/ 	.short	0x010a
        /*0a9e*/ 	.byte	0x3f
	.zero		1


	//----- nvinfo : EIATTR_NUM_MBARRIERS
	.align		4
.L_219:
        /*0aa0*/ 	.byte	0x03, 0x38
        /*0aa2*/ 	.short	0x0016


	//----- nvinfo : EIATTR_EXIT_INSTR_OFFSETS
	.align		4
        /*0aa4*/ 	.byte	0x04, 0x1c
        /*0aa6*/ 	.short	(.L_221 - .L_220)


	//   ....[0]....
.L_220:
        /*0aa8*/ 	.word	0x00000a60


	//   ....[1]....
        /*0aac*/ 	.word	0x00010ca0


	//   ....[2]....
        /*0ab0*/ 	.word	0x000146f0


	//----- nvinfo : EIATTR_MAX_THREADS
	.align		4
.L_221:
        /*0ab4*/ 	.byte	0x04, 0x05
        /*0ab6*/ 	.short	(.L_223 - .L_222)
.L_222:
        /*0ab8*/ 	.word	0x00000180
        /*0abc*/ 	.word	0x00000001
        /*0ac0*/ 	.word	0x00000001


	//----- nvinfo : EIATTR_CRS_STACK_SIZE
	.align		4
.L_223:
        /*0ac4*/ 	.byte	0x04, 0x1e
        /*0ac6*/ 	.short	(.L_225 - .L_224)
.L_224:
        /*0ac8*/ 	.word	0x00000000


	//----- nvinfo : EIATTR_CBANK_PARAM_SIZE
	.align		4
.L_225:
        /*0acc*/ 	.byte	0x03, 0x19
        /*0ace*/ 	.short	0x0bf0


	//----- nvinfo : EIATTR_PARAM_CBANK
	.align		4
        /*0ad0*/ 	.byte	0x04, 0x0a
        /*0ad2*/ 	.short	(.L_227 - .L_226)
	.align		4
.L_226:
        /*0ad4*/ 	.word	index@(.nv.constant0._ZN7cutlass13device_kernelIN5flash11enable_sm90INS1_16FlashAttnFwdSm90INS1_25CollectiveMainloopFwdSm90ILi2EN4cute5tupleIJNS5_1CILi1EEES8_S8_EEENS6_IJNS7_ILi128EEESA_NS7_ILi192EEEEEELi128ENS_12float_e4m3_tEfNS_4arch4Sm90ELb0ELb1ELb1ELb0ELb0ELb0ELb0ELb1ELb1ELb0ELb0ELb0EEENS1_21CollectiveEpilogueFwdINS6_IJSA_SA_SA_EEES9_NS_10bfloat16_tESF_Li256ELb0ELb0ELb0ELb1EEENS1_30DynamicPersistentTileSchedulerILi256ELi128ELb0ELb0ELb1EEEEEEEEEvNT_6ParamsE)
        /*0ad8*/ 	.short	0x0210
        /*0ada*/ 	.short	0x0bf0


	//----- nvinfo : EIATTR_SW_WAR
	.align		4
.L_227:
        /*0adc*/ 	.byte	0x04, 0x36
        /*0ade*/ 	.short	(.L_229 - .L_228)
.L_228:
        /*0ae0*/ 	.word	0x00000008
.L_229:


//--------------------- .nv.info._ZN7cutlass13device_kernelIN5flash11enable_sm90INS1_16FlashAttnFwdSm90INS1_25CollectiveMainloopFwdSm90ILi2EN4cute5tupleIJNS5_1CILi1EEES8_S8_EEENS6_IJNS7_ILi128EEESA_NS7_ILi192EEEEEELi128ENS_12float_e4m3_tEfNS_4arch4Sm90ELb0ELb1ELb1ELb1ELb0ELb0ELb0ELb1ELb1ELb0ELb0ELb0EEENS1_21CollectiveEpilogueFwdINS6_IJSA_SA_SA_EEES9_NS_10bfloat16_tESF_Li256ELb1ELb0ELb0ELb1EEENS1_36VarlenDynamicPersistentTileSchedulerILi128ELi128ELi256ELi128ELb0ELb0ELb1ELb1ELb0ELb1EEEEEEEEEvNT_6ParamsE --------------------------
	.section	.nv.info._ZN7cutlass13device_kernelIN5flash11enable_sm90INS1_16FlashAttnFwdSm90INS1_25CollectiveMainloopFwdSm90ILi2EN4cute5tupleIJNS5_1CILi1EEES8_S8_EEENS6_IJNS7_ILi128EEESA_NS7_ILi192EEEEEELi128ENS_12float_e4m3_tEfNS_4arch4Sm90ELb0ELb1ELb1ELb1ELb0ELb0ELb0ELb1ELb1ELb0ELb0ELb0EEENS1_21CollectiveEpilogueFwdINS6_IJSA_SA_SA_EEES9_NS_10bfloat16_tESF_Li256ELb1ELb0ELb0ELb1EEENS1_36VarlenDynamicPersistentTileSchedulerILi128ELi128ELi256ELi128ELb0ELb0ELb1ELb1ELb0ELb1EEEEEEEEEvNT_6ParamsE,"",@"SHT_CUDA_INFO"
	.sectionflags	@""
	.align	4


	//----- nvinfo : EIATTR_CUDA_API_VERSION
	.align		4
        /*0000*/ 	.byte	0x04, 0x37
        /*0002*/ 	.short	(.L_231 - .L_230)
.L_230:
        /*0004*/ 	.word	0x00000082


	//----- nvinfo : EIATTR_KPARAM_INFO
	.align		4
.L_231:
        /*0008*/ 	.byte	0x04, 0x17
        /*000a*/ 	.short	(.L_233 - .L_232)
.L_232:
        /*000c*/ 	.word	0x00000000
        /*0010*/ 	.short	0x0000
        /*0012*/ 	.short	0x0070
        /*0014*/ 	.byte	0x00, 0xf0, 0x01, 0x28


	//----- nvinfo : EIATTR_SPARSE_MMA_MASK
	.align		4
.L_233:
        /*0018*/ 	.byte	0x03, 0x50
        /*001a*/ 	.short	0x0000


	//----- nvinfo : EIATTR_MAXREG_COUNT
	.align		4
        /*001c*/ 	.byte	0x03, 0x1b
        /*001e*/ 	.short	0x00a8


	//----- nvinfo : EIATTR_NUM_BARRIERS
	.align		4
        /*0020*/ 	.byte	0x02, 0x4c
        /*0022*/ 	.byte	0x10
	.zero		1


	//----- nvinfo : EIATTR_EXTERNS
	.align		4
        /*0024*/ 	.byte	0x04, 0x0f
        /*0026*/ 	.short	(.L_235 - .L_234)


	//   ....[0]....
	.align		4
.L_234:
        /*0028*/ 	.word	index@(__assertfail)


	//----- nvinfo : EIATTR_ANNOTATIONS
	.align		4
.L_235:
        /*002c*/ 	.byte	0x04, 0x55
        /*002e*/ 	.short	(.L_237 - .L_236)


	//   ....[0]....
.L_236:
        /* <DEDUP_REMOVED lines=46> */


	//----- nvinfo : EIATTR_MERCURY_ISA_VERSION
	.align		4
.L_237:
        /*0300*/ 	.byte	0x03, 0x5f
        /*0302*/ 	.short	0x0101


	//----- nvinfo : EIATTR_UNUSED_LOAD_BYTE_OFFSET
	.align		4
        /*0304*/ 	.byte	0x04, 0x44
        /*0306*/ 	.short	(.L_239 - .L_238)


	//   ....[0]....
.L_238:
        /*0308*/ 	.word	0x00000a70
        /*030c*/ 	.word	0x0000fff0


	//   ....[1]....
        /*0310*/ 	.word	0x0000f460
        /*0314*/ 	.word	0x0000fff0


	//----- nvinfo : EIATTR_INT_WARP_WIDE_INSTR_OFFSETS
	.align		4
.L_239:
        /*0318*/ 	.byte	0x04, 0x31
        /*031a*/ 	.short	(.L_241 - .L_240)


	//   ....[0]....
.L_240:
        /*031c*/ 	.word	0x00000160


	//   ....[1]....
        /*0320*/ 	.word	0x000001a0


	//   ....[2]....
        /*0324*/ 	.word	0x00000210


	//   ....[3]....
        /*0328*/ 	.word	0x00012fe0


	//   ....[4]....
        /*032c*/ 	.word	0x00013070


	//   ....[5]....
        /*0330*/ 	.word	0x00013800


	//   ....[6]....
        /*0334*/ 	.word	0x000152a0


	//   ....[7]....
        /*0338*/ 	.word	0x00015330


	//----- nvinfo : EIATTR_COOP_GROUP_MASK_REGIDS
	.align		4
.L_241:
        /*033c*/ 	.byte	0x04, 0x29
        /*033e*/ 	.short	(.L_243 - .L_242)


	//   ....[0]....
.L_242:
        /*0340*/ 	.word	0xffffffff


	//   ....[1]....
        /*0344*/ 	.word	0xffffffff


	//   ....[2]....
        /*0348*/ 	.word	0xffffffff


	//   ....[3]....
        /*034c*/ 	.word	0xffffffff


	//   ....[4]....
        /*0350*/ 	.word	0xffffffff


	//   ....[5]....
        /*0354*/ 	.word	0xffffffff


	//   ....[6]....
        /*0358*/ 	.word	0xffffffff


	//   ....[7]....
        /*035c*/ 	.word	0xffffffff


	//   ....[8]....
        /*0360*/ 	.word	0xffffffff


	//   ....[9]....
        /*0364*/ 	.word	0xffffffff


	//   ....[10]....
        /*0368*/ 	.word	0xffffffff


	//   ....[11]....
        /*036c*/ 	.word	0xffffffff


	//   ....[12]....
        /*0370*/ 	.word	0xffffffff


	//   ....[13]....
        /*0374*/ 	.word	0xffffffff


	//   ....[14]....
        /*0378*/ 	.word	0xffffffff


	//   ....[15]....
        /*037c*/ 	.word	0xffffffff


	//   ....[16]....
        /*0380*/ 	.word	0xffffffff


	//   ....[17]....
        /*0384*/ 	.word	0xffffffff


	//   ....[18]....
        /*0388*/ 	.word	0xffffffff


	//   ....[19]....
        /*038c*/ 	.word	0xffffffff


	//   ....[20]....
        /*0390*/ 	.word	0xffffffff


	//   ....[21]....
        /*0394*/ 	.word	0xffffffff


	//   ....[22]....
        /*0398*/ 	.word	0xffffffff


	//   ....[23]....
        /*039c*/ 	.word	0xffffffff


	//   ....[24]....
        /*03a0*/ 	.word	0xffffffff


	//   ....[25]....
        /*03a4*/ 	.word	0xffffffff


	//   ....[26]....
        /*03a8*/ 	.word	0xffffffff


	//   ....[27]....
        /*03ac*/ 	.word	0xffffffff


	//   ....[28]....
        /*03b0*/ 	.word	0xffffffff


	//   ....[29]....
        /*03b4*/ 	.word	0xffffffff


	//   ....[30]....
        /*03b8*/ 	.word	0xffffffff


	//   ....[31]....
        /*03bc*/ 	.word	0xffffffff


	//   ....[32]....
        /*03c0*/ 	.word	0xffffffff


	//   ....[33]....
        /*03c4*/ 	.word	0xffffffff


	//   ....[34]....
        /*03c8*/ 	.word	0xffffffff


	//   ....[35]....
        /*03cc*/ 	.word	0xffffffff


	//   ....[36]....
        /*03d0*/ 	.word	0xffffffff


	//   ....[37]....
        /*03d4*/ 	.word	0xffffffff


	//   ....[38]....
        /*03d8*/ 	.word	0xffffffff


	//   ....[39]....
        /*03dc*/ 	.word	0xffffffff


	//   ....[40]....
        /*03e0*/ 	.word	0xffffffff


	//   ....[41]....
        /*03e4*/ 	.word	0xffffffff


	//   ....[42]....
        /*03e8*/ 	.word	0xffffffff


	//   ....[43]....
        /*03ec*/ 	.word	0xffffffff


	//   ....[44]....
        /*03f0*/ 	.word	0xffffffff


	//   ....[45]....
        /*03f4*/ 	.word	0xffffffff


	//   ....[46]....
        /*03f8*/ 	.word	0xffffffff


	//   ....[47]....
        /*03fc*/ 	.word	0xffffffff


	//   ....[48]....
        /*0400*/ 	.word	0xffffffff


	//   ....[49]....
        /*0404*/ 	.word	0xffffffff


	//   ....[50]....
        /*0408*/ 	.word	0xffffffff


	//   ....[51]....
        /*040c*/ 	.word	0xffffffff


	//   ....[52]....
        /*0410*/ 	.word	0xffffffff


	//   ....[53]....
        /*0414*/ 	.word	0xffffffff


	//   ....[54]....
        /*0418*/ 	.word	0xffffffff


	//   ....[55]....
        /*041c*/ 	.word	0xffffffff


	//   ....[56]....
        /*0420*/ 	.word	0xffffffff


	//   ....[57]....
        /*0424*/ 	.word	0xffffffff


	//   ....[58]....
        /*0428*/ 	.word	0xffffffff


	//   ....[59]....
        /*042c*/ 	.word	0xffffffff


	//   ....[60]....
        /*0430*/ 	.word	0xffffffff


	//   ....[61]....
        /*0434*/ 	.word	0xffffffff


	//   ....[62]....
        /*0438*/ 	.word	0xffffffff


	//   ....[63]....
        /*043c*/ 	.word	0xffffffff


	//   ....[64]....
        /*0440*/ 	.word	0xffffffff


	//   ....[65]....
        /*0444*/ 	.word	0xffffffff


	//   ....[66]....
        /*0448*/ 	.word	0xffffffff


	//   ....[67]....
        /*044c*/ 	.word	0xffffffff


	//   ....[68]....
        /*0450*/ 	.word	0xffffffff


	//   ....[69]....
        /*0454*/ 	.word	0xffffffff


	//   ....[70]....
        /*0458*/ 	.word	0xffffffff


	//   ....[71]....
        /*045c*/ 	.word	0xffffffff


	//   ....[72]....
        /*0460*/ 	.word	0xffffffff


	//   ....[73]....
        /*0464*/ 	.word	0xffffffff


	//   ....[74]....
        /*0468*/ 	.word	0xffffffff


	//   ....[75]....
        /*046c*/ 	.word	0xffffffff


	//   ....[76]....
        /*0470*/ 	.word	0xffffffff


	//   ....[77]....
        /*0474*/ 	.word	0xffffffff


	//   ....[78]....
        /*0478*/ 	.word	0xffffffff


	//   ....[79]....
        /*047c*/ 	.word	0xffffffff


	//   ....[80]....
        /*0480*/ 	.word	0xffffffff


	//   ....[81]....
        /*0484*/ 	.word	0xffffffff


	//   ....[82]....
        /*0488*/ 	.word	0xffffffff


	//   ....[83]....
        /*048c*/ 	.word	0xffffffff


	//   ....[84]....
        /*0490*/ 	.word	0xffffffff


	//   ....[85]....
        /*0494*/ 	.word	0xffffffff


	//   ....[86]....
        /*0498*/ 	.word	0xffffffff


	//   ....[87]....
        /*049c*/ 	.word	0xffffffff


	//   ....[88]....
        /*04a0*/ 	.word	0xffffffff


	//   ....[89]....
        /*04a4*/ 	.word	0xffffffff


	//   ....[90]....
        /*04a8*/ 	.word	0xffffffff


	//   ....[91]....
        /*04ac*/ 	.word	0xffffffff


	//   ....[92]....
        /*04b0*/ 	.word	0xffffffff


	//   ....[93]....
        /*04b4*/ 	.word	0xffffffff


	//   ....[94]....
        /*04b8*/ 	.word	0xffffffff


	//   ....[95]....
        /*04bc*/ 	.word	0x0500000f


	//   ....[96]....
        /*04c0*/ 	.word	0x0500000f


	//----- nvinfo : EIATTR_COOP_GROUP_INSTR_OFFSETS
	.align		4
.L_243:
        /*04c4*/ 	.byte	0x04, 0x28
        /*04c6*/ 	.short	(.L_245 - .L_244)


	//   ....[0]....
.L_244:
        /*04c8*/ 	.word	0x00000070


	//   ....[1]....
        /*04cc*/ 	.word	0x00000170


	//   ....[2]....
        /*04d0*/ 	.word	0x000001c0


	//   ....[3]....
        /*04d4*/ 	.word	0x000003f0


	//   ....[4]....
        /*04d8*/ 	.word	0x00000550


	//   ....[5]....
        /*04dc*/ 	.word	0x00000670


	//   ....[6]....
        /*04e0*/ 	.word	0x000007d0


	//   ....[7]....
        /*04e4*/ 	.word	0x000016e0


	//   ....[8]....
        /*04e8*/ 	.word	0x00003ad0


	//   ....[9]....
        /*04ec*/ 	.word	0x00003bb0


	//   ....[10]....
        /*04f0*/ 	.word	0x00004490


	//   ....[11]....
        /*04f4*/ 	.word	0x00004510


	//   ....[12]....
        /*04f8*/ 	.word	0x00006ff0


	//   ....[13]....
        /*04fc*/ 	.word	0x00007030


	//   ....[14]....
        /*0500*/ 	.word	0x000079a0


	//   ....[15]....
        /*0504*/ 	.word	0x00007a50


	//   ....[16]....
        /*0508*/ 	.word	0x00009e00


	//   ....[17]....
        /*050c*/ 	.word	0x00009e60


	//   ....[18]....
        /*0510*/ 	.word	0x00009e80


	//   ....[19]....
        /*0514*/ 	.word	0x00009ea0


	//   ....[20]....
        /*0518*/ 	.word	0x0000cf60


	//   ....[21]....
        /*051c*/ 	.word	0x0000cf80


	//   ....[22]....
        /*0520*/ 	.word	0x0000d980


	//   ....[23]....
        /*0524*/ 	.word	0x0000da00


	//   ....[24]....
        /*0528*/ 	.word	0x0000ece0


	//   ....[25]....
        /*052c*/ 	.word	0x0000ecf0


	//   ....[26]....
        /*0530*/ 	.word	0x0000ed70


	//   ....[27]....
        /*0534*/ 	.word	0x0000ed80


	//   ....[28]....
        /*0538*/ 	.word	0x0000fc80


	//   ....[29]....
        /*053c*/ 	.word	0x0000fc90


	//   ....[30]....
        /*0540*/ 	.word	0x0000fca0


	//   ....[31]....
        /*0544*/ 	.word	0x0000fcb0


	//   ....[32]....
        /*0548*/ 	.word	0x0000fcc0


	//   ....[33]....
        /*054c*/ 	.word	0x0000fcd0


	//   ....[34]....
        /*0550*/ 	.word	0x0000fce0


	//   ....[35]....
        /*0554*/ 	.word	0x0000fd00


	//   ....[36]....
        /*0558*/ 	.word	0x0000fd20


	//   ....[37]....
        /*055c*/ 	.word	0x0000fd30


	//   ....[38]....
        /*0560*/ 	.word	0x0000fd50


	//   ....[39]....
        /*0564*/ 	.word	0x0000fd80


	//   ....[40]....
        /*0568*/ 	.word	0x0000fda0


	//   ....[41]....
        /*056c*/ 	.word	0x0000fdb0


	//   ....[42]....
        /*0570*/ 	.word	0x0000fdc0


	//   ....[43]....
        /*0574*/ 	.word	0x0000fdf0


	//   ....[44]....
        /*0578*/ 	.word	0x0000fe20


	//   ....[45]....
        /*057c*/ 	.word	0x0000fe30


	//   ....[46]....
        /*0580*/ 	.word	0x0000fe40


	//   ....[47]....
        /*0584*/ 	.word	0x0000fe50


	//   ....[48]....
        /*0588*/ 	.word	0x0000fe60


	//   ....[49]....
        /*058c*/ 	.word	0x0000fe90


	//   ....[50]....
        /*0590*/ 	.word	0x0000fea0


	//   ....[51]....
        /*0594*/ 	.word	0x0000feb0


	//   ....[52]....
        /*0598*/ 	.word	0x0000fec0


	//   ....[53]....
        /*059c*/ 	.word	0x0000fed0


	//   ....[54]....
        /*05a0*/ 	.word	0x0000fee0


	//   ....[55]....
        /*05a4*/ 	.word	0x0000fef0


	//   ....[56]....
        /*05a8*/ 	.word	0x0000ff50


	//   ....[57]....
        /*05ac*/ 	.word	0x0000ff80


	//   ....[58]....
        /*05b0*/ 	.word	0x0000ffb0


	//   ....[59]....
        /*05b4*/ 	.word	0x0000ffe0


	//   ....[60]....
        /*05b8*/ 	.word	0x000118e0


	//   ....[61]....
        /*05bc*/ 	.word	0x00011ad0


	//   ....[62]....
        /*05c0*/ 	.word	0x00011b00


	//   ....[63]....
        /*05c4*/ 	.word	0x00011b30


	//   ....[64]....
        /*05c8*/ 	.word	0x00011b70


	//   ....[65]....
        /*05cc*/ 	.word	0x00011ba0


	//   ....[66]....
        /*05d0*/ 	.word	0x00011be0


	//   ....[67]....
        /*05d4*/ 	.word	0x00011d70


	//   ....[68]....
        /*05d8*/ 	.word	0x00011da0


	//   ....[69]....
        /*05dc*/ 	.word	0x00011dd0


	//   ....[70]....
        /*05e0*/ 	.word	0x00011e00


	//   ....[71]....
        /*05e4*/ 	.word	0x00011e30


	//   ....[72]....
        /*05e8*/ 	.word	0x00011e70


	//   ....[73]....
        /*05ec*/ 	.word	0x00011f10


	//   ....[74]....
        /*05f0*/ 	.word	0x00011fa0


	//   ....[75]....
        /*05f4*/ 	.word	0x00012050


	//   ....[76]....
        /*05f8*/ 	.word	0x00013970


	//   ....[77]....
        /*05fc*/ 	.word	0x00015c50


	//   ....[78]....
        /*0600*/ 	.word	0x00015c80


	//   ....[79]....
        /*0604*/ 	.word	0x00015cb0


	//   ....[80]....
        /*0608*/ 	.word	0x00015cf0


	//   ....[81]....
        /*060c*/ 	.word	0x00015d20


	//   ....[82]....
        /*0610*/ 	.word	0x00015d30


	//   ....[83]....
        /*0614*/ 	.word	0x00015d60


	//   ....[84]....
        /*0618*/ 	.word	0x00015d70


	//   ....[85]....
        /*061c*/ 	.word	0x00015eb0


	//   ....[86]....
        /*0620*/ 	.word	0x00015ee0


	//   ....[87]....
        /*0624*/ 	.word	0x00015f10


	//   ....[88]....
        /*0628*/ 	.word	0x00015f40


	//   ....[89]....
        /*062c*/ 	.word	0x00015f70


	//   ....[90]....
        /*0630*/ 	.word	0x00015fb0


	//   ....[91]....
        /*0634*/ 	.word	0x00016040


	//   ....[92]....
        /*0638*/ 	.word	0x000160d0


	//   ....[93]....
        /*063c*/ 	.word	0x00016140


	//   ....[94]....
        /*0640*/ 	.word	0x000167d0


	//   ....[95]....
        /*0644*/ 	.word	0x00016e90


	//   ....[96]....
        /*0648*/ 	.word	0x00017320


	//----- nvinfo : EIATTR_REG_RECONFIG
	.align		4
.L_245:
        /*064c*/ 	.byte	0x01, 0x54
	.zero		2


	//----- nvinfo : EIATTR_SYSCALL_OFFSETS
	.align		4
        /*0650*/ 	.byte	0x04, 0x46
        /*0652*/ 	.short	(.L_247 - .L_246)


	//   ....[0]....
.L_246:
        /*0654*/ 	.word	0x000018c0


	//   ....[1]....
        /*0658*/ 	.word	0x00013210


	//   ....[2]....
        /*065c*/ 	.word	0x00013390


	//   ....[3]....
        /*0660*/ 	.word	0x000134d0


	//   ....[4]....
        /*0664*/ 	.word	0x000135f0


	//----- nvinfo : EIATTR_MBARRIER_INSTR_OFFSETS
	.align		4
.L_247:
        /*0668*/ 	.byte	0x04, 0x39
        /*066a*/ 	.short	(.L_249 - .L_248)


	//   ....[0]....
.L_248:
        /*066c*/ 	.word	0x000002a0
        /*0670*/ 	.word	0x000000ff
        /*0674*/ 	.word	0x00022800
        /*0678*/ 	.short	0x0100
        /*067a*/ 	.byte	0x08
	.zero		1


	//   ....[1]....
        /*067c*/ 	.word	0x000002b0
        /*0680*/ 	.word	0x000000ff
        /*0684*/ 	.word	0x00022820
        /*0688*/ 	.short	0x0100
        /*068a*/ 	.byte	0x08
	.zero		1


	//   ....[2]....
        /*068c*/ 	.word	0x000003a0
        /*0690*/ 	.word	0x000000ff
        /*0694*/ 	.word	0x00022830
        /*0698*/ 	.short	0x0100
        /*069a*/ 	.byte	0x08
	.zero		1


	//   ....[3]....
        /*069c*/ 	.word	0x000003b0
        /*06a0*/ 	.word	0x000000ff
        /*06a4*/ 	.word	0x00022840
        /*06a8*/ 	.short	0x0100
        /*06aa*/ 	.byte	0x08
	.zero		1


	//   ....[4]....
        /*06ac*/ 	.word	0x000003c0
        /*06b0*/ 	.word	0x000000ff
        /*06b4*/ 	.word	0x00022838
        /*06b8*/ 	.short	0x0100
        /*06ba*/ 	.byte	0x08
	.zero		1


	//   ....[5]....
        /*06bc*/ 	.word	0x000003d0
        /*06c0*/ 	.word	0x000000ff
        /*06c4*/ 	.word	0x00022848
        /*06c8*/ 	.short	0x0100
        /*06ca*/ 	.byte	0x08
	.zero		1


	//   ....[6]....
        /*06cc*/ 	.word	0x00000500
        /*06d0*/ 	.word	0x000000ff
        /*06d4*/ 	.word	0x00022850
        /*06d8*/ 	.short	0x0100
        /*06da*/ 	.byte	0x08
	.zero		1


	//   ....[7]....
        /*06dc*/ 	.word	0x00000510
        /*06e0*/ 	.word	0x000000ff
        /*06e4*/ 	.word	0x00022860
        /*06e8*/ 	.short	0x0100
        /*06ea*/ 	.byte	0x08
	.zero		1


	//   ....[8]....
        /*06ec*/ 	.word	0x00000520
        /*06f0*/ 	.word	0x000000ff
        /*06f4*/ 	.word	0x00022858
        /*06f8*/ 	.short	0x0100
        /*06fa*/ 	.byte	0x08
	.zero		1


	//   ....[9]....
        /*06fc*/ 	.word	0x00000530
        /*0700*/ 	.word	0x000000ff
        /*0704*/ 	.word	0x00022868
        /*0708*/ 	.short	0x0100
        /*070a*/ 	.byte	0x08
	.zero		1


	//   ....[10]....
        /*070c*/ 	.word	0x00000620
        /*0710*/ 	.word	0x000000ff
        /*0714*/ 	.word	0x00022870
        /*0718*/ 	.short	0x0100
        /*071a*/ 	.byte	0x06
	.zero		1


	//   ....[11]....
        /*071c*/ 	.word	0x00000630
        /*0720*/ 	.word	0x000000ff
        /*0724*/ 	.word	0x00022880
        /*0728*/ 	.short	0x0100
        /*072a*/ 	.byte	0x06
	.zero		1


	//   ....[12]....
        /*072c*/ 	.word	0x00000640
        /*0730*/ 	.word	0x000000ff
        /*0734*/ 	.word	0x00022878
        /*0738*/ 	.short	0x0100
        /*073a*/ 	.byte	0x06
	.zero		1


	//   ....[13]....
        /*073c*/ 	.word	0x00000650
        /*0740*/ 	.word	0x000000ff
        /*0744*/ 	.word	0x00022888
        /*0748*/ 	.short	0x0100
        /*074a*/ 	.byte	0x06
	.zero		1


	//   ....[14]....
        /*074c*/ 	.word	0x00000780
        /*0750*/ 	.word	0x000000ff
        /*0754*/ 	.word	0x00022890
        /*0758*/ 	.short	0x0100
        /*075a*/ 	.byte	0x08
	.zero		1


	//   ....[15]....
        /*075c*/ 	.word	0x00000790
        /*0760*/ 	.word	0x000000ff
        /*0764*/ 	.word	0x000228a0
        /*0768*/ 	.short	0x0100
        /*076a*/ 	.byte	0x08
	.zero		1


	//   ....[16]....
        /*076c*/ 	.word	0x000007a0
        /*0770*/ 	.word	0x000000ff
        /*0774*/ 	.word	0x00022898
        /*0778*/ 	.short	0x0100
        /*077a*/ 	.byte	0x08
	.zero		1


	//   ....[17]....
        /*077c*/ 	.word	0x000007b0
        /*0780*/ 	.word	0x000000ff
        /*0784*/ 	.word	0x000228a8
        /*0788*/ 	.short	0x0100
        /*078a*/ 	.byte	0x08
	.zero		1


	//   ....[18]....
        /*078c*/ 	.word	0x000008e0
        /*0790*/ 	.word	0x000000ff
        /*0794*/ 	.word	0x000228b0
        /*0798*/ 	.short	0x0100
        /*079a*/ 	.byte	0x08
	.zero		1


	//   ....[19]....
        /*079c*/ 	.word	0x000008f0
        /*07a0*/ 	.word	0x000000ff
        /*07a4*/ 	.word	0x000228c0
        /*07a8*/ 	.short	0x0100
        /*07aa*/ 	.byte	0x08
	.zero		1


	//   ....[20]....
        /*07ac*/ 	.word	0x00000900
        /*07b0*/ 	.word	0x000000ff
        /*07b4*/ 	.word	0x000228b8
        /*07b8*/ 	.short	0x0100
        /*07ba*/ 	.byte	0x08
	.zero		1


	//   ....[21]....
        /*07bc*/ 	.word	0x00000910
        /*07c0*/ 	.word	0x000000ff
        /*07c4*/ 	.word	0x000228c8
        /*07c8*/ 	.short	0x0100
        /*07ca*/ 	.byte	0x08
	.zero		1


	//   ....[22]....
        /*07cc*/ 	.word	0x00001ba0
        /*07d0*/ 	.word	0x000000ff
        /*07d4*/ 	.word	0x00022800
        /*07d8*/ 	.short	0x010a
        /*07da*/ 	.byte	0x28
	.zero		1


	//   ....[23]....
        /*07dc*/ 	.word	0x00001c40
        /*07e0*/ 	.word	0x0000000f
        /*07e4*/ 	.word	0x00022830
        /*07e8*/ 	.short	0x010a
        /*07ea*/ 	.byte	0x3f
	.zero		1


	//   ....[24]....
        /*07ec*/ 	.word	0x00001ca0
        /*07f0*/ 	.word	0x0000000f
        /*07f4*/ 	.word	0x00022830
        /*07f8*/ 	.short	0x010a
        /*07fa*/ 	.byte	0x3f
	.zero		1


	//   ....[25]....
        /*07fc*/ 	.word	0x000024c0
        /*0800*/ 	.word	0x00000002
        /*0804*/ 	.word	0x00000000
        /*0808*/ 	.short	0x0101
        /*080a*/ 	.byte	0x3f
	.zero		1


	//   ....[26]....
        /*080c*/ 	.word	0x000054e0
        /*0810*/ 	.word	0x000000ff
        /*0814*/ 	.word	0x00022830
        /*0818*/ 	.short	0x010a
        /*081a*/ 	.byte	0x0a
	.zero		1


	//   ....[27]....
        /*081c*/ 	.word	0x00005520
        /*0820*/ 	.word	0x000000ff
        /*0824*/ 	.word	0x00022830
        /*0828*/ 	.short	0x010a
        /*082a*/ 	.byte	0x0a
	.zero		1


	//   ....[28]....
        /*082c*/ 	.word	0x000057c0
        /*0830*/ 	.word	0x000000ff
        /*0834*/ 	.word	0x00022850
        /*0838*/ 	.short	0x010a
        /*083a*/ 	.byte	0x0a
	.zero		1


	//   ....[29]....
        /*083c*/ 	.word	0x00005800
        /*0840*/ 	.word	0x000000ff
        /*0844*/ 	.word	0x00022850
        /*0848*/ 	.short	0x010a
        /*084a*/ 	.byte	0x0a
	.zero		1


	//   ....[30]....
        /*084c*/ 	.word	0x00006250
        /*0850*/ 	.word	0x00000015
        /*0854*/ 	.word	0x00000000
        /*0858*/ 	.short	0x0101
        /*085a*/ 	.byte	0x3f
	.zero		1


	//   ....[31]....
        /*085c*/ 	.word	0x00008490
        /*0860*/ 	.word	0x000000ff
        /*0864*/ 	.word	0x00000000
        /*0868*/ 	.short	0x0101
        /*086a*/ 	.byte	0x0a
	.zero		1


	//   ....[32]....
        /*086c*/ 	.word	0x00008d20
        /*0870*/ 	.word	0x000000ff
        /*0874*/ 	.word	0x00022830
        /*0878*/ 	.short	0x010a
        /*087a*/ 	.byte	0x07
	.zero		1


	//   ....[33]....
        /*087c*/ 	.word	0x00008d60
        /*0880*/ 	.word	0x000000ff
        /*0884*/ 	.word	0x00022830
        /*0888*/ 	.short	0x010a
        /*088a*/ 	.byte	0x07
	.zero		1


	//   ....[34]....
        /*088c*/ 	.word	0x00009030
        /*0890*/ 	.word	0x000000ff
        /*0894*/ 	.word	0x00022850
        /*0898*/ 	.short	0x010a
        /*089a*/ 	.byte	0x0a
	.zero		1


	//   ....[35]....
        /*089c*/ 	.word	0x00009070
        /*08a0*/ 	.word	0x000000ff
        /*08a4*/ 	.word	0x00022850
        /*08a8*/ 	.short	0x010a
        /*08aa*/ 	.byte	0x0a
	.zero		1


	//   ....[36]....
        /*08ac*/ 	.word	0x0000aa20
        /*08b0*/ 	.word	0x00000003
        /*08b4*/ 	.word	0x00000000
        /*08b8*/ 	.short	0x0101
        /*08ba*/ 	.byte	0x3f
	.zero		1


	//   ....[37]....
        /*08bc*/ 	.word	0x0000ad10
        /*08c0*/ 	.word	0x000000ff
        /*08c4*/ 	.word	0x00000000
        /*08c8*/ 	.short	0x0101
        /*08ca*/ 	.byte	0x06
	.zero		1


	//   ....[38]....
        /*08cc*/ 	.word	0x0000b450
        /*08d0*/ 	.word	0x000000ff
        /*08d4*/ 	.word	0x00022830
        /*08d8*/ 	.short	0x010a
        /*08da*/ 	.byte	0x07
	.zero		1


	//   ....[39]....
        /*08dc*/ 	.word	0x0000b490
        /*08e0*/ 	.word	0x000000ff
        /*08e4*/ 	.word	0x00022830
        /*08e8*/ 	.short	0x010a
        /*08ea*/ 	.byte	0x07
	.zero		1


	//   ....[40]....
        /*08ec*/ 	.word	0x0000b760
        /*08f0*/ 	.word	0x000000ff
        /*08f4*/ 	.word	0x00022850
        /*08f8*/ 	.short	0x010a
        /*08fa*/ 	.byte	0x0a
	.zero		1


	//   ....[41]....
        /*08fc*/ 	.word	0x0000b7a0
        /*0900*/ 	.word	0x000000ff
        /*0904*/ 	.word	0x00022850
        /*0908*/ 	.short	0x010a
        /*090a*/ 	.byte	0x0a
	.zero		1


	//   ....[42]....
        /*090c*/ 	.word	0x0000c250
        /*0910*/ 	.word	0x00000022
        /*0914*/ 	.word	0x00000000
        /*0918*/ 	.short	0x0101
        /*091a*/ 	.byte	0x3f
	.zero		1


	//   ....[43]....
        /*091c*/ 	.word	0x0000e440
        /*0920*/ 	.word	0x000000ff
        /*0924*/ 	.word	0x00000000
        /*0928*/ 	.short	0x0101
        /*092a*/ 	.byte	0x06
	.zero		1


	//   ....[44]....
        /*092c*/ 	.word	0x0000ea40
        /*0930*/ 	.word	0x000000ff
        /*0934*/ 	.word	0x00022850
        /*0938*/ 	.short	0x010a
        /*093a*/ 	.byte	0x05
	.zero		1


	//   ....[45]....
        /*093c*/ 	.word	0x0000ea80
        /*0940*/ 	.word	0x000000ff
        /*0944*/ 	.word	0x00022850
        /*0948*/ 	.short	0x010a
        /*094a*/ 	.byte	0x05
	.zero		1


	//   ....[46]....
        /*094c*/ 	.word	0x0000f040
        /*0950*/ 	.word	0x000000ff
        /*0954*/ 	.word	0x00000000
        /*0958*/ 	.short	0x0101
        /*095a*/ 	.byte	0x04
	.zero		1


	//   ....[47]....
        /*095c*/ 	.word	0x00010900
        /*0960*/ 	.word	0x00000003
        /*0964*/ 	.word	0x00000000
        /*0968*/ 	.short	0x0101
        /*096a*/ 	.byte	0x3f
	.zero		1


	//   ....[48]....
        /*096c*/ 	.word	0x00013ba0
        /*0970*/ 	.word	0x00000003
        /*0974*/ 	.word	0x00022880
        /*0978*/ 	.short	0x010a
        /*097a*/ 	.byte	0x3f
	.zero		1


	//   ....[49]....
        /*097c*/ 	.word	0x00013d60
        /*0980*/ 	.word	0x00000003
        /*0984*/ 	.word	0x00022840
        /*0988*/ 	.short	0x010a
        /*098a*/ 	.byte	0x3f
	.zero		1


	//   ....[50]....
        /*098c*/ 	.word	0x00014230
        /*0990*/ 	.word	0x000000ff
        /*0994*/ 	.word	0x00022820
        /*0998*/ 	.short	0x010a
        /*099a*/ 	.byte	0x28
	.zero		1


	//   ....[51]....
        /*099c*/ 	.word	0x00014540
        /*09a0*/ 	.word	0x00000005
        /*09a4*/ 	.word	0x00022880
        /*09a8*/ 	.short	0x010a
        /*09aa*/ 	.byte	0x3f
	.zero		1


	//   ....[52]....
        /*09ac*/ 	.word	0x00014790
        /*09b0*/ 	.word	0x00000005
        /*09b4*/ 	.word	0x00022840
        /*09b8*/ 	.short	0x010a
        /*09ba*/ 	.byte	0x3f
	.zero		1


	//   ....[53]....
        /*09bc*/ 	.word	0x00014cb0
        /*09c0*/ 	.word	0x00000005
        /*09c4*/ 	.word	0x00022870
        /*09c8*/ 	.short	0x010a
        /*09ca*/ 	.byte	0x3f
	.zero		1


	//   ....[54]....
        /*09cc*/ 	.word	0x00014d30
        /*09d0*/ 	.word	0x00000005
        /*09d4*/ 	.word	0x00022860
        /*09d8*/ 	.short	0x010a
        /*09da*/ 	.byte	0x3f
	.zero		1


	//   ....[55]....
        /*09dc*/ 	.word	0x000151e0
        /*09e0*/ 	.word	0x00000003
        /*09e4*/ 	.word	0x00022850
        /*09e8*/ 	.short	0x0101
        /*09ea*/ 	.byte	0x3f
	.zero		1


	//   ....[56]....
        /*09ec*/ 	.word	0x00015240
        /*09f0*/ 	.word	0x00000003
        /*09f4*/ 	.word	0x00000000
        /*09f8*/ 	.short	0x0101
        /*09fa*/ 	.byte	0x3f
	.zero		1


	//   ....[57]....
        /*09fc*/ 	.word	0x00015410
        /*0a00*/ 	.word	0x00000014
        /*0a04*/ 	.word	0x00022870
        /*0a08*/ 	.short	0x010a
        /*0a0a*/ 	.byte	0x3f
	.zero		1


	//   ....[58]....
        /*0a0c*/ 	.word	0x000154a0
        /*0a10*/ 	.word	0x00000014
        /*0a14*/ 	.word	0x00022860
        /*0a18*/ 	.short	0x010a
        /*0a1a*/ 	.byte	0x3f
	.zero		1


	//   ....[59]....
        /*0a1c*/ 	.word	0x00015960
        /*0a20*/ 	.word	0x00000014
        /*0a24*/ 	.word	0x00022850
        /*0a28*/ 	.short	0x0101
        /*0a2a*/ 	.byte	0x3f
	.zero		1


	//   ....[60]....
        /*0a2c*/ 	.word	0x000159b0
        /*0a30*/ 	.word	0x00000000
        /*0a34*/ 	.word	0x00000000
        /*0a38*/ 	.short	0x0101
        /*0a3a*/ 	.byte	0x3f
	.zero		1


	//   ....[61]....
        /*0a3c*/ 	.word	0x00016750
        /*0a40*/ 	.word	0x00000000
        /*0a44*/ 	.word	0x00022820
        /*0a48*/ 	.short	0x010a
        /*0a4a*/ 	.byte	0x3f
	.zero		1


	//   ....[62]....
        /*0a4c*/ 	.word	0x00016910
        /*0a50*/ 	.word	0x00000006
        /*0a54*/ 	.word	0x00000000
        /*0a58*/ 	.short	0x010a
        /*0a5a*/ 	.byte	0x3f
	.zero		1


	//   ....[63]....
        /*0a5c*/ 	.word	0x00016980
        /*0a60*/ 	.word	0x00000007
        /*0a64*/ 	.word	0x00000000
        /*0a68*/ 	.short	0x010a
        /*0a6a*/ 	.byte	0x3f
	.zero		1


	//   ....[64]....
        /*0a6c*/ 	.word	0x000169e0
        /*0a70*/ 	.word	0x00000004
        /*0a74*/ 	.word	0x00022860
        /*0a78*/ 	.short	0x010a
        /*0a7a*/ 	.byte	0x3f
	.zero		1


	//   ....[65]....
        /*0a7c*/ 	.word	0x00016a30
        /*0a80*/ 	.word	0x00000003
        /*0a84*/ 	.word	0x00022860
        /*0a88*/ 	.short	0x010a
        /*0a8a*/ 	.byte	0x3f
	.zero		1


	//   ....[66]....
        /*0a8c*/ 	.word	0x00016a70
        /*0a90*/ 	.word	0x00000004
        /*0a94*/ 	.word	0x00022880
        /*0a98*/ 	.short	0x010a
        /*0a9a*/ 	.byte	0x3f
	.zero		1


	//   ....[67]....
        /*0a9c*/ 	.word	0x00016a90
        /*0aa0*/ 	.word	0x00000003
        /*0aa4*/ 	.word	0x00022880
        /*0aa8*/ 	.short	0x010a
        /*0aaa*/ 	.byte	0x3f
	.zero		1


	//   ....[68]....
        /*0aac*/ 	.word	0x00016b00
        /*0ab0*/ 	.word	0x00000003
        /*0ab4*/ 	.word	0x00022800
        /*0ab8*/ 	.short	0x010a
        /*0aba*/ 	.byte	0x3f
	.zero		1


	//   ....[69]....
        /*0abc*/ 	.word	0x00016b50
        /*0ac0*/ 	.word	0x0000000f
        /*0ac4*/ 	.word	0x00022830
        /*0ac8*/ 	.short	0x010a
        /*0aca*/ 	.byte	0x3f
	.zero		1


	//   ....[70]....
        /*0acc*/ 	.word	0x00016bb0
        /*0ad0*/ 	.word	0x00000015
        /*0ad4*/ 	.word	0x00022830
        /*0ad8*/ 	.short	0x010a
        /*0ada*/ 	.byte	0x3f
	.zero		1


	//   ....[71]....
        /*0adc*/ 	.word	0x00016c10
        /*0ae0*/ 	.word	0x00000015
        /*0ae4*/ 	.word	0x00022850
        /*0ae8*/ 	.short	0x010a
        /*0aea*/ 	.byte	0x3f
	.zero		1


	//   ....[72]....
        /*0aec*/ 	.word	0x00016c70
        /*0af0*/ 	.word	0x00000007
        /*0af4*/ 	.word	0x00022830
        /*0af8*/ 	.short	0x010a
        /*0afa*/ 	.byte	0x3f
	.zero		1


	//   ....[73]....
        /*0afc*/ 	.word	0x00016cd0
        /*0b00*/ 	.word	0x00000007
        /*0b04*/ 	.word	0x00022850
        /*0b08*/ 	.short	0x010a
        /*0b0a*/ 	.byte	0x3f
	.zero		1


	//   ....[74]....
        /*0b0c*/ 	.word	0x00016d30
        /*0b10*/ 	.word	0x00000007
        /*0b14*/ 	.word	0x00022830
        /*0b18*/ 	.short	0x010a
        /*0b1a*/ 	.byte	0x3f
	.zero		1


	//   ....[75]....
        /*0b1c*/ 	.word	0x00016d90
        /*0b20*/ 	.word	0x00000007
        /*0b24*/ 	.word	0x00022850
        /*0b28*/ 	.short	0x010a
        /*0b2a*/ 	.byte	0x3f
	.zero		1


	//   ....[76]....
        /*0b2c*/ 	.word	0x00016df0
        /*0b30*/ 	.word	0x00000005
        /*0b34*/ 	.word	0x00022850
        /*0b38*/ 	.short	0x010a
        /*0b3a*/ 	.byte	0x3f
	.zero		1


	//   ....[77]....
        /*0b3c*/ 	.word	0x00016f40
        /*0b40*/ 	.word	0x00000003
        /*0b44*/ 	.word	0x00022880
        /*0b48*/ 	.short	0x010a
        /*0b4a*/ 	.byte	0x3f
	.zero		1


	//   ....[78]....
        /*0b4c*/ 	.word	0x00016f90
        /*0b50*/ 	.word	0x00000003
        /*0b54*/ 	.word	0x00022840
        /*0b58*/ 	.short	0x010a
        /*0b5a*/ 	.byte	0x3f
	.zero		1


	//   ....[79]....
        /*0b5c*/ 	.word	0x00016ff0
        /*0b60*/ 	.word	0x00000003
        /*0b64*/ 	.word	0x00022820
        /*0b68*/ 	.short	0x010a
        /*0b6a*/ 	.byte	0x3f
	.zero		1


	//   ....[80]....
        /*0b6c*/ 	.word	0x00017040
        /*0b70*/ 	.word	0x00000005
        /*0b74*/ 	.word	0x00022880
        /*0b78*/ 	.short	0x010a
        /*0b7a*/ 	.byte	0x3f
	.zero		1


	//   ....[81]....
        /*0b7c*/ 	.word	0x00017090
        /*0b80*/ 	.word	0x00000005
        /*0b84*/ 	.word	0x00022840
        /*0b88*/ 	.short	0x010a
        /*0b8a*/ 	.byte	0x3f
	.zero		1


	//   ....[82]....
        /*0b8c*/ 	.word	0x000170f0
        /*0b90*/ 	.word	0x00000005
        /*0b94*/ 	.word	0x00022870
        /*0b98*/ 	.short	0x010a
        /*0b9a*/ 	.byte	0x3f
	.zero		1


	//   ....[83]....
        /*0b9c*/ 	.word	0x00017150
        /*0ba0*/ 	.word	0x00000003
        /*0ba4*/ 	.word	0x00022860
        /*0ba8*/ 	.short	0x010a
        /*0baa*/ 	.byte	0x3f
	.zero		1


	//   ....[84]....
        /*0bac*/ 	.word	0x000171a0
        /*0bb0*/ 	.word	0x00000014
        /*0bb4*/ 	.word	0x00022870
        /*0bb8*/ 	.short	0x010a
        /*0bba*/ 	.byte	0x3f
	.zero		1


	//   ....[85]....
        /*0bbc*/ 	.word	0x000171f0
        /*0bc0*/ 	.word	0x00000014
        /*0bc4*/ 	.word	0x00022860
        /*0bc8*/ 	.short	0x010a
        /*0bca*/ 	.byte	0x3f
	.zero		1


	//   ....[86]....
        /*0bcc*/ 	.word	0x00017240
        /*0bd0*/ 	.word	0x00000000
        /*0bd4*/ 	.word	0x00022820
        /*0bd8*/ 	.short	0x010a
        /*0bda*/ 	.byte	0x3f
	.zero		1


	//   ....[87]....
        /*0bdc*/ 	.word	0x000173e0
        /*0be0*/ 	.word	0x00000006
        /*0be4*/ 	.word	0x00000000
        /*0be8*/ 	.short	0x010a
        /*0bea*/ 	.byte	0x3f
	.zero		1


	//   ....[88]....
        /*0bec*/ 	.word	0x00017430
        /*0bf0*/ 	.word	0x00000007
        /*0bf4*/ 	.word	0x00000000
        /*0bf8*/ 	.short	0x010a
        /*0bfa*/ 	.byte	0x3f
	.zero		1


	//   ....[89]....
        /*0bfc*/ 	.word	0x00017480
        /*0c00*/ 	.word	0x00000004
        /*0c04*/ 	.word	0x00022860
        /*0c08*/ 	.short	0x010a
        /*0c0a*/ 	.byte	0x3f
	.zero		1


	//   ....[90]....
        /*0c0c*/ 	.word	0x000174d0
        /*0c10*/ 	.word	0x00000003
        /*0c14*/ 	.word	0x00022860
        /*0c18*/ 	.short	0x010a
        /*0c1a*/ 	.byte	0x3f
	.zero		1


	//   ....[91]....
        /*0c1c*/ 	.word	0x00017520
        /*0c20*/ 	.word	0x00000004
        /*0c24*/ 	.word	0x00022880
        /*0c28*/ 	.short	0x010a
        /*0c2a*/ 	.byte	0x3f
	.zero		1


	//----- nvinfo : EIATTR_NUM_MBARRIERS
	.align		4
.L_249:
        /*0c2c*/ 	.byte	0x03, 0x38
        /*0c2e*/ 	.short	0x0016


	//----- nvinfo : EIATTR_EXIT_INSTR_OFFSETS
	.align		4
        /*0c30*/ 	.byte	0x04, 0x1c
        /*0c32*/ 	.short	(.L_251 - .L_250)


	//   ....[0]....
.L_250:
        /*0c34*/ 	.word	0x00000ab0


	//   ....[1]....
        /*0c38*/ 	.word	0x00011880


	//   ....[2]....
        /*0c3c*/ 	.word	0x00016ae0


	//----- nvinfo : EIATTR_MAX_THREADS
	.align		4
.L_251:
        /*0c40*/ 	.byte	0x04, 0x05
        /*0c42*/ 	.short	(.L_253 - .L_252)
.L_252:
        /*0c44*/ 	.word	0x00000180
        /*0c48*/ 	.word	0x00000001
        /*0c4c*/ 	.word	0x00000001


	//----- nvinfo : EIATTR_CRS_STACK_SIZE
	.align		4
.L_253:
        /*0c50*/ 	.byte	0x04, 0x1e
        /*0c52*/ 	.short	(.L_255 - .L_254)
.L_254:
        /*0c54*/ 	.word	0x00000000


	//----- nvinfo : EIATTR_CBANK_PARAM_SIZE
	.align		4
.L_255:
        /*0c58*/ 	.byte	0x03, 0x19
        /*0c5a*/ 	.short	0x0a70


	//----- nvinfo : EIATTR_PARAM_CBANK
	.align		4
        /*0c5c*/ 	.byte	0x04, 0x0a
        /*0c5e*/ 	.short	(.L_257 - .L_256)
	.align		4
.L_256:
        /*0c60*/ 	.word	index@(.nv.constant0._ZN7cutlass13device_kernelIN5flash11enable_sm90INS1_16FlashAttnFwdSm90INS1_25CollectiveMainloopFwdSm90ILi2EN4cute5tupleIJNS5_1CILi1EEES8_S8_EEENS6_IJNS7_ILi128EEESA_NS7_ILi192EEEEEELi128ENS_12float_e4m3_tEfNS_4arch4Sm90ELb0ELb1ELb1ELb1ELb0ELb0ELb0ELb1ELb1ELb0ELb0ELb0EEENS1_21CollectiveEpilogueFwdINS6_IJSA_SA_SA_EEES9_NS_10bfloat16_tESF_Li256ELb1ELb0ELb0ELb1EEENS1_36VarlenDynamicPersistentTileSchedulerILi128ELi128ELi256ELi128ELb0ELb0ELb1ELb1ELb0ELb1EEEEEEEEEvNT_6ParamsE)
        /*0c64*/ 	.short	0x0210
        /*0c66*/ 	.short	0x0a70


	//----- nvinfo : EIATTR_SW_WAR
	.align		4
.L_257:
        /*0c68*/ 	.byte	0x04, 0x36
        /*0c6a*/ 	.short	(.L_259 - .L_258)
.L_258:
        /*0c6c*/ 	.word	0x00000008
.L_259:


//--------------------- .nv.info._ZN7cutlass13device_kernelIN5flash11enable_sm90INS1_16FlashAttnFwdSm90INS1_25CollectiveMainloopFwdSm90ILi2EN4cute5tupleIJNS5_1CILi1EEES8_S8_EEENS6_IJNS7_ILi128EEESA_NS7_ILi192EEEEEELi128ENS_12float_e4m3_tEfNS_4arch4Sm90ELb0ELb1ELb1ELb1ELb0ELb1ELb0ELb1ELb1ELb0ELb0ELb0EEENS1_21CollectiveEpilogueFwdINS6_IJSA_SA_SA_EEES9_NS_10bfloat16_tESF_Li256ELb1ELb0ELb0ELb1EEENS1_36VarlenDynamicPersistentTileSchedulerILi128ELi128ELi256ELi128ELb0ELb0ELb1ELb1ELb0ELb1EEEEEEEEEvNT_6ParamsE --------------------------
	.section	.nv.info._ZN7cutlass13device_kernelIN5flash11enable_sm90INS1_16FlashAttnFwdSm90INS1_25CollectiveMainloopFwdSm90ILi2EN4cute5tupleIJNS5_1CILi1EEES8_S8_EEENS6_IJNS7_ILi128EEESA_NS7_ILi192EEEEEELi128ENS_12float_e4m3_tEfNS_4arch4Sm90ELb0ELb1ELb1ELb1ELb0ELb1ELb0ELb1ELb1ELb0ELb0ELb0EEENS1_21CollectiveEpilogueFwdINS6_IJSA_SA_SA_EEES9_NS_10bfloat16_tESF_Li256ELb1ELb0ELb0ELb1EEENS1_36VarlenDynamicPersistentTileSchedulerILi128ELi128ELi256ELi128ELb0ELb0ELb1ELb1ELb0ELb1EEEEEEEEEvNT_6ParamsE,"",@"SHT_CUDA_INFO"
	.sectionflags	@""
	.align	4


	//----- nvinfo : EIATTR_CUDA_API_VERSION
	.align		4
        /*0000*/ 	.byte	0x04, 0x37
        /*0002*/ 	.short	(.L_261 - .L_260)
.L_260:
        /*0004*/ 	.word	0x00000082


	//----- nvinfo : EIATTR_KPARAM_INFO
	.align		4
.L_261:
        /*0008*/ 	.byte	0x04, 0x17
        /*000a*/ 	.short	(.L_263 - .L_262)
.L_262:
        /*000c*/ 	.word	0x00000000
        /*0010*/ 	.short	0x0000
        /*0012*/ 	.short	0x0070
        /*0014*/ 	.byte	0x00, 0xf0, 0x01, 0x28


	//----- nvinfo : EIATTR_SPARSE_MMA_MASK
	.align		4
.L_263:
        /*0018*/ 	.byte	0x03, 0x50
        /*001a*/ 	.short	0x0000


	//----- nvinfo : EIATTR_MAXREG_COUNT
	.align		4
        /*001c*/ 	.byte	0x03, 0x1b
        /*001e*/ 	.short	0x00a8


	//----- nvinfo : EIATTR_NUM_BARRIERS
	.align		4
        /*0020*/ 	.byte	0x02, 0x4c
        /*0022*/ 	.byte	0x10
	.zero		1


	//----- nvinfo : EIATTR_EXTERNS
	.align		4
        /*0024*/ 	.byte	0x04, 0x0f
        /*0026*/ 	.short	(.L_265 - .L_264)


	//   ....[0]....
	.align		4
.L_264:
        /*0028*/ 	.word	index@(__assertfail)


	//----- nvinfo : EIATTR_ANNOTATIONS
	.align		4
.L_265:
        /*002c*/ 	.byte	0x04, 0x55
        /*002e*/ 	.short	(.L_267 - .L_266)


	//   ....[0]....
.L_266:
        /* <DEDUP_REMOVED lines=68> */


	//----- nvinfo : EIATTR_MERCURY_ISA_VERSION
	.align		4
.L_267:
        /*0458*/ 	.byte	0x03, 0x5f
        /*045a*/ 	.short	0x0101


	//----- nvinfo : EIATTR_UNUSED_LOAD_BYTE_OFFSET
	.align		4
        /*045c*/ 	.byte	0x04, 0x44
        /*045e*/ 	.short	(.L_269 - .L_268)


	//   ....[0]....
.L_268:
        /*0460*/ 	.word	0x00000b00
        /*0464*/ 	.word	0x0000fff0


	//   ....[1]....
        /*0468*/ 	.word	0x0001f030
        /*046c*/ 	.word	0x0000fff0


	//----- nvinfo : EIATTR_INT_WARP_WIDE_INSTR_OFFSETS
	.align		4
.L_269:
        /*0470*/ 	.byte	0x04, 0x31
        /*0472*/ 	.short	(.L_271 - .L_270)


	//   ....[0]....
.L_270:
        /*0474*/ 	.word	0x000001c0


	//   ....[1]....
        /*0478*/ 	.word	0x00000200


	//   ....[2]....
        /*047c*/ 	.word	0x00000270


	//   ....[3]....
        /*0480*/ 	.word	0x00024250


	//   ....[4]....
        /*0484*/ 	.word	0x000242e0


	//   ....[5]....
        /*0488*/ 	.word	0x000249e0


	//   ....[6]....
        /*048c*/ 	.word	0x00024a10


	//   ....[7]....
        /*0490*/ 	.word	0x00024af0


	//   ....[8]....
        /*0494*/ 	.word	0x00024bc0


	//   ....[9]....
        /*0498*/ 	.word	0x000268a0


	//   ....[10]....
        /*049c*/ 	.word	0x00026930


	//----- nvinfo : EIATTR_COOP_GROUP_MASK_REGIDS
	.align		4
.L_271:
        /*04a0*/ 	.byte	0x04, 0x29
        /*04a2*/ 	.short	(.L_273 - .L_272)


	//   ....[0]....
.L_272:
        /*04a4*/ 	.word	0xffffffff


	//   ....[1]....
        /*04a8*/ 	.word	0xffffffff


	//   ....[2]....
        /*04ac*/ 	.word	0xffffffff


	//   ....[3]....
        /*04b0*/ 	.word	0xffffffff


	//   ....[4]....
        /*04b4*/ 	.word	0xffffffff


	//   ....[5]....
        /*04b8*/ 	.word	0xffffffff


	//   ....[6]....
        /*04bc*/ 	.word	0xffffffff


	//   ....[7]....
        /*04c0*/ 	.word	0xffffffff


	//   ....[8]....
        /*04c4*/ 	.word	0xffffffff


	//   ....[9]....
        /*04c8*/ 	.word	0xffffffff


	//   ....[10]....
        /*04cc*/ 	.word	0xffffffff


	//   ....[11]....
        /*04d0*/ 	.word	0xffffffff


	//   ....[12]....
        /*04d4*/ 	.word	0xffffffff


	//   ....[13]....
        /*04d8*/ 	.word	0xffffffff


	//   ....[14]....
        /*04dc*/ 	.word	0xffffffff


	//   ....[15]....
        /*04e0*/ 	.word	0xffffffff


	//   ....[16]....
        /*04e4*/ 	.word	0xffffffff


	//   ....[17]....
        /*04e8*/ 	.word	0xffffffff


	//   ....[18]....
        /*04ec*/ 	.word	0xffffffff


	//   ....[19]....
        /*04f0*/ 	.word	0xffffffff


	//   ....[20]....
        /*04f4*/ 	.word	0xffffffff


	//   ....[21]....
        /*04f8*/ 	.word	0xffffffff


	//   ....[22]....
        /*04fc*/ 	.word	0xffffffff


	//   ....[23]....
        /*0500*/ 	.word	0xffffffff


	//   ....[24]....
        /*0504*/ 	.word	0xffffffff


	//   ....[25]....
        /*0508*/ 	.word	0xffffffff


	//   ....[26]....
        /*050c*/ 	.word	0xffffffff


	//   ....[27]....
        /*0510*/ 	.word	0xffffffff


	//   ....[28]....
        /*0514*/ 	.word	0xffffffff


	//   ....[29]....
        /*0518*/ 	.word	0xffffffff


	//   ....[30]....
        /*051c*/ 	.word	0xffffffff


	//   ....[31]....
        /*0520*/ 	.word	0xffffffff


	//   ....[32]....
        /*0524*/ 	.word	0xffffffff


	//   ....[33]....
        /*0528*/ 	.word	0xffffffff


	//   ....[34]....
        /*052c*/ 	.word	0xffffffff


	//   ....[35]....
        /*0530*/ 	.word	0xffffffff


	//   ....[36]....
        /*0534*/ 	.word	0xffffffff


	//   ....[37]....
        /*0538*/ 	.word	0xffffffff


	//   ....[38]....
        /*053c*/ 	.word	0xffffffff


	//   ....[39]....
        /*0540*/ 	.word	0xffffffff


	//   ....[40]....
        /*0544*/ 	.word	0xffffffff


	//   ....[41]....
        /*0548*/ 	.word	0xffffffff


	//   ....[42]....
        /*054c*/ 	.word	0xffffffff


	//   ....[43]....
        /*0550*/ 	.word	0xffffffff


	//   ....[44]....
        /*0554*/ 	.word	0xffffffff


	//   ....[45]....
        /*0558*/ 	.word	0xffffffff


	//   ....[46]....
        /*055c*/ 	.word	0xffffffff


	//   ....[47]....
        /*0560*/ 	.word	0xffffffff


	//   ....[48]....
        /*0564*/ 	.word	0xffffffff


	//   ....[49]....
        /*0568*/ 	.word	0xffffffff


	//   ....[50]....
        /*056c*/ 	.word	0xffffffff


	//   ....[51]....
        /*0570*/ 	.word	0xffffffff


	//   ....[52]....
        /*0574*/ 	.word	0xffffffff


	//   ....[53]....
        /*0578*/ 	.word	0xffffffff


	//   ....[54]....
        /*057c*/ 	.word	0xffffffff


	//   ....[55]....
        /*0580*/ 	.word	0xffffffff


	//   ....[56]....
        /*0584*/ 	.word	0xffffffff


	//   ....[57]....
        /*0588*/ 	.word	0xffffffff


	//   ....[58]....
        /*058c*/ 	.word	0xffffffff


	//   ....[59]....
        /*0590*/ 	.word	0xffffffff


	//   ....[60]....
        /*0594*/ 	.word	0xffffffff


	//   ....[61]....
        /*0598*/ 	.word	0xffffffff


	//   ....[62]....
        /*059c*/ 	.word	0xffffffff


	//   ....[63]....
        /*05a0*/ 	.word	0xffffffff


	//   ....[64]....
        /*05a4*/ 	.word	0xffffffff


	//   ....[65]....
        /*05a8*/ 	.word	0xffffffff


	//   ....[66]....
        /*05ac*/ 	.word	0xffffffff


	//   ....[67]....
        /*05b0*/ 	.word	0xffffffff


	//   ....[68]....
        /*05b4*/ 	.word	0xffffffff


	//   ....[69]....
        /*05b8*/ 	.word	0xffffffff


	//   ....[70]....
        /*05bc*/ 	.word	0xffffffff


	//   ....[71]....
        /*05c0*/ 	.word	0xffffffff


	//   ....[72]....
        /*05c4*/ 	.word	0xffffffff


	//   ....[73]....
        /*05c8*/ 	.word	0xffffffff


	//   ....[74]....
        /*05cc*/ 	.word	0xffffffff


	//   ....[75]....
        /*05d0*/ 	.word	0xffffffff


	//   ....[76]....
        /*05d4*/ 	.word	0xffffffff


	//   ....[77]....
        /*05d8*/ 	.word	0xffffffff


	//   ....[78]....
        /*05dc*/ 	.word	0xffffffff


	//   ....[79]....
        /*05e0*/ 	.word	0xffffffff


	//   ....[80]....
        /*05e4*/ 	.word	0xffffffff


	//   ....[81]....
        /*05e8*/ 	.word	0xffffffff


	//   ....[82]....
        /*05ec*/ 	.word	0xffffffff


	//   ....[83]....
        /*05f0*/ 	.word	0xffffffff


	//   ....[84]....
        /*05f4*/ 	.word	0xffffffff


	//   ....[85]....
        /*05f8*/ 	.word	0xffffffff


	//   ....[86]....
        /*05fc*/ 	.word	0xffffffff


	//   ....[87]....
        /*0600*/ 	.word	0xffffffff


	//   ....[88]....
        /*0604*/ 	.word	0xffffffff


	//   ....[89]....
        /*0608*/ 	.word	0xffffffff


	//   ....[90]....
        /*060c*/ 	.word	0xffffffff


	//   ....[91]....
        /*0610*/ 	.word	0xffffffff


	//   ....[92]....
        /*0614*/ 	.word	0xffffffff


	//   ....[93]....
        /*0618*/ 	.word	0xffffffff


	//   ....[94]....
        /*061c*/ 	.word	0xffffffff


	//   ....[95]....
        /*0620*/ 	.word	0xffffffff


	//   ....[96]....
        /*0624*/ 	.word	0x0500000f


	//   ....[97]....
        /*0628*/ 	.word	0x0500000f


	//   ....[98]....
        /*062c*/ 	.word	0x0500000f


	//   ....[99]....
        /*0630*/ 	.word	0x0500000f


	//   ....[100]....
        /*0634*/ 	.word	0x0500000f


	//   ....[101]....
        /*0638*/ 	.word	0x0500000f


	//   ....[102]....
        /*063c*/ 	.word	0x0500000f


	//   ....[103]....
        /*0640*/ 	.word	0x0500000f


	//   ....[104]....
        /*0644*/ 	.word	0x0500000f


	//   ....[105]....
        /*0648*/ 	.word	0x0500000f


	//   ....[106]....
        /*064c*/ 	.word	0x0500000f


	//   ....[107]....
        /*0650*/ 	.word	0x0500000f


	//   ....[108]....
        /*0654*/ 	.word	0x0500000f


	//   ....[109]....
        /*0658*/ 	.word	0x0500000f


	//   ....[110]....
        /*065c*/ 	.word	0x0500000f


	//   ....[111]....
        /*0660*/ 	.word	0x0500000f


	//   ....[112]....
        /*0664*/ 	.word	0x0500000f


	//   ....[113]....
        /*0668*/ 	.word	0x0500000f


	//   ....[114]....
        /*066c*/ 	.word	0x0500000f


	//   ....[115]....
        /*0670*/ 	.word	0x0500000f


	//   ....[116]....
        /*0674*/ 	.word	0x0500000f


	//   ....[117]....
        /*0678*/ 	.word	0x0500000f


	//   ....[118]....
        /*067c*/ 	.word	0x0500000f


	//   ....[119]....
        /*0680*/ 	.word	0x0500000f


	//   ....[120]....
        /*0684*/ 	.word	0x0500000f


	//   ....[121]....
        /*0688*/ 	.word	0x0500000f


	//   ....[122]....
        /*068c*/ 	.word	0x0500000f


	//   ....[123]....
        /*0690*/ 	.word	0x0500000f


	//   ....[124]....
        /*0694*/ 	.word	0x0500000f


	//   ....[125]....
        /*0698*/ 	.word	0x0500000f


	//   ....[126]....
        /*069c*/ 	.word	0x0500000f


	//   ....[127]....
        /*06a0*/ 	.word	0x0500000f


	//   ....[128]....
        /*06a4*/ 	.word	0x0500000f


	//   ....[129]....
        /*06a8*/ 	.word	0x0500000f


	//   ....[130]....
        /*06ac*/ 	.word	0x0500000f


	//   ....[131]....
        /*06b0*/ 	.word	0x0500000f


	//   ....[132]....
        /*06b4*/ 	.word	0x0500000f


	//   ....[133]....
        /*06b8*/ 	.word	0x0500000f


	//   ....[134]....
        /*06bc*/ 	.word	0x0500000f


	//   ....[135]....
        /*06c0*/ 	.word	0x0500000f


	//   ....[136]....
        /*06c4*/ 	.word	0x0500000f


	//   ....[137]....
        /*06c8*/ 	.word	0x0500000f


	//   ....[138]....
        /*06cc*/ 	.word	0x0500000f


	//   ....[139]....
        /*06d0*/ 	.word	0x0500000f


	//   ....[140]....
        /*06d4*/ 	.word	0x0500000f


	//   ....[141]....
        /*06d8*/ 	.word	0x0500000f


	//   ....[142]....
        /*06dc*/ 	.word	0x0500000f


	//   ....[143]....
        /*06e0*/ 	.word	0x0500000f


	//   ....[144]....
        /*06e4*/ 	.word	0x0500000f


	//   ....[145]....
        /*06e8*/ 	.word	0x0500000f


	//   ....[146]....
        /*06ec*/ 	.word	0x0500000f


	//   ....[147]....
        /*06f0*/ 	.word	0x0500000f


	//   ....[148]....
        /*06f4*/ 	.word	0x0500000f


	//   ....[149]....
        /*06f8*/ 	.word	0x0500000f


	//   ....[150]....
        /*06fc*/ 	.word	0x0500000f


	//   ....[151]....
        /*0700*/ 	.word	0x0500000f


	//   ....[152]....
        /*0704*/ 	.word	0x0500000f


	//   ....[153]....
        /*0708*/ 	.word	0x0500000f


	//   ....[154]....
        /*070c*/ 	.word	0x0500000f


	//   ....[155]....
        /*0710*/ 	.word	0x0500000f


	//   ....[156]....
        /*0714*/ 	.word	0x0500000f


	//----- nvinfo : EIATTR_COOP_GROUP_INSTR_OFFSETS
	.align		4
.L_273:
        /*0718*/ 	.byte	0x04, 0x28
        /*071a*/ 	.short	(.L_275 - .L_274)


	//   ....[0]....
.L_274:
        /*071c*/ 	.word	0x00000070


	//   ....[1]....
        /*0720*/ 	.word	0x000001d0


	//   ....[2]....
        /*0724*/ 	.word	0x00000220


	//   ....[3]....
        /*0728*/ 	.word	0x00000450


	//   ....[4]....
        /*072c*/ 	.word	0x000005b0


	//   ....[5]....
        /*0730*/ 	.word	0x000006d0


	//   ....[6]....
        /*0734*/ 	.word	0x00000830


	//   ....[7]....
        /*0738*/ 	.word	0x00009c80


	//   ....[8]....
        /*073c*/ 	.word	0x00013210


	//   ....[9]....
        /*0740*/ 	.word	0x000132d0


	//   ....[10]....
        /*0744*/ 	.word	0x00013b20


	//   ....[11]....
        /*0748*/ 	.word	0x00013b80


	//   ....[12]....
        /*074c*/ 	.word	0x000167f0


	//   ....[13]....
        /*0750*/ 	.word	0x000168f0


	//   ....[14]....
        /*0754*/ 	.word	0x00017170


	//   ....[15]....
        /*0758*/ 	.word	0x000171e0


	//   ....[16]....
        /*075c*/ 	.word	0x000195b0


	//   ....[17]....
        /*0760*/ 	.word	0x00019670


	//   ....[18]....
        /*0764*/ 	.word	0x000196d0


	//   ....[19]....
        /*0768*/ 	.word	0x000196f0


	//   ....[20]....
        /*076c*/ 	.word	0x0001ca80


	//   ....[21]....
        /*0770*/ 	.word	0x0001cb30


	//   ....[22]....
        /*0774*/ 	.word	0x0001d440


	//   ....[23]....
        /*0778*/ 	.word	0x0001d4a0


	//   ....[24]....
        /*077c*/ 	.word	0x0001e860


	//   ....[25]....
        /*0780*/ 	.word	0x0001e870


	//   ....[26]....
        /*0784*/ 	.word	0x0001e8f0


	//   ....[27]....
        /*0788*/ 	.word	0x0001e900


	//   ....[28]....
        /*078c*/ 	.word	0x0001f670


	//   ....[29]....
        /*0790*/ 	.word	0x0001f6a0


	//   ....[30]....
        /*0794*/ 	.word	0x0001f6d0


	//   ....[31]....
        /*0798*/ 	.word	0x0001f700


	//   ....[32]....
        /*079c*/ 	.word	0x0001f730


	//   ....[33]....
        /*07a0*/ 	.word	0x0001f760


	//   ....[34]....
        /*07a4*/ 	.word	0x0001f790


	//   ....[35]....
        /*07a8*/ 	.word	0x0001f7c0


	//   ....[36]....
        /*07ac*/ 	.word	0x0001f7f0


	//   ....[37]....
        /*07b0*/ 	.word	0x0001f820


	//   ....[38]....
        /*07b4*/ 	.word	0x0001f850


	//   ....[39]....
        /*07b8*/ 	.word	0x0001f880


	//   ....[40]....
        /*07bc*/ 	.word	0x0001f8b0


	//   ....[41]....
        /*07c0*/ 	.word	0x0001f8e0


	//   ....[42]....
        /*07c4*/ 	.word	0x0001f910


	//   ....[43]....
        /*07c8*/ 	.word	0x0001f940


	//   ....[44]....
        /*07cc*/ 	.word	0x0001f970


	//   ....[45]....
        /*07d0*/ 	.word	0x0001f9a0


	//   ....[46]....
        /*07d4*/ 	.word	0x0001f9d0


	//   ....[47]....
        /*07d8*/ 	.word	0x0001fa00


	//   ....[48]....
        /*07dc*/ 	.word	0x0001fa30


	//   ....[49]....
        /*07e0*/ 	.word	0x0001fa60


	//   ....[50]....
        /*07e4*/ 	.word	0x0001fa90


	//   ....[51]....
        /*07e8*/ 	.word	0x0001fac0


	//   ....[52]....
        /*07ec*/ 	.word	0x0001faf0


	//   ....[53]....
        /*07f0*/ 	.word	0x0001fb00


	//   ....[54]....
        /*07f4*/ 	.word	0x0001fb10


	//   ....[55]....
        /*07f8*/ 	.word	0x0001fb20


	//   ....[56]....
        /*07fc*/ 	.word	0x0001fb30


	//   ....[57]....
        /*0800*/ 	.word	0x0001fb40


	//   ....[58]....
        /*0804*/ 	.word	0x0001fb50


	//   ....[59]....
        /*0808*/ 	.word	0x0001fb80


	//   ....[60]....
        /*080c*/ 	.word	0x000214c0


	//   ....[61]....
        /*0810*/ 	.word	0x000216b0


	//   ....[62]....
        /*0814*/ 	.word	0x000216e0


	//   ....[63]....
        /*0818*/ 	.word	0x00021710


	//   ....[64]....
        /*081c*/ 	.word	0x00021740


	//   ....[65]....
        /*0820*/ 	.word	0x00021770


	//   ....[66]....
        /*0824*/ 	.word	0x000217b0


	//   ....[67]....
        /*0828*/ 	.word	0x00021930


	//   ....[68]....
        /*082c*/ 	.word	0x00021960


	//   ....[69]....
        /*0830*/ 	.word	0x00021990


	//   ....[70]....
        /*0834*/ 	.word	0x000219c0


	//   ....[71]....
        /*0838*/ 	.word	0x000219f0


	//   ....[72]....
        /*083c*/ 	.word	0x00021a20


	//   ....[73]....
        /*0840*/ 	.word	0x00021ac0


	//   ....[74]....
        /*0844*/ 	.word	0x00021b00


	//   ....[75]....
        /*0848*/ 	.word	0x00021bc0


	//   ....[76]....
        /*084c*/ 	.word	0x00022d40


	//   ....[77]....
        /*0850*/ 	.word	0x00024d50


	//   ....[78]....
        /*0854*/ 	.word	0x00027270


	//   ....[79]....
        /*0858*/ 	.word	0x000272a0


	//   ....[80]....
        /*085c*/ 	.word	0x000272e0


	//   ....[81]....
        /*0860*/ 	.word	0x00027310


	//   ....[82]....
        /*0864*/ 	.word	0x00027340


	//   ....[83]....
        /*0868*/ 	.word	0x00027370


	//   ....[84]....
        /*086c*/ 	.word	0x000273a0


	//   ....[85]....
        /*0870*/ 	.word	0x000273d0


	//   ....[86]....
        /*0874*/ 	.word	0x00027570


	//   ....[87]....
        /*0878*/ 	.word	0x000275a0


	//   ....[88]....
        /*087c*/ 	.word	0x000275d0


	//   ....[89]....
        /*0880*/ 	.word	0x00027600


	//   ....[90]....
        /*0884*/ 	.word	0x00027630


	//   ....[91]....
        /*0888*/ 	.word	0x00027660


	//   ....[92]....
        /*088c*/ 	.word	0x00027720


	//   ....[93]....
        /*0890*/ 	.word	0x00027740


	//   ....[94]....
        /*0894*/ 	.word	0x000277b0


	//   ....[95]....
        /*0898*/ 	.word	0x00027f50


	//   ....[96]....
        /*089c*/ 	.word	0x00028400


	//   ....[97]....
        /*08a0*/ 	.word	0x000284a0


	//   ....[98]....
        /*08a4*/ 	.word	0x00028540


	//   ....[99]....
        /*08a8*/ 	.word	0x000285e0


	//   ....[100]....
        /*08ac*/ 	.word	0x00028680


	//   ....[101]....
        /*08b0*/ 	.word	0x00028760


	//   ....[102]....
        /*08b4*/ 	.word	0x00028800


	//   ....[103]....
        /*08b8*/ 	.word	0x000288a0


	//   ....[104]....
        /*08bc*/ 	.word	0x00028940


	//   ....[105]....
        /*08c0*/ 	.word	0x00028cd0


	//   ....[106]....
        /*08c4*/ 	.word	0x00028e00


	//   ....[107]....
        /*08c8*/ 	.word	0x00028f30


	//   ....[108]....
        /*08cc*/ 	.word	0x00028fb0


	//   ....[109]....
        /*08d0*/ 	.word	0x00029010


	//   ....[110]....
        /*08d4*/ 	.word	0x00029090


	//   ....[111]....
        /*08d8*/ 	.word	0x000290f0


	//   ....[112]....
        /*08dc*/ 	.word	0x00029170


	//   ....[113]....
        /*08e0*/ 	.word	0x000291d0


	//   ....[114]....
        /*08e4*/ 	.word	0x00029250


	//   ....[115]....
        /*08e8*/ 	.word	0x000292b0


	//   ....[116]....
        /*08ec*/ 	.word	0x00029330


	//   ....[117]....
        /*08f0*/ 	.word	0x00029390


	//   ....[118]....
        /*08f4*/ 	.word	0x00029410


	//   ....[119]....
        /*08f8*/ 	.word	0x00029470


	//   ....[120]....
        /*08fc*/ 	.word	0x000294d0


	//   ....[121]....
        /*0900*/ 	.word	0x00029530


	//   ....[122]....
        /*0904*/ 	.word	0x000295b0


	//   ....[123]....
        /*0908*/ 	.word	0x00029610


	//   ....[124]....
        /*090c*/ 	.word	0x000296a0


	//   ....[125]....
        /*0910*/ 	.word	0x00029700


	//   ....[126]....
        /*0914*/ 	.word	0x00029770


	//   ....[127]....
        /*0918*/ 	.word	0x000297d0


	//   ....[128]....
        /*091c*/ 	.word	0x00029850


	//   ....[129]....
        /*0920*/ 	.word	0x000298b0


	//   ....[130]....
        /*0924*/ 	.word	0x00029930


	//   ....[131]....
        /*0928*/ 	.word	0x00029990


	//   ....[132]....
        /*092c*/ 	.word	0x00029a10


	//   ....[133]....
        /*0930*/ 	.word	0x00029a70


	//   ....[134]....
        /*0934*/ 	.word	0x00029ae0


	//   ....[135]....
        /*0938*/ 	.word	0x00029b40


	//   ....[136]....
        /*093c*/ 	.word	0x00029ba0


	//   ....[137]....
        /*0940*/ 	.word	0x00029cd0


	//   ....[138]....
        /*0944*/ 	.word	0x00029fb0


	//   ....[139]....
        /*0948*/ 	.word	0x0002a400


	//   ....[140]....
        /*094c*/ 	.word	0x0002a4a0


	//   ....[141]....
        /*0950*/ 	.word	0x0002a5d0


	//   ....[142]....
        /*0954*/ 	.word	0x0002a640


	//   ....[143]....
        /*0958*/ 	.word	0x0002a6b0


	//   ....[144]....
        /*095c*/ 	.word	0x0002a720


	//   ....[145]....
        /*0960*/ 	.word	0x0002a790


	//   ....[146]....
        /*0964*/ 	.word	0x0002a810


	//   ....[147]....
        /*0968*/ 	.word	0x0002a8a0


	//   ....[148]....
        /*096c*/ 	.word	0x0002a940


	//   ....[149]....
        /*0970*/ 	.word	0x0002a9b0


	//   ....[150]....
        /*0974*/ 	.word	0x0002aa20


	//   ....[151]....
        /*0978*/ 	.word	0x0002aa90


	//   ....[152]....
        /*097c*/ 	.word	0x0002ab10


	//   ....[153]....
        /*0980*/ 	.word	0x0002ab80


	//   ....[154]....
        /*0984*/ 	.word	0x0002ac20


	//   ....[155]....
        /*0988*/ 	.word	0x0002acb0


	//   ....[156]....
        /*098c*/ 	.word	0x0002ade0


	//----- nvinfo : EIATTR_REG_RECONFIG
	.align		4
.L_275:
        /*0990*/ 	.byte	0x01, 0x54
	.zero		2


	//----- nvinfo : EIATTR_SYSCALL_OFFSETS
	.align		4
        /*0994*/ 	.byte	0x04, 0x46
        /*0996*/ 	.short	(.L_277 - .L_276)


	//   ....[0]....
.L_276:
        /*0998*/ 	.word	0x00001cb0


	//   ....[1]....
        /*099c*/ 	.word	0x00001e00


	//   ....[2]....
        /*09a0*/ 	.word	0x00009e10


	//   ....[3]....
        /*09a4*/ 	.word	0x0000a3d0


	//   ....[4]....
        /*09a8*/ 	.word	0x00024470


	//   ....[5]....
        /*09ac*/ 	.word	0x000245e0


	//   ....[6]....
        /*09b0*/ 	.word	0x00024710


	//   ....[7]....
        /*09b4*/ 	.word	0x00024830


	//----- nvinfo : EIATTR_MBARRIER_INSTR_OFFSETS
	.align		4
.L_277:
        /*09b8*/ 	.byte	0x04, 0x39
        /*09ba*/ 	.short	(.L_279 - .L_278)


	//   ....[0]....
.L_278:
        /*09bc*/ 	.word	0x00000300
        /*09c0*/ 	.word	0x000000ff
        /*09c4*/ 	.word	0x00022800
        /*09c8*/ 	.short	0x0100
        /*09ca*/ 	.byte	0x08
	.zero		1


	//   ....[1]....
        /*09cc*/ 	.word	0x00000310
        /*09d0*/ 	.word	0x000000ff
        /*09d4*/ 	.word	0x00022820
        /*09d8*/ 	.short	0x0100
        /*09da*/ 	.byte	0x08
	.zero		1


	//   ....[2]....
        /*09dc*/ 	.word	0x00000400
        /*09e0*/ 	.word	0x000000ff
        /*09e4*/ 	.word	0x00022830
        /*09e8*/ 	.short	0x0100
        /*09ea*/ 	.byte	0x08
	.zero		1


	//   ....[3]....
        /*09ec*/ 	.word	0x00000410
        /*09f0*/ 	.word	0x000000ff
        /*09f4*/ 	.word	0x00022840
        /*09f8*/ 	.short	0x0100
        /*09fa*/ 	.byte	0x08
	.zero		1


	//   ....[4]....
        /*09fc*/ 	.word	0x00000420
        /*0a00*/ 	.word	0x000000ff
        /*0a04*/ 	.word	0x00022838
        /*0a08*/ 	.short	0x0100
        /*0a0a*/ 	.byte	0x08
	.zero		1


	//   ....[5]....
        /*0a0c*/ 	.word	0x00000430
        /*0a10*/ 	.word	0x000000ff
        /*0a14*/ 	.word	0x00022848
        /*0a18*/ 	.short	0x0100
        /*0a1a*/ 	.byte	0x08
	.zero		1


	//   ....[6]....
        /*0a1c*/ 	.word	0x00000560
        /*0a20*/ 	.word	0x000000ff
        /*0a24*/ 	.word	0x00022850
        /*0a28*/ 	.short	0x0100
        /*0a2a*/ 	.byte	0x08
	.zero		1


	//   ....[7]....
        /*0a2c*/ 	.word	0x00000570
        /*0a30*/ 	.word	0x000000ff
        /*0a34*/ 	.word	0x00022860
        /*0a38*/ 	.short	0x0100
        /*0a3a*/ 	.byte	0x08
	.zero		1


	//   ....[8]....
        /*0a3c*/ 	.word	0x00000580
        /*0a40*/ 	.word	0x000000ff
        /*0a44*/ 	.word	0x00022858
        /*0a48*/ 	.short	0x0100
        /*0a4a*/ 	.byte	0x08
	.zero		1


	//   ....[9]....
        /*0a4c*/ 	.word	0x00000590
        /*0a50*/ 	.word	0x000000ff
        /*0a54*/ 	.word	0x00022868
        /*0a58*/ 	.short	0x0100
        /*0a5a*/ 	.byte	0x08
	.zero		1


	//   ....[10]....
        /*0a5c*/ 	.word	0x00000680
        /*0a60*/ 	.word	0x000000ff
        /*0a64*/ 	.word	0x00022870
        /*0a68*/ 	.short	0x0100
        /*0a6a*/ 	.byte	0x06
	.zero		1


	//   ....[11]....
        /*0a6c*/ 	.word	0x00000690
        /*0a70*/ 	.word	0x000000ff
        /*0a74*/ 	.word	0x00022880
        /*0a78*/ 	.short	0x0100
        /*0a7a*/ 	.byte	0x06
	.zero		1


	//   ....[12]....
        /*0a7c*/ 	.word	0x000006a0
        /*0a80*/ 	.word	0x000000ff
        /*0a84*/ 	.word	0x00022878
        /*0a88*/ 	.short	0x0100
        /*0a8a*/ 	.byte	0x06
	.zero		1


	//   ....[13]....
        /*0a8c*/ 	.word	0x000006b0
        /*0a90*/ 	.word	0x000000ff
        /*0a94*/ 	.word	0x00022888
        /*0a98*/ 	.short	0x0100
        /*0a9a*/ 	.byte	0x06
	.zero		1


	//   ....[14]....
        /*0a9c*/ 	.word	0x000007e0
        /*0aa0*/ 	.word	0x000000ff
        /*0aa4*/ 	.word	0x00022890
        /*0aa8*/ 	.short	0x0100
        /*0aaa*/ 	.byte	0x08
	.zero		1


	//   ....[15]....
        /*0aac*/ 	.word	0x000007f0
        /*0ab0*/ 	.word	0x000000ff
        /*0ab4*/ 	.word	0x000228a0
        /*0ab8*/ 	.short	0x0100
        /*0aba*/ 	.byte	0x08
	.zero		1


	//   ....[16]....
        /*0abc*/ 	.word	0x00000800
        /*0ac0*/ 	.word	0x000000ff
        /*0ac4*/ 	.word	0x00022898
        /*0ac8*/ 	.short	0x0100
        /*0aca*/ 	.byte	0x08
	.zero		1


	//   ....[17]....
        /*0acc*/ 	.word	0x00000810
        /*0ad0*/ 	.word	0x000000ff
        /*0ad4*/ 	.word	0x000228a8
        /*0ad8*/ 	.short	0x0100
        /*0ada*/ 	.byte	0x08
	.zero		1


	//   ....[18]....
        /*0adc*/ 	.word	0x00000940
        /*0ae0*/ 	.word	0x000000ff
        /*0ae4*/ 	.word	0x000228b0
        /*0ae8*/ 	.short	0x0100
        /*0aea*/ 	.byte	0x08
	.zero		1


	//   ....[19]....
        /*0aec*/ 	.word	0x00000950
        /*0af0*/ 	.word	0x000000ff
        /*0af4*/ 	.word	0x000228c0
        /*0af8*/ 	.short	0x0100
        /*0afa*/ 	.byte	0x08
	.zero		1


	//   ....[20]....
        /*0afc*/ 	.word	0x00000960
        /*0b00*/ 	.word	0x000000ff
        /*0b04*/ 	.word	0x000228b8
        /*0b08*/ 	.short	0x0100
        /*0b0a*/ 	.byte	0x08
	.zero		1


	//   ....[21]....
        /*0b0c*/ 	.word	0x00000970
        /*0b10*/ 	.word	0x000000ff
        /*0b14*/ 	.word	0x000228c8
        /*0b18*/ 	.short	0x0100
        /*0b1a*/ 	.byte	0x08
	.zero		1


	//   ....[22]....
        /*0b1c*/ 	.word	0x00002f50
        /*0b20*/ 	.word	0x0000005c
        /*0b24*/ 	.word	0x00022890
        /*0b28*/ 	.short	0x010a
        /*0b2a*/ 	.byte	0x3f
	.zero		1


	//   ....[23]....
        /*0b2c*/ 	.word	0x00005ed0
        /*0b30*/ 	.word	0x0000005c
        /*0b34*/ 	.word	0x00022890
        /*0b38*/ 	.short	0x010a
        /*0b3a*/ 	.byte	0x3f
	.zero		1


	//   ....[24]....
        /*0b3c*/ 	.word	0x00008e80
        /*0b40*/ 	.word	0x0000005c
        /*0b44*/ 	.word	0x00022890
        /*0b48*/ 	.short	0x010a
        /*0b4a*/ 	.byte	0x3f
	.zero		1


	//   ....[25]....
        /*0b4c*/ 	.word	0x000090f0
        /*0b50*/ 	.word	0x00000004
        /*0b54*/ 	.word	0x00000000
        /*0b58*/ 	.short	0x0101
        /*0b5a*/ 	.byte	0x3f
	.zero		1


	//   ....[26]....
        /*0b5c*/ 	.word	0x00009130
        /*0b60*/ 	.word	0x0000005c
        /*0b64*/ 	.word	0x000228b0
        /*0b68*/ 	.short	0x010a
        /*0b6a*/ 	.byte	0x3f
	.zero		1


	//   ....[27]....
        /*0b6c*/ 	.word	0x00009570
        /*0b70*/ 	.word	0x0000005c
        /*0b74*/ 	.word	0x00000000
        /*0b78*/ 	.short	0x0101
        /*0b7a*/ 	.byte	0x3f
	.zero		1


	//   ....[28]....
        /*0b7c*/ 	.word	0x0000a130
        /*0b80*/ 	.word	0x00000010
        /*0b84*/ 	.word	0x00022800
        /*0b88*/ 	.short	0x010a
        /*0b8a*/ 	.byte	0x3f
	.zero		1


	//   ....[29]....
        /*0b8c*/ 	.word	0x0000a180
        /*0b90*/ 	.word	0x00000010
        /*0b94*/ 	.word	0x00022800
        /*0b98*/ 	.short	0x010a
        /*0b9a*/ 	.byte	0x3f
	.zero		1


	//   ....[30]....
        /*0b9c*/ 	.word	0x0000ac10
        /*0ba0*/ 	.word	0x00000010
        /*0ba4*/ 	.word	0x00022800
        /*0ba8*/ 	.short	0x010a
        /*0baa*/ 	.byte	0x3f
	.zero		1


	//   ....[31]....
        /*0bac*/ 	.word	0x0000e120
        /*0bb0*/ 	.word	0x00000010
        /*0bb4*/ 	.word	0x00022800
        /*0bb8*/ 	.short	0x010a
        /*0bba*/ 	.byte	0x3f
	.zero		1


	//   ....[32]....
        /*0bbc*/ 	.word	0x000111a0
        /*0bc0*/ 	.word	0x00000000
        /*0bc4*/ 	.word	0x00022830
        /*0bc8*/ 	.short	0x010a
        /*0bca*/ 	.byte	0x3f
	.zero		1


	//   ....[33]....
        /*0bcc*/ 	.word	0x00011210
        /*0bd0*/ 	.word	0x00000000
        /*0bd4*/ 	.word	0x00022830
        /*0bd8*/ 	.short	0x010a
        /*0bda*/ 	.byte	0x3f
	.zero		1


	//   ....[34]....
        /*0bdc*/ 	.word	0x00011aa0
        /*0be0*/ 	.word	0x00000000
        /*0be4*/ 	.word	0x00000000
        /*0be8*/ 	.short	0x0101
        /*0bea*/ 	.byte	0x3f
	.zero		1


	//   ....[35]....
        /*0bec*/ 	.word	0x00014b80
        /*0bf0*/ 	.word	0x00000009
        /*0bf4*/ 	.word	0x00022830
        /*0bf8*/ 	.short	0x010a
        /*0bfa*/ 	.byte	0x3f
	.zero		1


	//   ....[36]....
        /*0bfc*/ 	.word	0x00014bd0
        /*0c00*/ 	.word	0x00000009
        /*0c04*/ 	.word	0x00022830
        /*0c08*/ 	.short	0x010a
        /*0c0a*/ 	.byte	0x3f
	.zero		1


	//   ....[37]....
        /*0c0c*/ 	.word	0x00014f40
        /*0c10*/ 	.word	0x00000009
        /*0c14*/ 	.word	0x00022850
        /*0c18*/ 	.short	0x010a
        /*0c1a*/ 	.byte	0x3f
	.zero		1


	//   ....[38]....
        /*0c1c*/ 	.word	0x00014f80
        /*0c20*/ 	.word	0x00000009
        /*0c24*/ 	.word	0x00022850
        /*0c28*/ 	.short	0x010a
        /*0c2a*/ 	.byte	0x3f
	.zero		1


	//   ....[39]....
        /*0c2c*/ 	.word	0x00015aa0
        /*0c30*/ 	.word	0x00000009
        /*0c34*/ 	.word	0x00000000
        /*0c38*/ 	.short	0x0101
        /*0c3a*/ 	.byte	0x3f
	.zero		1


	//   ....[40]....
        /*0c3c*/ 	.word	0x00017cb0
        /*0c40*/ 	.word	0x00000007
        /*0c44*/ 	.word	0x00000000
        /*0c48*/ 	.short	0x0101
        /*0c4a*/ 	.byte	0x3f
	.zero		1


	//   ....[41]....
        /*0c4c*/ 	.word	0x00018560
        /*0c50*/ 	.word	0x00000007
        /*0c54*/ 	.word	0x00022830
        /*0c58*/ 	.short	0x010a
        /*0c5a*/ 	.byte	0x3f
	.zero		1


	//   ....[42]....
        /*0c5c*/ 	.word	0x000185b0
        /*0c60*/ 	.word	0x00000007
        /*0c64*/ 	.word	0x00022830
        /*0c68*/ 	.short	0x010a
        /*0c6a*/ 	.byte	0x3f
	.zero		1


	//   ....[43]....
        /*0c6c*/ 	.word	0x00018950
        /*0c70*/ 	.word	0x00000007
        /*0c74*/ 	.word	0x00022850
        /*0c78*/ 	.short	0x010a
        /*0c7a*/ 	.byte	0x3f
	.zero		1


	//   ....[44]....
        /*0c7c*/ 	.word	0x00018990
        /*0c80*/ 	.word	0x00000007
        /*0c84*/ 	.word	0x00022850
        /*0c88*/ 	.short	0x010a
        /*0c8a*/ 	.byte	0x3f
	.zero		1


	//   ....[45]....
        /*0c8c*/ 	.word	0x0001a4b0
        /*0c90*/ 	.word	0x00000003
        /*0c94*/ 	.word	0x00000000
        /*0c98*/ 	.short	0x0101
        /*0c9a*/ 	.byte	0x3f
	.zero		1


	//   ....[46]....
        /*0c9c*/ 	.word	0x0001a6b0
        /*0ca0*/ 	.word	0x00000006
        /*0ca4*/ 	.word	0x00000000
        /*0ca8*/ 	.short	0x0101
        /*0caa*/ 	.byte	0x3f
	.zero		1


	//   ....[47]....
        /*0cac*/ 	.word	0x0001add0
        /*0cb0*/ 	.word	0x00000007
        /*0cb4*/ 	.word	0x00022830
        /*0cb8*/ 	.short	0x010a
        /*0cba*/ 	.byte	0x3f
	.zero		1


	//   ....[48]....
        /*0cbc*/ 	.word	0x0001ae20
        /*0cc0*/ 	.word	0x00000007
        /*0cc4*/ 	.word	0x00022830
        /*0cc8*/ 	.short	0x010a
        /*0cca*/ 	.byte	0x3f
	.zero		1


	//   ....[49]....
        /*0ccc*/ 	.word	0x0001b1c0
        /*0cd0*/ 	.word	0x00000008
        /*0cd4*/ 	.word	0x00022850
        /*0cd8*/ 	.short	0x010a
        /*0cda*/ 	.byte	0x3f
	.zero		1


	//   ....[50]....
        /*0cdc*/ 	.word	0x0001b200
        /*0ce0*/ 	.word	0x00000008
        /*0ce4*/ 	.word	0x00022850
        /*0ce8*/ 	.short	0x010a
        /*0cea*/ 	.byte	0x3f
	.zero		1


	//   ....[51]....
        /*0cec*/ 	.word	0x0001bd20
        /*0cf0*/ 	.word	0x00000008
        /*0cf4*/ 	.word	0x00000000
        /*0cf8*/ 	.short	0x0101
        /*0cfa*/ 	.byte	0x3f
	.zero		1


	//   ....[52]....
        /*0cfc*/ 	.word	0x0001df80
        /*0d00*/ 	.word	0x00000008
        /*0d04*/ 	.word	0x00000000
        /*0d08*/ 	.short	0x0101
        /*0d0a*/ 	.byte	0x3f
	.zero		1


	//   ....[53]....
        /*0d0c*/ 	.word	0x0001e550
        /*0d10*/ 	.word	0x0000000d
        /*0d14*/ 	.word	0x00022850
        /*0d18*/ 	.short	0x010a
        /*0d1a*/ 	.byte	0x3f
	.zero		1


	//   ....[54]....
        /*0d1c*/ 	.word	0x0001e5d0
        /*0d20*/ 	.word	0x0000000d
        /*0d24*/ 	.word	0x00022850
        /*0d28*/ 	.short	0x010a
        /*0d2a*/ 	.byte	0x3f
	.zero		1


	//   ....[55]....
        /*0d2c*/ 	.word	0x0001ebc0
        /*0d30*/ 	.word	0x00000000
        /*0d34*/ 	.word	0x00000000
        /*0d38*/ 	.short	0x0101
        /*0d3a*/ 	.byte	0x3f
	.zero		1


	//   ....[56]....
        /*0d3c*/ 	.word	0x000204e0
        /*0d40*/ 	.word	0x00000000
        /*0d44*/ 	.word	0x00000000
        /*0d48*/ 	.short	0x0101
        /*0d4a*/ 	.byte	0x3f
	.zero		1


	//   ....[57]....
        /*0d4c*/ 	.word	0x00022e50
        /*0d50*/ 	.word	0x0000000c
        /*0d54*/ 	.word	0x00022820
        /*0d58*/ 	.short	0x010a
        /*0d5a*/ 	.byte	0x3f
	.zero		1


	//   ....[58]....
        /*0d5c*/ 	.word	0x00022f20
        /*0d60*/ 	.word	0x00000008
        /*0d64*/ 	.word	0x000228a0
        /*0d68*/ 	.short	0x010a
        /*0d6a*/ 	.byte	0x3f
	.zero		1


	//   ....[59]....
        /*0d6c*/ 	.word	0x00023340
        /*0d70*/ 	.word	0x00000008
        /*0d74*/ 	.word	0x000228c0
        /*0d78*/ 	.short	0x010a
        /*0d7a*/ 	.byte	0x3f
	.zero		1


	//   ....[60]....
        /*0d7c*/ 	.word	0x00023740
        /*0d80*/ 	.word	0x00000008
        /*0d84*/ 	.word	0x000228a0
        /*0d88*/ 	.short	0x010a
        /*0d8a*/ 	.byte	0x3f
	.zero		1


	//   ....[61]....
        /*0d8c*/ 	.word	0x00023b40
        /*0d90*/ 	.word	0x00000008
        /*0d94*/ 	.word	0x000228c0
        /*0d98*/ 	.short	0x010a
        /*0d9a*/ 	.byte	0x3f
	.zero		1


	//   ....[62]....
        /*0d9c*/ 	.word	0x00024fd0
        /*0da0*/ 	.word	0x00000005
        /*0da4*/ 	.word	0x00022880
        /*0da8*/ 	.short	0x010a
        /*0daa*/ 	.byte	0x3f
	.zero		1


	//   ....[63]....
        /*0dac*/ 	.word	0x000251b0
        /*0db0*/ 	.word	0x00000005
        /*0db4*/ 	.word	0x00022840
        /*0db8*/ 	.short	0x010a
        /*0dba*/ 	.byte	0x3f
	.zero		1


	//   ....[64]....
        /*0dbc*/ 	.word	0x00025750
        /*0dc0*/ 	.word	0x00000004
        /*0dc4*/ 	.word	0x00022820
        /*0dc8*/ 	.short	0x010a
        /*0dca*/ 	.byte	0x3f
	.zero		1


	//   ....[65]....
        /*0dcc*/ 	.word	0x00025a90
        /*0dd0*/ 	.word	0x00000005
        /*0dd4*/ 	.word	0x00022880
        /*0dd8*/ 	.short	0x010a
        /*0dda*/ 	.byte	0x3f
	.zero		1


	//   ....[66]....
        /*0ddc*/ 	.word	0x00025d00
        /*0de0*/ 	.word	0x00000005
        /*0de4*/ 	.word	0x00022840
        /*0de8*/ 	.short	0x010a
        /*0dea*/ 	.byte	0x3f
	.zero		1


	//   ....[67]....
        /*0dec*/ 	.word	0x00026230
        /*0df0*/ 	.word	0x00000005
        /*0df4*/ 	.word	0x00022870
        /*0df8*/ 	.short	0x010a
        /*0dfa*/ 	.byte	0x3f
	.zero		1


	//   ....[68]....
        /*0dfc*/ 	.word	0x000262c0
        /*0e00*/ 	.word	0x00000005
        /*0e04*/ 	.word	0x00022860
        /*0e08*/ 	.short	0x010a
        /*0e0a*/ 	.byte	0x3f
	.zero		1


	//   ....[69]....
        /*0e0c*/ 	.word	0x000267f0
        /*0e10*/ 	.word	0x00000004
        /*0e14*/ 	.word	0x00022850
        /*0e18*/ 	.short	0x0101
        /*0e1a*/ 	.byte	0x3f
	.zero		1


	//   ....[70]....
        /*0e1c*/ 	.word	0x00026850
        /*0e20*/ 	.word	0x00000004
        /*0e24*/ 	.word	0x00000000
        /*0e28*/ 	.short	0x0101
        /*0e2a*/ 	.byte	0x3f
	.zero		1


	//   ....[71]....
        /*0e2c*/ 	.word	0x00026a40
        /*0e30*/ 	.word	0x00000014
        /*0e34*/ 	.word	0x00022870
        /*0e38*/ 	.short	0x010a
        /*0e3a*/ 	.byte	0x3f
	.zero		1


	//   ....[72]....
        /*0e3c*/ 	.word	0x00026ad0
        /*0e40*/ 	.word	0x00000014
        /*0e44*/ 	.word	0x00022860
        /*0e48*/ 	.short	0x010a
        /*0e4a*/ 	.byte	0x3f
	.zero		1


	//   ....[73]....
        /*0e4c*/ 	.word	0x00026fd0
        /*0e50*/ 	.word	0x00000014
        /*0e54*/ 	.word	0x00022850
        /*0e58*/ 	.short	0x0101
        /*0e5a*/ 	.byte	0x3f
	.zero		1


	//   ....[74]....
        /*0e5c*/ 	.word	0x00027020
        /*0e60*/ 	.word	0x00000000
        /*0e64*/ 	.word	0x00000000
        /*0e68*/ 	.short	0x0101
        /*0e6a*/ 	.byte	0x3f
	.zero		1


	//   ....[75]....
        /*0e6c*/ 	.word	0x00027ed0
        /*0e70*/ 	.word	0x00000000
        /*0e74*/ 	.word	0x00022820
        /*0e78*/ 	.short	0x010a
        /*0e7a*/ 	.byte	0x3f
	.zero		1


	//   ....[76]....
        /*0e7c*/ 	.word	0x00028080
        /*0e80*/ 	.word	0x00000006
        /*0e84*/ 	.word	0x00000000
        /*0e88*/ 	.short	0x010a
        /*0e8a*/ 	.byte	0x3f
	.zero		1


	//   ....[77]....
        /*0e8c*/ 	.word	0x000280f0
        /*0e90*/ 	.word	0x00000007
        /*0e94*/ 	.word	0x00000000
        /*0e98*/ 	.short	0x010a
        /*0e9a*/ 	.byte	0x3f
	.zero		1


	//   ....[78]....
        /*0e9c*/ 	.word	0x00028150
        /*0ea0*/ 	.word	0x00000004
        /*0ea4*/ 	.word	0x00022860
        /*0ea8*/ 	.short	0x010a
        /*0eaa*/ 	.byte	0x3f
	.zero		1


	//   ....[79]....
        /*0eac*/ 	.word	0x000281a0
        /*0eb0*/ 	.word	0x00000003
        /*0eb4*/ 	.word	0x00022860
        /*0eb8*/ 	.short	0x010a
        /*0eba*/ 	.byte	0x3f
	.zero		1


	//   ....[80]....
        /*0ebc*/ 	.word	0x000281e0
        /*0ec0*/ 	.word	0x00000004
        /*0ec4*/ 	.word	0x00022880
        /*0ec8*/ 	.short	0x010a
        /*0eca*/ 	.byte	0x3f
	.zero		1


	//   ....[81]....
        /*0ecc*/ 	.word	0x00028200
        /*0ed0*/ 	.word	0x00000003
        /*0ed4*/ 	.word	0x00022880
        /*0ed8*/ 	.short	0x010a
        /*0eda*/ 	.byte	0x3f
	.zero		1


	//   ....[82]....
        /*0edc*/ 	.word	0x00028260
        /*0ee0*/ 	.word	0x0000005c
        /*0ee4*/ 	.word	0x00022890
        /*0ee8*/ 	.short	0x010a
        /*0eea*/ 	.byte	0x3f
	.zero		1


	//   ....[83]....
        /*0eec*/ 	.word	0x000282b0
        /*0ef0*/ 	.word	0x0000005c
        /*0ef4*/ 	.word	0x00022890
        /*0ef8*/ 	.short	0x010a
        /*0efa*/ 	.byte	0x3f
	.zero		1


	//   ....[84]....
        /*0efc*/ 	.word	0x00028300
        /*0f00*/ 	.word	0x0000005c
        /*0f04*/ 	.word	0x00022890
        /*0f08*/ 	.short	0x010a
        /*0f0a*/ 	.byte	0x3f
	.zero		1


	//   ....[85]....
        /*0f0c*/ 	.word	0x00028350
        /*0f10*/ 	.word	0x0000005c
        /*0f14*/ 	.word	0x000228b0
        /*0f18*/ 	.short	0x010a
        /*0f1a*/ 	.byte	0x3f
	.zero		1


	//   ....[86]....
        /*0f1c*/ 	.word	0x000286c0
        /*0f20*/ 	.word	0x00000010
        /*0f24*/ 	.word	0x00022800
        /*0f28*/ 	.short	0x010a
        /*0f2a*/ 	.byte	0x3f
	.zero		1


	//   ....[87]....
        /*0f2c*/ 	.word	0x00028980
        /*0f30*/ 	.word	0x00000010
        /*0f34*/ 	.word	0x00022800
        /*0f38*/ 	.short	0x010a
        /*0f3a*/ 	.byte	0x3f
	.zero		1


	//   ....[88]....
        /*0f3c*/ 	.word	0x000289d0
        /*0f40*/ 	.word	0x00000000
        /*0f44*/ 	.word	0x00022830
        /*0f48*/ 	.short	0x010a
        /*0f4a*/ 	.byte	0x3f
	.zero		1


	//   ....[89]....
        /*0f4c*/ 	.word	0x00028a20
        /*0f50*/ 	.word	0x00000009
        /*0f54*/ 	.word	0x00022830
        /*0f58*/ 	.short	0x010a
        /*0f5a*/ 	.byte	0x3f
	.zero		1


	//   ....[90]....
        /*0f5c*/ 	.word	0x00028a70
        /*0f60*/ 	.word	0x00000009
        /*0f64*/ 	.word	0x00022850
        /*0f68*/ 	.short	0x010a
        /*0f6a*/ 	.byte	0x3f
	.zero		1


	//   ....[91]....
        /*0f6c*/ 	.word	0x00028ac0
        /*0f70*/ 	.word	0x00000007
        /*0f74*/ 	.word	0x00022830
        /*0f78*/ 	.short	0x010a
        /*0f7a*/ 	.byte	0x3f
	.zero		1


	//   ....[92]....
        /*0f7c*/ 	.word	0x00028b10
        /*0f80*/ 	.word	0x00000007
        /*0f84*/ 	.word	0x00022850
        /*0f88*/ 	.short	0x010a
        /*0f8a*/ 	.byte	0x3f
	.zero		1


	//   ....[93]....
        /*0f8c*/ 	.word	0x00028b60
        /*0f90*/ 	.word	0x00000007
        /*0f94*/ 	.word	0x00022830
        /*0f98*/ 	.short	0x010a
        /*0f9a*/ 	.byte	0x3f
	.zero		1


	//   ....[94]....
        /*0f9c*/ 	.word	0x00028bb0
        /*0fa0*/ 	.word	0x00000008
        /*0fa4*/ 	.word	0x00022850
        /*0fa8*/ 	.short	0x010a
        /*0faa*/ 	.byte	0x3f
	.zero		1


	//   ....[95]....
        /*0fac*/ 	.word	0x00028c00
        /*0fb0*/ 	.word	0x0000000d
        /*0fb4*/ 	.word	0x00022850
        /*0fb8*/ 	.short	0x010a
        /*0fba*/ 	.byte	0x3f
	.zero		1


	//   ....[96]....
        /*0fbc*/ 	.word	0x00029d90
        /*0fc0*/ 	.word	0x0000000c
        /*0fc4*/ 	.word	0x00022820
        /*0fc8*/ 	.short	0x010a
        /*0fca*/ 	.byte	0x3f
	.zero		1


	//   ....[97]....
        /*0fcc*/ 	.word	0x00029de0
        /*0fd0*/ 	.word	0x00000008
        /*0fd4*/ 	.word	0x000228a0
        /*0fd8*/ 	.short	0x010a
        /*0fda*/ 	.byte	0x3f
	.zero		1


	//   ....[98]....
        /*0fdc*/ 	.word	0x00029e30
        /*0fe0*/ 	.word	0x00000008
        /*0fe4*/ 	.word	0x000228c0
        /*0fe8*/ 	.short	0x010a
        /*0fea*/ 	.byte	0x3f
	.zero		1


	//   ....[99]....
        /*0fec*/ 	.word	0x00029e80
        /*0ff0*/ 	.word	0x00000008
        /*0ff4*/ 	.word	0x000228a0
        /*0ff8*/ 	.short	0x010a
        /*0ffa*/ 	.byte	0x3f
	.zero		1


	//   ....[100]....
        /*0ffc*/ 	.word	0x00029ed0
        /*1000*/ 	.word	0x00000008
        /*1004*/ 	.word	0x000228c0
        /*1008*/ 	.short	0x010a
        /*100a*/ 	.byte	0x3f
	.zero		1


	//   ....[101]....
        /*100c*/ 	.word	0x0002a070
        /*1010*/ 	.word	0x00000005
        /*1014*/ 	.word	0x00022880
        /*1018*/ 	.short	0x010a
        /*101a*/ 	.byte	0x3f
	.zero		1


	//   ....[102]....
        /*101c*/ 	.word	0x0002a0c0
        /*1020*/ 	.word	0x00000005
        /*1024*/ 	.word	0x00022840
        /*1028*/ 	.short	0x010a
        /*102a*/ 	.byte	0x3f
	.zero		1


	//   ....[103]....
        /*102c*/ 	.word	0x0002a140
        /*1030*/ 	.word	0x00000004
        /*1034*/ 	.word	0x00022820
        /*1038*/ 	.short	0x010a
        /*103a*/ 	.byte	0x3f
	.zero		1


	//   ....[104]....
        /*103c*/ 	.word	0x0002a190
        /*1040*/ 	.word	0x00000005
        /*1044*/ 	.word	0x00022880
        /*1048*/ 	.short	0x010a
        /*104a*/ 	.byte	0x3f
	.zero		1


	//   ....[105]....
        /*104c*/ 	.word	0x0002a1e0
        /*1050*/ 	.word	0x00000005
        /*1054*/ 	.word	0x00022840
        /*1058*/ 	.short	0x010a
        /*105a*/ 	.byte	0x3f
	.zero		1


	//   ....[106]....
        /*105c*/ 	.word	0x0002a240
        /*1060*/ 	.word	0x00000005
        /*1064*/ 	.word	0x00022870
        /*1068*/ 	.short	0x010a
        /*106a*/ 	.byte	0x3f
	.zero		1


	//   ....[107]....
        /*106c*/ 	.word	0x0002a2a0
        /*1070*/ 	.word	0x00000005
        /*1074*/ 	.word	0x00022860
        /*1078*/ 	.short	0x010a
        /*107a*/ 	.byte	0x3f
	.zero		1


	//   ....[108]....
        /*107c*/ 	.word	0x0002a2f0
        /*1080*/ 	.word	0x00000014
        /*1084*/ 	.word	0x00022870
        /*1088*/ 	.short	0x010a
        /*108a*/ 	.byte	0x3f
	.zero		1


	//   ....[109]....
        /*108c*/ 	.word	0x0002a340
        /*1090*/ 	.word	0x00000014
        /*1094*/ 	.word	0x00022860
        /*1098*/ 	.short	0x010a
        /*109a*/ 	.byte	0x3f
	.zero		1


	//   ....[110]....
        /*109c*/ 	.word	0x0002ad00
        /*10a0*/ 	.word	0x00000000
        /*10a4*/ 	.word	0x00022820
        /*10a8*/ 	.short	0x010a
        /*10aa*/ 	.byte	0x3f
	.zero		1


	//   ....[111]....
        /*10ac*/ 	.word	0x0002aea0
        /*10b0*/ 	.word	0x00000006
        /*10b4*/ 	.word	0x00000000
        /*10b8*/ 	.short	0x010a
        /*10ba*/ 	.byte	0x3f
	.zero		1


	//   ....[112]....
        /*10bc*/ 	.word	0x0002aef0
        /*10c0*/ 	.word	0x00000007
        /*10c4*/ 	.word	0x00000000
        /*10c8*/ 	.short	0x010a
        /*10ca*/ 	.byte	0x3f
	.zero		1


	//   ....[113]....
        /*10cc*/ 	.word	0x0002af40
        /*10d0*/ 	.word	0x00000004
        /*10d4*/ 	.word	0x00022860
        /*10d8*/ 	.short	0x010a
        /*10da*/ 	.byte	0x3f
	.zero		1


	//   ....[114]....
        /*10dc*/ 	.word	0x0002af90
        /*10e0*/ 	.word	0x00000003
        /*10e4*/ 	.word	0x00022860
        /*10e8*/ 	.short	0x010a
        /*10ea*/ 	.byte	0x3f
	.zero		1


	//   ....[115]....
        /*10ec*/ 	.word	0x0002afe0
        /*10f0*/ 	.word	0x00000004
        /*10f4*/ 	.word	0x00022880
        /*10f8*/ 	.short	0x010a
        /*10fa*/ 	.byte	0x3f
	.zero		1


	//----- nvinfo : EIATTR_NUM_MBARRIERS
	.align		4
.L_279:
        /*10fc*/ 	.byte	0x03, 0x38
        /*10fe*/ 	.short	0x0016


	//----- nvinfo : EIATTR_EXIT_INSTR_OFFSETS
	.align		4
        /*1100*/ 	.byte	0x04, 0x1c
        /*1102*/ 	.short	(.L_281 - .L_280)


	//   ....[0]....
.L_280:
        /*1104*/ 	.word	0x00028250


	//----- nvinfo : EIATTR_MAX_THREADS
	.align		4
.L_281:
        /*1108*/ 	.byte	0x04, 0x05
        /*110a*/ 	.short	(.L_283 - .L_282)
.L_282:
        /*110c*/ 	.word	0x00000180
        /*1110*/ 	.word	0x00000001
        /*1114*/ 	.word	0x00000001


	//----- nvinfo : EIATTR_CRS_STACK_SIZE
	.align		4
.L_283:
        /*1118*/ 	.byte	0x04, 0x1e
        /*111a*/ 	.short	(.L_285 - .L_284)
.L_284:
        /*111c*/ 	.word	0x00000000


	//----- nvinfo : EIATTR_CBANK_PARAM_SIZE
	.align		4
.L_285:
        /*1120*/ 	.byte	0x03, 0x19
        /*1122*/ 	.short	0x0a70


	//----- nvinfo : EIATTR_PARAM_CBANK
	.align		4
        /*1124*/ 	.byte	0x04, 0x0a
        /*1126*/ 	.short	(.L_287 - .L_286)
	.align		4
.L_286:
        /*1128*/ 	.word	index@(.nv.constant0._ZN7cutlass13device_kernelIN5flash11enable_sm90INS1_16FlashAttnFwdSm90INS1_25CollectiveMainloopFwdSm90ILi2EN4cute5tupleIJNS5_1CILi1EEES8_S8_EEENS6_IJNS7_ILi128EEESA_NS7_ILi192EEEEEELi128ENS_12float_e4m3_tEfNS_4arch4Sm90ELb0ELb1ELb1ELb1ELb0ELb1ELb0ELb1ELb1ELb0ELb0ELb0EEENS1_21CollectiveEpilogueFwdINS6_IJSA_SA_SA_EEES9_NS_10bfloat16_tESF_Li256ELb1ELb0ELb0ELb1EEENS1_36VarlenDynamicPersistentTileSchedulerILi128ELi128ELi256ELi128ELb0ELb0ELb1ELb1ELb0ELb1EEEEEEEEEvNT_6ParamsE)
        /*112c*/ 	.short	0x0210
        /*112e*/ 	.short	0x0a70


	//----- nvinfo : EIATTR_SW_WAR
	.align		4
.L_287:
        /*1130*/ 	.byte	0x04, 0x36
        /*1132*/ 	.short	(.L_289 - .L_288)
.L_288:
        /*1134*/ 	.word	0x00000008
.L_289:


//--------------------- .nv.info._ZN7cutlass13device_kernelIN5flash11enable_sm90INS1_16FlashAttnFwdSm90INS1_25CollectiveMainloopFwdSm90ILi2EN4cute5tupleIJNS5_1CILi1EEES8_S8_EEENS6_IJNS7_ILi128EEENS7_ILi160EEENS7_ILi192EEEEEELi128ENS_12float_e4m3_tEfNS_4arch4Sm90ELb1ELb0ELb1ELb0ELb0ELb0ELb0ELb1ELb1ELb0ELb0ELb0EEENS1_21CollectiveEpilogueFwdINS6_IJSA_SA_SB_EEES9_NS_10bfloat16_tESG_Li256ELb0ELb0ELb0ELb1EEENS1_30DynamicPersistentTileSchedulerILi256ELi128ELb0ELb0ELb1EEEEEEEEEvNT_6ParamsE --------------------------
	.section	.nv.info._ZN7cutlass13device_kernelIN5flash11enable_sm90INS1_16FlashAttnFwdSm90INS1_25CollectiveMainloopFwdSm90ILi2EN4cute5tupleIJNS5_1CILi1EEES8_S8_EEENS6_IJNS7_ILi128EEENS7_ILi160EEENS7_ILi192EEEEEELi128ENS_12float_e4m3_tEfNS_4arch4Sm90ELb1ELb0ELb1ELb0ELb0ELb0ELb0ELb1ELb1ELb0ELb0ELb0EEENS1_21CollectiveEpilogueFwdINS6_IJSA_SA_SB_EEES9_NS_10bfloat16_tESG_Li256ELb0ELb0ELb0ELb1EEENS1_30DynamicPersistentTileSchedulerILi256ELi128ELb0ELb0ELb1EEEEEEEEEvNT_6ParamsE,"",@"SHT_CUDA_INFO"
	.sectionflags	@""
	.align	4


	//----- nvinfo : EIATTR_CUDA_API_VERSION
	.align		4
        /*0000*/ 	.byte	0x04, 0x37
        /*0002*/ 	.short	(.L_291 - .L_290)
.L_290:
        /*0004*/ 	.word	0x00000082


	//----- nvinfo : EIATTR_KPARAM_INFO
	.align		4
.L_291:
        /*0008*/ 	.byte	0x04, 0x17
        /*000a*/ 	.short	(.L_293 - .L_292)
.L_292:
        /*000c*/ 	.word	0x00000000
        /*0010*/ 	.short	0x0000
        /*0012*/ 	.short	0x0070
        /*0014*/ 	.byte	0x00, 0xf0, 0x01, 0x2e


	//----- nvinfo : EIATTR_SPARSE_MMA_MASK
	.align		4
.L_293:
        /*0018*/ 	.byte	0x03, 0x50
        /*001a*/ 	.short	0x0000


	//----- nvinfo : EIATTR_MAXREG_COUNT
	.align		4
        /*001c*/ 	.byte	0x03, 0x1b
        /*001e*/ 	.short	0x00a8


	//----- nvinfo : EIATTR_NUM_BARRIERS
	.align		4
        /*0020*/ 	.byte	0x02, 0x4c
        /*0022*/ 	.byte	0x10
	.zero		1


	//----- nvinfo : EIATTR_EXTERNS
	.align		4
        /*0024*/ 	.byte	0x04, 0x0f
        /*0026*/ 	.short	(.L_295 - .L_294)


	//   ....[0]....
	.align		4
.L_294:
        /*0028*/ 	.word	index@(__assertfail)


	//----- nvinfo : EIATTR_ANNOTATIONS
	.align		4
.L_295:
        /*002c*/ 	.byte	0x04, 0x55
        /*002e*/ 	.short	(.L_297 - .L_296)


	//   ....[0]....
.L_296:
        /* <DEDUP_REMOVED lines=35> */


	//----- nvinfo : EIATTR_MERCURY_ISA_VERSION
	.align		4
.L_297:
        /*0250*/ 	.byte	0x03, 0x5f
        /*0252*/ 	.short	0x0101


	//----- nvinfo : EIATTR_INT_WARP_WIDE_INSTR_OFFSETS
	.align		4
        /*0254*/ 	.byte	0x04, 0x31
        /*0256*/ 	.short	(.L_299 - .L_298)


	//   ....[0]....
.L_298:
        /*0258*/ 	.word	0x00000190


	//   ....[1]....
        /*025c*/ 	.word	0x000001c0


	//   ....[2]....
        /*0260*/ 	.word	0x000001d0


	//   ....[3]....
        /*0264*/ 	.word	0x0000fe20


	//   ....[4]....
        /*0268*/ 	.word	0x0000feb0


	//   ....[5]....
        /*026c*/ 	.word	0x00010590


	//   ....[6]....
        /*0270*/ 	.word	0x00012040


	//   ....[7]....
        /*0274*/ 	.word	0x000120d0


	//----- nvinfo : EIATTR_COOP_GROUP_MASK_REGIDS
	.align		4
.L_299:
        /*0278*/ 	.byte	0x04, 0x29
        /*027a*/ 	.short	(.L_301 - .L_300)


	//   ....[0]....
.L_300:
        /*027c*/ 	.word	0xffffffff


	//   ....[1]....
        /*0280*/ 	.word	0xffffffff


	//   ....[2]....
        /*0284*/ 	.word	0xffffffff


	//   ....[3]....
        /*0288*/ 	.word	0xffffffff


	//   ....[4]....
        /*028c*/ 	.word	0xffffffff


	//   ....[5]....
        /*0290*/ 	.word	0xffffffff


	//   ....[6]....
        /*0294*/ 	.word	0xffffffff


	//   ....[7]....
        /*0298*/ 	.word	0xffffffff


	//   ....[8]....
        /*029c*/ 	.word	0xffffffff


	//   ....[9]....
        /*02a0*/ 	.word	0xffffffff


	//   ....[10]....
        /*02a4*/ 	.word	0xffffffff


	//   ....[11]....
        /*02a8*/ 	.word	0xffffffff


	//   ....[12]....
        /*02ac*/ 	.word	0xffffffff


	//   ....[13]....
        /*02b0*/ 	.word	0xffffffff


	//   ....[14]....
        /*02b4*/ 	.word	0xffffffff


	//   ....[15]....
        /*02b8*/ 	.word	0xffffffff


	//   ....[16]....
        /*02bc*/ 	.word	0xffffffff


	//   ....[17]....
        /*02c0*/ 	.word	0xffffffff


	//   ....[18]....
        /*02c4*/ 	.word	0xffffffff


	//   ....[19]....
        /*02c8*/ 	.word	0xffffffff


	//   ....[20]....
        /*02cc*/ 	.word	0xffffffff


	//   ....[21]....
        /*02d0*/ 	.word	0xffffffff


	//   ....[22]....
        /*02d4*/ 	.word	0xffffffff


	//   ....[23]....
        /*02d8*/ 	.word	0xffffffff


	//   ....[24]....
        /*02dc*/ 	.word	0xffffffff


	//   ....[25]....
        /*02e0*/ 	.word	0xffffffff


	//   ....[26]....
        /*02e4*/ 	.word	0xffffffff


	//   ....[27]....
        /*02e8*/ 	.word	0xffffffff


	//   ....[28]....
        /*02ec*/ 	.word	0xffffffff


	//   ....[29]....
        /*02f0*/ 	.word	0xffffffff


	//   ....[30]....
        /*02f4*/ 	.word	0xffffffff


	//   ....[31]....
        /*02f8*/ 	.word	0xffffffff


	//   ....[32]....
        /*02fc*/ 	.word	0xffffffff


	//   ....[33]....
        /*0300*/ 	.word	0xffffffff


	//   ....[34]....
        /*0304*/ 	.word	0xffffffff


	//   ....[35]....
        /*0308*/ 	.word	0xffffffff


	//   ....[36]....
        /*030c*/ 	.word	0xffffffff


	//   ....[37]....
        /*0310*/ 	.word	0xffffffff


	//   ....[38]....
        /*0314*/ 	.word	0xffffffff


	//   ....[39]....
        /*0318*/ 	.word	0xffffffff


	//   ....[40]....
        /*031c*/ 	.word	0xffffffff


	//   ....[41]....
        /*0320*/ 	.word	0xffffffff


	//   ....[42]....
        /*0324*/ 	.word	0xffffffff


	//   ....[43]....
        /*0328*/ 	.word	0xffffffff


	//   ....[44]....
        /*032c*/ 	.word	0xffffffff


	//   ....[45]....
        /*0330*/ 	.word	0xffffffff


	//   ....[46]....
        /*0334*/ 	.word	0xffffffff


	//   ....[47]....
        /*0338*/ 	.word	0xffffffff


	//   ....[48]....
        /*033c*/ 	.word	0xffffffff


	//   ....[49]....
        /*0340*/ 	.word	0xffffffff


	//   ....[50]....
        /*0344*/ 	.word	0xffffffff


	//   ....[51]....
        /*0348*/ 	.word	0xffffffff


	//   ....[52]....
        /*034c*/ 	.word	0xffffffff


	//   ....[53]....
        /*0350*/ 	.word	0xffffffff


	//   ....[54]....
        /*0354*/ 	.word	0xffffffff


	//   ....[55]....
        /*0358*/ 	.word	0xffffffff


	//   ....[56]....
        /*035c*/ 	.word	0xffffffff


	//   ....[57]....
        /*0360*/ 	.word	0xffffffff


	//   ....[58]....
        /*0364*/ 	.word	0xffffffff


	//   ....[59]....
        /*0368*/ 	.word	0xffffffff


	//   ....[60]....
        /*036c*/ 	.word	0xffffffff


	//   ....[61]....
        /*0370*/ 	.word	0x0500000f


	//   ....[62]....
        /*0374*/ 	.word	0x0500000f


	//----- nvinfo : EIATTR_COOP_GROUP_INSTR_OFFSETS
	.align		4
.L_301:
        /*0378*/ 	.byte	0x04, 0x28
        /*037a*/ 	.short	(.L_303 - .L_302)


	//   ....[0]....
.L_302:
        /*037c*/ 	.word	0x00000070


	//   ....[1]....
        /*0380*/ 	.word	0x000001a0


	//   ....[2]....
        /*0384*/ 	.word	0x000001f0


	//   ....[3]....
        /*0388*/ 	.word	0x000003e0


	//   ....[4]....
        /*038c*/ 	.word	0x00000540


	//   ....[5]....
        /*0390*/ 	.word	0x00000660


	//   ....[6]....
        /*0394*/ 	.word	0x000007c0


	//   ....[7]....
        /*0398*/ 	.word	0x000014d0


	//   ....[8]....
        /*039c*/ 	.word	0x00003830


	//   ....[9]....
        /*03a0*/ 	.word	0x00003930


	//   ....[10]....
        /*03a4*/ 	.word	0x000044f0


	//   ....[11]....
        /*03a8*/ 	.word	0x00004570


	//   ....[12]....
        /*03ac*/ 	.word	0x00007930


	//   ....[13]....
        /*03b0*/ 	.word	0x00007a90


	//   ....[14]....
        /*03b4*/ 	.word	0x00008700


	//   ....[15]....
        /*03b8*/ 	.word	0x00008760


	//   ....[16]....
        /*03bc*/ 	.word	0x0000ba90


	//   ....[17]....
        /*03c0*/ 	.word	0x0000baf0


	//   ....[18]....
        /*03c4*/ 	.word	0x0000bb10


	//   ....[19]....
        /*03c8*/ 	.word	0x0000bb30


	//   ....[20]....
        /*03cc*/ 	.word	0x0000d660


	//   ....[21]....
        /*03d0*/ 	.word	0x0000d670


	//   ....[22]....
        /*03d4*/ 	.word	0x0000d6f0


	//   ....[23]....
        /*03d8*/ 	.word	0x0000d700


	//   ....[24]....
        /*03dc*/ 	.word	0x0000e6f0


	//   ....[25]....
        /*03e0*/ 	.word	0x0000e700


	//   ....[26]....
        /*03e4*/ 	.word	0x0000e710


	//   ....[27]....
        /*03e8*/ 	.word	0x0000e720


	//   ....[28]....
        /*03ec*/ 	.word	0x0000e730


	//   ....[29]....
        /*03f0*/ 	.word	0x0000e740


	//   ....[30]....
        /*03f4*/ 	.word	0x0000e750


	//   ....[31]....
        /*03f8*/ 	.word	0x0000e760


	//   ....[32]....
        /*03fc*/ 	.word	0x0000e790


	//   ....[33]....
        /*0400*/ 	.word	0x0000e7a0


	//   ....[34]....
        /*0404*/ 	.word	0x0000e7d0


	//   ....[35]....
        /*0408*/ 	.word	0x0000e7f0


	//   ....[36]....
        /*040c*/ 	.word	0x0000e820


	//   ....[37]....
        /*0410*/ 	.word	0x0000e830


	//   ....[38]....
        /*0414*/ 	.word	0x0000e860


	//   ....[39]....
        /*0418*/ 	.word	0x0000e870


	//   ....[40]....
        /*041c*/ 	.word	0x0000e8a0


	//   ....[41]....
        /*0420*/ 	.word	0x0000e8b0


	//   ....[42]....
        /*0424*/ 	.word	0x0000e8e0


	//   ....[43]....
        /*0428*/ 	.word	0x0000e8f0


	//   ....[44]....
        /*042c*/ 	.word	0x0000e900


	//   ....[45]....
        /*0430*/ 	.word	0x0000e920


	//   ....[46]....
        /*0434*/ 	.word	0x0000e930


	//   ....[47]....
        /*0438*/ 	.word	0x0000e940


	//   ....[48]....
        /*043c*/ 	.word	0x0000e950


	//   ....[49]....
        /*0440*/ 	.word	0x0000e960


	//   ....[50]....
        /*0444*/ 	.word	0x0000e990


	//   ....[51]....
        /*0448*/ 	.word	0x0000e9b0


	//   ....[52]....
        /*044c*/ 	.word	0x0000e9d0


	//   ....[53]....
        /*0450*/ 	.word	0x0000e9f0


	//   ....[54]....
        /*0454*/ 	.word	0x0000ea00


	//   ....[55]....
        /*0458*/ 	.word	0x0000ea10


	//   ....[56]....
        /*045c*/ 	.word	0x0000eb20


	//   ....[57]....
        /*0460*/ 	.word	0x0000f6a0


	//   ....[58]....
        /*0464*/ 	.word	0x000106d0


	//   ....[59]....
        /*0468*/ 	.word	0x00012990


	//   ....[60]....
        /*046c*/ 	.word	0x00012b30


	//   ....[61]....
        /*0470*/ 	.word	0x00013150


	//   ....[62]....
        /*0474*/ 	.word	0x000135e0


	//----- nvinfo : EIATTR_REG_RECONFIG
	.align		4
.L_303:
        /*0478*/ 	.byte	0x01, 0x54
	.zero		2


	//----- nvinfo : EIATTR_SYSCALL_OFFSETS
	.align		4
        /*047c*/ 	.byte	0x04, 0x46
        /*047e*/ 	.short	(.L_305 - .L_304)


	//   ....[0]....
.L_304:
        /*0480*/ 	.word	0x00001680


	//   ....[1]....
        /*0484*/ 	.word	0x00010050


	//   ....[2]....
        /*0488*/ 	.word	0x00010190


	//   ....[3]....
        /*048c*/ 	.word	0x000102d0


	//   ....[4]....
        /*0490*/ 	.word	0x000103f0


	//----- nvinfo : EIATTR_MBARRIER_INSTR_OFFSETS
	.align		4
.L_305:
        /*0494*/ 	.byte	0x04, 0x39
        /*0496*/ 	.short	(.L_307 - .L_306)


	//   ....[0]....
.L_306:
        /*0498*/ 	.word	0x00000290
        /*049c*/ 	.word	0x000000ff
        /*04a0*/ 	.word	0x00029800
        /*04a4*/ 	.short	0x0100
        /*04a6*/ 	.byte	0x06
	.zero		1


	//   ....[1]....
        /*04a8*/ 	.word	0x000002a0
        /*04ac*/ 	.word	0x000000ff
        /*04b0*/ 	.word	0x00029820
        /*04b4*/ 	.short	0x0100
        /*04b6*/ 	.byte	0x06
	.zero		1


	//   ....[2]....
        /*04b8*/ 	.word	0x00000390
        /*04bc*/ 	.word	0x000000ff
        /*04c0*/ 	.word	0x00029830
        /*04c4*/ 	.short	0x0100
        /*04c6*/ 	.byte	0x08
	.zero		1


	//   ....[3]....
        /*04c8*/ 	.word	0x000003a0
        /*04cc*/ 	.word	0x000000ff
        /*04d0*/ 	.word	0x00029840
        /*04d4*/ 	.short	0x0100
        /*04d6*/ 	.byte	0x08
	.zero		1


	//   ....[4]....
        /*04d8*/ 	.word	0x000003b0
        /*04dc*/ 	.word	0x000000ff
        /*04e0*/ 	.word	0x00029838
        /*04e4*/ 	.short	0x0100
        /*04e6*/ 	.byte	0x08
	.zero		1


	//   ....[5]....
        /*04e8*/ 	.word	0x000003c0
        /*04ec*/ 	.word	0x000000ff
        /*04f0*/ 	.word	0x00029848
        /*04f4*/ 	.short	0x0100
        /*04f6*/ 	.byte	0x08
	.zero		1


	//   ....[6]....
        /*04f8*/ 	.word	0x000004f0
        /*04fc*/ 	.word	0x000000ff
        /*0500*/ 	.word	0x00029850
        /*0504*/ 	.short	0x0100
        /*0506*/ 	.byte	0x08
	.zero		1


	//   ....[7]....
        /*0508*/ 	.word	0x00000500
        /*050c*/ 	.word	0x000000ff
        /*0510*/ 	.word	0x00029860
        /*0514*/ 	.short	0x0100
        /*0516*/ 	.byte	0x08
	.zero		1


	//   ....[8]....
        /*0518*/ 	.word	0x00000510
        /*051c*/ 	.word	0x000000ff
        /*0520*/ 	.word	0x00029858
        /*0524*/ 	.short	0x0100
        /*0526*/ 	.byte	0x08
	.zero		1


	//   ....[9]....
        /*0528*/ 	.word	0x00000520
        /*052c*/ 	.word	0x000000ff
        /*0530*/ 	.word	0x00029868
        /*0534*/ 	.short	0x0100
        /*0536*/ 	.byte	0x08
	.zero		1


	//   ....[10]....
        /*0538*/ 	.word	0x00000610
        /*053c*/ 	.word	0x000000ff
        /*0540*/ 	.word	0x00029870
        /*0544*/ 	.short	0x0100
        /*0546*/ 	.byte	0x06
	.zero		1


	//   ....[11]....
        /*0548*/ 	.word	0x00000620
        /*054c*/ 	.word	0x000000ff
        /*0550*/ 	.word	0x00029880
        /*0554*/ 	.short	0x0100
        /*0556*/ 	.byte	0x06
	.zero		1


	//   ....[12]....
        /*0558*/ 	.word	0x00000630
        /*055c*/ 	.word	0x000000ff
        /*0560*/ 	.word	0x00029878
        /*0564*/ 	.short	0x0100
        /*0566*/ 	.byte	0x06
	.zero		1


	//   ....[13]....
        /*0568*/ 	.word	0x00000640
        /*056c*/ 	.word	0x000000ff
        /*0570*/ 	.word	0x00029888
        /*0574*/ 	.short	0x0100
        /*0576*/ 	.byte	0x06
	.zero		1


	//   ....[14]....
        /*0578*/ 	.word	0x00000770
        /*057c*/ 	.word	0x000000ff
        /*0580*/ 	.word	0x00029890
        /*0584*/ 	.short	0x0100
        /*0586*/ 	.byte	0x08
	.zero		1


	//   ....[15]....
        /*0588*/ 	.word	0x00000780
        /*058c*/ 	.word	0x000000ff
        /*0590*/ 	.word	0x000298a0
        /*0594*/ 	.short	0x0100
        /*0596*/ 	.byte	0x08
	.zero		1


	//   ....[16]....
        /*0598*/ 	.word	0x00000790
        /*059c*/ 	.word	0x000000ff
        /*05a0*/ 	.word	0x00029898
        /*05a4*/ 	.short	0x0100
        /*05a6*/ 	.byte	0x08
	.zero		1


	//   ....[17]....
        /*05a8*/ 	.word	0x000007a0
        /*05ac*/ 	.word	0x000000ff
        /*05b0*/ 	.word	0x000298a8
        /*05b4*/ 	.short	0x0100
        /*05b6*/ 	.byte	0x08
	.zero		1


	//   ....[18]....
        /*05b8*/ 	.word	0x000008d0
        /*05bc*/ 	.word	0x000000ff
        /*05c0*/ 	.word	0x000298b0
        /*05c4*/ 	.short	0x0100
        /*05c6*/ 	.byte	0x08
	.zero		1


	//   ....[19]....
        /*05c8*/ 	.word	0x000008e0
        /*05cc*/ 	.word	0x000000ff
        /*05d0*/ 	.word	0x000298c0
        /*05d4*/ 	.short	0x0100
        /*05d6*/ 	.byte	0x08
	.zero		1


	//   ....[20]....
        /*05d8*/ 	.word	0x000008f0
        /*05dc*/ 	.word	0x000000ff
        /*05e0*/ 	.word	0x000298b8
        /*05e4*/ 	.short	0x0100
        /*05e6*/ 	.byte	0x08
	.zero		1


	//   ....[21]....
        /*05e8*/ 	.word	0x00000900
        /*05ec*/ 	.word	0x000000ff
        /*05f0*/ 	.word	0x000298c8
        /*05f4*/ 	.short	0x0100
        /*05f6*/ 	.byte	0x08
	.zero		1


	//   ....[22]....
        /*05f8*/ 	.word	0x000019d0
        /*05fc*/ 	.word	0x000000ff
        /*0600*/ 	.word	0x00029800
        /*0604*/ 	.short	0x010a
        /*0606*/ 	.byte	0x25
	.zero		1


	//   ....[23]....
        /*0608*/ 	.word	0x00001a70
        /*060c*/ 	.word	0x00000002
        /*0610*/ 	.word	0x00029830
        /*0614*/ 	.short	0x010a
        /*0616*/ 	.byte	0x3f
	.zero		1


	//   ....[24]....
        /*0618*/ 	.word	0x00001ae0
        /*061c*/ 	.word	0x00000002
        /*0620*/ 	.word	0x00029830
        /*0624*/ 	.short	0x010a
        /*0626*/ 	.byte	0x3f
	.zero		1


	//   ....[25]....
        /*0628*/ 	.word	0x000033b0
        /*062c*/ 	.word	0x00000002
        /*0630*/ 	.word	0x00000000
        /*0634*/ 	.short	0x0101
        /*0636*/ 	.byte	0x3f
	.zero		1


	//   ....[26]....
        /*0638*/ 	.word	0x00005b10
        /*063c*/ 	.word	0x000000ff
        /*0640*/ 	.word	0x00029830
        /*0644*/ 	.short	0x010a
        /*0646*/ 	.byte	0x05
	.zero		1


	//   ....[27]....
        /*0648*/ 	.word	0x00005b50
        /*064c*/ 	.word	0x000000ff
        /*0650*/ 	.word	0x00029830
        /*0654*/ 	.short	0x010a
        /*0656*/ 	.byte	0x05
	.zero		1


	//   ....[28]....
        /*0658*/ 	.word	0x00006790
        /*065c*/ 	.word	0x000000ff
        /*0660*/ 	.word	0x00029850
        /*0664*/ 	.short	0x010a
        /*0666*/ 	.byte	0x06
	.zero		1


	//   ....[29]....
        /*0668*/ 	.word	0x000067d0
        /*066c*/ 	.word	0x000000ff
        /*0670*/ 	.word	0x00029850
        /*0674*/ 	.short	0x010a
        /*0676*/ 	.byte	0x06
	.zero		1


	//   ....[30]....
        /*0678*/ 	.word	0x00009360
        /*067c*/ 	.word	0x00000002
        /*0680*/ 	.word	0x00000000
        /*0684*/ 	.short	0x0101
        /*0686*/ 	.byte	0x3f
	.zero		1


	//   ....[31]....
        /*0688*/ 	.word	0x000095e0
        /*068c*/ 	.word	0x000000ff
        /*0690*/ 	.word	0x00000000
        /*0694*/ 	.short	0x0101
        /*0696*/ 	.byte	0x06
	.zero		1


	//   ....[32]....
        /*0698*/ 	.word	0x00009d20
        /*069c*/ 	.word	0x000000ff
        /*06a0*/ 	.word	0x00029830
        /*06a4*/ 	.short	0x010a
        /*06a6*/ 	.byte	0x06
	.zero		1


	//   ....[33]....
        /*06a8*/ 	.word	0x00009d60
        /*06ac*/ 	.word	0x000000ff
        /*06b0*/ 	.word	0x00029830
        /*06b4*/ 	.short	0x010a
        /*06b6*/ 	.byte	0x06
	.zero		1


	//   ....[34]....
        /*06b8*/ 	.word	0x0000a970
        /*06bc*/ 	.word	0x000000ff
        /*06c0*/ 	.word	0x00029850
        /*06c4*/ 	.short	0x010a
        /*06c6*/ 	.byte	0x06
	.zero		1


	//   ....[35]....
        /*06c8*/ 	.word	0x0000a9b0
        /*06cc*/ 	.word	0x000000ff
        /*06d0*/ 	.word	0x00029850
        /*06d4*/ 	.short	0x010a
        /*06d6*/ 	.byte	0x06
	.zero		1


	//   ....[36]....
        /*06d8*/ 	.word	0x0000c940
        /*06dc*/ 	.word	0x00000002
        /*06e0*/ 	.word	0x00000000
        /*06e4*/ 	.short	0x0101
        /*06e6*/ 	.byte	0x3f
	.zero		1


	//   ....[37]....
        /*06e8*/ 	.word	0x0000cc90
        /*06ec*/ 	.word	0x000000ff
        /*06f0*/ 	.word	0x00000000
        /*06f4*/ 	.short	0x0101
        /*06f6*/ 	.byte	0x05
	.zero		1


	//   ....[38]....
        /*06f8*/ 	.word	0x0000d310
        /*06fc*/ 	.word	0x000000ff
        /*0700*/ 	.word	0x00029850
        /*0704*/ 	.short	0x010a
        /*0706*/ 	.byte	0x09
	.zero		1


	//   ....[39]....
        /*0708*/ 	.word	0x0000d350
        /*070c*/ 	.word	0x000000ff
        /*0710*/ 	.word	0x00029850
        /*0714*/ 	.short	0x010a
        /*0716*/ 	.byte	0x09
	.zero		1


	//   ....[40]....
        /*0718*/ 	.word	0x0000daa0
        /*071c*/ 	.word	0x000000ff
        /*0720*/ 	.word	0x00000000
        /*0724*/ 	.short	0x0101
        /*0726*/ 	.byte	0x04
	.zero		1


	//   ....[41]....
        /*0728*/ 	.word	0x0000ed80
        /*072c*/ 	.word	0x000000ff
        /*0730*/ 	.word	0x00000000
        /*0734*/ 	.short	0x0101
        /*0736*/ 	.byte	0x05
	.zero		1


	//   ....[42]....
        /*0738*/ 	.word	0x000108f0
        /*073c*/ 	.word	0x00000002
        /*0740*/ 	.word	0x00029880
        /*0744*/ 	.short	0x010a
        /*0746*/ 	.byte	0x3f
	.zero		1


	//   ....[43]....
        /*0748*/ 	.word	0x00010aa0
        /*074c*/ 	.word	0x00000002
        /*0750*/ 	.word	0x00029840
        /*0754*/ 	.short	0x010a
        /*0756*/ 	.byte	0x3f
	.zero		1


	//   ....[44]....
        /*0758*/ 	.word	0x00010f70
        /*075c*/ 	.word	0x000000ff
        /*0760*/ 	.word	0x00029820
        /*0764*/ 	.short	0x010a
        /*0766*/ 	.byte	0x28
	.zero		1


	//   ....[45]....
        /*0768*/ 	.word	0x00011270
        /*076c*/ 	.word	0x00000004
        /*0770*/ 	.word	0x00029880
        /*0774*/ 	.short	0x010a
        /*0776*/ 	.byte	0x3f
	.zero		1


	//   ....[46]....
        /*0778*/ 	.word	0x000114c0
        /*077c*/ 	.word	0x00000004
        /*0780*/ 	.word	0x00029840
        /*0784*/ 	.short	0x010a
        /*0786*/ 	.byte	0x3f
	.zero		1


	//   ....[47]....
        /*0788*/ 	.word	0x000119d0
        /*078c*/ 	.word	0x00000003
        /*0790*/ 	.word	0x00029870
        /*0794*/ 	.short	0x010a
        /*0796*/ 	.byte	0x3f
	.zero		1


	//   ....[48]....
        /*0798*/ 	.word	0x00011a40
        /*079c*/ 	.word	0x00000002
        /*07a0*/ 	.word	0x00029860
        /*07a4*/ 	.short	0x010a
        /*07a6*/ 	.byte	0x3f
	.zero		1


	//   ....[49]....
        /*07a8*/ 	.word	0x00011fb0
        /*07ac*/ 	.word	0x00000003
        /*07b0*/ 	.word	0x00029850
        /*07b4*/ 	.short	0x0101
        /*07b6*/ 	.byte	0x3f
	.zero		1


	//   ....[50]....
        /*07b8*/ 	.word	0x00011ff0
        /*07bc*/ 	.word	0x00000002
        /*07c0*/ 	.word	0x00000000
        /*07c4*/ 	.short	0x0101
        /*07c6*/ 	.byte	0x3f
	.zero		1


	//   ....[51]....
        /*07c8*/ 	.word	0x000121b0
        /*07cc*/ 	.word	0x00000014
        /*07d0*/ 	.word	0x00029870
        /*07d4*/ 	.short	0x010a
        /*07d6*/ 	.byte	0x3f
	.zero		1


	//   ....[52]....
        /*07d8*/ 	.word	0x00012240
        /*07dc*/ 	.word	0x00000014
        /*07e0*/ 	.word	0x00029860
        /*07e4*/ 	.short	0x010a
        /*07e6*/ 	.byte	0x3f
	.zero		1


	//   ....[53]....
        /*07e8*/ 	.word	0x00012780
        /*07ec*/ 	.word	0x00000014
        /*07f0*/ 	.word	0x00029850
        /*07f4*/ 	.short	0x0101
        /*07f6*/ 	.byte	0x3f
	.zero		1


	//   ....[54]....
        /*07f8*/ 	.word	0x000127d0
        /*07fc*/ 	.word	0x00000000
        /*0800*/ 	.word	0x00000000
        /*0804*/ 	.short	0x0101
        /*0806*/ 	.byte	0x3f
	.zero		1


	//   ....[55]....
        /*0808*/ 	.word	0x00012ab0
        /*080c*/ 	.word	0x00000000
        /*0810*/ 	.word	0x00029820
        /*0814*/ 	.short	0x010a
        /*0816*/ 	.byte	0x3f
	.zero		1


	//   ....[56]....
        /*0818*/ 	.word	0x00012c90
        /*081c*/ 	.word	0x00000006
        /*0820*/ 	.word	0x00000000
        /*0824*/ 	.short	0x010a
        /*0826*/ 	.byte	0x3f
	.zero		1


	//   ....[57]....
        /*0828*/ 	.word	0x00012d00
        /*082c*/ 	.word	0x00000007
        /*0830*/ 	.word	0x00000000
        /*0834*/ 	.short	0x010a
        /*0836*/ 	.byte	0x3f
	.zero		1


	//   ....[58]....
        /*0838*/ 	.word	0x00012d60
        /*083c*/ 	.word	0x00000004
        /*0840*/ 	.word	0x00029860
        /*0844*/ 	.short	0x010a
        /*0846*/ 	.byte	0x3f
	.zero		1


	//   ....[59]....
        /*0848*/ 	.word	0x00012db0
        /*084c*/ 	.word	0x00000003
        /*0850*/ 	.word	0x00029860
        /*0854*/ 	.short	0x010a
        /*0856*/ 	.byte	0x3f
	.zero		1


	//   ....[60]....
        /*0858*/ 	.word	0x00012df0
        /*085c*/ 	.word	0x00000004
        /*0860*/ 	.word	0x00029880
        /*0864*/ 	.short	0x010a
        /*0866*/ 	.byte	0x3f
	.zero		1


	//   ....[61]....
        /*0868*/ 	.word	0x00012e10
        /*086c*/ 	.word	0x00000003
        /*0870*/ 	.word	0x00029880
        /*0874*/ 	.short	0x010a
        /*0876*/ 	.byte	0x3f
	.zero		1


	//   ....[62]....
        /*0878*/ 	.word	0x00012e80
        /*087c*/ 	.word	0x00000003
        /*0880*/ 	.word	0x00029800
        /*0884*/ 	.short	0x010a
        /*0886*/ 	.byte	0x3f
	.zero		1


	//   ....[63]....
        /*0888*/ 	.word	0x00012ed0
        /*088c*/ 	.word	0x00000002
        /*0890*/ 	.word	0x00029830
        /*0894*/ 	.short	0x010a
        /*0896*/ 	.byte	0x3f
	.zero		1


	//   ....[64]....
        /*0898*/ 	.word	0x00012f30
        /*089c*/ 	.word	0x00000007
        /*08a0*/ 	.word	0x00029830
        /*08a4*/ 	.short	0x010a
        /*08a6*/ 	.byte	0x3f
	.zero		1


	//   ....[65]....
        /*08a8*/ 	.word	0x00012f90
        /*08ac*/ 	.word	0x00000007
        /*08b0*/ 	.word	0x00029850
        /*08b4*/ 	.short	0x010a
        /*08b6*/ 	.byte	0x3f
	.zero		1


	//   ....[66]....
        /*08b8*/ 	.word	0x00012ff0
        /*08bc*/ 	.word	0x00000007
        /*08c0*/ 	.word	0x00029830
        /*08c4*/ 	.short	0x010a
        /*08c6*/ 	.byte	0x3f
	.zero		1


	//   ....[67]....
        /*08c8*/ 	.word	0x00013050
        /*08cc*/ 	.word	0x00000007
        /*08d0*/ 	.word	0x00029850
        /*08d4*/ 	.short	0x010a
        /*08d6*/ 	.byte	0x3f
	.zero		1


	//   ....[68]....
        /*08d8*/ 	.word	0x000130b0
        /*08dc*/ 	.word	0x00000005
        /*08e0*/ 	.word	0x00029850
        /*08e4*/ 	.short	0x010a
        /*08e6*/ 	.byte	0x3f
	.zero		1


	//   ....[69]....
        /*08e8*/ 	.word	0x00013200
        /*08ec*/ 	.word	0x00000002
        /*08f0*/ 	.word	0x00029880
        /*08f4*/ 	.short	0x010a
        /*08f6*/ 	.byte	0x3f
	.zero		1


	//   ....[70]....
        /*08f8*/ 	.word	0x00013250
        /*08fc*/ 	.word	0x00000002
        /*0900*/ 	.word	0x00029840
        /*0904*/ 	.short	0x010a
        /*0906*/ 	.byte	0x3f
	.zero		1


	//   ....[71]....
        /*0908*/ 	.word	0x000132b0
        /*090c*/ 	.word	0x00000003
        /*0910*/ 	.word	0x00029820
        /*0914*/ 	.short	0x010a
        /*0916*/ 	.byte	0x3f
	.zero		1


	//   ....[72]....
        /*0918*/ 	.word	0x00013300
        /*091c*/ 	.word	0x00000004
        /*0920*/ 	.word	0x00029880
        /*0924*/ 	.short	0x010a
        /*0926*/ 	.byte	0x3f
	.zero		1


	//   ....[73]....
        /*0928*/ 	.word	0x00013350
        /*092c*/ 	.word	0x00000004
        /*0930*/ 	.word	0x00029840
        /*0934*/ 	.short	0x010a
        /*0936*/ 	.byte	0x3f
	.zero		1


	//   ....[74]....
        /*0938*/ 	.word	0x000133b0
        /*093c*/ 	.word	0x00000003
        /*0940*/ 	.word	0x00029870
        /*0944*/ 	.short	0x010a
        /*0946*/ 	.byte	0x3f
	.zero		1


	//   ....[75]....
        /*0948*/ 	.word	0x00013410
        /*094c*/ 	.word	0x00000004
        /*0950*/ 	.word	0x00029860
        /*0954*/ 	.short	0x010a
        /*0956*/ 	.byte	0x3f
	.zero		1


	//   ....[76]....
        /*0958*/ 	.word	0x00013460
        /*095c*/ 	.word	0x00000014
        /*0960*/ 	.word	0x00029870
        /*0964*/ 	.short	0x010a
        /*0966*/ 	.byte	0x3f
	.zero		1


	//   ....[77]....
        /*0968*/ 	.word	0x000134b0
        /*096c*/ 	.word	0x00000014
        /*0970*/ 	.word	0x00029860
        /*0974*/ 	.short	0x010a
        /*0976*/ 	.byte	0x3f
	.zero		1


	//   ....[78]....
        /*0978*/ 	.word	0x00013500
        /*097c*/ 	.word	0x00000000
        /*0980*/ 	.word	0x00029820
        /*0984*/ 	.short	0x010a
        /*0986*/ 	.byte	0x3f
	.zero		1


	//   ....[79]....
        /*0988*/ 	.word	0x000136a0
        /*098c*/ 	.word	0x00000006
        /*0990*/ 	.word	0x00000000
        /*0994*/ 	.short	0x010a
        /*0996*/ 	.byte	0x3f
	.zero		1


	//   ....[80]....
        /*0998*/ 	.word	0x000136f0
        /*099c*/ 	.word	0x00000007
        /*09a0*/ 	.word	0x00000000
        /*09a4*/ 	.short	0x010a
        /*09a6*/ 	.byte	0x3f
	.zero		1


	//   ....[81]....
        /*09a8*/ 	.word	0x00013740
        /*09ac*/ 	.word	0x00000004
        /*09b0*/ 	.word	0x00029860
        /*09b4*/ 	.short	0x010a
        /*09b6*/ 	.byte	0x3f
	.zero		1


	//   ....[82]....
        /*09b8*/ 	.word	0x00013790
        /*09bc*/ 	.word	0x00000003
        /*09c0*/ 	.word	0x00029860
        /*09c4*/ 	.short	0x010a
        /*09c6*/ 	.byte	0x3f
	.zero		1


	//   ....[83]....
        /*09c8*/ 	.word	0x000137e0
        /*09cc*/ 	.word	0x00000004
        /*09d0*/ 	.word	0x00029880
        /*09d4*/ 	.short	0x010a
        /*09d6*/ 	.byte	0x3f
	.zero		1


	//----- nvinfo : EIATTR_NUM_MBARRIERS
	.align		4
.L_307:
        /*09d8*/ 	.byte	0x03, 0x38
        /*09da*/ 	.short	0x0016


	//----- nvinfo : EIATTR_EXIT_INSTR_OFFSETS
	.align		4
        /*09dc*/ 	.byte	0x04, 0x1c
        /*09de*/ 	.short	(.L_309 - .L_308)


	//   ....[0]....
.L_308:
        /*09e0*/ 	.word	0x00000a80


	//   ....[1]....
        /*09e4*/ 	.word	0x0000f650


	//   ....[2]....
        /*09e8*/ 	.word	0x00012e60


	//----- nvinfo : EIATTR_MAX_THREADS
	.align		4
.L_309:
        /*09ec*/ 	.byte	0x04, 0x05
        /*09ee*/ 	.short	(.L_311 - .L_310)
.L_310:
        /*09f0*/ 	.word	0x00000180
        /*09f4*/ 	.word	0x00000001
        /*09f8*/ 	.word	0x00000001


	//----- nvinfo : EIATTR_CRS_STACK_SIZE
	.align		4
.L_311:
        /*09fc*/ 	.byte	0x04, 0x1e
        /*09fe*/ 	.short	(.L_313 - .L_312)
.L_312:
        /*0a00*/ 	.word	0x00000000


	//----- nvinfo : EIATTR_CBANK_PARAM_SIZE
	.align		4
.L_313:
        /*0a04*/ 	.byte	0x03, 0x19
        /*0a06*/ 	.short	0x0bf0


	//----- nvinfo : EIATTR_PARAM_CBANK
	.align		4
        /*0a08*/ 	.byte	0x04, 0x0a
        /*0a0a*/ 	.short	(.L_315 - .L_314)
	.align		4
.L_314:
        /*0a0c*/ 	.word	index@(.nv.constant0._ZN7cutlass13device_kernelIN5flash11enable_sm90INS1_16FlashAttnFwdSm90INS1_25CollectiveMainloopFwdSm90ILi2EN4cute5tupleIJNS5_1CILi1EEES8_S8_EEENS6_IJNS7_ILi128EEENS7_ILi160EEENS7_ILi192EEEEEELi128ENS_12float_e4m3_tEfNS_4arch4Sm90ELb1ELb0ELb1ELb0ELb0ELb0ELb0ELb1ELb1ELb0ELb0ELb0EEENS1_21CollectiveEpilogueFwdINS6_IJSA_SA_SB_EEES9_NS_10bfloat16_tESG_Li256ELb0ELb0ELb0ELb1EEENS1_30DynamicPersistentTileSchedulerILi256ELi128ELb0ELb0ELb1EEEEEEEEEvNT_6ParamsE)
        /*0a10*/ 	.short	0x0210
        /*0a12*/ 	.short	0x0bf0


	//----- nvinfo : EIATTR_SW_WAR
	.align		4
.L_315:
        /*0a14*/ 	.byte	0x04, 0x36
        /*0a16*/ 	.short	(.L_317 - .L_316)
.L_316:
        /*0a18*/ 	.word	0x00000008
.L_317:


//--------------------- .nv.info._ZN7cutlass13device_kernelIN5flash11enable_sm90INS1_16FlashAttnFwdSm90INS1_25CollectiveMainloopFwdSm90ILi2EN4cute5tupleIJNS5_1CILi1EEES8_S8_EEENS6_IJNS7_ILi128EEENS7_ILi160EEENS7_ILi192EEEEEELi128ENS_12float_e4m3_tEfNS_4arch4Sm90ELb1ELb0ELb1ELb1ELb0ELb0ELb0ELb1ELb1ELb0ELb0ELb0EEENS1_21CollectiveEpilogueFwdINS6_IJSA_SA_SB_EEES9_NS_10bfloat16_tESG_Li256ELb1ELb0ELb0ELb1EEENS1_36VarlenDynamicPersistentTileSchedulerILi128ELi160ELi256ELi128ELb0ELb0ELb1ELb1ELb1ELb1EEEEEEEEEvNT_6ParamsE --------------------------
	.section	.nv.info._ZN7cutlass13device_kernelIN5flash11enable_sm90INS1_16FlashAttnFwdSm90INS1_25CollectiveMainloopFwdSm90ILi2EN4cute5tupleIJNS5_1CILi1EEES8_S8_EEENS6_IJNS7_ILi128EEENS7_ILi160EEENS7_ILi192EEEEEELi128ENS_12float_e4m3_tEfNS_4arch4Sm90ELb1ELb0ELb1ELb1ELb0ELb0ELb0ELb1ELb1ELb0ELb0ELb0EEENS1_21CollectiveEpilogueFwdINS6_IJSA_SA_SB_EEES9_NS_10bfloat16_tESG_Li256ELb1ELb0ELb0ELb1EEENS1_36VarlenDynamicPersistentTileSchedulerILi128ELi160ELi256ELi128ELb0ELb0ELb1ELb1ELb1ELb1EEEEEEEEEvNT_6ParamsE,"",@"SHT_CUDA_INFO"
	.sectionflags	@""
	.align	4


	//----- nvinfo : EIATTR_CUDA_API_VERSION
	.align		4
        /*0000*/ 	.byte	0x04, 0x37
        /*0002*/ 	.short	(.L_319 - .L_318)
.L_318:
        /*0004*/ 	.word	0x00000082


	//----- nvinfo : EIATTR_KPARAM_INFO
	.align		4
.L_319:
        /*0008*/ 	.byte	0x04, 0x17
        /*000a*/ 	.short	(.L_321 - .L_320)
.L_320:
        /*000c*/ 	.word	0x00000000
        /*0010*/ 	.short	0x0000
        /*0012*/ 	.short	0x0070
        /*0014*/ 	.byte	0x00, 0xf0, 0x01, 0x28


	//----- nvinfo : EIATTR_SPARSE_MMA_MASK
	.align		4
.L_321:
        /*0018*/ 	.byte	0x03, 0x50
        /*001a*/ 	.short	0x0000


	//----- nvinfo : EIATTR_MAXREG_COUNT
	.align		4
        /*001c*/ 	.byte	0x03, 0x1b
        /*001e*/ 	.short	0x00a8


	//----- nvinfo : EIATTR_NUM_BARRIERS
	.align		4
        /*0020*/ 	.byte	0x02, 0x4c
        /*0022*/ 	.byte	0x10
	.zero		1


	//----- nvinfo : EIATTR_EXTERNS
	.align		4
        /*0024*/ 	.byte	0x04, 0x0f
        /*0026*/ 	.short	(.L_323 - .L_322)


	//   ....[0]....
	.align		4
.L_322:
        /*0028*/ 	.word	index@(__assertfail)


	//----- nvinfo : EIATTR_ANNOTATIONS
	.align		4
.L_323:
        /*002c*/ 	.byte	0x04, 0x55
        /*002e*/ 	.short	(.L_325 - .L_324)


	//   ....[0]....
.L_324:
        /* <DEDUP_REMOVED lines=40> */


	//----- nvinfo : EIATTR_MERCURY_ISA_VERSION
	.align		4
.L_325:
        /*02a0*/ 	.byte	0x03, 0x5f
        /*02a2*/ 	.short	0x0101


	//----- nvinfo : EIATTR_UNUSED_LOAD_BYTE_OFFSET
	.align		4
        /*02a4*/ 	.byte	0x04, 0x44
        /*02a6*/ 	.short	(.L_327 - .L_326)


	//   ....[0]....
.L_326:
        /*02a8*/ 	.word	0x00000a70
        /*02ac*/ 	.word	0x0000fff0


	//   ....[1]....
        /*02b0*/ 	.word	0x0000de50
        /*02b4*/ 	.word	0x0000fff0


	//----- nvinfo : EIATTR_INT_WARP_WIDE_INSTR_OFFSETS
	.align		4
.L_327:
        /*02b8*/ 	.byte	0x04, 0x31
        /*02ba*/ 	.short	(.L_329 - .L_328)


	//   ....[0]....
.L_328:
        /*02bc*/ 	.word	0x00000160


	//   ....[1]....
        /*02c0*/ 	.word	0x000001a0


	//   ....[2]....
        /*02c4*/ 	.word	0x00000210


	//   ....[3]....
        /*02c8*/ 	.word	0x00011920


	//   ....[4]....
        /*02cc*/ 	.word	0x000119b0


	//   ....[5]....
        /*02d0*/ 	.word	0x00012130


	//   ....[6]....
        /*02d4*/ 	.word	0x00013c10


	//   ....[7]....
        /*02d8*/ 	.word	0x00013ca0


	//----- nvinfo : EIATTR_COOP_GROUP_MASK_REGIDS
	.align		4
.L_329:
        /*02dc*/ 	.byte	0x04, 0x29
        /*02de*/ 	.short	(.L_331 - .L_330)


	//   ....[0]....
.L_330:
        /*02e0*/ 	.word	0xffffffff


	//   ....[1]....
        /*02e4*/ 	.word	0xffffffff


	//   ....[2]....
        /*02e8*/ 	.word	0xffffffff


	//   ....[3]....
        /*02ec*/ 	.word	0xffffffff


	//   ....[4]....
        /*02f0*/ 	.word	0xffffffff


	//   ....[5]....
        /*02f4*/ 	.word	0xffffffff


	//   ....[6]....
        /*02f8*/ 	.word	0xffffffff


	//   ....[7]....
        /*02fc*/ 	.word	0xffffffff


	//   ....[8]....
        /*0300*/ 	.word	0xffffffff


	//   ....[9]....
        /*0304*/ 	.word	0xffffffff


	//   ....[10]....
        /*0308*/ 	.word	0xffffffff


	//   ....[11]....
        /*030c*/ 	.word	0xffffffff


	//   ....[12]....
        /*0310*/ 	.word	0xffffffff


	//   ....[13]....
        /*0314*/ 	.word	0xffffffff


	//   ....[14]....
        /*0318*/ 	.word	0xffffffff


	//   ....[15]....
        /*031c*/ 	.word	0xffffffff


	//   ....[16]....
        /*0320*/ 	.word	0xffffffff


	//   ....[17]....
        /*0324*/ 	.word	0xffffffff


	//   ....[18]....
        /*0328*/ 	.word	0xffffffff


	//   ....[19]....
        /*032c*/ 	.word	0xffffffff


	//   ....[20]....
        /*0330*/ 	.word	0xffffffff


	//   ....[21]....
        /*0334*/ 	.word	0xffffffff


	//   ....[22]....
        /*0338*/ 	.word	0xffffffff


	//   ....[23]....
        /*033c*/ 	.word	0xffffffff


	//   ....[24]....
        /*0340*/ 	.word	0xffffffff


	//   ....[25]....
        /*0344*/ 	.word	0xffffffff


	//   ....[26]....
        /*0348*/ 	.word	0xffffffff


	//   ....[27]....
        /*034c*/ 	.word	0xffffffff


	//   ....[28]....
        /*0350*/ 	.word	0xffffffff


	//   ....[29]....
        /*0354*/ 	.word	0xffffffff


	//   ....[30]....
        /*0358*/ 	.word	0xffffffff


	//   ....[31]....
        /*035c*/ 	.word	0xffffffff


	//   ....[32]....
        /*0360*/ 	.word	0xffffffff


	//   ....[33]....
        /*0364*/ 	.word	0xffffffff


	//   ....[34]....
        /*0368*/ 	.word	0xffffffff


	//   ....[35]....
        /*036c*/ 	.word	0xffffffff


	//   ....[36]....
        /*0370*/ 	.word	0xffffffff


	//   ....[37]....
        /*0374*/ 	.word	0xffffffff


	//   ....[38]....
        /*0378*/ 	.word	0xffffffff


	//   ....[39]....
        /*037c*/ 	.word	0xffffffff


	//   ....[40]....
        /*0380*/ 	.word	0xffffffff


	//   ....[41]....
        /*0384*/ 	.word	0xffffffff


	//   ....[42]....
        /*0388*/ 	.word	0xffffffff


	//   ....[43]....
        /*038c*/ 	.word	0xffffffff


	//   ....[44]....
        /*0390*/ 	.word	0xffffffff


	//   ....[45]....
        /*0394*/ 	.word	0xffffffff


	//   ....[46]....
        /*0398*/ 	.word	0xffffffff


	//   ....[47]....
        /*039c*/ 	.word	0xffffffff


	//   ....[48]....
        /*03a0*/ 	.word	0xffffffff


	//   ....[49]....
        /*03a4*/ 	.word	0xffffffff


	//   ....[50]....
        /*03a8*/ 	.word	0xffffffff


	//   ....[51]....
        /*03ac*/ 	.word	0xffffffff


	//   ....[52]....
        /*03b0*/ 	.word	0xffffffff


	//   ....[53]....
        /*03b4*/ 	.word	0xffffffff


	//   ....[54]....
        /*03b8*/ 	.word	0xffffffff


	//   ....[55]....
        /*03bc*/ 	.word	0xffffffff


	//   ....[56]....
        /*03c0*/ 	.word	0xffffffff


	//   ....[57]....
        /*03c4*/ 	.word	0xffffffff


	//   ....[58]....
        /*03c8*/ 	.word	0xffffffff


	//   ....[59]....
        /*03cc*/ 	.word	0xffffffff


	//   ....[60]....
        /*03d0*/ 	.word	0xffffffff


	//   ....[61]....
        /*03d4*/ 	.word	0xffffffff


	//   ....[62]....
        /*03d8*/ 	.word	0xffffffff


	//   ....[63]....
        /*03dc*/ 	.word	0xffffffff


	//   ....[64]....
        /*03e0*/ 	.word	0xffffffff


	//   ....[65]....
        /*03e4*/ 	.word	0xffffffff


	//   ....[66]....
        /*03e8*/ 	.word	0xffffffff


	//   ....[67]....
        /*03ec*/ 	.word	0xffffffff


	//   ....[68]....
        /*03f0*/ 	.word	0xffffffff


	//   ....[69]....
        /*03f4*/ 	.word	0xffffffff


	//   ....[70]....
        /*03f8*/ 	.word	0xffffffff


	//   ....[71]....
        /*03fc*/ 	.word	0xffffffff


	//   ....[72]....
        /*0400*/ 	.word	0xffffffff


	//   ....[73]....
        /*0404*/ 	.word	0xffffffff


	//   ....[74]....
        /*0408*/ 	.word	0xffffffff


	//   ....[75]....
        /*040c*/ 	.word	0xffffffff


	//   ....[76]....
        /*0410*/ 	.word	0xffffffff


	//   ....[77]....
        /*0414*/ 	.word	0xffffffff


	//   ....[78]....
        /*0418*/ 	.word	0xffffffff


	//   ....[79]....
        /*041c*/ 	.word	0xffffffff


	//   ....[80]....
        /*0420*/ 	.word	0xffffffff


	//   ....[81]....
        /*0424*/ 	.word	0xffffffff


	//   ....[82]....
        /*0428*/ 	.word	0xffffffff


	//   ....[83]....
        /*042c*/ 	.word	0xffffffff


	//   ....[84]....
        /*0430*/ 	.word	0xffffffff


	//   ....[85]....
        /*0434*/ 	.word	0xffffffff


	//   ....[86]....
        /*0438*/ 	.word	0xffffffff


	//   ....[87]....
        /*043c*/ 	.word	0xffffffff


	//   ....[88]....
        /*0440*/ 	.word	0xffffffff


	//   ....[89]....
        /*0444*/ 	.word	0xffffffff


	//   ....[90]....
        /*0448*/ 	.word	0xffffffff


	//   ....[91]....
        /*044c*/ 	.word	0x0500000f


	//   ....[92]....
        /*0450*/ 	.word	0x0500000f


	//----- nvinfo : EIATTR_COOP_GROUP_INSTR_OFFSETS
	.align		4
.L_331:
        /*0454*/ 	.byte	0x04, 0x28
        /*0456*/ 	.short	(.L_333 - .L_332)


	//   ....[0]....
.L_332:
        /*0458*/ 	.word	0x00000070


	//   ....[1]....
        /*045c*/ 	.word	0x00000170


	//   ....[2]....
        /*0460*/ 	.word	0x000001c0


	//   ....[3]....
        /*0464*/ 	.word	0x000003f0


	//   ....[4]....
        /*0468*/ 	.word	0x00000550


	//   ....[5]....
        /*046c*/ 	.word	0x00000670


	//   ....[6]....
        /*0470*/ 	.word	0x000007d0


	//   ....[7]....
        /*0474*/ 	.word	0x000015c0


	//   ....[8]....
        /*0478*/ 	.word	0x00003970


	//   ....[9]....
        /*047c*/ 	.word	0x00003a50


	//   ....[10]....
        /*0480*/ 	.word	0x00004610


	//   ....[11]....
        /*0484*/ 	.word	0x00004690


	//   ....[12]....
        /*0488*/ 	.word	0x000079a0


	//   ....[13]....
        /*048c*/ 	.word	0x00007b00


	//   ....[14]....
        /*0490*/ 	.word	0x00008780


	//   ....[15]....
        /*0494*/ 	.word	0x000087e0


	//   ....[16]....
        /*0498*/ 	.word	0x0000bb00


	//   ....[17]....
        /*049c*/ 	.word	0x0000bb50


	//   ....[18]....
        /*04a0*/ 	.word	0x0000bb70


	//   ....[19]....
        /*04a4*/ 	.word	0x0000bb90


	//   ....[20]....
        /*04a8*/ 	.word	0x0000d6d0


	//   ....[21]....
        /*04ac*/ 	.word	0x0000d6e0


	//   ....[22]....
        /*04b0*/ 	.word	0x0000d760


	//   ....[23]....
        /*04b4*/ 	.word	0x0000d770


	//   ....[24]....
        /*04b8*/ 	.word	0x0000e6f0


	//   ....[25]....
        /*04bc*/ 	.word	0x0000e700


	//   ....[26]....
        /*04c0*/ 	.word	0x0000e710


	//   ....[27]....
        /*04c4*/ 	.word	0x0000e720


	//   ....[28]....
        /*04c8*/ 	.word	0x0000e730


	//   ....[29]....
        /*04cc*/ 	.word	0x0000e740


	//   ....[30]....
        /*04d0*/ 	.word	0x0000e750


	//   ....[31]....
        /*04d4*/ 	.word	0x0000e760


	//   ....[32]....
        /*04d8*/ 	.word	0x0000e790


	//   ....[33]....
        /*04dc*/ 	.word	0x0000e7a0


	//   ....[34]....
        /*04e0*/ 	.word	0x0000e7d0


	//   ....[35]....
        /*04e4*/ 	.word	0x0000e7e0


	//   ....[36]....
        /*04e8*/ 	.word	0x0000e840


	//   ....[37]....
        /*04ec*/ 	.word	0x0000e850


	//   ....[38]....
        /*04f0*/ 	.word	0x0000e860


	//   ....[39]....
        /*04f4*/ 	.word	0x0000e890


	//   ....[40]....
        /*04f8*/ 	.word	0x0000e8c0


	//   ....[41]....
        /*04fc*/ 	.word	0x0000e8d0


	//   ....[42]....
        /*0500*/ 	.word	0x0000e8e0


	//   ....[43]....
        /*0504*/ 	.word	0x0000e8f0


	//   ....[44]....
        /*0508*/ 	.word	0x0000e920


	//   ....[45]....
        /*050c*/ 	.word	0x0000e930


	//   ....[46]....
        /*0510*/ 	.word	0x0000e940


	//   ....[47]....
        /*0514*/ 	.word	0x0000e950


	//   ....[48]....
        /*0518*/ 	.word	0x0000e960


	//   ....[49]....
        /*051c*/ 	.word	0x0000e970


	//   ....[50]....
        /*0520*/ 	.word	0x0000e980


	//   ....[51]....
        /*0524*/ 	.word	0x0000e990


	//   ....[52]....
        /*0528*/ 	.word	0x0000e9a0


	//   ....[53]....
        /*052c*/ 	.word	0x0000e9b0


	//   ....[54]....
        /*0530*/ 	.word	0x0000e9d0


	//   ....[55]....
        /*0534*/ 	.word	0x0000ea00


	//   ....[56]....
        /*0538*/ 	.word	0x000104a0


	//   ....[57]....
        /*053c*/ 	.word	0x00010680


	//   ....[58]....
        /*0540*/ 	.word	0x000106b0


	//   ....[59]....
        /*0544*/ 	.word	0x000106e0


	//   ....[60]....
        /*0548*/ 	.word	0x00010720


	//   ....[61]....
        /*054c*/ 	.word	0x00010750


	//   ....[62]....
        /*0550*/ 	.word	0x00010790


	//   ....[63]....
        /*0554*/ 	.word	0x00010920


	//   ....[64]....
        /*0558*/ 	.word	0x00010950


	//   ....[65]....
        /*055c*/ 	.word	0x00010980


	//   ....[66]....
        /*0560*/ 	.word	0x000109b0


	//   ....[67]....
        /*0564*/ 	.word	0x000109e0


	//   ....[68]....
        /*0568*/ 	.word	0x00010a20


	//   ....[69]....
        /*056c*/ 	.word	0x00010ac0


	//   ....[70]....
        /*0570*/ 	.word	0x00010b50


	//   ....[71]....
        /*0574*/ 	.word	0x00010c00


	//   ....[72]....
        /*0578*/ 	.word	0x00012270


	//   ....[73]....
        /*057c*/ 	.word	0x00014650


	//   ....[74]....
        /*0580*/ 	.word	0x00014680


	//   ....[75]....
        /*0584*/ 	.word	0x000146b0


	//   ....[76]....
        /*0588*/ 	.word	0x000146e0


	//   ....[77]....
        /*058c*/ 	.word	0x00014710


	//   ....[78]....
        /*0590*/ 	.word	0x00014720


	//   ....[79]....
        /*0594*/ 	.word	0x00014750


	//   ....[80]....
        /*0598*/ 	.word	0x00014760


	//   ....[81]....
        /*059c*/ 	.word	0x000148a0


	//   ....[82]....
        /*05a0*/ 	.word	0x000148d0


	//   ....[83]....
        /*05a4*/ 	.word	0x00014900


	//   ....[84]....
        /*05a8*/ 	.word	0x00014930


	//   ....[85]....
        /*05ac*/ 	.word	0x00014960


	//   ....[86]....
        /*05b0*/ 	.word	0x000149a0


	//   ....[87]....
        /*05b4*/ 	.word	0x00014a30


	//   ....[88]....
        /*05b8*/ 	.word	0x00014ad0


	//   ....[89]....
        /*05bc*/ 	.word	0x00014b30


	//   ....[90]....
        /*05c0*/ 	.word	0x000151d0


	//   ....[91]....
        /*05c4*/ 	.word	0x000157d0


	//   ....[92]....
        /*05c8*/ 	.word	0x00015c60


	//----- nvinfo : EIATTR_REG_RECONFIG
	.align		4
.L_333:
        /*05cc*/ 	.byte	0x01, 0x54
	.zero		2


	//----- nvinfo : EIATTR_SYSCALL_OFFSETS
	.align		4
        /*05d0*/ 	.byte	0x04, 0x46
        /*05d2*/ 	.short	(.L_335 - .L_334)


	//   ....[0]....
.L_334:
        /*05d4*/ 	.word	0x000017a0


	//   ....[1]....
        /*05d8*/ 	.word	0x00011b50


	//   ....[2]....
        /*05dc*/ 	.word	0x00011c90


	//   ....[3]....
        /*05e0*/ 	.word	0x00011dd0


	//   ....[4]....
        /*05e4*/ 	.word	0x00011ef0


	//----- nvinfo : EIATTR_MBARRIER_INSTR_OFFSETS
	.align		4
.L_335:
        /*05e8*/ 	.byte	0x04, 0x39
        /*05ea*/ 	.short	(.L_337 - .L_336)


	//   ....[0]....
.L_336:
        /*05ec*/ 	.word	0x000002a0
        /*05f0*/ 	.word	0x000000ff
        /*05f4*/ 	.word	0x00029800
        /*05f8*/ 	.short	0x0100
        /*05fa*/ 	.byte	0x08
	.zero		1


	//   ....[1]....
        /*05fc*/ 	.word	0x000002b0
        /*0600*/ 	.word	0x000000ff
        /*0604*/ 	.word	0x00029820
        /*0608*/ 	.short	0x0100
        /*060a*/ 	.byte	0x08
	.zero		1


	//   ....[2]....
        /*060c*/ 	.word	0x000003a0
        /*0610*/ 	.word	0x000000ff
        /*0614*/ 	.word	0x00029830
        /*0618*/ 	.short	0x0100
        /*061a*/ 	.byte	0x08
	.zero		1


	//   ....[3]....
        /*061c*/ 	.word	0x000003b0
        /*0620*/ 	.word	0x000000ff
        /*0624*/ 	.word	0x00029840
        /*0628*/ 	.short	0x0100
        /*062a*/ 	.byte	0x08
	.zero		1


	//   ....[4]....
        /*062c*/ 	.word	0x000003c0
        /*0630*/ 	.word	0x000000ff
        /*0634*/ 	.word	0x00029838
        /*0638*/ 	.short	0x0100
        /*063a*/ 	.byte	0x08
	.zero		1


	//   ....[5]....
        /*063c*/ 	.word	0x000003d0
        /*0640*/ 	.word	0x000000ff
        /*0644*/ 	.word	0x00029848
        /*0648*/ 	.short	0x0100
        /*064a*/ 	.byte	0x08
	.zero		1


	//   ....[6]....
        /*064c*/ 	.word	0x00000500
        /*0650*/ 	.word	0x000000ff
        /*0654*/ 	.word	0x00029850
        /*0658*/ 	.short	0x0100
        /*065a*/ 	.byte	0x08
	.zero		1


	//   ....[7]....
        /*065c*/ 	.word	0x00000510
        /*0660*/ 	.word	0x000000ff
        /*0664*/ 	.word	0x00029860
        /*0668*/ 	.short	0x0100
        /*066a*/ 	.byte	0x08
	.zero		1


	//   ....[8]....
        /*066c*/ 	.word	0x00000520
        /*0670*/ 	.word	0x000000ff
        /*0674*/ 	.word	0x00029858
        /*0678*/ 	.short	0x0100
        /*067a*/ 	.byte	0x08
	.zero		1


	//   ....[9]....
        /*067c*/ 	.word	0x00000530
        /*0680*/ 	.word	0x000000ff
        /*0684*/ 	.word	0x00029868
        /*0688*/ 	.short	0x0100
        /*068a*/ 	.byte	0x08
	.zero		1


	//   ....[10]....
        /*068c*/ 	.word	0x00000620
        /*0690*/ 	.word	0x000000ff
        /*0694*/ 	.word	0x00029870
        /*0698*/ 	.short	0x0100
        /*069a*/ 	.byte	0x06
	.zero		1


	//   ....[11]....
        /*069c*/ 	.word	0x00000630
        /*06a0*/ 	.word	0x000000ff
        /*06a4*/ 	.word	0x00029880
        /*06a8*/ 	.short	0x0100
        /*06aa*/ 	.byte	0x06
	.zero		1


	//   ....[12]....
        /*06ac*/ 	.word	0x00000640
        /*06b0*/ 	.word	0x000000ff
        /*06b4*/ 	.word	0x00029878
        /*06b8*/ 	.short	0x0100
        /*06ba*/ 	.byte	0x06
	.zero		1


	//   ....[13]....
        /*06bc*/ 	.word	0x00000650
        /*06c0*/ 	.word	0x000000ff
        /*06c4*/ 	.word	0x00029888
        /*06c8*/ 	.short	0x0100
        /*06ca*/ 	.byte	0x06
	.zero		1


	//   ....[14]....
        /*06cc*/ 	.word	0x00000780
        /*06d0*/ 	.word	0x000000ff
        /*06d4*/ 	.word	0x00029890
        /*06d8*/ 	.short	0x0100
        /*06da*/ 	.byte	0x08
	.zero		1


	//   ....[15]....
        /*06dc*/ 	.word	0x00000790
        /*06e0*/ 	.word	0x000000ff
        /*06e4*/ 	.word	0x000298a0
        /*06e8*/ 	.short	0x0100
        /*06ea*/ 	.byte	0x08
	.zero		1


	//   ....[16]....
        /*06ec*/ 	.word	0x000007a0
        /*06f0*/ 	.word	0x000000ff
        /*06f4*/ 	.word	0x00029898
        /*06f8*/ 	.short	0x0100
        /*06fa*/ 	.byte	0x08
	.zero		1


	//   ....[17]....
        /*06fc*/ 	.word	0x000007b0
        /*0700*/ 	.word	0x000000ff
        /*0704*/ 	.word	0x000298a8
        /*0708*/ 	.short	0x0100
        /*070a*/ 	.byte	0x08
	.zero		1


	//   ....[18]....
        /*070c*/ 	.word	0x000008e0
        /*0710*/ 	.word	0x000000ff
        /*0714*/ 	.word	0x000298b0
        /*0718*/ 	.short	0x0100
        /*071a*/ 	.byte	0x08
	.zero		1


	//   ....[19]....
        /*071c*/ 	.word	0x000008f0
        /*0720*/ 	.word	0x000000ff
        /*0724*/ 	.word	0x000298c0
        /*0728*/ 	.short	0x0100
        /*072a*/ 	.byte	0x08
	.zero		1


	//   ....[20]....
        /*072c*/ 	.word	0x00000900
        /*0730*/ 	.word	0x000000ff
        /*0734*/ 	.word	0x000298b8
        /*0738*/ 	.short	0x0100
        /*073a*/ 	.byte	0x08
	.zero		1


	//   ....[21]....
        /*073c*/ 	.word	0x00000910
        /*0740*/ 	.word	0x000000ff
        /*0744*/ 	.word	0x000298c8
        /*0748*/ 	.short	0x0100
        /*074a*/ 	.byte	0x08
	.zero		1


	//   ....[22]....
        /*074c*/ 	.word	0x00001ad0
        /*0750*/ 	.word	0x000000ff
        /*0754*/ 	.word	0x00029800
        /*0758*/ 	.short	0x010a
        /*075a*/ 	.byte	0x29
	.zero		1


	//   ....[23]....
        /*075c*/ 	.word	0x00001b70
        /*0760*/ 	.word	0x00000002
        /*0764*/ 	.word	0x00029830
        /*0768*/ 	.short	0x010a
        /*076a*/ 	.byte	0x3f
	.zero		1


	//   ....[24]....
        /*076c*/ 	.word	0x00001be0
        /*0770*/ 	.word	0x00000002
        /*0774*/ 	.word	0x00029830
        /*0778*/ 	.short	0x010a
        /*077a*/ 	.byte	0x3f
	.zero		1


	//   ....[25]....
        /*077c*/ 	.word	0x000034c0
        /*0780*/ 	.word	0x00000002
        /*0784*/ 	.word	0x00000000
        /*0788*/ 	.short	0x0101
        /*078a*/ 	.byte	0x3f
	.zero		1


	//   ....[26]....
        /*078c*/ 	.word	0x00005c00
        /*0790*/ 	.word	0x000000ff
        /*0794*/ 	.word	0x00029830
        /*0798*/ 	.short	0x010a
        /*079a*/ 	.byte	0x06
	.zero		1


	//   ....[27]....
        /*079c*/ 	.word	0x00005c40
        /*07a0*/ 	.word	0x000000ff
        /*07a4*/ 	.word	0x00029830
        /*07a8*/ 	.short	0x010a
        /*07aa*/ 	.byte	0x06
	.zero		1


	//   ....[28]....
        /*07ac*/ 	.word	0x00006860
        /*07b0*/ 	.word	0x000000ff
        /*07b4*/ 	.word	0x00029850
        /*07b8*/ 	.short	0x010a
        /*07ba*/ 	.byte	0x06
	.zero		1


	//   ....[29]....
        /*07bc*/ 	.word	0x000068a0
        /*07c0*/ 	.word	0x000000ff
        /*07c4*/ 	.word	0x00029850
        /*07c8*/ 	.short	0x010a
        /*07ca*/ 	.byte	0x06
	.zero		1


	//   ....[30]....
        /*07cc*/ 	.word	0x000093e0
        /*07d0*/ 	.word	0x00000002
        /*07d4*/ 	.word	0x00000000
        /*07d8*/ 	.short	0x0101
        /*07da*/ 	.byte	0x3f
	.zero		1


	//   ....[31]....
        /*07dc*/ 	.word	0x00009660
        /*07e0*/ 	.word	0x000000ff
        /*07e4*/ 	.word	0x00000000
        /*07e8*/ 	.short	0x0101
        /*07ea*/ 	.byte	0x06
	.zero		1


	//   ....[32]....
        /*07ec*/ 	.word	0x00009da0
        /*07f0*/ 	.word	0x000000ff
        /*07f4*/ 	.word	0x00029830
        /*07f8*/ 	.short	0x010a
        /*07fa*/ 	.byte	0x06
	.zero		1


	//   ....[33]....
        /*07fc*/ 	.word	0x00009de0
        /*0800*/ 	.word	0x000000ff
        /*0804*/ 	.word	0x00029830
        /*0808*/ 	.short	0x010a
        /*080a*/ 	.byte	0x06
	.zero		1


	//   ....[34]....
        /*080c*/ 	.word	0x0000aa00
        /*0810*/ 	.word	0x000000ff
        /*0814*/ 	.word	0x00029850
        /*0818*/ 	.short	0x010a
        /*081a*/ 	.byte	0x06
	.zero		1


	//   ....[35]....
        /*081c*/ 	.word	0x0000aa40
        /*0820*/ 	.word	0x000000ff
        /*0824*/ 	.word	0x00029850
        /*0828*/ 	.short	0x010a
        /*082a*/ 	.byte	0x06
	.zero		1


	//   ....[36]....
        /*082c*/ 	.word	0x0000cb10
        /*0830*/ 	.word	0x00000002
        /*0834*/ 	.word	0x00000000
        /*0838*/ 	.short	0x0101
        /*083a*/ 	.byte	0x3f
	.zero		1


	//   ....[37]....
        /*083c*/ 	.word	0x0000cd00
        /*0840*/ 	.word	0x000000ff
        /*0844*/ 	.word	0x00000000
        /*0848*/ 	.short	0x0101
        /*084a*/ 	.byte	0x06
	.zero		1


	//   ....[38]....
        /*084c*/ 	.word	0x0000d390
        /*0850*/ 	.word	0x000000ff
        /*0854*/ 	.word	0x00029850
        /*0858*/ 	.short	0x010a
        /*085a*/ 	.byte	0x09
	.zero		1


	//   ....[39]....
        /*085c*/ 	.word	0x0000d3d0
        /*0860*/ 	.word	0x000000ff
        /*0864*/ 	.word	0x00029850
        /*0868*/ 	.short	0x010a
        /*086a*/ 	.byte	0x09
	.zero		1


	//   ....[40]....
        /*086c*/ 	.word	0x0000db00
        /*0870*/ 	.word	0x000000ff
        /*0874*/ 	.word	0x00000000
        /*0878*/ 	.short	0x0101
        /*087a*/ 	.byte	0x04
	.zero		1


	//   ....[41]....
        /*087c*/ 	.word	0x0000f420
        /*0880*/ 	.word	0x00000003
        /*0884*/ 	.word	0x00000000
        /*0888*/ 	.short	0x0101
        /*088a*/ 	.byte	0x3f
	.zero		1


	//   ....[42]....
        /*088c*/ 	.word	0x000124a0
        /*0890*/ 	.word	0x00000003
        /*0894*/ 	.word	0x00029880
        /*0898*/ 	.short	0x010a
        /*089a*/ 	.byte	0x3f
	.zero		1


	//   ....[43]....
        /*089c*/ 	.word	0x00012660
        /*08a0*/ 	.word	0x00000003
        /*08a4*/ 	.word	0x00029840
        /*08a8*/ 	.short	0x010a
        /*08aa*/ 	.byte	0x3f
	.zero		1


	//   ....[44]....
        /*08ac*/ 	.word	0x00012b40
        /*08b0*/ 	.word	0x000000ff
        /*08b4*/ 	.word	0x00029820
        /*08b8*/ 	.short	0x010a
        /*08ba*/ 	.byte	0x29
	.zero		1


	//   ....[45]....
        /*08bc*/ 	.word	0x00012e10
        /*08c0*/ 	.word	0x00000004
        /*08c4*/ 	.word	0x00029880
        /*08c8*/ 	.short	0x010a
        /*08ca*/ 	.byte	0x3f
	.zero		1


	//   ....[46]....
        /*08cc*/ 	.word	0x00013090
        /*08d0*/ 	.word	0x00000004
        /*08d4*/ 	.word	0x00029840
        /*08d8*/ 	.short	0x010a
        /*08da*/ 	.byte	0x3f
	.zero		1


	//   ....[47]....
        /*08dc*/ 	.word	0x000135a0
        /*08e0*/ 	.word	0x00000003
        /*08e4*/ 	.word	0x00029870
        /*08e8*/ 	.short	0x010a
        /*08ea*/ 	.byte	0x3f
	.zero		1


	//   ....[48]....
        /*08ec*/ 	.word	0x00013610
        /*08f0*/ 	.word	0x00000002
        /*08f4*/ 	.word	0x00029860
        /*08f8*/ 	.short	0x010a
        /*08fa*/ 	.byte	0x3f
	.zero		1


	//   ....[49]....
        /*08fc*/ 	.word	0x00013b80
        /*0900*/ 	.word	0x00000003
        /*0904*/ 	.word	0x00029850
        /*0908*/ 	.short	0x0101
        /*090a*/ 	.byte	0x3f
	.zero		1


	//   ....[50]....
        /*090c*/ 	.word	0x00013bc0
        /*0910*/ 	.word	0x00000002
        /*0914*/ 	.word	0x00000000
        /*0918*/ 	.short	0x0101
        /*091a*/ 	.byte	0x3f
	.zero		1


	//   ....[51]....
        /*091c*/ 	.word	0x00013d80
        /*0920*/ 	.word	0x00000014
        /*0924*/ 	.word	0x00029870
        /*0928*/ 	.short	0x010a
        /*092a*/ 	.byte	0x3f
	.zero		1


	//   ....[52]....
        /*092c*/ 	.word	0x00013e10
        /*0930*/ 	.word	0x00000014
        /*0934*/ 	.word	0x00029860
        /*0938*/ 	.short	0x010a
        /*093a*/ 	.byte	0x3f
	.zero		1


	//   ....[53]....
        /*093c*/ 	.word	0x00014350
        /*0940*/ 	.word	0x00000014
        /*0944*/ 	.word	0x00029850
        /*0948*/ 	.short	0x0101
        /*094a*/ 	.byte	0x3f
	.zero		1


	//   ....[54]....
        /*094c*/ 	.word	0x000143a0
        /*0950*/ 	.word	0x00000000
        /*0954*/ 	.word	0x00000000
        /*0958*/ 	.short	0x0101
        /*095a*/ 	.byte	0x3f
	.zero		1


	//   ....[55]....
        /*095c*/ 	.word	0x00015150
        /*0960*/ 	.word	0x00000000
        /*0964*/ 	.word	0x00029820
        /*0968*/ 	.short	0x010a
        /*096a*/ 	.byte	0x3f
	.zero		1


	//   ....[56]....
        /*096c*/ 	.word	0x00015310
        /*0970*/ 	.word	0x00000006
        /*0974*/ 	.word	0x00000000
        /*0978*/ 	.short	0x010a
        /*097a*/ 	.byte	0x3f
	.zero		1


	//   ....[57]....
        /*097c*/ 	.word	0x00015380
        /*0980*/ 	.word	0x00000007
        /*0984*/ 	.word	0x00000000
        /*0988*/ 	.short	0x010a
        /*098a*/ 	.byte	0x3f
	.zero		1


	//   ....[58]....
        /*098c*/ 	.word	0x000153e0
        /*0990*/ 	.word	0x00000004
        /*0994*/ 	.word	0x00029860
        /*0998*/ 	.short	0x010a
        /*099a*/ 	.byte	0x3f
	.zero		1


	//   ....[59]....
        /*099c*/ 	.word	0x00015430
        /*09a0*/ 	.word	0x00000003
        /*09a4*/ 	.word	0x00029860
        /*09a8*/ 	.short	0x010a
        /*09aa*/ 	.byte	0x3f
	.zero		1


	//   ....[60]....
        /*09ac*/ 	.word	0x00015470
        /*09b0*/ 	.word	0x00000004
        /*09b4*/ 	.word	0x00029880
        /*09b8*/ 	.short	0x010a
        /*09ba*/ 	.byte	0x3f
	.zero		1


	//   ....[61]....
        /*09bc*/ 	.word	0x00015490
        /*09c0*/ 	.word	0x00000003
        /*09c4*/ 	.word	0x00029880
        /*09c8*/ 	.short	0x010a
        /*09ca*/ 	.byte	0x3f
	.zero		1


	//   ....[62]....
        /*09cc*/ 	.word	0x00015500
        /*09d0*/ 	.word	0x00000003
        /*09d4*/ 	.word	0x00029800
        /*09d8*/ 	.short	0x010a
        /*09da*/ 	.byte	0x3f
	.zero		1


	//   ....[63]....
        /*09dc*/ 	.word	0x00015550
        /*09e0*/ 	.word	0x00000002
        /*09e4*/ 	.word	0x00029830
        /*09e8*/ 	.short	0x010a
        /*09ea*/ 	.byte	0x3f
	.zero		1


	//   ....[64]....
        /*09ec*/ 	.word	0x000155b0
        /*09f0*/ 	.word	0x00000007
        /*09f4*/ 	.word	0x00029830
        /*09f8*/ 	.short	0x010a
        /*09fa*/ 	.byte	0x3f
	.zero		1


	//   ....[65]....
        /*09fc*/ 	.word	0x00015610
        /*0a00*/ 	.word	0x00000007
        /*0a04*/ 	.word	0x00029850
        /*0a08*/ 	.short	0x010a
        /*0a0a*/ 	.byte	0x3f
	.zero		1


	//   ....[66]....
        /*0a0c*/ 	.word	0x00015670
        /*0a10*/ 	.word	0x00000007
        /*0a14*/ 	.word	0x00029830
        /*0a18*/ 	.short	0x010a
        /*0a1a*/ 	.byte	0x3f
	.zero		1


	//   ....[67]....
        /*0a1c*/ 	.word	0x000156d0
        /*0a20*/ 	.word	0x00000007
        /*0a24*/ 	.word	0x00029850
        /*0a28*/ 	.short	0x010a
        /*0a2a*/ 	.byte	0x3f
	.zero		1


	//   ....[68]....
        /*0a2c*/ 	.word	0x00015730
        /*0a30*/ 	.word	0x00000005
        /*0a34*/ 	.word	0x00029850
        /*0a38*/ 	.short	0x010a
        /*0a3a*/ 	.byte	0x3f
	.zero		1


	//   ....[69]....
        /*0a3c*/ 	.word	0x00015880
        /*0a40*/ 	.word	0x00000003
        /*0a44*/ 	.word	0x00029880
        /*0a48*/ 	.short	0x010a
        /*0a4a*/ 	.byte	0x3f
	.zero		1


	//   ....[70]....
        /*0a4c*/ 	.word	0x000158d0
        /*0a50*/ 	.word	0x00000003
        /*0a54*/ 	.word	0x00029840
        /*0a58*/ 	.short	0x010a
        /*0a5a*/ 	.byte	0x3f
	.zero		1


	//   ....[71]....
        /*0a5c*/ 	.word	0x00015930
        /*0a60*/ 	.word	0x00000003
        /*0a64*/ 	.word	0x00029820
        /*0a68*/ 	.short	0x010a
        /*0a6a*/ 	.byte	0x3f
	.zero		1


	//   ....[72]....
        /*0a6c*/ 	.word	0x00015980
        /*0a70*/ 	.word	0x00000004
        /*0a74*/ 	.word	0x00029880
        /*0a78*/ 	.short	0x010a
        /*0a7a*/ 	.byte	0x3f
	.zero		1


	//   ....[73]....
        /*0a7c*/ 	.word	0x000159d0
        /*0a80*/ 	.word	0x00000004
        /*0a84*/ 	.word	0x00029840
        /*0a88*/ 	.short	0x010a
        /*0a8a*/ 	.byte	0x3f
	.zero		1


	//   ....[74]....
        /*0a8c*/ 	.word	0x00015a30
        /*0a90*/ 	.word	0x00000003
        /*0a94*/ 	.word	0x00029870
        /*0a98*/ 	.short	0x010a
        /*0a9a*/ 	.byte	0x3f
	.zero		1


	//   ....[75]....
        /*0a9c*/ 	.word	0x00015a90
        /*0aa0*/ 	.word	0x00000004
        /*0aa4*/ 	.word	0x00029860
        /*0aa8*/ 	.short	0x010a
        /*0aaa*/ 	.byte	0x3f
	.zero		1


	//   ....[76]....
        /*0aac*/ 	.word	0x00015ae0
        /*0ab0*/ 	.word	0x00000014
        /*0ab4*/ 	.word	0x00029870
        /*0ab8*/ 	.short	0x010a
        /*0aba*/ 	.byte	0x3f
	.zero		1


	//   ....[77]....
        /*0abc*/ 	.word	0x00015b30
        /*0ac0*/ 	.word	0x00000014
        /*0ac4*/ 	.word	0x00029860
        /*0ac8*/ 	.short	0x010a
        /*0aca*/ 	.byte	0x3f
	.zero		1


	//   ....[78]....
        /*0acc*/ 	.word	0x00015b80
        /*0ad0*/ 	.word	0x00000000
        /*0ad4*/ 	.word	0x00029820
        /*0ad8*/ 	.short	0x010a
        /*0ada*/ 	.byte	0x3f
	.zero		1


	//   ....[79]....
        /*0adc*/ 	.word	0x00015d20
        /*0ae0*/ 	.word	0x00000006
        /*0ae4*/ 	.word	0x00000000
        /*0ae8*/ 	.short	0x010a
        /*0aea*/ 	.byte	0x3f
	.zero		1


	//   ....[80]....
        /*0aec*/ 	.word	0x00015d70
        /*0af0*/ 	.word	0x00000007
        /*0af4*/ 	.word	0x00000000
        /*0af8*/ 	.short	0x010a
        /*0afa*/ 	.byte	0x3f
	.zero		1


	//   ....[81]....
        /*0afc*/ 	.word	0x00015dc0
        /*0b00*/ 	.word	0x00000004
        /*0b04*/ 	.word	0x00029860
        /*0b08*/ 	.short	0x010a
        /*0b0a*/ 	.byte	0x3f
	.zero		1


	//   ....[82]....
        /*0b0c*/ 	.word	0x00015e10
        /*0b10*/ 	.word	0x00000003
        /*0b14*/ 	.word	0x00029860
        /*0b18*/ 	.short	0x010a
        /*0b1a*/ 	.byte	0x3f
	.zero		1


	//   ....[83]....
        /*0b1c*/ 	.word	0x00015e60
        /*0b20*/ 	.word	0x00000004
        /*0b24*/ 	.word	0x00029880
        /*0b28*/ 	.short	0x010a
        /*0b2a*/ 	.byte	0x3f
	.zero		1


	//----- nvinfo : EIATTR_NUM_MBARRIERS
	.align		4
.L_337:
        /*0b2c*/ 	.byte	0x03, 0x38
        /*0b2e*/ 	.short	0x0016


	//----- nvinfo : EIATTR_EXIT_INSTR_OFFSETS
	.align		4
        /*0b30*/ 	.byte	0x04, 0x1c
        /*0b32*/ 	.short	(.L_339 - .L_338)


	//   ....[0]....
.L_338:
        /*0b34*/ 	.word	0x00000ab0


	//   ....[1]....
        /*0b38*/ 	.word	0x00010450


	//   ....[2]....
        /*0b3c*/ 	.word	0x000154e0


	//----- nvinfo : EIATTR_MAX_THREADS
	.align		4
.L_339:
        /*0b40*/ 	.byte	0x04, 0x05
        /*0b42*/ 	.short	(.L_341 - .L_340)
.L_340:
        /*0b44*/ 	.word	0x00000180
        /*0b48*/ 	.word	0x00000001
        /*0b4c*/ 	.word	0x00000001


	//----- nvinfo : EIATTR_CRS_STACK_SIZE
	.align		4
.L_341:
        /*0b50*/ 	.byte	0x04, 0x1e
        /*0b52*/ 	.short	(.L_343 - .L_342)
.L_342:
        /*0b54*/ 	.word	0x00000000


	//----- nvinfo : EIATTR_CBANK_PARAM_SIZE
	.align		4
.L_343:
        /*0b58*/ 	.byte	0x03, 0x19
        /*0b5a*/ 	.short	0x0a70


	//----- nvinfo : EIATTR_PARAM_CBANK
	.align		4
        /*0b5c*/ 	.byte	0x04, 0x0a
        /*0b5e*/ 	.short	(.L_345 - .L_344)
	.align		4
.L_344:
        /*0b60*/ 	.word	index@(.nv.constant0._ZN7cutlass13device_kernelIN5flash11enable_sm90INS1_16FlashAttnFwdSm90INS1_25CollectiveMainloopFwdSm90ILi2EN4cute5tupleIJNS5_1CILi1EEES8_S8_EEENS6_IJNS7_ILi128EEENS7_ILi160EEENS7_ILi192EEEEEELi128ENS_12float_e4m3_tEfNS_4arch4Sm90ELb1ELb0ELb1ELb1ELb0ELb0ELb0ELb1ELb1ELb0ELb0ELb0EEENS1_21CollectiveEpilogueFwdINS6_IJSA_SA_SB_EEES9_NS_10bfloat16_tESG_Li256ELb1ELb0ELb0ELb1EEENS1_36VarlenDynamicPersistentTileSchedulerILi128ELi160ELi256ELi128ELb0ELb0ELb1ELb1ELb1ELb1EEEEEEEEEvNT_6ParamsE)
        /*0b64*/ 	.short	0x0210
        /*0b66*/ 	.short	0x0a70


	//----- nvinfo : EIATTR_SW_WAR
	.align		4
.L_345:
        /*0b68*/ 	.byte	0x04, 0x36
        /*0b6a*/ 	.short	(.L_347 - .L_346)
.L_346:
        /*0b6c*/ 	.word	0x00000008
.L_347:


//--------------------- .nv.info._ZN7cutlass13device_kernelIN5flash11enable_sm90INS1_16FlashAttnFwdSm90INS1_25CollectiveMainloopFwdSm90ILi2EN4cute5tupleIJNS5_1CILi1EEES8_S8_EEENS6_IJNS7_ILi128EEENS7_ILi160EEENS7_ILi192EEEEEELi128ENS_12float_e4m3_tEfNS_4arch4Sm90ELb1ELb0ELb1ELb1ELb0ELb1ELb0ELb1ELb1ELb0ELb0ELb0EEENS1_21CollectiveEpilogueFwdINS6_IJSA_SA_SB_EEES9_NS_10bfloat16_tESG_Li256ELb1ELb0ELb0ELb1EEENS1_36VarlenDynamicPersistentTileSchedulerILi128ELi160ELi256ELi128ELb0ELb0ELb1ELb1ELb1ELb1EEEEEEEEEvNT_6ParamsE --------------------------
	.section	.nv.info._ZN7cutlass13device_kernelIN5flash11enable_sm90INS1_16FlashAttnFwdSm90INS1_25CollectiveMainloopFwdSm90ILi2EN4cute5tupleIJNS5_1CILi1EEES8_S8_EEENS6_IJNS7_ILi128EEENS7_ILi160EEENS7_ILi192EEEEEELi128ENS_12float_e4m3_tEfNS_4arch4Sm90ELb1ELb0ELb1ELb1ELb0ELb1ELb0ELb1ELb1ELb0ELb0ELb0EEENS1_21CollectiveEpilogueFwdINS6_IJSA_SA_SB_EEES9_NS_10bfloat16_tESG_Li256ELb1ELb0ELb0ELb1EEENS1_36VarlenDynamicPersistentTileSchedulerILi128ELi160ELi256ELi128ELb0ELb0ELb1ELb1ELb1ELb1EEEEEEEEEvNT_6ParamsE,"",@"SHT_CUDA_INFO"
	.sectionflags	@""
	.align	4


	//----- nvinfo : EIATTR_CUDA_API_VERSION
	.align		4
        /*0000*/ 	.byte	0x04, 0x37
        /*0002*/ 	.short	(.L_349 - .L_348)
.L_348:
        /*0004*/ 	.word	0x00000082


	//----- nvinfo : EIATTR_KPARAM_INFO
	.align		4
.L_349:
        /*0008*/ 	.byte	0x04, 0x17
        /*000a*/ 	.short	(.L_351 - .L_350)
.L_350:
        /*000c*/ 	.word	0x00000000
        /*0010*/ 	.short	0x0000
        /*0012*/ 	.short	0x0070
        /*0014*/ 	.byte	0x00, 0xf0, 0x01, 0x28


	//----- nvinfo : EIATTR_SPARSE_MMA_MASK
	.align		4
.L_351:
        /*0018*/ 	.byte	0x03, 0x50
        /*001a*/ 	.short	0x0000


	//----- nvinfo : EIATTR_MAXREG_COUNT
	.align		4
        /*001c*/ 	.byte	0x03, 0x1b
        /*001e*/ 	.short	0x00a8


	//----- nvinfo : EIATTR_NUM_BARRIERS
	.align		4
        /*0020*/ 	.byte	0x02, 0x4c
        /*0022*/ 	.byte	0x10
	.zero		1


	//----- nvinfo : EIATTR_EXTERNS
	.align		4
        /*0024*/ 	.byte	0x04, 0x0f
        /*0026*/ 	.short	(.L_353 - .L_352)


	//   ....[0]....
	.align		4
.L_352:
        /*0028*/ 	.word	index@(__assertfail)


	//----- nvinfo : EIATTR_ANNOTATIONS
	.align		4
.L_353:
        /*002c*/ 	.byte	0x04, 0x55
        /*002e*/ 	.short	(.L_355 - .L_354)


	//   ....[0]....
.L_354:
        /* <DEDUP_REMOVED lines=69> */


	//----- nvinfo : EIATTR_MERCURY_ISA_VERSION
	.align		4
.L_355:
        /*0470*/ 	.byte	0x03, 0x5f
        /*0472*/ 	.short	0x0101


	//----- nvinfo : EIATTR_UNUSED_LOAD_BYTE_OFFSET
	.align		4
        /*0474*/ 	.byte	0x04, 0x44
        /*0476*/ 	.short	(.L_357 - .L_356)


	//   ....[0]....
.L_356:
        /*0478*/ 	.word	0x00000b10
        /*047c*/ 	.word	0x0000fff0


	//   ....[1]....
        /*0480*/ 	.word	0x00024660
        /*0484*/ 	.word	0x0000fff0


	//----- nvinfo : EIATTR_INT_WARP_WIDE_INSTR_OFFSETS
	.align		4
.L_357:
        /*0488*/ 	.byte	0x04, 0x31
        /*048a*/ 	.short	(.L_359 - .L_358)


	//   ....[0]....
.L_358:
        /*048c*/ 	.word	0x000001c0


	//   ....[1]....
        /*0490*/ 	.word	0x00000200


	//   ....[2]....
        /*0494*/ 	.word	0x00000270


	//   ....[3]....
        /*0498*/ 	.word	0x000292a0


	//   ....[4]....
        /*049c*/ 	.word	0x00029330


	//   ....[5]....
        /*04a0*/ 	.word	0x00029ab0


	//   ....[6]....
        /*04a4*/ 	.word	0x00029ae0


	//   ....[7]....
        /*04a8*/ 	.word	0x00029bb0


	//   ....[8]....
        /*04ac*/ 	.word	0x00029c80


	//   ....[9]....
        /*04b0*/ 	.word	0x0002b9d0


	//   ....[10]....
        /*04b4*/ 	.word	0x0002ba60


	//----- nvinfo : EIATTR_COOP_GROUP_MASK_REGIDS
	.align		4
.L_359:
        /*04b8*/ 	.byte	0x04, 0x29
        /*04ba*/ 	.short	(.L_361 - .L_360)


	//   ....[0]....
.L_360:
        /*04bc*/ 	.word	0xffffffff


	//   ....[1]....
        /*04c0*/ 	.word	0xffffffff


	//   ....[2]....
        /*04c4*/ 	.word	0xffffffff


	//   ....[3]....
        /*04c8*/ 	.word	0xffffffff


	//   ....[4]....
        /*04cc*/ 	.word	0xffffffff


	//   ....[5]....
        /*04d0*/ 	.word	0xffffffff


	//   ....[6]....
        /*04d4*/ 	.word	0xffffffff


	//   ....[7]....
        /*04d8*/ 	.word	0xffffffff


	//   ....[8]....
        /*04dc*/ 	.word	0xffffffff


	//   ....[9]....
        /*04e0*/ 	.word	0xffffffff


	//   ....[10]....
        /*04e4*/ 	.word	0xffffffff


	//   ....[11]....
        /*04e8*/ 	.word	0xffffffff


	//   ....[12]....
        /*04ec*/ 	.word	0xffffffff


	//   ....[13]....
        /*04f0*/ 	.word	0xffffffff


	//   ....[14]....
        /*04f4*/ 	.word	0xffffffff


	//   ....[15]....
        /*04f8*/ 	.word	0xffffffff


	//   ....[16]....
        /*04fc*/ 	.word	0xffffffff


	//   ....[17]....
        /*0500*/ 	.word	0xffffffff


	//   ....[18]....
        /*0504*/ 	.word	0xffffffff


	//   ....[19]....
        /*0508*/ 	.word	0xffffffff


	//   ....[20]....
        /*050c*/ 	.word	0xffffffff


	//   ....[21]....
        /*0510*/ 	.word	0xffffffff


	//   ....[22]....
        /*0514*/ 	.word	0xffffffff


	//   ....[23]....
        /*0518*/ 	.word	0xffffffff


	//   ....[24]....
        /*051c*/ 	.word	0xffffffff


	//   ....[25]....
        /*0520*/ 	.word	0xffffffff


	//   ....[26]....
        /*0524*/ 	.word	0xffffffff


	//   ....[27]....
        /*0528*/ 	.word	0xffffffff


	//   ....[28]....
        /*052c*/ 	.word	0xffffffff


	//   ....[29]....
        /*0530*/ 	.word	0xffffffff


	//   ....[30]....
        /*0534*/ 	.word	0xffffffff


	//   ....[31]....
        /*0538*/ 	.word	0xffffffff


	//   ....[32]....
        /*053c*/ 	.word	0xffffffff


	//   ....[33]....
        /*0540*/ 	.word	0xffffffff


	//   ....[34]....
        /*0544*/ 	.word	0xffffffff


	//   ....[35]....
        /*0548*/ 	.word	0xffffffff


	//   ....[36]....
        /*054c*/ 	.word	0xffffffff


	//   ....[37]....
        /*0550*/ 	.word	0xffffffff


	//   ....[38]....
        /*0554*/ 	.word	0xffffffff


	//   ....[39]....
        /*0558*/ 	.word	0xffffffff


	//   ....[40]....
        /*055c*/ 	.word	0xffffffff


	//   ....[41]....
        /*0560*/ 	.word	0xffffffff


	//   ....[42]....
        /*0564*/ 	.word	0xffffffff


	//   ....[43]....
        /*0568*/ 	.word	0xffffffff


	//   ....[44]....
        /*056c*/ 	.word	0xffffffff


	//   ....[45]....
        /*0570*/ 	.word	0xffffffff


	//   ....[46]....
        /*0574*/ 	.word	0xffffffff


	//   ....[47]....
        /*0578*/ 	.word	0xffffffff


	//   ....[48]....
        /*057c*/ 	.word	0xffffffff


	//   ....[49]....
        /*0580*/ 	.word	0xffffffff


	//   ....[50]....
        /*0584*/ 	.word	0xffffffff


	//   ....[51]....
        /*0588*/ 	.word	0xffffffff


	//   ....[52]....
        /*058c*/ 	.word	0xffffffff


	//   ....[53]....
        /*0590*/ 	.word	0xffffffff


	//   ....[54]....
        /*0594*/ 	.word	0xffffffff


	//   ....[55]....
        /*0598*/ 	.word	0xffffffff


	//   ....[56]....
        /*059c*/ 	.word	0xffffffff


	//   ....[57]....
        /*05a0*/ 	.word	0xffffffff


	//   ....[58]....
        /*05a4*/ 	.word	0xffffffff


	//   ....[59]....
        /*05a8*/ 	.word	0xffffffff


	//   ....[60]....
        /*05ac*/ 	.word	0xffffffff


	//   ....[61]....
        /*05b0*/ 	.word	0xffffffff


	//   ....[62]....
        /*05b4*/ 	.word	0xffffffff


	//   ....[63]....
        /*05b8*/ 	.word	0xffffffff


	//   ....[64]....
        /*05bc*/ 	.word	0xffffffff


	//   ....[65]....
        /*05c0*/ 	.word	0xffffffff


	//   ....[66]....
        /*05c4*/ 	.word	0xffffffff


	//   ....[67]....
        /*05c8*/ 	.word	0xffffffff


	//   ....[68]....
        /*05cc*/ 	.word	0xffffffff


	//   ....[69]....
        /*05d0*/ 	.word	0xffffffff


	//   ....[70]....
        /*05d4*/ 	.word	0xffffffff


	//   ....[71]....
        /*05d8*/ 	.word	0xffffffff


	//   ....[72]....
        /*05dc*/ 	.word	0xffffffff


	//   ....[73]....
        /*05e0*/ 	.word	0xffffffff


	//   ....[74]....
        /*05e4*/ 	.word	0xffffffff


	//   ....[75]....
        /*05e8*/ 	.word	0xffffffff


	//   ....[76]....
        /*05ec*/ 	.word	0xffffffff


	//   ....[77]....
        /*05f0*/ 	.word	0xffffffff


	//   ....[78]....
        /*05f4*/ 	.word	0xffffffff


	//   ....[79]....
        /*05f8*/ 	.word	0xffffffff


	//   ....[80]....
        /*05fc*/ 	.word	0xffffffff


	//   ....[81]....
        /*0600*/ 	.word	0xffffffff


	//   ....[82]....
        /*0604*/ 	.word	0xffffffff


	//   ....[83]....
        /*0608*/ 	.word	0xffffffff


	//   ....[84]....
        /*060c*/ 	.word	0xffffffff


	//   ....[85]....
        /*0610*/ 	.word	0xffffffff


	//   ....[86]....
        /*0614*/ 	.word	0xffffffff


	//   ....[87]....
        /*0618*/ 	.word	0xffffffff


	//   ....[88]....
        /*061c*/ 	.word	0xffffffff


	//   ....[89]....
        /*0620*/ 	.word	0xffffffff


	//   ....[90]....
        /*0624*/ 	.word	0xffffffff


	//   ....[91]....
        /*0628*/ 	.word	0xffffffff


	//   ....[92]....
        /*062c*/ 	.word	0x0500000f


	//   ....[93]....
        /*0630*/ 	.word	0x0500000f


	//   ....[94]....
        /*0634*/ 	.word	0x0500000f


	//   ....[95]....
        /*0638*/ 	.word	0x0500000f


	//   ....[96]....
        /*063c*/ 	.word	0x0500000f


	//   ....[97]....
        /*0640*/ 	.word	0x0500000f


	//   ....[98]....
        /*0644*/ 	.word	0x0500000f


	//   ....[99]....
        /*0648*/ 	.word	0x0500000f


	//   ....[100]....
        /*064c*/ 	.word	0x0500000f


	//   ....[101]....
        /*0650*/ 	.word	0x0500000f


	//   ....[102]....
        /*0654*/ 	.word	0x0500000f


	//   ....[103]....
        /*0658*/ 	.word	0x0500000f


	//   ....[104]....
        /*065c*/ 	.word	0x0500000f


	//   ....[105]....
        /*0660*/ 	.word	0x0500000f


	//   ....[106]....
        /*0664*/ 	.word	0x0500000f


	//   ....[107]....
        /*0668*/ 	.word	0x0500000f


	//   ....[108]....
        /*066c*/ 	.word	0x0500000f


	//   ....[109]....
        /*0670*/ 	.word	0x0500000f


	//   ....[110]....
        /*0674*/ 	.word	0x0500000f


	//   ....[111]....
        /*0678*/ 	.word	0x0500000f


	//   ....[112]....
        /*067c*/ 	.word	0x0500000f


	//   ....[113]....
        /*0680*/ 	.word	0x0500000f


	//   ....[114]....
        /*0684*/ 	.word	0x0500000f


	//   ....[115]....
        /*0688*/ 	.word	0x0500000f


	//   ....[116]....
        /*068c*/ 	.word	0x0500000f


	//   ....[117]....
        /*0690*/ 	.word	0x0500000f


	//   ....[118]....
        /*0694*/ 	.word	0x0500000f


	//   ....[119]....
        /*0698*/ 	.word	0x0500000f


	//   ....[120]....
        /*069c*/ 	.word	0x0500000f


	//   ....[121]....
        /*06a0*/ 	.word	0x0500000f


	//   ....[122]....
        /*06a4*/ 	.word	0x0500000f


	//   ....[123]....
        /*06a8*/ 	.word	0x0500000f


	//   ....[124]....
        /*06ac*/ 	.word	0x0500000f


	//   ....[125]....
        /*06b0*/ 	.word	0x0500000f


	//   ....[126]....
        /*06b4*/ 	.word	0x0500000f


	//   ....[127]....
        /*06b8*/ 	.word	0x0500000f


	//   ....[128]....
        /*06bc*/ 	.word	0x0500000f


	//   ....[129]....
        /*06c0*/ 	.word	0x0500000f


	//   ....[130]....
        /*06c4*/ 	.word	0x0500000f


	//   ....[131]....
        /*06c8*/ 	.word	0x0500000f


	//   ....[132]....
        /*06cc*/ 	.word	0x0500000f


	//   ....[133]....
        /*06d0*/ 	.word	0x0500000f


	//   ....[134]....
        /*06d4*/ 	.word	0x0500000f


	//   ....[135]....
        /*06d8*/ 	.word	0x0500000f


	//   ....[136]....
        /*06dc*/ 	.word	0x0500000f


	//   ....[137]....
        /*06e0*/ 	.word	0x0500000f


	//   ....[138]....
        /*06e4*/ 	.word	0x0500000f


	//   ....[139]....
        /*06e8*/ 	.word	0x0500000f


	//   ....[140]....
        /*06ec*/ 	.word	0x0500000f


	//   ....[141]....
        /*06f0*/ 	.word	0x0500000f


	//   ....[142]....
        /*06f4*/ 	.word	0x0500000f


	//   ....[143]....
        /*06f8*/ 	.word	0x0500000f


	//   ....[144]....
        /*06fc*/ 	.word	0x0500000f


	//   ....[145]....
        /*0700*/ 	.word	0x0500000f


	//   ....[146]....
        /*0704*/ 	.word	0x0500000f


	//   ....[147]....
        /*0708*/ 	.word	0x0500000f


	//   ....[148]....
        /*070c*/ 	.word	0x0500000f


	//   ....[149]....
        /*0710*/ 	.word	0x0500000f


	//   ....[150]....
        /*0714*/ 	.word	0x0500000f


	//   ....[151]....
        /*0718*/ 	.word	0x0500000f


	//   ....[152]....
        /*071c*/ 	.word	0x0500000f


	//----- nvinfo : EIATTR_COOP_GROUP_INSTR_OFFSETS
	.align		4
.L_361:
        /*0720*/ 	.byte	0x04, 0x28
        /*0722*/ 	.short	(.L_363 - .L_362)


	//   ....[0]....
.L_362:
        /*0724*/ 	.word	0x00000070


	//   ....[1]....
        /*0728*/ 	.word	0x000001d0


	//   ....[2]....
        /*072c*/ 	.word	0x00000220


	//   ....[3]....
        /*0730*/ 	.word	0x00000450


	//   ....[4]....
        /*0734*/ 	.word	0x000005b0


	//   ....[5]....
        /*0738*/ 	.word	0x000006d0


	//   ....[6]....
        /*073c*/ 	.word	0x00000830


	//   ....[7]....
        /*0740*/ 	.word	0x0000fe60


	//   ....[8]....
        /*0744*/ 	.word	0x000194c0


	//   ....[9]....
        /*0748*/ 	.word	0x00019580


	//   ....[10]....
        /*074c*/ 	.word	0x0001a1a0


	//   ....[11]....
        /*0750*/ 	.word	0x0001a1f0


	//   ....[12]....
        /*0754*/ 	.word	0x0001db00


	//   ....[13]....
        /*0758*/ 	.word	0x0001dc30


	//   ....[14]....
        /*075c*/ 	.word	0x0001e860


	//   ....[15]....
        /*0760*/ 	.word	0x0001e8d0


	//   ....[16]....
        /*0764*/ 	.word	0x00022050


	//   ....[17]....
        /*0768*/ 	.word	0x000220e0


	//   ....[18]....
        /*076c*/ 	.word	0x00022120


	//   ....[19]....
        /*0770*/ 	.word	0x00022180


	//   ....[20]....
        /*0774*/ 	.word	0x00023eb0


	//   ....[21]....
        /*0778*/ 	.word	0x00023ec0


	//   ....[22]....
        /*077c*/ 	.word	0x00023f40


	//   ....[23]....
        /*0780*/ 	.word	0x00023f50


	//   ....[24]....
        /*0784*/ 	.word	0x00024ca0


	//   ....[25]....
        /*0788*/ 	.word	0x00024cd0


	//   ....[26]....
        /*078c*/ 	.word	0x00024d00


	//   ....[27]....
        /*0790*/ 	.word	0x00024d30


	//   ....[28]....
        /*0794*/ 	.word	0x00024d60


	//   ....[29]....
        /*0798*/ 	.word	0x00024d90


	//   ....[30]....
        /*079c*/ 	.word	0x00024dc0


	//   ....[31]....
        /*07a0*/ 	.word	0x00024df0


	//   ....[32]....
        /*07a4*/ 	.word	0x00024e20


	//   ....[33]....
        /*07a8*/ 	.word	0x00024e50


	//   ....[34]....
        /*07ac*/ 	.word	0x00024e80


	//   ....[35]....
        /*07b0*/ 	.word	0x00024eb0


	//   ....[36]....
        /*07b4*/ 	.word	0x00024ee0


	//   ....[37]....
        /*07b8*/ 	.word	0x00024f10


	//   ....[38]....
        /*07bc*/ 	.word	0x00024f40


	//   ....[39]....
        /*07c0*/ 	.word	0x00024f70


	//   ....[40]....
        /*07c4*/ 	.word	0x00024fa0


	//   ....[41]....
        /*07c8*/ 	.word	0x00024fd0


	//   ....[42]....
        /*07cc*/ 	.word	0x00025000


	//   ....[43]....
        /*07d0*/ 	.word	0x00025030


	//   ....[44]....
        /*07d4*/ 	.word	0x00025060


	//   ....[45]....
        /*07d8*/ 	.word	0x00025090


	//   ....[46]....
        /*07dc*/ 	.word	0x000250c0


	//   ....[47]....
        /*07e0*/ 	.word	0x000250f0


	//   ....[48]....
        /*07e4*/ 	.word	0x00025100


	//   ....[49]....
        /*07e8*/ 	.word	0x00025110


	//   ....[50]....
        /*07ec*/ 	.word	0x00025120


	//   ....[51]....
        /*07f0*/ 	.word	0x00025130


	//   ....[52]....
        /*07f4*/ 	.word	0x00025140


	//   ....[53]....
        /*07f8*/ 	.word	0x00025150


	//   ....[54]....
        /*07fc*/ 	.word	0x00025180


	//   ....[55]....
        /*0800*/ 	.word	0x000251b0


	//   ....[56]....
        /*0804*/ 	.word	0x00026af0


	//   ....[57]....
        /*0808*/ 	.word	0x00026ce0


	//   ....[58]....
        /*080c*/ 	.word	0x00026d10


	//   ....[59]....
        /*0810*/ 	.word	0x00026d40


	//   ....[60]....
        /*0814*/ 	.word	0x00026d70


	//   ....[61]....
        /*0818*/ 	.word	0x00026da0


	//   ....[62]....
        /*081c*/ 	.word	0x00026de0


	//   ....[63]....
        /*0820*/ 	.word	0x00026f60


	//   ....[64]....
        /*0824*/ 	.word	0x00026f90


	//   ....[65]....
        /*0828*/ 	.word	0x00026fc0


	//   ....[66]....
        /*082c*/ 	.word	0x00026ff0


	//   ....[67]....
        /*0830*/ 	.word	0x00027020


	//   ....[68]....
        /*0834*/ 	.word	0x00027050


	//   ....[69]....
        /*0838*/ 	.word	0x000270f0


	//   ....[70]....
        /*083c*/ 	.word	0x00027130


	//   ....[71]....
        /*0840*/ 	.word	0x000271f0


	//   ....[72]....
        /*0844*/ 	.word	0x000280d0


	//   ....[73]....
        /*0848*/ 	.word	0x00029e10


	//   ....[74]....
        /*084c*/ 	.word	0x0002c420


	//   ....[75]....
        /*0850*/ 	.word	0x0002c450


	//   ....[76]....
        /*0854*/ 	.word	0x0002c490


	//   ....[77]....
        /*0858*/ 	.word	0x0002c4c0


	//   ....[78]....
        /*085c*/ 	.word	0x0002c4f0


	//   ....[79]....
        /*0860*/ 	.word	0x0002c520


	//   ....[80]....
        /*0864*/ 	.word	0x0002c550


	//   ....[81]....
        /*0868*/ 	.word	0x0002c580


	//   ....[82]....
        /*086c*/ 	.word	0x0002c720


	//   ....[83]....
        /*0870*/ 	.word	0x0002c750


	//   ....[84]....
        /*0874*/ 	.word	0x0002c780


	//   ....[85]....
        /*0878*/ 	.word	0x0002c7b0


	//   ....[86]....
        /*087c*/ 	.word	0x0002c7e0


	//   ....[87]....
        /*0880*/ 	.word	0x0002c810


	//   ....[88]....
        /*0884*/ 	.word	0x0002c8d0


	//   ....[89]....
        /*0888*/ 	.word	0x0002c8f0


	//   ....[90]....
        /*088c*/ 	.word	0x0002c960


	//   ....[91]....
        /*0890*/ 	.word	0x0002d0f0


	//   ....[92]....
        /*0894*/ 	.word	0x0002d5a0


	//   ....[93]....
        /*0898*/ 	.word	0x0002d640


	//   ....[94]....
        /*089c*/ 	.word	0x0002d6e0


	//   ....[95]....
        /*08a0*/ 	.word	0x0002d780


	//   ....[96]....
        /*08a4*/ 	.word	0x0002d820


	//   ....[97]....
        /*08a8*/ 	.word	0x0002d900


	//   ....[98]....
        /*08ac*/ 	.word	0x0002d9a0


	//   ....[99]....
        /*08b0*/ 	.word	0x0002da40


	//   ....[100]....
        /*08b4*/ 	.word	0x0002dae0


	//   ....[101]....
        /*08b8*/ 	.word	0x0002ddc0


	//   ....[102]....
        /*08bc*/ 	.word	0x0002dee0


	//   ....[103]....
        /*08c0*/ 	.word	0x0002e000


	//   ....[104]....
        /*08c4*/ 	.word	0x0002e0b0


	//   ....[105]....
        /*08c8*/ 	.word	0x0002e110


	//   ....[106]....
        /*08cc*/ 	.word	0x0002e190


	//   ....[107]....
        /*08d0*/ 	.word	0x0002e1f0


	//   ....[108]....
        /*08d4*/ 	.word	0x0002e270


	//   ....[109]....
        /*08d8*/ 	.word	0x0002e2d0


	//   ....[110]....
        /*08dc*/ 	.word	0x0002e350


	//   ....[111]....
        /*08e0*/ 	.word	0x0002e3b0


	//   ....[112]....
        /*08e4*/ 	.word	0x0002e430


	//   ....[113]....
        /*08e8*/ 	.word	0x0002e490


	//   ....[114]....
        /*08ec*/ 	.word	0x0002e510


	//   ....[115]....
        /*08f0*/ 	.word	0x0002e570


	//   ....[116]....
        /*08f4*/ 	.word	0x0002e5d0


	//   ....[117]....
        /*08f8*/ 	.word	0x0002e630


	//   ....[118]....
        /*08fc*/ 	.word	0x0002e6b0


	//   ....[119]....
        /*0900*/ 	.word	0x0002e710


	//   ....[120]....
        /*0904*/ 	.word	0x0002e790


	//   ....[121]....
        /*0908*/ 	.word	0x0002e7f0


	//   ....[122]....
        /*090c*/ 	.word	0x0002e860


	//   ....[123]....
        /*0910*/ 	.word	0x0002e8c0


	//   ....[124]....
        /*0914*/ 	.word	0x0002e940


	//   ....[125]....
        /*0918*/ 	.word	0x0002e9a0


	//   ....[126]....
        /*091c*/ 	.word	0x0002ea20


	//   ....[127]....
        /*0920*/ 	.word	0x0002ea80


	//   ....[128]....
        /*0924*/ 	.word	0x0002eb00


	//   ....[129]....
        /*0928*/ 	.word	0x0002eb60


	//   ....[130]....
        /*092c*/ 	.word	0x0002ebd0


	//   ....[131]....
        /*0930*/ 	.word	0x0002ec30


	//   ....[132]....
        /*0934*/ 	.word	0x0002ec90


	//   ....[133]....
        /*0938*/ 	.word	0x0002edd0


	//   ....[134]....
        /*093c*/ 	.word	0x0002f0b0


	//   ....[135]....
        /*0940*/ 	.word	0x0002f500


	//   ....[136]....
        /*0944*/ 	.word	0x0002f5a0


	//   ....[137]....
        /*0948*/ 	.word	0x0002f6d0


	//   ....[138]....
        /*094c*/ 	.word	0x0002f740


	//   ....[139]....
        /*0950*/ 	.word	0x0002f7b0


	//   ....[140]....
        /*0954*/ 	.word	0x0002f820


	//   ....[141]....
        /*0958*/ 	.word	0x0002f890


	//   ....[142]....
        /*095c*/ 	.word	0x0002f910


	//   ....[143]....
        /*0960*/ 	.word	0x0002f9a0


	//   ....[144]....
        /*0964*/ 	.word	0x0002fa30


	//   ....[145]....
        /*0968*/ 	.word	0x0002faa0


	//   ....[146]....
        /*096c*/ 	.word	0x0002fb10


	//   ....[147]....
        /*0970*/ 	.word	0x0002fb80


	//   ....[148]....
        /*0974*/ 	.word	0x0002fc00


	//   ....[149]....
        /*0978*/ 	.word	0x0002fc70


	//   ....[150]....
        /*097c*/ 	.word	0x0002fd10


	//   ....[151]....
        /*0980*/ 	.word	0x0002fda0


	//   ....[152]....
        /*0984*/ 	.word	0x0002fed0


	//----- nvinfo : EIATTR_REG_RECONFIG
	.align		4
.L_363:
        /*0988*/ 	.byte	0x01, 0x54
	.zero		2


	//----- nvinfo : EIATTR_SYSCALL_OFFSETS
	.align		4
        /*098c*/ 	.byte	0x04, 0x46
        /*098e*/ 	.short	(.L_365 - .L_364)


	//   ....[0]....
.L_364:
        /*0990*/ 	.word	0x00001b10


	//   ....[1]....
        /*0994*/ 	.word	0x00001c60


	//   ....[2]....
        /*0998*/ 	.word	0x0000fff0


	//   ....[3]....
        /*099c*/ 	.word	0x00010590


	//   ....[4]....
        /*09a0*/ 	.word	0x000294d0


	//   ....[5]....
        /*09a4*/ 	.word	0x00029680


	//   ....[6]....
        /*09a8*/ 	.word	0x000297c0


	//   ....[7]....
        /*09ac*/ 	.word	0x000298f0


	//----- nvinfo : EIATTR_MBARRIER_INSTR_OFFSETS
	.align		4
.L_365:
        /*09b0*/ 	.byte	0x04, 0x39
        /*09b2*/ 	.short	(.L_367 - .L_366)


	//   ....[0]....
.L_366:
        /*09b4*/ 	.word	0x00000300
        /*09b8*/ 	.word	0x000000ff
        /*09bc*/ 	.word	0x00029800
        /*09c0*/ 	.short	0x0100
        /*09c2*/ 	.byte	0x08
	.zero		1


	//   ....[1]....
        /*09c4*/ 	.word	0x00000310
        /*09c8*/ 	.word	0x000000ff
        /*09cc*/ 	.word	0x00029820
        /*09d0*/ 	.short	0x0100
        /*09d2*/ 	.byte	0x08
	.zero		1


	//   ....[2]....
        /*09d4*/ 	.word	0x00000400
        /*09d8*/ 	.word	0x000000ff
        /*09dc*/ 	.word	0x00029830
        /*09e0*/ 	.short	0x0100
        /*09e2*/ 	.byte	0x08
	.zero		1


	//   ....[3]....
        /*09e4*/ 	.word	0x00000410
        /*09e8*/ 	.word	0x000000ff
        /*09ec*/ 	.word	0x00029840
        /*09f0*/ 	.short	0x0100
        /*09f2*/ 	.byte	0x08
	.zero		1


	//   ....[4]....
        /*09f4*/ 	.word	0x00000420
        /*09f8*/ 	.word	0x000000ff
        /*09fc*/ 	.word	0x00029838
        /*0a00*/ 	.short	0x0100
        /*0a02*/ 	.byte	0x08
	.zero		1


	//   ....[5]....
        /*0a04*/ 	.word	0x00000430
        /*0a08*/ 	.word	0x000000ff
        /*0a0c*/ 	.word	0x00029848
        /*0a10*/ 	.short	0x0100
        /*0a12*/ 	.byte	0x08
	.zero		1


	//   ....[6]....
        /*0a14*/ 	.word	0x00000560
        /*0a18*/ 	.word	0x000000ff
        /*0a1c*/ 	.word	0x00029850
        /*0a20*/ 	.short	0x0100
        /*0a22*/ 	.byte	0x08
	.zero		1


	//   ....[7]....
        /*0a24*/ 	.word	0x00000570
        /*0a28*/ 	.word	0x000000ff
        /*0a2c*/ 	.word	0x00029860
        /*0a30*/ 	.short	0x0100
        /*0a32*/ 	.byte	0x08
	.zero		1


	//   ....[8]....
        /*0a34*/ 	.word	0x00000580
        /*0a38*/ 	.word	0x000000ff
        /*0a3c*/ 	.word	0x00029858
        /*0a40*/ 	.short	0x0100
        /*0a42*/ 	.byte	0x08
	.zero		1


	//   ....[9]....
        /*0a44*/ 	.word	0x00000590
        /*0a48*/ 	.word	0x000000ff
        /*0a4c*/ 	.word	0x00029868
        /*0a50*/ 	.short	0x0100
        /*0a52*/ 	.byte	0x08
	.zero		1


	//   ....[10]....
        /*0a54*/ 	.word	0x00000680
        /*0a58*/ 	.word	0x000000ff
        /*0a5c*/ 	.word	0x00029870
        /*0a60*/ 	.short	0x0100
        /*0a62*/ 	.byte	0x06
	.zero		1


	//   ....[11]....
        /*0a64*/ 	.word	0x00000690
        /*0a68*/ 	.word	0x000000ff
        /*0a6c*/ 	.word	0x00029880
        /*0a70*/ 	.short	0x0100
        /*0a72*/ 	.byte	0x06
	.zero		1


	//   ....[12]....
        /*0a74*/ 	.word	0x000006a0
        /*0a78*/ 	.word	0x000000ff
        /*0a7c*/ 	.word	0x00029878
        /*0a80*/ 	.short	0x0100
        /*0a82*/ 	.byte	0x06
	.zero		1


	//   ....[13]....
        /*0a84*/ 	.word	0x000006b0
        /*0a88*/ 	.word	0x000000ff
        /*0a8c*/ 	.word	0x00029888
        /*0a90*/ 	.short	0x0100
        /*0a92*/ 	.byte	0x06
	.zero		1


	//   ....[14]....
        /*0a94*/ 	.word	0x000007e0
        /*0a98*/ 	.word	0x000000ff
        /*0a9c*/ 	.word	0x00029890
        /*0aa0*/ 	.short	0x0100
        /*0aa2*/ 	.byte	0x08
	.zero		1


	//   ....[15]....
        /*0aa4*/ 	.word	0x000007f0
        /*0aa8*/ 	.word	0x000000ff
        /*0aac*/ 	.word	0x000298a0
        /*0ab0*/ 	.short	0x0100
        /*0ab2*/ 	.byte	0x08
	.zero		1


	//   ....[16]....
        /*0ab4*/ 	.word	0x00000800
        /*0ab8*/ 	.word	0x000000ff
        /*0abc*/ 	.word	0x00029898
        /*0ac0*/ 	.short	0x0100
        /*0ac2*/ 	.byte	0x08
	.zero		1


	//   ....[17]....
        /*0ac4*/ 	.word	0x00000810
        /*0ac8*/ 	.word	0x000000ff
        /*0acc*/ 	.word	0x000298a8
        /*0ad0*/ 	.short	0x0100
        /*0ad2*/ 	.byte	0x08
	.zero		1


	//   ....[18]....
        /*0ad4*/ 	.word	0x00000940
        /*0ad8*/ 	.word	0x000000ff
        /*0adc*/ 	.word	0x000298b0
        /*0ae0*/ 	.short	0x0100
        /*0ae2*/ 	.byte	0x08
	.zero		1


	//   ....[19]....
        /*0ae4*/ 	.word	0x00000950
        /*0ae8*/ 	.word	0x000000ff
        /*0aec*/ 	.word	0x000298c0
        /*0af0*/ 	.short	0x0100
        /*0af2*/ 	.byte	0x08
	.zero		1


	//   ....[20]....
        /*0af4*/ 	.word	0x00000960
        /*0af8*/ 	.word	0x000000ff
        /*0afc*/ 	.word	0x000298b8
        /*0b00*/ 	.short	0x0100
        /*0b02*/ 	.byte	0x08
	.zero		1


	//   ....[21]....
        /*0b04*/ 	.word	0x00000970
        /*0b08*/ 	.word	0x000000ff
        /*0b0c*/ 	.word	0x000298c8
        /*0b10*/ 	.short	0x0100
        /*0b12*/ 	.byte	0x08
	.zero		1


	//   ....[22]....
        /*0b14*/ 	.word	0x00003500
        /*0b18*/ 	.word	0x00000027
        /*0b1c*/ 	.word	0x00029890
        /*0b20*/ 	.short	0x010a
        /*0b22*/ 	.byte	0x3f
	.zero		1


	//   ....[23]....
        /*0b24*/ 	.word	0x000092c0
        /*0b28*/ 	.word	0x00000027
        /*0b2c*/ 	.word	0x00029890
        /*0b30*/ 	.short	0x010a
        /*0b32*/ 	.byte	0x3f
	.zero		1


	//   ....[24]....
        /*0b34*/ 	.word	0x0000f180
        /*0b38*/ 	.word	0x00000027
        /*0b3c*/ 	.word	0x00029890
        /*0b40*/ 	.short	0x010a
        /*0b42*/ 	.byte	0x3f
	.zero		1


	//   ....[25]....
        /*0b44*/ 	.word	0x0000f550
        /*0b48*/ 	.word	0x00000028
        /*0b4c*/ 	.word	0x00000000
        /*0b50*/ 	.short	0x0101
        /*0b52*/ 	.byte	0x3f
	.zero		1


	//   ....[26]....
        /*0b54*/ 	.word	0x0000f590
        /*0b58*/ 	.word	0x00000027
        /*0b5c*/ 	.word	0x000298b0
        /*0b60*/ 	.short	0x010a
        /*0b62*/ 	.byte	0x3f
	.zero		1


	//   ....[27]....
        /*0b64*/ 	.word	0x0000fa30
        /*0b68*/ 	.word	0x00000027
        /*0b6c*/ 	.word	0x00000000
        /*0b70*/ 	.short	0x0101
        /*0b72*/ 	.byte	0x3f
	.zero		1


	//   ....[28]....
        /*0b74*/ 	.word	0x000102f0
        /*0b78*/ 	.word	0x00000010
        /*0b7c*/ 	.word	0x00029800
        /*0b80*/ 	.short	0x010a
        /*0b82*/ 	.byte	0x3f
	.zero		1


	//   ....[29]....
        /*0b84*/ 	.word	0x00010340
        /*0b88*/ 	.word	0x00000010
        /*0b8c*/ 	.word	0x00029800
        /*0b90*/ 	.short	0x010a
        /*0b92*/ 	.byte	0x3f
	.zero		1


	//   ....[30]....
        /*0b94*/ 	.word	0x00010dd0
        /*0b98*/ 	.word	0x00000010
        /*0b9c*/ 	.word	0x00029800
        /*0ba0*/ 	.short	0x010a
        /*0ba2*/ 	.byte	0x3f
	.zero		1


	//   ....[31]....
        /*0ba4*/ 	.word	0x000142e0
        /*0ba8*/ 	.word	0x00000010
        /*0bac*/ 	.word	0x00029800
        /*0bb0*/ 	.short	0x010a
        /*0bb2*/ 	.byte	0x3f
	.zero		1


	//   ....[32]....
        /*0bb4*/ 	.word	0x00017360
        /*0bb8*/ 	.word	0x00000000
        /*0bbc*/ 	.word	0x00029830
        /*0bc0*/ 	.short	0x010a
        /*0bc2*/ 	.byte	0x3f
	.zero		1


	//   ....[33]....
        /*0bc4*/ 	.word	0x000173e0
        /*0bc8*/ 	.word	0x00000000
        /*0bcc*/ 	.word	0x00029830
        /*0bd0*/ 	.short	0x010a
        /*0bd2*/ 	.byte	0x3f
	.zero		1


	//   ....[34]....
        /*0bd4*/ 	.word	0x0001a400
        /*0bd8*/ 	.word	0x00000033
        /*0bdc*/ 	.word	0x00000000
        /*0be0*/ 	.short	0x0101
        /*0be2*/ 	.byte	0x3f
	.zero		1


	//   ....[35]....
        /*0be4*/ 	.word	0x0001b7e0
        /*0be8*/ 	.word	0x0000000b
        /*0bec*/ 	.word	0x00029830
        /*0bf0*/ 	.short	0x010a
        /*0bf2*/ 	.byte	0x3f
	.zero		1


	//   ....[36]....
        /*0bf4*/ 	.word	0x0001b830
        /*0bf8*/ 	.word	0x0000000b
        /*0bfc*/ 	.word	0x00029830
        /*0c00*/ 	.short	0x010a
        /*0c02*/ 	.byte	0x3f
	.zero		1


	//   ....[37]....
        /*0c04*/ 	.word	0x0001c930
        /*0c08*/ 	.word	0x0000000c
        /*0c0c*/ 	.word	0x00029850
        /*0c10*/ 	.short	0x010a
        /*0c12*/ 	.byte	0x3f
	.zero		1


	//   ....[38]....
        /*0c14*/ 	.word	0x0001c970
        /*0c18*/ 	.word	0x0000000c
        /*0c1c*/ 	.word	0x00029850
        /*0c20*/ 	.short	0x010a
        /*0c22*/ 	.byte	0x3f
	.zero		1


	//   ....[39]....
        /*0c24*/ 	.word	0x0001f530
        /*0c28*/ 	.word	0x00000003
        /*0c2c*/ 	.word	0x00000000
        /*0c30*/ 	.short	0x0101
        /*0c32*/ 	.byte	0x3f
	.zero		1


	//   ....[40]....
        /*0c34*/ 	.word	0x0001f7f0
        /*0c38*/ 	.word	0x00000006
        /*0c3c*/ 	.word	0x00000000
        /*0c40*/ 	.short	0x0101
        /*0c42*/ 	.byte	0x3f
	.zero		1


	//   ....[41]....
        /*0c44*/ 	.word	0x0001ff50
        /*0c48*/ 	.word	0x0000000b
        /*0c4c*/ 	.word	0x00029830
        /*0c50*/ 	.short	0x010a
        /*0c52*/ 	.byte	0x3f
	.zero		1


	//   ....[42]....
        /*0c54*/ 	.word	0x0001ffa0
        /*0c58*/ 	.word	0x0000000b
        /*0c5c*/ 	.word	0x00029830
        /*0c60*/ 	.short	0x010a
        /*0c62*/ 	.byte	0x3f
	.zero		1


	//   ....[43]....
        /*0c64*/ 	.word	0x000210a0
        /*0c68*/ 	.word	0x0000000c
        /*0c6c*/ 	.word	0x00029850
        /*0c70*/ 	.short	0x010a
        /*0c72*/ 	.byte	0x3f
	.zero		1


	//   ....[44]....
        /*0c74*/ 	.word	0x000210f0
        /*0c78*/ 	.word	0x0000000c
        /*0c7c*/ 	.word	0x00029850
        /*0c80*/ 	.short	0x010a
        /*0c82*/ 	.byte	0x3f
	.zero		1


	//   ....[45]....
        /*0c84*/ 	.word	0x00023270
        /*0c88*/ 	.word	0x00000000
        /*0c8c*/ 	.word	0x00000000
        /*0c90*/ 	.short	0x0101
        /*0c92*/ 	.byte	0x3f
	.zero		1


	//   ....[46]....
        /*0c94*/ 	.word	0x000234b0
        /*0c98*/ 	.word	0x00000009
        /*0c9c*/ 	.word	0x00000000
        /*0ca0*/ 	.short	0x0101
        /*0ca2*/ 	.byte	0x3f
	.zero		1


	//   ....[47]....
        /*0ca4*/ 	.word	0x00023b40
        /*0ca8*/ 	.word	0x0000000b
        /*0cac*/ 	.word	0x00029850
        /*0cb0*/ 	.short	0x010a
        /*0cb2*/ 	.byte	0x3f
	.zero		1


	//   ....[48]....
        /*0cb4*/ 	.word	0x00023bc0
        /*0cb8*/ 	.word	0x0000000b
        /*0cbc*/ 	.word	0x00029850
        /*0cc0*/ 	.short	0x010a
        /*0cc2*/ 	.byte	0x3f
	.zero		1


	//   ....[49]....
        /*0cc4*/ 	.word	0x000241d0
        /*0cc8*/ 	.word	0x00000000
        /*0ccc*/ 	.word	0x00000000
        /*0cd0*/ 	.short	0x0101
        /*0cd2*/ 	.byte	0x3f
	.zero		1


	//   ....[50]....
        /*0cd4*/ 	.word	0x00025b00
        /*0cd8*/ 	.word	0x00000000
        /*0cdc*/ 	.word	0x00000000
        /*0ce0*/ 	.short	0x0101
        /*0ce2*/ 	.byte	0x3f
	.zero		1


	//   ....[51]....
        /*0ce4*/ 	.word	0x000281e0
        /*0ce8*/ 	.word	0x0000000b
        /*0cec*/ 	.word	0x00029820
        /*0cf0*/ 	.short	0x010a
        /*0cf2*/ 	.byte	0x3f
	.zero		1


	//   ....[52]....
        /*0cf4*/ 	.word	0x000282b0
        /*0cf8*/ 	.word	0x00000008
        /*0cfc*/ 	.word	0x000298a0
        /*0d00*/ 	.short	0x010a
        /*0d02*/ 	.byte	0x3f
	.zero		1


	//   ....[53]....
        /*0d04*/ 	.word	0x000286d0
        /*0d08*/ 	.word	0x00000008
        /*0d0c*/ 	.word	0x000298c0
        /*0d10*/ 	.short	0x010a
        /*0d12*/ 	.byte	0x3f
	.zero		1


	//   ....[54]....
        /*0d14*/ 	.word	0x00028ad0
        /*0d18*/ 	.word	0x00000007
        /*0d1c*/ 	.word	0x000298a0
        /*0d20*/ 	.short	0x010a
        /*0d22*/ 	.byte	0x3f
	.zero		1


	//   ....[55]....
        /*0d24*/ 	.word	0x00028ed0
        /*0d28*/ 	.word	0x00000007
        /*0d2c*/ 	.word	0x000298c0
        /*0d30*/ 	.short	0x010a
        /*0d32*/ 	.byte	0x3f
	.zero		1


	//   ....[56]....
        /*0d34*/ 	.word	0x0002a090
        /*0d38*/ 	.word	0x00000006
        /*0d3c*/ 	.word	0x00029880
        /*0d40*/ 	.short	0x010a
        /*0d42*/ 	.byte	0x3f
	.zero		1


	//   ....[57]....
        /*0d44*/ 	.word	0x0002a270
        /*0d48*/ 	.word	0x00000006
        /*0d4c*/ 	.word	0x00029840
        /*0d50*/ 	.short	0x010a
        /*0d52*/ 	.byte	0x3f
	.zero		1


	//   ....[58]....
        /*0d54*/ 	.word	0x0002a810
        /*0d58*/ 	.word	0x00000004
        /*0d5c*/ 	.word	0x00029820
        /*0d60*/ 	.short	0x010a
        /*0d62*/ 	.byte	0x3f
	.zero		1


	//   ....[59]....
        /*0d64*/ 	.word	0x0002ab30
        /*0d68*/ 	.word	0x00000004
        /*0d6c*/ 	.word	0x00029880
        /*0d70*/ 	.short	0x010a
        /*0d72*/ 	.byte	0x3f
	.zero		1


	//   ....[60]....
        /*0d74*/ 	.word	0x0002adb0
        /*0d78*/ 	.word	0x00000004
        /*0d7c*/ 	.word	0x00029840
        /*0d80*/ 	.short	0x010a
        /*0d82*/ 	.byte	0x3f
	.zero		1


	//   ....[61]....
        /*0d84*/ 	.word	0x0002b2e0
        /*0d88*/ 	.word	0x00000004
        /*0d8c*/ 	.word	0x00029870
        /*0d90*/ 	.short	0x010a
        /*0d92*/ 	.byte	0x3f
	.zero		1


	//   ....[62]....
        /*0d94*/ 	.word	0x0002b370
        /*0d98*/ 	.word	0x00000004
        /*0d9c*/ 	.word	0x00029860
        /*0da0*/ 	.short	0x010a
        /*0da2*/ 	.byte	0x3f
	.zero		1


	//   ....[63]....
        /*0da4*/ 	.word	0x0002b940
        /*0da8*/ 	.word	0x00000003
        /*0dac*/ 	.word	0x00029850
        /*0db0*/ 	.short	0x0101
        /*0db2*/ 	.byte	0x3f
	.zero		1


	//   ....[64]....
        /*0db4*/ 	.word	0x0002b980
        /*0db8*/ 	.word	0x00000003
        /*0dbc*/ 	.word	0x00000000
        /*0dc0*/ 	.short	0x0101
        /*0dc2*/ 	.byte	0x3f
	.zero		1


	//   ....[65]....
        /*0dc4*/ 	.word	0x0002bb70
        /*0dc8*/ 	.word	0x00000014
        /*0dcc*/ 	.word	0x00029870
        /*0dd0*/ 	.short	0x010a
        /*0dd2*/ 	.byte	0x3f
	.zero		1


	//   ....[66]....
        /*0dd4*/ 	.word	0x0002bc00
        /*0dd8*/ 	.word	0x00000014
        /*0ddc*/ 	.word	0x00029860
        /*0de0*/ 	.short	0x010a
        /*0de2*/ 	.byte	0x3f
	.zero		1


	//   ....[67]....
        /*0de4*/ 	.word	0x0002c180
        /*0de8*/ 	.word	0x00000014
        /*0dec*/ 	.word	0x00029850
        /*0df0*/ 	.short	0x0101
        /*0df2*/ 	.byte	0x3f
	.zero		1


	//   ....[68]....
        /*0df4*/ 	.word	0x0002c1d0
        /*0df8*/ 	.word	0x00000000
        /*0dfc*/ 	.word	0x00000000
        /*0e00*/ 	.short	0x0101
        /*0e02*/ 	.byte	0x3f
	.zero		1


	//   ....[69]....
        /*0e04*/ 	.word	0x0002d070
        /*0e08*/ 	.word	0x00000000
        /*0e0c*/ 	.word	0x00029820
        /*0e10*/ 	.short	0x010a
        /*0e12*/ 	.byte	0x3f
	.zero		1


	//   ....[70]....
        /*0e14*/ 	.word	0x0002d220
        /*0e18*/ 	.word	0x00000006
        /*0e1c*/ 	.word	0x00000000
        /*0e20*/ 	.short	0x010a
        /*0e22*/ 	.byte	0x3f
	.zero		1


	//   ....[71]....
        /*0e24*/ 	.word	0x0002d290
        /*0e28*/ 	.word	0x00000007
        /*0e2c*/ 	.word	0x00000000
        /*0e30*/ 	.short	0x010a
        /*0e32*/ 	.byte	0x3f
	.zero		1


	//   ....[72]....
        /*0e34*/ 	.word	0x0002d2f0
        /*0e38*/ 	.word	0x00000004
        /*0e3c*/ 	.word	0x00029860
        /*0e40*/ 	.short	0x010a
        /*0e42*/ 	.byte	0x3f
	.zero		1


	//   ....[73]....
        /*0e44*/ 	.word	0x0002d340
        /*0e48*/ 	.word	0x00000003
        /*0e4c*/ 	.word	0x00029860
        /*0e50*/ 	.short	0x010a
        /*0e52*/ 	.byte	0x3f
	.zero		1


	//   ....[74]....
        /*0e54*/ 	.word	0x0002d380
        /*0e58*/ 	.word	0x00000004
        /*0e5c*/ 	.word	0x00029880
        /*0e60*/ 	.short	0x010a
        /*0e62*/ 	.byte	0x3f
	.zero		1


	//   ....[75]....
        /*0e64*/ 	.word	0x0002d3a0
        /*0e68*/ 	.word	0x00000003
        /*0e6c*/ 	.word	0x00029880
        /*0e70*/ 	.short	0x010a
        /*0e72*/ 	.byte	0x3f
	.zero		1


	//   ....[76]....
        /*0e74*/ 	.word	0x0002d400
        /*0e78*/ 	.word	0x00000027
        /*0e7c*/ 	.word	0x00029890
        /*0e80*/ 	.short	0x010a
        /*0e82*/ 	.byte	0x3f
	.zero		1


	//   ....[77]....
        /*0e84*/ 	.word	0x0002d450
        /*0e88*/ 	.word	0x00000027
        /*0e8c*/ 	.word	0x00029890
        /*0e90*/ 	.short	0x010a
        /*0e92*/ 	.byte	0x3f
	.zero		1


	//   ....[78]....
        /*0e94*/ 	.word	0x0002d4a0
        /*0e98*/ 	.word	0x00000027
        /*0e9c*/ 	.word	0x00029890
        /*0ea0*/ 	.short	0x010a
        /*0ea2*/ 	.byte	0x3f
	.zero		1


	//   ....[79]....
        /*0ea4*/ 	.word	0x0002d4f0
        /*0ea8*/ 	.word	0x00000027
        /*0eac*/ 	.word	0x000298b0
        /*0eb0*/ 	.short	0x010a
        /*0eb2*/ 	.byte	0x3f
	.zero		1


	//   ....[80]....
        /*0eb4*/ 	.word	0x0002d860
        /*0eb8*/ 	.word	0x00000010
        /*0ebc*/ 	.word	0x00029800
        /*0ec0*/ 	.short	0x010a
        /*0ec2*/ 	.byte	0x3f
	.zero		1


	//   ....[81]....
        /*0ec4*/ 	.word	0x0002db20
        /*0ec8*/ 	.word	0x00000010
        /*0ecc*/ 	.word	0x00029800
        /*0ed0*/ 	.short	0x010a
        /*0ed2*/ 	.byte	0x3f
	.zero		1


	//   ....[82]....
        /*0ed4*/ 	.word	0x0002db70
        /*0ed8*/ 	.word	0x00000000
        /*0edc*/ 	.word	0x00029830
        /*0ee0*/ 	.short	0x010a
        /*0ee2*/ 	.byte	0x3f
	.zero		1


	//   ....[83]....
        /*0ee4*/ 	.word	0x0002dbc0
        /*0ee8*/ 	.word	0x0000000b
        /*0eec*/ 	.word	0x00029830
        /*0ef0*/ 	.short	0x010a
        /*0ef2*/ 	.byte	0x3f
	.zero		1


	//   ....[84]....
        /*0ef4*/ 	.word	0x0002dc10
        /*0ef8*/ 	.word	0x0000000c
        /*0efc*/ 	.word	0x00029850
        /*0f00*/ 	.short	0x010a
        /*0f02*/ 	.byte	0x3f
	.zero		1


	//   ....[85]....
        /*0f04*/ 	.word	0x0002dc60
        /*0f08*/ 	.word	0x0000000b
        /*0f0c*/ 	.word	0x00029830
        /*0f10*/ 	.short	0x010a
        /*0f12*/ 	.byte	0x3f
	.zero		1


	//   ....[86]....
        /*0f14*/ 	.word	0x0002dcb0
        /*0f18*/ 	.word	0x0000000c
        /*0f1c*/ 	.word	0x00029850
        /*0f20*/ 	.short	0x010a
        /*0f22*/ 	.byte	0x3f
	.zero		1


	//   ....[87]....
        /*0f24*/ 	.word	0x0002dd00
        /*0f28*/ 	.word	0x0000000b
        /*0f2c*/ 	.word	0x00029850
        /*0f30*/ 	.short	0x010a
        /*0f32*/ 	.byte	0x3f
	.zero		1


	//   ....[88]....
        /*0f34*/ 	.word	0x0002ee90
        /*0f38*/ 	.word	0x0000000b
        /*0f3c*/ 	.word	0x00029820
        /*0f40*/ 	.short	0x010a
        /*0f42*/ 	.byte	0x3f
	.zero		1


	//   ....[89]....
        /*0f44*/ 	.word	0x0002eee0
        /*0f48*/ 	.word	0x00000008
        /*0f4c*/ 	.word	0x000298a0
        /*0f50*/ 	.short	0x010a
        /*0f52*/ 	.byte	0x3f
	.zero		1


	//   ....[90]....
        /*0f54*/ 	.word	0x0002ef30
        /*0f58*/ 	.word	0x00000008
        /*0f5c*/ 	.word	0x000298c0
        /*0f60*/ 	.short	0x010a
        /*0f62*/ 	.byte	0x3f
	.zero		1


	//   ....[91]....
        /*0f64*/ 	.word	0x0002ef80
        /*0f68*/ 	.word	0x00000007
        /*0f6c*/ 	.word	0x000298a0
        /*0f70*/ 	.short	0x010a
        /*0f72*/ 	.byte	0x3f
	.zero		1


	//   ....[92]....
        /*0f74*/ 	.word	0x0002efd0
        /*0f78*/ 	.word	0x00000007
        /*0f7c*/ 	.word	0x000298c0
        /*0f80*/ 	.short	0x010a
        /*0f82*/ 	.byte	0x3f
	.zero		1


	//   ....[93]....
        /*0f84*/ 	.word	0x0002f170
        /*0f88*/ 	.word	0x00000006
        /*0f8c*/ 	.word	0x00029880
        /*0f90*/ 	.short	0x010a
        /*0f92*/ 	.byte	0x3f
	.zero		1


	//   ....[94]....
        /*0f94*/ 	.word	0x0002f1c0
        /*0f98*/ 	.word	0x00000006
        /*0f9c*/ 	.word	0x00029840
        /*0fa0*/ 	.short	0x010a
        /*0fa2*/ 	.byte	0x3f
	.zero		1


	//   ....[95]....
        /*0fa4*/ 	.word	0x0002f240
        /*0fa8*/ 	.word	0x00000004
        /*0fac*/ 	.word	0x00029820
        /*0fb0*/ 	.short	0x010a
        /*0fb2*/ 	.byte	0x3f
	.zero		1


	//   ....[96]....
        /*0fb4*/ 	.word	0x0002f290
        /*0fb8*/ 	.word	0x00000004
        /*0fbc*/ 	.word	0x00029880
        /*0fc0*/ 	.short	0x010a
        /*0fc2*/ 	.byte	0x3f
	.zero		1


	//   ....[97]....
        /*0fc4*/ 	.word	0x0002f2e0
        /*0fc8*/ 	.word	0x00000004
        /*0fcc*/ 	.word	0x00029840
        /*0fd0*/ 	.short	0x010a
        /*0fd2*/ 	.byte	0x3f
	.zero		1


	//   ....[98]....
        /*0fd4*/ 	.word	0x0002f340
        /*0fd8*/ 	.word	0x00000004
        /*0fdc*/ 	.word	0x00029870
        /*0fe0*/ 	.short	0x010a
        /*0fe2*/ 	.byte	0x3f
	.zero		1


	//   ....[99]....
        /*0fe4*/ 	.word	0x0002f3a0
        /*0fe8*/ 	.word	0x00000004
        /*0fec*/ 	.word	0x00029860
        /*0ff0*/ 	.short	0x010a
        /*0ff2*/ 	.byte	0x3f
	.zero		1


	//   ....[100]....
        /*0ff4*/ 	.word	0x0002f3f0
        /*0ff8*/ 	.word	0x00000014
        /*0ffc*/ 	.word	0x00029870
        /*1000*/ 	.short	0x010a
        /*1002*/ 	.byte	0x3f
	.zero		1


	//   ....[101]....
        /*1004*/ 	.word	0x0002f440
        /*1008*/ 	.word	0x00000014
        /*100c*/ 	.word	0x00029860
        /*1010*/ 	.short	0x010a
        /*1012*/ 	.byte	0x3f
	.zero		1


	//   ....[102]....
        /*1014*/ 	.word	0x0002fdf0
        /*1018*/ 	.word	0x00000000
        /*101c*/ 	.word	0x00029820
        /*1020*/ 	.short	0x010a
        /*1022*/ 	.byte	0x3f
	.zero		1


	//   ....[103]....
        /*1024*/ 	.word	0x0002ff90
        /*1028*/ 	.word	0x00000006
        /*102c*/ 	.word	0x00000000
        /*1030*/ 	.short	0x010a
        /*1032*/ 	.byte	0x3f
	.zero		1


	//   ....[104]....
        /*1034*/ 	.word	0x0002ffe0
        /*1038*/ 	.word	0x00000007
        /*103c*/ 	.word	0x00000000
        /*1040*/ 	.short	0x010a
        /*1042*/ 	.byte	0x3f
	.zero		1


	//   ....[105]....
        /*1044*/ 	.word	0x00030030
        /*1048*/ 	.word	0x00000004
        /*104c*/ 	.word	0x00029860
        /*1050*/ 	.short	0x010a
        /*1052*/ 	.byte	0x3f
	.zero		1


	//   ....[106]....
        /*1054*/ 	.word	0x00030080
        /*1058*/ 	.word	0x00000003
        /*105c*/ 	.word	0x00029860
        /*1060*/ 	.short	0x010a
        /*1062*/ 	.byte	0x3f
	.zero		1


	//   ....[107]....
        /*1064*/ 	.word	0x000300d0
        /*1068*/ 	.word	0x00000004
        /*106c*/ 	.word	0x00029880
        /*1070*/ 	.short	0x010a
        /*1072*/ 	.byte	0x3f
	.zero		1


	//----- nvinfo : EIATTR_NUM_MBARRIERS
	.align		4
.L_367:
        /*1074*/ 	.byte	0x03, 0x38
        /*1076*/ 	.short	0x0016


	//----- nvinfo : EIATTR_EXIT_INSTR_OFFSETS
	.align		4
        /*1078*/ 	.byte	0x04, 0x1c
        /*107a*/ 	.short	(.L_369 - .L_368)


	//   ....[0]....
.L_368:
        /*107c*/ 	.word	0x0002d3f0


	//----- nvinfo : EIATTR_MAX_THREADS
	.align		4
.L_369:
        /*1080*/ 	.byte	0x04, 0x05
        /*1082*/ 	.short	(.L_371 - .L_370)
.L_370:
        /*1084*/ 	.word	0x00000180
        /*1088*/ 	.word	0x00000001
        /*108c*/ 	.word	0x00000001


	//----- nvinfo : EIATTR_CRS_STACK_SIZE
	.align		4
.L_371:
        /*1090*/ 	.byte	0x04, 0x1e
        /*1092*/ 	.short	(.L_373 - .L_372)
.L_372:
        /*1094*/ 	.word	0x00000000


	//----- nvinfo : EIATTR_CBANK_PARAM_SIZE
	.align		4
.L_373:
        /*1098*/ 	.byte	0x03, 0x19
        /*109a*/ 	.short	0x0a70


	//----- nvinfo : EIATTR_PARAM_CBANK
	.align		4
        /*109c*/ 	.byte	0x04, 0x0a
        /*109e*/ 	.short	(.L_375 - .L_374)
	.align		4
.L_374:
        /*10a0*/ 	.word	index@(.nv.constant0._ZN7cutlass13device_kernelIN5flash11enable_sm90INS1_16FlashAttnFwdSm90INS1_25CollectiveMainloopFwdSm90ILi2EN4cute5tupleIJNS5_1CILi1EEES8_S8_EEENS6_IJNS7_ILi128EEENS7_ILi160EEENS7_ILi192EEEEEELi128ENS_12float_e4m3_tEfNS_4arch4Sm90ELb1ELb0ELb1ELb1ELb0ELb1ELb0ELb1ELb1ELb0ELb0ELb0EEENS1_21CollectiveEpilogueFwdINS6_IJSA_SA_SB_EEES9_NS_10bfloat16_tESG_Li256ELb1ELb0ELb0ELb1EEENS1_36VarlenDynamicPersistentTileSchedulerILi128ELi160ELi256ELi128ELb0ELb0ELb1ELb1ELb1ELb1EEEEEEEEEvNT_6ParamsE)
        /*10a4*/ 	.short	0x0210
        /*10a6*/ 	.short	0x0a70


	//----- nvinfo : EIATTR_SW_WAR
	.align		4
.L_375:
        /*10a8*/ 	.byte	0x04, 0x36
        /*10aa*/ 	.short	(.L_377 - .L_376)
.L_376:
        /*10ac*/ 	.word	0x00000008
.L_377:


//--------------------- .nv.callgraph             --------------------------
	.section	.nv.callgraph,"",@"SHT_CUDA_CALLGRAPH"
	.align	4
	.sectionentsize	8
	.align		4
        /*0000*/ 	.word	0x00000000
	.align		4
        /*0004*/ 	.word	0xffffffff
	.align		4
        /*0008*/ 	.word	index@(_ZN7cutlass13device_kernelIN5flash11enable_sm90INS1_16FlashAttnFwdSm90INS1_25CollectiveMainloopFwdSm90ILi2EN4cute5tupleIJNS5_1CILi1EEES8_S8_EEENS6_IJNS7_ILi128EEENS7_ILi160EEENS7_ILi192EEEEEELi128ENS_12float_e4m3_tEfNS_4arch4Sm90ELb0ELb0ELb1ELb0ELb0ELb0ELb0ELb1ELb1ELb0ELb0ELb0EEENS1_21CollectiveEpilogueFwdINS6_IJSA_SA_SB_EEES9_NS_10bfloat16_tESG_Li256ELb0ELb0ELb0ELb1EEENS1_29StaticPersistentTileSchedulerILb0EEEEEEEEEvNT_6ParamsE)
	.align		4
        /*000c*/ 	.word	index@(__assertfail)
	.align		4
        /*0010*/ 	.word	index@(_ZN7cutlass13device_kernelIN5flash11enable_sm90INS1_16FlashAttnFwdSm90INS1_25CollectiveMainloopFwdSm90ILi2EN4cute5tupleIJNS5_1CILi2EEENS7_ILi1EEES9_EEENS6_IJNS7_ILi128EEENS7_ILi160EEENS7_ILi192EEEEEELi128ENS_12float_e4m3_tEfNS_4arch4Sm90ELb0ELb0ELb1ELb0ELb0ELb0ELb0ELb1ELb1ELb0ELb0ELb0EEENS1_21CollectiveEpilogueFwdINS6_IJSB_SB_SC_EEESA_NS_10bfloat16_tESH_Li256ELb0ELb0ELb0ELb1EEENS1_29StaticPersistentTileSchedulerILb0EEEEEEEEEvNT_6ParamsE)
	.align		4
        /*0014*/ 	.word	index@(__assertfail)
	.align		4
        /*0018*/ 	.word	index@(_ZN7cutlass13device_kernelIN5flash11enable_sm90INS1_16FlashAttnFwdSm90INS1_25CollectiveMainloopFwdSm90ILi2EN4cute5tupleIJNS5_1CILi1EEES8_S8_EEENS6_IJNS7_ILi128EEENS7_ILi160EEENS7_ILi192EEEEEELi128ENS_12float_e4m3_tEfNS_4arch4Sm90ELb0ELb0ELb1ELb1ELb0ELb0ELb0ELb1ELb1ELb0ELb0ELb0EEENS1_21CollectiveEpilogueFwdINS6_IJSA_SA_SB_EEES9_NS_10bfloat16_tESG_Li256ELb1ELb0ELb0ELb1EEENS1_36VarlenDynamicPersistentTileSchedulerILi128ELi160ELi256ELi128ELb0ELb0ELb1ELb0ELb1ELb1EEEEEEEEEvNT_6ParamsE)
	.align		4
        /*001c*/ 	.word	index@(__assertfail)
	.align		4
        /*0020*/ 	.word	index@(_ZN7cutlass13device_kernelIN5flash11enable_sm90INS1_16FlashAttnFwdSm90INS1_25CollectiveMainloopFwdSm90ILi2EN4cute5tupleIJNS5_1CILi1EEES8_S8_EEENS6_IJNS7_ILi128EEENS7_ILi160EEENS7_ILi192EEEEEELi128ENS_12float_e4m3_tEfNS_4arch4Sm90ELb0ELb0ELb1ELb1ELb0ELb1ELb0ELb1ELb1ELb0ELb0ELb0EEENS1_21CollectiveEpilogueFwdINS6_IJSA_SA_SB_EEES9_NS_10bfloat16_tESG_Li256ELb1ELb0ELb0ELb1EEENS1_36VarlenDynamicPersistentTileSchedulerILi128ELi160ELi256ELi128ELb0ELb0ELb1ELb0ELb1ELb1EEEEEEEEEvNT_6ParamsE)
	.align		4
        /*0024*/ 	.word	index@(__assertfail)
	.align		4
        /*0028*/ 	.word	index@(_ZN7cutlass13device_kernelIN5flash11enable_sm90INS1_16FlashAttnFwdSm90INS1_25CollectiveMainloopFwdSm90ILi2EN4cute5tupleIJNS5_1CILi1EEES8_S8_EEENS6_IJNS7_ILi128EEESA_NS7_ILi192EEEEEELi128ENS_12float_e4m3_tEfNS_4arch4Sm90ELb0ELb1ELb1ELb0ELb0ELb0ELb0ELb1ELb1ELb0ELb0ELb0EEENS1_21CollectiveEpilogueFwdINS6_IJSA_SA_SA_EEES9_NS_10bfloat16_tESF_Li256ELb0ELb0ELb0ELb1EEENS1_30DynamicPersistentTileSchedulerILi256ELi128ELb0ELb0ELb1EEEEEEEEEvNT_6ParamsE)
	.align		4
        /*002c*/ 	.word	index@(__assertfail)
	.align		4
        /*0030*/ 	.word	index@(_ZN7cutlass13device_kernelIN5flash11enable_sm90INS1_16FlashAttnFwdSm90INS1_25CollectiveMainloopFwdSm90ILi2EN4cute5tupleIJNS5_1CILi1EEES8_S8_EEENS6_IJNS7_ILi128EEESA_NS7_ILi192EEEEEELi128ENS_12float_e4m3_tEfNS_4arch4Sm90ELb0ELb1ELb1ELb1ELb0ELb0ELb0ELb1ELb1ELb0ELb0ELb0EEENS1_21CollectiveEpilogueFwdINS6_IJSA_SA_SA_EEES9_NS_10bfloat16_tESF_Li256ELb1ELb0ELb0ELb1EEENS1_36VarlenDynamicPersistentTileSchedulerILi128ELi128ELi256ELi128ELb0ELb0ELb1ELb1ELb0ELb1EEEEEEEEEvNT_6ParamsE)
	.align		4
        /*0034*/ 	.word	index@(__assertfail)
	.align		4
        /*0038*/ 	.word	index@(_ZN7cutlass13device_kernelIN5flash11enable_sm90INS1_16FlashAttnFwdSm90INS1_25CollectiveMainloopFwdSm90ILi2EN4cute5tupleIJNS5_1CILi1EEES8_S8_EEENS6_IJNS7_ILi128EEESA_NS7_ILi192EEEEEELi128ENS_12float_e4m3_tEfNS_4arch4Sm90ELb0ELb1ELb1ELb1ELb0ELb1ELb0ELb1ELb1ELb0ELb0ELb0EEENS1_21CollectiveEpilogueFwdINS6_IJSA_SA_SA_EEES9_NS_10bfloat16_tESF_Li256ELb1ELb0ELb0ELb1EEENS1_36VarlenDynamicPersistentTileSchedulerILi128ELi128ELi256ELi128ELb0ELb0ELb1ELb1ELb0ELb1EEEEEEEEEvNT_6ParamsE)
	.align		4
        /*003c*/ 	.word	index@(__assertfail)
	.align		4
        /*0040*/ 	.word	index@(_ZN7cutlass13device_kernelIN5flash11enable_sm90INS1_16FlashAttnFwdSm90INS1_25CollectiveMainloopFwdSm90ILi2EN4cute5tupleIJNS5_1CILi1EEES8_S8_EEENS6_IJNS7_ILi128EEENS7_ILi160EEENS7_ILi192EEEEEELi128ENS_12float_e4m3_tEfNS_4arch4Sm90ELb1ELb0ELb1ELb0ELb0ELb0ELb0ELb1ELb1ELb0ELb0ELb0EEENS1_21CollectiveEpilogueFwdINS6_IJSA_SA_SB_EEES9_NS_10bfloat16_tESG_Li256ELb0ELb0ELb0ELb1EEENS1_30DynamicPersistentTileSchedulerILi256ELi128ELb0ELb0ELb1EEEEEEEEEvNT_6ParamsE)
	.align		4
        /*0044*/ 	.word	index@(__assertfail)
	.align		4
        /*0048*/ 	.word	index@(_ZN7cutlass13device_kernelIN5flash11enable_sm90INS1_16FlashAttnFwdSm90INS1_25CollectiveMainloopFwdSm90ILi2EN4cute5tupleIJNS5_1CILi1EEES8_S8_EEENS6_IJNS7_ILi128EEENS7_ILi160EEENS7_ILi192EEEEEELi128ENS_12float_e4m3_tEfNS_4arch4Sm90ELb1ELb0ELb1ELb1ELb0ELb0ELb0ELb1ELb1ELb0ELb0ELb0EEENS1_21CollectiveEpilogueFwdINS6_IJSA_SA_SB_EEES9_NS_10bfloat16_tESG_Li256ELb1ELb0ELb0ELb1EEENS1_36VarlenDynamicPersistentTileSchedulerILi128ELi160ELi256ELi128ELb0ELb0ELb1ELb1ELb1ELb1EEEEEEEEEvNT_6ParamsE)
	.align		4
        /*004c*/ 	.word	index@(__assertfail)
	.align		4
        /*0050*/ 	.word	index@(_ZN7cutlass13device_kernelIN5flash11enable_sm90INS1_16FlashAttnFwdSm90INS1_25CollectiveMainloopFwdSm90ILi2EN4cute5tupleIJNS5_1CILi1EEES8_S8_EEENS6_IJNS7_ILi128EEENS7_ILi160EEENS7_ILi192EEEEEELi128ENS_12float_e4m3_tEfNS_4arch4Sm90ELb1ELb0ELb1ELb1ELb0ELb1ELb0ELb1ELb1ELb0ELb0ELb0EEENS1_21CollectiveEpilogueFwdINS6_IJSA_SA_SB_EEES9_NS_10bfloat16_tESG_Li256ELb1ELb0ELb0ELb1EEENS1_36VarlenDynamicPersistentTileSchedulerILi128ELi160ELi256ELi128ELb0ELb0ELb1ELb1ELb1ELb1EEEEEEEEEvNT_6ParamsE)
	.align		4
        /*0054*/ 	.word	index@(__assertfail)
	.align		4
        /*0058*/ 	.word	0x00000000
	.align		4
        /*005c*/ 	.word	0xfffffffe
	.align		4
        /*0060*/ 	.word	0x00000000
	.align		4
        /*0064*/ 	.word	0xfffffffd
	.align		4
        /*0068*/ 	.word	0x00000000
	.align		4
        /*006c*/ 	.word	0xfffffffc


//--------------------- .nv.constant4             --------------------------
	.section	.nv.constant4,"a",@progbits
	.align	8
	.align		8
.nv.constant4:
        /*0000*/ 	.dword	__assertfail
	.align		8
        /*0008*/ 	.dword	__unnamed_1
	.align		8
        /*0010*/ 	.dword	__unnamed_2
	.align		8
        /*0018*/ 	.dword	__unnamed_3
	.align		8
        /*0020*/ 	.dword	__unnamed_4
	.align		8
        /*0028*/ 	.dword	__unnamed_5
	.align		8
        /*0030*/ 	.dword	__unnamed_6
	.align		8
        /*0038*/ 	.dword	__unnamed_7
	.align		8
        /*0040*/ 	.dword	_ZZN5flash28permute_output_fp8_VcolmajorIN4cute6TensorINS1_11ArrayEngineIN7cutlass10bfloat16_tELm64EEENS1_6LayoutINS1_5tupleIJNS8_IJNS1_1CILi2EEESA_NS9_ILi16EEEEEENS9_ILi1EEESD_EEENS8_IJNS8_IJSD_SA_NS9_ILi4EEEEEENS9_ILi0EEESH_EEEEEEEEEvRT_E9upper_map
	.align		8
        /*0048*/ 	.dword	__unnamed_8
	.align		8
        /*0050*/ 	.dword	__unnamed_9
	.align		8
        /*0058*/ 	.dword	__unnamed_10
	.align		8
        /*0060*/ 	.dword	__unnamed_11
	.align		8
        /*0068*/ 	.dword	__unnamed_12
	.align		8
        /*0070*/ 	.dword	_ZN75_INTERNAL_279cc380_39_flash_fwd_hdimdiff_e4m3_softcap_sm90_cu_744032ad_37454cuda3std3__45__cpo5beginE
	.align		8
        /*0078*/ 	.dword	_ZN75_INTERNAL_279cc380_39_flash_fwd_hdimdiff_e4m3_softcap_sm90_cu_744032ad_37454cuda3std3__45__cpo3endE
	.align		8
        /*0080*/ 	.dword	_ZN75_INTERNAL_279cc380_39_flash_fwd_hdimdiff_e4m3_softcap_sm90_cu_744032ad_37454cuda3std3__45__cpo6cbeginE
	.align		8
        /*0088*/ 	.dword	_ZN75_INTERNAL_279cc380_39_flash_fwd_hdimdiff_e4m3_softcap_sm90_cu_744032ad_37454cuda3std3__45__cpo4cendE
	.align		8
        /*0090*/ 	.dword	_ZN75_INTERNAL_279cc380_39_flash_fwd_hdimdiff_e4m3_softcap_sm90_cu_744032ad_37454cuda3std3__477_GLOBAL__N__279cc380_39_flash_fwd_hdimdiff_e4m3_softcap_sm90_cu_744032ad_37456ignoreE
	.align		8
        /*0098*/ 	.dword	_ZN75_INTERNAL_279cc380_39_flash_fwd_hdimdiff_e4m3_softcap_sm90_cu_744032ad_37454cuda3std3__419piecewise_constructE
	.align		8
        /*00a0*/ 	.dword	_ZN75_INTERNAL_279cc380_39_flash_fwd_hdimdiff_e4m3_softcap_sm90_cu_744032ad_37454cuda3std3__48in_placeE
	.align		8
        /*00a8*/ 	.dword	_ZN75_INTERNAL_279cc380_39_flash_fwd_hdimdiff_e4m3_softcap_sm90_cu_744032ad_37454cuda3std6ranges3__45__cpo4swapE
	.align		8
        /*00b0*/ 	.dword	_ZN75_INTERNAL_279cc380_39_flash_fwd_hdimdiff_e4m3_softcap_sm90_cu_744032ad_37454cuda3std6ranges3__45__cpo9iter_moveE
	.align		8
        /*00b8*/ 	.dword	_ZN75_INTERNAL_279cc380_39_flash_fwd_hdimdiff_e4m3_softcap_sm90_cu_744032ad_37454cute7productE
	.align		8
        /*00c0*/ 	.dword	_ZN75_INTERNAL_279cc380_39_flash_fwd_hdimdiff_e4m3_softcap_sm90_cu_744032ad_37454cute1_E
	.align		8
        /*00c8*/ 	.dword	$str$25
	.align		8
        /*00d0*/ 	.dword	$str$26


//--------------------- .text._ZN7cutlass13device_kernelIN5flash11enable_sm90INS1_16FlashAttnFwdSm90INS1_25CollectiveMainloopFwdSm90ILi2EN4cute5tupleIJNS5_1CILi1EEES8_S8_EEENS6_IJNS7_ILi128EEENS7_ILi160EEENS7_ILi192EEEEEELi128ENS_12float_e4m3_tEfNS_4arch4Sm90ELb0ELb0ELb1ELb0ELb0ELb0ELb0ELb1ELb1ELb0ELb0ELb0EEENS1_21CollectiveEpilogueFwdINS6_IJSA_SA_SB_EEES9_NS_10bfloat16_tESG_Li256ELb0ELb0ELb0ELb1EEENS1_29StaticPersistentTileSchedulerILb0EEEEEEEEEvNT_6ParamsE --------------------------
	.section	.text._ZN7cutlass13device_kernelIN5flash11enable_sm90INS1_16FlashAttnFwdSm90INS1_25CollectiveMainloopFwdSm90ILi2EN4cute5tupleIJNS5_1CILi1EEES8_S8_EEENS6_IJNS7_ILi128EEENS7_ILi160EEENS7_ILi192EEEEEELi128ENS_12float_e4m3_tEfNS_4arch4Sm90ELb0ELb0ELb1ELb0ELb0ELb0ELb0ELb1ELb1ELb0ELb0ELb0EEENS1_21CollectiveEpilogueFwdINS6_IJSA_SA_SB_EEES9_NS_10bfloat16_tESG_Li256ELb0ELb0ELb0ELb1EEENS1_29StaticPersistentTileSchedulerILb0EEEEEEEEEvNT_6ParamsE,"ax",@progbits
	.align	128
.text._ZN7cutlass13device_kernelIN5flash11enable_sm90INS1_16FlashAttnFwdSm90INS1_25CollectiveMainloopFwdSm90ILi2EN4cute5tupleIJNS5_1CILi1EEES8_S8_EEENS6_IJNS7_ILi128EEENS7_ILi160EEENS7_ILi192EEEEEELi128ENS_12float_e4m3_tEfNS_4arch4Sm90ELb0ELb0ELb1ELb0ELb0ELb0ELb0ELb1ELb1ELb0ELb0ELb0EEENS1_21CollectiveEpilogueFwdINS6_IJSA_SA_SB_EEES9_NS_10bfloat16_tESG_Li256ELb0ELb0ELb0ELb1EEENS1_29StaticPersistentTileSchedulerILb0EEEEEEEEEvNT_6ParamsE:
        .type           _ZN7cutlass13device_kernelIN5flash11enable_sm90INS1_16FlashAttnFwdSm90INS1_25CollectiveMainloopFwdSm90ILi2EN4cute5tupleIJNS5_1CILi1EEES8_S8_EEENS6_IJNS7_ILi128EEENS7_ILi160EEENS7_ILi192EEEEEELi128ENS_12float_e4m3_tEfNS_4arch4Sm90ELb0ELb0ELb1ELb0ELb0ELb0ELb0ELb1ELb1ELb0ELb0ELb0EEENS1_21CollectiveEpilogueFwdINS6_IJSA_SA_SB_EEES9_NS_10bfloat16_tESG_Li256ELb0ELb0ELb0ELb1EEENS1_29StaticPersistentTileSchedulerILb0EEEEEEEEEvNT_6ParamsE,@function
        .size           _ZN7cutlass13device_kernelIN5flash11enable_sm90INS1_16FlashAttnFwdSm90INS1_25CollectiveMainloopFwdSm90ILi2EN4cute5tupleIJNS5_1CILi1EEES8_S8_EEENS6_IJNS7_ILi128EEENS7_ILi160EEENS7_ILi192EEEEEELi128ENS_12float_e4m3_tEfNS_4arch4Sm90ELb0ELb0ELb1ELb0ELb0ELb0ELb0ELb1ELb1ELb0ELb0ELb0EEENS1_21CollectiveEpilogueFwdINS6_IJSA_SA_SB_EEES9_NS_10bfloat16_tESG_Li256ELb0ELb0ELb0ELb1EEENS1_29StaticPersistentTileSchedulerILb0EEEEEEEEEvNT_6ParamsE,(.L_x_2622 - _ZN7cutlass13device_kernelIN5flash11enable_sm90INS1_16FlashAttnFwdSm90INS1_25CollectiveMainloopFwdSm90ILi2EN4cute5tupleIJNS5_1CILi1EEES8_S8_EEENS6_IJNS7_ILi128EEENS7_ILi160EEENS7_ILi192EEEEEELi128ENS_12float_e4m3_tEfNS_4arch4Sm90ELb0ELb0ELb1ELb0ELb0ELb0ELb0ELb1ELb1ELb0ELb0ELb0EEENS1_21CollectiveEpilogueFwdINS6_IJSA_SA_SB_EEES9_NS_10bfloat16_tESG_Li256ELb0ELb0ELb0ELb1EEENS1_29StaticPersistentTileSchedulerILb0EEEEEEEEEvNT_6ParamsE)
        .other          _ZN7cutlass13device_kernelIN5flash11enable_sm90INS1_16FlashAttnFwdSm90INS1_25CollectiveMainloopFwdSm90ILi2EN4cute5tupleIJNS5_1CILi1EEES8_S8_EEENS6_IJNS7_ILi128EEENS7_ILi160EEENS7_ILi192EEEEEELi128ENS_12float_e4m3_tEfNS_4arch4Sm90ELb0ELb0ELb1ELb0ELb0ELb0ELb0ELb1ELb1ELb0ELb0ELb0EEENS1_21CollectiveEpilogueFwdINS6_IJSA_SA_SB_EEES9_NS_10bfloat16_tESG_Li256ELb0ELb0ELb0ELb1EEENS1_29StaticPersistentTileSchedulerILb0EEEEEEEEEvNT_6ParamsE,@"STO_CUDA_ENTRY STV_DEFAULT"
_ZN7cutlass13device_kernelIN5flash11enable_sm90INS1_16FlashAttnFwdSm90INS1_25CollectiveMainloopFwdSm90ILi2EN4cute5tupleIJNS5_1CILi1EEES8_S8_EEENS6_IJNS7_ILi128EEENS7_ILi160EEENS7_ILi192EEEEEELi128ENS_12float_e4m3_tEfNS_4arch4Sm90ELb0ELb0ELb1ELb0ELb0ELb0ELb0ELb1ELb1ELb0ELb0ELb0EEENS1_21CollectiveEpilogueFwdINS6_IJSA_SA_SB_EEES9_NS_10bfloat16_tESG_Li256ELb0ELb0ELb0ELb1EEENS1_29StaticPersistentTileSchedulerILb0EEEEEEEEEvNT_6ParamsE:
[----:B------:R-:W1:Y:S02]  /*0000*/  LDC R1, c[0x0][0x28] ;  /* 0x00000a00ff017b82 */ /* 0x000e640000000800 */
[----:B-1----:R-:W-:Y:S01]  /*0010*/  VIADD R1, R1, 0xffffffe0 ;  /* 0xffffffe001017836 */ /* 0x002fe20000000000 */
[----:B------:R-:W1:Y:S01]  /*0020*/  S2R R3, SR_TID.X ;  /* 0x0000000000037919 */ /* 0x000e620000002100 */
[----:B------:R-:W-:Y:S01]  /*0030*/  ELECT P0, URZ, PT ;  /* 0x00000000003f782f */ /* 0x000fe20003800000 */
[----:B------:R-:W-:Y:S01]  /*0040*/  BSSY B0, `(.L_x_0) ;  /* 0x0000014000007945 */ /* 0x000fe20003800000 */
[--C-:B-1----:R-:W-:Y:S02]  /*0050*/  SHF.R.U32.HI R0, RZ, 0x5, R3.reuse ;  /* 0x00000005ff007819 */ /* 0x102fe40000011603 */
[----:B------:R-:W-:-:S03]  /*0060*/  SHF.R.U32.HI R18, RZ, 0x7, R3 ;  /* 0x00000007ff127819 */ /* 0x000fc60000011603 */
[----:B------:R-:W1:Y:S02]  /*0070*/  SHFL.IDX PT, R2, R0, RZ, 0x1f ;  /* 0x00001fff00027589 */ /* 0x000e6400000e0000 */
[----:B-1----:R-:W-:-:S13]  /*0080*/  ISETP.EQ.AND P0, PT, R2, RZ, P0 ;  /* 0x000000ff0200720c */ /* 0x002fda0000702270 */
[----:B------:R-:W-:Y:S05]  /*0090*/  @!P0 BRA `(.L_x_1) ;  /* 0x0000000000388947 */ /* 0x000fea0003800000 */
[----:B------:R-:W-:Y:S02]  /*00a0*/  ULDC.64 UR4, c[0x0][0x198] ;  /* 0x0000660000047ab9 */ /* 0x000fe40000000a00 */
[----:B------:R-:W-:Y:S02]  /*00b0*/  UIADD3 UR6, UP0, UR4, 0x270, URZ ;  /* 0x0000027004067890 */ /* 0x000fe4000ff1e03f */
[----:B------:R-:W-:Y:S02]  /*00c0*/  UIADD3 UR8, UP1, UR4, 0x370, URZ ;  /* 0x0000037004087890 */ /* 0x000fe4000ff3e03f */
[----:B------:R-:W-:Y:S02]  /*00d0*/  UIADD3 UR10, UP2, UR4, 0x470, URZ ;  /* 0x00000470040a7890 */ /* 0x000fe4000ff5e03f */
[----:B------:R-:W-:Y:S02]  /*00e0*/  UIADD3 UR4, UP3, UR4, 0x9f0, URZ ;  /* 0x000009f004047890 */ /* 0x000fe4000ff7e03f */
[----:B------:R-:W-:-:S02]  /*00f0*/  UIADD3.X UR7, URZ, UR5, URZ, UP0, !UPT ;  /* 0x000000053f077290 */ /* 0x000fc400087fe43f */
[----:B------:R-:W-:Y:S02]  /*0100*/  UIADD3.X UR9, URZ, UR5, URZ, UP1, !UPT ;  /* 0x000000053f097290 */ /* 0x000fe40008ffe43f */
[----:B------:R-:W-:Y:S02]  /*0110*/  UIADD3.X UR11, URZ, UR5, URZ, UP2, !UPT ;  /* 0x000000053f0b7290 */ /* 0x000fe400097fe43f */
[----:B------:R-:W-:-:S03]  /*0120*/  UIADD3.X UR5, URZ, UR5, URZ, UP3, !UPT ;  /* 0x000000053f057290 */ /* 0x000fc60009ffe43f */
[----:B------:R1:W-:Y:S02]  /*0130*/  UTMACCTL.PF [UR6] ;  /* 0x00000000060079b9 */ /* 0x0003e40008040000 */
[----:B------:R1:W-:Y:S02]  /*0140*/  UTMACCTL.PF [UR8] ;  /* 0x00000000080079b9 */ /* 0x0003e40008040000 */
[----:B------:R1:W-:Y:S02]  /*0150*/  UTMACCTL.PF [UR10] ;  /* 0x000000000a0079b9 */ /* 0x0003e40008040000 */
[----:B------:R1:W-:Y:S02]  /*0160*/  UTMACCTL.PF [UR4] ;  /* 0x00000000040079b9 */ /* 0x0003e40008040000 */
[----:B-1----:R-:W-:Y:S01]  /*0170*/  NOP ;  /* 0x0000000000007918 */ /* 0x002fe20000000000 */
.L_x_1:
[----:B------:R-:W-:Y:S05]  /*0180*/  BSYNC B0 ;  /* 0x0000000000007941 */ /* 0x000fea0003800000 */
.L_x_0:
[----:B------:R-:W-:Y:S01]  /*0190*/  VOTEU.ANY UP0, P0 ;  /* 0x00000000003f7886 */ /* 0x000fe20000000100 */
[----:B------:R-:W1:Y:S01]  /*01a0*/  SHFL.IDX PT, R3, R18, RZ, 0x1f ;  /* 0x00001fff12037589 */ /* 0x000e6200000e0000 */
[----:B------:R-:W-:Y:S01]  /*01b0*/  UMOV UR4, 0x1 ;  /* 0x0000000100047882 */ /* 0x000fe20000000000 */
[----:B------:R-:W-:Y:S01]  /*01c0*/  VOTEU.ANY UP1, P0 ;  /* 0x00000000003f7886 */ /* 0x000fe20000020100 */
[----:B------:R-:W-:Y:S01]  /*01d0*/  VOTEU.ANY UP2, P0 ;  /* 0x00000000003f7886 */ /* 0x000fe20000040100 */
[----:B------:R-:W2:Y:S01]  /*01e0*/  @UP0 S2UR UR7, SR_CgaCtaId ;  /* 0x00000000000709c3 */ /* 0x000ea20000008800 */
[----:B------:R-:W3:Y:S01]  /*01f0*/  SHFL.IDX PT, R2, R0, RZ, 0x1f ;  /* 0x00001fff00027589 */ /* 0x000ee200000e0000 */
[----:B------:R-:W-:Y:S01]  /*0200*/  @UP0 UMOV UR6, 0x400 ;  /* 0x0000040000060882 */ /* 0x000fe20000000000 */
[----:B------:R-:W-:-:S04]  /*0210*/  @UP0 UIADD3 UR4, -UR4, 0x100000, URZ ;  /* 0x0010000004040890 */ /* 0x000fc8000fffe13f */
[----:B------:R-:W-:Y:S02]  /*0220*/  @UP0 USHF.L.U32 UR5, UR4, 0xb, URZ ;  /* 0x0000000b04050899 */ /* 0x000fe4000800063f */
[----:B------:R-:W-:Y:S01]  /*0230*/  @UP0 USHF.L.U32 UR4, UR4, 0x1, URZ ;  /* 0x0000000104040899 */ /* 0x000fe2000800063f */
[----:B-1----:R-:W-:Y:S01]  /*0240*/  R2UR UR8, R3 ;  /* 0x00000000030872ca */ /* 0x002fe200000e0000 */
[----:B--2---:R-:W-:Y:S01]  /*0250*/  @UP0 ULEA UR6, UR7, UR6, 0x18 ;  /* 0x0000000607060291 */ /* 0x004fe2000f8ec03f */
[----:B---3--:R-:W-:-:S11]  /*0260*/  ISETP.NE.AND P1, PT, R2, RZ, PT ;  /* 0x000000ff0200720c */ /* 0x008fd60003f25270 */
[----:B------:R-:W-:Y:S01]  /*0270*/  UISETP.NE.AND UP0, UPT, UR8, URZ, UPT ;  /* 0x0000003f0800728c */ /* 0x000fe2000bf05270 */
[----:B------:R-:W1:Y:S02]  /*0280*/  FENCE.VIEW.ASYNC.S ;  /* 0x00000000000073c6 */ /* 0x000e640000000000 */
[----:B-1----:R1:W2:Y:S01]  /*0290*/  @UP1 SYNCS.EXCH.64 URZ, [UR6+0x29800], UR4 ;  /* 0x02980004063f15b2 */ /* 0x0022a20008000100 */
[----:B------:R1:W3:Y:S01]  /*02a0*/  @UP2 SYNCS.EXCH.64 URZ, [UR6+0x29820], UR4 ;  /* 0x02982004063f25b2 */ /* 0x0002e20008000100 */
[----:B------:R-:W-:Y:S06]  /*02b0*/  @P1 BRA `(.L_x_2) ;  /* 0x0000000000481947 */ /* 0x000fec0003800000 */
[----:B-1----:R-:W1:Y:S01]  /*02c0*/  S2UR UR5, SR_CgaCtaId ;  /* 0x00000000000579c3 */ /* 0x002e620000008800 */
[----:B------:R-:W-:Y:S01]  /*02d0*/  UMOV UR4, 0x400 ;  /* 0x0000040000047882 */ /* 0x000fe20000000000 */
[----:B------:R-:W-:Y:S01]  /*02e0*/  UMOV UR6, 0x1 ;  /* 0x0000000100067882 */ /* 0x000fe20000000000 */
[----:B------:R-:W-:Y:S01]  /*02f0*/  UMOV UR9, 0x2 ;  /* 0x0000000200097882 */ /* 0x000fe20000000000 */
[----:B------:R-:W-:-:S04]  /*0300*/  UIADD3 UR6, -UR6, 0x100000, URZ ;  /* 0x0010000006067890 */ /* 0x000fc8000fffe13f */
[----:B------:R-:W-:Y:S02]  /*0310*/  USHF.L.U32 UR7, UR6, 0xb, URZ ;  /* 0x0000000b06077899 */ /* 0x000fe4000800063f */
[----:B------:R-:W-:Y:S01]  /*0320*/  USHF.L.U32 UR6, UR6, 0x1, URZ ;  /* 0x0000000106067899 */ /* 0x000fe2000800063f */
[----:B------:R-:W-:Y:S01]  /*0330*/  ELECT P0, URZ, PT ;  /* 0x00000000003f782f */ /* 0x000fe20003800000 */
[----:B-1----:R-:W-:Y:S02]  /*0340*/  ULEA UR8, UR5, UR4, 0x18 ;  /* 0x0000000405087291 */ /* 0x002fe4000f8ec03f */
[----:B------:R-:W-:-:S04]  /*0350*/  UIADD3 UR4, -UR9, 0x100000, URZ ;  /* 0x0010000009047890 */ /* 0x000fc8000fffe13f */
[----:B------:R-:W-:Y:S02]  /*0360*/  USHF.L.U32 UR5, UR4, 0xb, URZ ;  /* 0x0000000b04057899 */ /* 0x000fe4000800063f */
[----:B------:R-:W-:Y:S01]  /*0370*/  USHF.L.U32 UR4, UR4, 0x1, URZ ;  /* 0x0000000104047899 */ /* 0x000fe2000800063f */
[----:B------:R-:W1:Y:S03]  /*0380*/  FENCE.VIEW.ASYNC.S ;  /* 0x00000000000073c6 */ /* 0x000e660000000000 */
[----:B-1----:R4:W1:Y:S08]  /*0390*/  SYNCS.EXCH.64 URZ, [UR8+0x29830], UR6 ;  /* 0x02983006083f75b2 */ /* 0x0028700008000100 */
[----:B------:R4:W1:Y:S01]  /*03a0*/  SYNCS.EXCH.64 URZ, [UR8+0x29840], UR4 ;  /* 0x02984004083f75b2 */ /* 0x0008620008000100 */
[----:B------:R4:W1:Y:S01]  /*03b0*/  SYNCS.EXCH.64 URZ, [UR8+0x29838], UR6 ;  /* 0x02983806083f75b2 */ /* 0x0008620008000100 */
[----:B------:R4:W1:Y:S02]  /*03c0*/  SYNCS.EXCH.64 URZ, [UR8+0x29848], UR4 ;  /* 0x02984804083f75b2 */ /* 0x0008640008000100 */
[----:B----4-:R-:W-:Y:S01]  /*03d0*/  NOP ;  /* 0x0000000000007918 */ /* 0x010fe20000000000 */
.L_x_2:
[----:B------:R-:W4:Y:S01]  /*03e0*/  SHFL.IDX PT, R2, R0, RZ, 0x1f ;  /* 0x00001fff00027589 */ /* 0x000f2200000e0000 */
[----:B------:R-:W-:Y:S01]  /*03f0*/  NOP ;  /* 0x0000000000007918 */ /* 0x000fe20000000000 */
[----:B----4-:R-:W-:-:S13]  /*0400*/  ISETP.NE.AND P0, PT, R2, RZ, PT ;  /* 0x000000ff0200720c */ /* 0x010fda0003f05270 */
[----:B------:R-:W-:Y:S05]  /*0410*/  @P0 BRA `(.L_x_3) ;  /* 0x0000000000480947 */ /* 0x000fea0003800000 */
[----:B-1----:R-:W1:Y:S01]  /*0420*/  S2UR UR5, SR_CgaCtaId ;  /* 0x00000000000579c3 */ /* 0x002e620000008800 */
[----:B------:R-:W-:Y:S01]  /*0430*/  UMOV UR4, 0x400 ;  /* 0x0000040000047882 */ /* 0x000fe20000000000 */
[----:B------:R-:W-:Y:S01]  /*0440*/  UMOV UR6, 0x80 ;  /* 0x0000008000067882 */ /* 0x000fe20000000000 */
[----:B------:R-:W-:Y:S01]  /*0450*/  UMOV UR7, 0x100 ;  /* 0x0000010000077882 */ /* 0x000fe20000000000 */
[----:B------:R-:W-:Y:S01]  /*0460*/  ELECT P0, URZ, PT ;  /* 0x00000000003f782f */ /* 0x000fe20003800000 */
[----:B-1----:R-:W-:Y:S02]  /*0470*/  ULEA UR8, UR5, UR4, 0x18 ;  /* 0x0000000405087291 */ /* 0x002fe4000f8ec03f */
[----:B------:R-:W-:-:S04]  /*0480*/  UIADD3 UR4, -UR6, 0x100000, URZ ;  /* 0x0010000006047890 */ /* 0x000fc8000fffe13f */
[----:B------:R-:W-:Y:S02]  /*0490*/  USHF.L.U32 UR5, UR4, 0xb, URZ ;  /* 0x0000000b04057899 */ /* 0x000fe4000800063f */
[----:B------:R-:W-:Y:S02]  /*04a0*/  USHF.L.U32 UR4, UR4, 0x1, URZ ;  /* 0x0000000104047899 */ /* 0x000fe4000800063f */
        /* <DEDUP_REMOVED lines=9> */
.L_x_3:
[----:B------:R-:W4:Y:S01]  /*0540*/  SHFL.IDX PT, R2, R0, RZ, 0x1f ;  /* 0x00001fff00027589 */ /* 0x000f2200000e0000 */
[----:B------:R-:W-:Y:S01]  /*0550*/  NOP ;  /* 0x0000000000007918 */ /* 0x000fe20000000000 */
[----:B----4-:R-:W-:-:S13]  /*0560*/  ISETP.NE.AND P0, PT, R2, RZ, PT ;  /* 0x000000ff0200720c */ /* 0x010fda0003f05270 */
[----:B------:R-:W-:Y:S05]  /*0570*/  @P0 BRA `(.L_x_4) ;  /* 0x0000000000380947 */ /* 0x000fea0003800000 */
[----:B-1----:R-:W1:Y:S01]  /*0580*/  S2UR UR5, SR_CgaCtaId ;  /* 0x00000000000579c3 */ /* 0x002e620000008800 */
[----:B------:R-:W-:Y:S01]  /*0590*/  UMOV UR4, 0x400 ;  /* 0x0000040000047882 */ /* 0x000fe20000000000 */
[----:B------:R-:W-:Y:S01]  /*05a0*/  UMOV UR7, 0x1 ;  /* 0x0000000100077882 */ /* 0x000fe20000000000 */
[----:B------:R-:W-:Y:S01]  /*05b0*/  ELECT P0, URZ, PT ;  /* 0x00000000003f782f */ /* 0x000fe20003800000 */
[----:B-1----:R-:W-:Y:S02]  /*05c0*/  ULEA UR6, UR5, UR4, 0x18 ;  /* 0x0000000405067291 */ /* 0x002fe4000f8ec03f */
[----:B------:R-:W-:-:S04]  /*05d0*/  UIADD3 UR4, -UR7, 0x100000, URZ ;  /* 0x0010000007047890 */ /* 0x000fc8000fffe13f */
[----:B------:R-:W-:Y:S02]  /*05e0*/  USHF.L.U32 UR5, UR4, 0xb, URZ ;  /* 0x0000000b04057899 */ /* 0x000fe4000800063f */
[----:B------:R-:W-:Y:S01]  /*05f0*/  USHF.L.U32 UR4, UR4, 0x1, URZ ;  /* 0x0000000104047899 */ /* 0x000fe2000800063f */
[----:B------:R-:W1:Y:S11]  /*0600*/  FENCE.VIEW.ASYNC.S ;  /* 0x00000000000073c6 */ /* 0x000e760000000000 */
[----:B-1----:R4:W1:Y:S01]  /*0610*/  SYNCS.EXCH.64 URZ, [UR6+0x29870], UR4 ;  /* 0x02987004063f75b2 */ /* 0x0028620008000100 */
[----:B------:R4:W1:Y:S01]  /*0620*/  SYNCS.EXCH.64 URZ, [UR6+0x29880], UR4 ;  /* 0x02988004063f75b2 */ /* 0x0008620008000100 */
[----:B------:R4:W1:Y:S01]  /*0630*/  SYNCS.EXCH.64 URZ, [UR6+0x29878], UR4 ;  /* 0x02987804063f75b2 */ /* 0x0008620008000100 */
[----:B------:R4:W1:Y:S02]  /*0640*/  SYNCS.EXCH.64 URZ, [UR6+0x29888], UR4 ;  /* 0x02988804063f75b2 */ /* 0x0008640008000100 */
[----:B----4-:R-:W-:Y:S01]  /*0650*/  NOP ;  /* 0x0000000000007918 */ /* 0x010fe20000000000 */
.L_x_4:
        /* <DEDUP_REMOVED lines=22> */
.L_x_5:
        /* <DEDUP_REMOVED lines=22> */
.L_x_6:
[----:B------:R-:W-:Y:S01]  /*0920*/  PLOP3.LUT P0, PT, PT, PT, UP0, 0x80, 0x0 ;  /* 0x000000000000781c */ /* 0x000fe20003f0f008 */
[----:B------:R-:W-:Y:S01]  /*0930*/  UMOV UR46, 0x1 ;  /* 0x00000001002e7882 */ /* 0x000fe20000000000 */
[----:B------:R-:W-:Y:S01]  /*0940*/  NOP ;  /* 0x0000000000007918 */ /* 0x000fe20000000000 */
[----:B------:R-:W-:Y:S01]  /*0950*/  USEL UR46, UR46, 0x2, !UP0 ;  /* 0x000000022e2e7887 */ /* 0x000fe2000c000000 */
[----:B------:R-:W-:Y:S01]  /*0960*/  ULDC.64 UR50, c[0x0][0x208] ;  /* 0x0000820000327ab9 */ /* 0x000fe20000000a00 */
[----:B-123--:R-:W-:Y:S08]  /*0970*/  BAR.SYNC.DEFER_BLOCKING 0x0 ;  /* 0x0000000000007b1d */ /* 0x00eff00000010000 */
[----:B------:R-:W-:Y:S05]  /*0980*/  @!P0 BRA `(.L_x_7) ;  /* 0x00000098004c8947 */ /* 0x000fea0003800000 */
.L_x_8:
[----:B------:R-:W-:-:S08]  /*0990*/  NOP ;  /* 0x0000000000007918 */ /* 0x000fd00000000000 */
[----:B------:R-:W1:Y:S02]  /*09a0*/  USETMAXREG.TRY_ALLOC.CTAPOOL UP0, 0xf0 ;  /* 0x000000f0000079c8 */ /* 0x000e640008000600 */
[----:B-1----:R-:W-:-:S13]  /*09b0*/  PLOP3.LUT P0, PT, PT, PT, UP0, 0x80, 0x0 ;  /* 0x000000000000781c */ /* 0x002fda0003f0f008 */
[----:B------:R-:W-:Y:S05]  /*09c0*/  @!P0 BRA `(.L_x_8) ;  /* 0xfffffffc00f08947 */ /* 0x000fea000383ffff */
[----:B------:R-:W1:Y:S01]  /*09d0*/  S2R R2, SR_TID.X ;  /* 0x0000000000027919 */ /* 0x000e620000002100 */
[----:B------:R-:W2:Y:S08]  /*09e0*/  S2UR UR48, SR_CTAID.X ;  /* 0x00000000003079c3 */ /* 0x000eb00000002500 */
[----:B------:R-:W-:Y:S06]  /*09f0*/  BAR.ARV 0x8, 0x120 ;  /* 0x0204800000007b1d */ /* 0x000fec0000002000 */
[----:B-1----:R-:W-:-:S04]  /*0a00*/  LOP3.LUT R0, R2, 0xffffff80, RZ, 0xc0, !PT ;  /* 0xffffff8002007812 */ /* 0x002fc800078ec0ff */
[----:B------:R-:W-:Y:S02]  /*0a10*/  ISETP.NE.AND P0, PT, R0, 0x80, PT ;  /* 0x000000800000780c */ /* 0x000fe40003f05270 */
[----:B------:R-:W2:Y:S11]  /*0a20*/  LDC R0, c[0x0][0xda4] ;  /* 0x00036900ff007b82 */ /* 0x000eb60000000800 */
[----:B------:R-:W-:Y:S06]  /*0a30*/  @!P0 BAR.ARV 0x9, 0x100 ;  /* 0x0244000000008b1d */ /* 0x000fec0000002000 */
[----:B--2---:R-:W-:-:S13]  /*0a40*/  ISETP.LE.AND P0, PT, R0, UR48, PT ;  /* 0x0000003000007c0c */ /* 0x004fda000bf03270 */
[----:B------:R-:W-:Y:S05]  /*0a50*/  @P0 EXIT ;  /* 0x000000000000094d */ /* 0x000fea0003800000 */
[----:B------:R-:W-:Y:S01]  /*0a60*/  VIADD R0, R2, 0xffffff80 ;  /* 0xffffff8002007836 */ /* 0x000fe20000000000 */
[----:B------:R-:W1:Y:S01]  /*0a70*/  S2UR UR37, SR_CgaCtaId ;  /* 0x00000000002579c3 */ /* 0x000e620000008800 */
[----:B------:R-:W-:Y:S01]  /*0a80*/  UMOV UR38, 0x400 ;  /* 0x0000040000267882 */ /* 0x000fe20000000000 */
[----:B------:R-:W-:Y:S01]  /*0a90*/  IMAD.MOV.U32 R168, RZ, RZ, -0x2 ;  /* 0xfffffffeffa87424 */ /* 0x000fe200078e00ff */
[----:B------:R-:W-:Y:S01]  /*0aa0*/  ULOP3.LUT UR47, UR46, 0x1, URZ, 0xfc, !UPT ;  /* 0x000000012e2f7892 */ /* 0x000fe2000f8efc3f */
[----:B------:R-:W-:Y:S01]  /*0ab0*/  SHF.R.S32.HI R3, RZ, 0x1f, R0 ;  /* 0x0000001fff037819 */ /* 0x000fe20000011400 */
[----:B------:R-:W-:Y:S01]  /*0ac0*/  ULDC.64 UR52, c[0x0][0x198] ;  /* 0x0000660000347ab9 */ /* 0x000fe20000000a00 */
[----:B------:R-:W-:Y:S01]  /*0ad0*/  UMOV UR39, URZ ;  /* 0x0000003f00277c82 */ /* 0x000fe20008000000 */
[----:B------:R-:W-:Y:S01]  /*0ae0*/  UMOV UR36, URZ ;  /* 0x0000003f00247c82 */ /* 0x000fe20008000000 */
[CC--:B------:R-:W-:Y:S01]  /*0af0*/  LEA.HI R4, R3.reuse, R0.reuse, RZ, 0x7 ;  /* 0x0000000003047211 */ /* 0x0c0fe200078f38ff */
[----:B------:R-:W2:Y:S01]  /*0b00*/  S2UR UR6, SR_SWINHI ;  /* 0x00000000000679c3 */ /* 0x000ea20000002f00 */
[----:B------:R-:W-:Y:S01]  /*0b10*/  LEA.HI R7, R3, R0, RZ, 0x4 ;  /* 0x0000000003077211 */ /* 0x000fe200078f20ff */
[----:B------:R-:W-:Y:S01]  /*0b20*/  UMOV UR49, URZ ;  /* 0x0000003f00317c82 */ /* 0x000fe20008000000 */
[----:B------:R-:W-:-:S02]  /*0b30*/  LOP3.LUT R5, R4, 0xffffff80, RZ, 0xc0, !PT ;  /* 0xffffff8004057812 */ /* 0x000fc400078ec0ff */
[----:B------:R-:W-:Y:S02]  /*0b40*/  SHF.R.S32.HI R8, RZ, 0x4, R7 ;  /* 0x00000004ff087819 */ /* 0x000fe40000011407 */
[----:B------:R-:W-:Y:S01]  /*0b50*/  LEA.HI R22, R3, R0, RZ, 0x5 ;  /* 0x0000000003167211 */ /* 0x000fe200078f28ff */
[C---:B------:R-:W-:Y:S01]  /*0b60*/  IMAD.IADD R2, R0.reuse, 0x1, -R5 ;  /* 0x0000000100027824 */ /* 0x040fe200078e0a05 */
[C---:B------:R-:W-:Y:S02]  /*0b70*/  LEA.HI R3, R7.reuse, R8, RZ, 0x1 ;  /* 0x0000000807037211 */ /* 0x040fe400078f08ff */
[----:B------:R-:W-:Y:S02]  /*0b80*/  LOP3.LUT R7, R7, 0x3fffff0, RZ, 0xc0, !PT ;  /* 0x03fffff007077812 */ /* 0x000fe400078ec0ff */
[----:B------:R-:W-:Y:S02]  /*0b90*/  SHF.R.S32.HI R5, RZ, 0x1f, R2 ;  /* 0x0000001fff057819 */ /* 0x000fe40000011402 */
[----:B------:R-:W-:Y:S01]  /*0ba0*/  LOP3.LUT R3, R3, 0x1ffffffe, RZ, 0xc0, !PT ;  /* 0x1ffffffe03037812 */ /* 0x000fe200078ec0ff */
[----:B------:R-:W-:Y:S01]  /*0bb0*/  IMAD.IADD R7, R0, 0x1, -R7 ;  /* 0x0000000100077824 */ /* 0x000fe200078e0a07 */
[----:B------:R-:W-:Y:S01]  /*0bc0*/  LEA.HI R6, R5, R2, RZ, 0x2 ;  /* 0x0000000205067211 */ /* 0x000fe200078f10ff */
[----:B-1----:R-:W-:Y:S01]  /*0bd0*/  ULEA UR38, UR37, UR38, 0x18 ;  /* 0x0000002625267291 */ /* 0x002fe2000f8ec03f */
[----:B------:R-:W-:Y:S01]  /*0be0*/  SHF.R.S32.HI R22, RZ, 0x5, R22 ;  /* 0x00000005ff167819 */ /* 0x000fe20000011416 */
[----:B------:R-:W-:Y:S01]  /*0bf0*/  IMAD.IADD R3, R8, 0x1, -R3 ;  /* 0x0000000108037824 */ /* 0x000fe200078e0a03 */
[----:B------:R-:W-:-:S02]  /*0c00*/  SHF.R.S32.HI R9, RZ, 0x2, R6 ;  /* 0x00000002ff097819 */ /* 0x000fc40000011406 */
[----:B------:R-:W-:Y:S01]  /*0c10*/  SHF.R.S32.HI R10, RZ, 0x1f, R6 ;  /* 0x0000001fff0a7819 */ /* 0x000fe20000011406 */
[----:B------:R-:W-:Y:S01]  /*0c20*/  IMAD R0, R22, 0x10, R7 ;  /* 0x0000001016007824 */ /* 0x000fe200078e0207 */
[----:B------:R-:W-:Y:S01]  /*0c30*/  SHF.R.S32.HI R19, RZ, 0x7, R4 ;  /* 0x00000007ff137819 */ /* 0x000fe20000011404 */
[----:B------:R-:W-:Y:S01]  /*0c40*/  UMOV UR4, UR38 ;  /* 0x0000002600047c82 */ /* 0x000fe20008000000 */
[----:B--2---:R-:W-:Y:S01]  /*0c50*/  UMOV UR5, UR6 ;  /* 0x0000000600057c82 */ /* 0x004fe20008000000 */
[----:B------:R-:W-:Y:S01]  /*0c60*/  LEA.HI R10, R10, R9, RZ, 0x3 ;  /* 0x000000090a0a7211 */ /* 0x000fe200078f18ff */
[----:B------:R-:W-:Y:S01]  /*0c70*/  IMAD R7, R0, 0x8, R3 ;  /* 0x0000000800077824 */ /* 0x000fe200078e0203 */
[----:B------:R-:W-:Y:S01]  /*0c80*/  LEA.HI R4, R4, R19, RZ, 0x1 ;  /* 0x0000001304047211 */ /* 0x000fe200078f08ff */
[----:B------:R-:W-:Y:S01]  /*0c90*/  IMAD.U32 R16, RZ, RZ, UR4 ;  /* 0x00000004ff107e24 */ /* 0x000fe2000f8e00ff */
[----:B------:R-:W-:Y:S01]  /*0ca0*/  LOP3.LUT R10, R10, 0xfffffff8, RZ, 0xc0, !PT ;  /* 0xfffffff80a0a7812 */ /* 0x000fe200078ec0ff */
[----:B------:R-:W-:Y:S01]  /*0cb0*/  IMAD.U32 R17, RZ, RZ, UR5 ;  /* 0x00000005ff117e24 */ /* 0x000fe2000f8e00ff */
[----:B------:R-:W-:-:S02]  /*0cc0*/  LEA.HI R5, R5, R2, RZ, 0x5 ;  /* 0x0000000205057211 */ /* 0x000fc400078f28ff */
[----:B------:R-:W-:Y:S01]  /*0cd0*/  LOP3.LUT R3, R6, 0x7ffffffc, RZ, 0xc0, !PT ;  /* 0x7ffffffc06037812 */ /* 0x000fe200078ec0ff */
[----:B------:R-:W-:Y:S01]  /*0ce0*/  IMAD.IADD R9, R9, 0x1, -R10 ;  /* 0x0000000109097824 */ /* 0x000fe200078e0a0a */
[----:B------:R-:W-:Y:S02]  /*0cf0*/  LOP3.LUT R4, R4, 0x3fffffe, RZ, 0xc0, !PT ;  /* 0x03fffffe04047812 */ /* 0x000fe400078ec0ff */
[----:B------:R-:W-:Y:S01]  /*0d00*/  SHF.R.S32.HI R0, RZ, 0x5, R5 ;  /* 0x00000005ff007819 */ /* 0x000fe20000011405 */
[----:B------:R-:W-:Y:S02]  /*0d10*/  IMAD.IADD R3, R2, 0x1, -R3 ;  /* 0x0000000102037824 */ /* 0x000fe400078e0a03 */
[----:B------:R-:W-:Y:S02]  /*0d20*/  IMAD.SHL.U32 R5, R7, 0x8, RZ ;  /* 0x0000000807057824 */ /* 0x000fe400078e00ff */
[----:B------:R-:W-:Y:S02]  /*0d30*/  IMAD R9, R0, 0x10, R9 ;  /* 0x0000001000097824 */ /* 0x000fe400078e0209 */
[----:B------:R-:W-:-:S02]  /*0d40*/  IMAD.IADD R4, R19, 0x1, -R4 ;  /* 0x0000000113047824 */ /* 0x000fc400078e0a04 */
[----:B------:R-:W-:Y:S02]  /*0d50*/  IMAD R168, R3, R168, 0xa0 ;  /* 0x000000a003a87424 */ /* 0x000fe400078e02a8 */
[----:B------:R-:W-:-:S04]  /*0d60*/  IMAD.WIDE R16, R5, 0x2, R16 ;  /* 0x0000000205107825 */ /* 0x000fc800078e0210 */
[----:B------:R-:W-:-:S07]  /*0d70*/  IMAD R23, R4, 0x40, R9 ;  /* 0x0000004004177824 */ /* 0x000fce00078e0209 */
.L_x_33:
[----:B------:R-:W1:Y:S01]  /*0d80*/  SHFL.IDX PT, R0, R19, RZ, 0x1f ;  /* 0x00001fff13007589 */ /* 0x000e6200000e0000 */
[----:B------:R-:W-:Y:S01]  /*0d90*/  ULDC UR4, c[0x0][0xda8] ;  /* 0x00036a0000047ab9 */ /* 0x000fe20000000800 */
[----:B------:R-:W-:Y:S01]  /*0da0*/  ULDC.64 UR6, c[0x0][0x3f8] ;  /* 0x0000fe0000067ab9 */ /* 0x000fe20000000a00 */
[----:B------:R-:W-:Y:S01]  /*0db0*/  UISETP.NE.AND UP1, UPT, UR4, 0x1, UPT ;  /* 0x000000010400788c */ /* 0x000fe2000bf25270 */
[----:B------:R-:W-:Y:S01]  /*0dc0*/  ULDC UR43, c[0x0][0xdb4] ;  /* 0x00036d00002b7ab9 */ /* 0x000fe20000000800 */
[----:B------:R-:W-:Y:S02]  /*0dd0*/  UISETP.NE.U32.AND UP0, UPT, UR6, URZ, UPT ;  /* 0x0000003f0600728c */ /* 0x000fe4000bf05070 */
[----:B------:R-:W-:Y:S02]  /*0de0*/  UISETP.NE.AND UP3, UPT, UR43, 0x1, UPT ;  /* 0x000000012b00788c */ /* 0x000fe4000bf65270 */
[----:B------:R-:W-:Y:S01]  /*0df0*/  UISETP.NE.AND.EX UP0, UPT, UR7, URZ, UPT, UP0 ;  /* 0x0000003f0700728c */ /* 0x000fe2000bf05300 */
[----:B------:R-:W-:Y:S01]  /*0e00*/  ULDC UR6, c[0x0][0x428] ;  /* 0x00010a0000067ab9 */ /* 0x000fe20000000800 */
[----:B------:R-:W-:-:S03]  /*0e10*/  ULDC UR55, c[0x0][0x404] ;  /* 0x0001010000377ab9 */ /* 0x000fc60000000800 */
[----:B------:R-:W-:Y:S01]  /*0e20*/  @UP1 ULDC UR4, c[0x0][0xdac] ;  /* 0x00036b0000041ab9 */ /* 0x000fe20000000800 */
[----:B------:R-:W-:Y:S02]  /*0e30*/  UISETP.NE.AND UP2, UPT, UR6, 0x1, UPT ;  /* 0x000000010600788c */ /* 0x000fe4000bf45270 */
[----:B------:R-:W-:Y:S01]  /*0e40*/  UIMAD.WIDE.U32 UR4, UR48, UR4, URZ ;  /* 0x00000004300472a5 */ /* 0x000fe2000f8e003f */
[----:B------:R-:W-:Y:S01]  /*0e50*/  @UP1 ULDC UR6, c[0x0][0xdb0] ;  /* 0x00036c0000061ab9 */ /* 0x000fe20000000800 */
[----:B------:R-:W-:Y:S01]  /*0e60*/  UMOV UR42, UR48 ;  /* 0x00000030002a7c82 */ /* 0x000fe20008000000 */
[----:B------:R-:W-:Y:S02]  /*0e70*/  USEL UR55, UR55, 0x1, UP0 ;  /* 0x0000000137377887 */ /* 0x000fe40008000000 */
[----:B------:R-:W-:Y:S01]  /*0e80*/  @UP1 USHF.R.U32.HI UR42, URZ, UR6, UR5 ;  /* 0x000000063f2a1299 */ /* 0x000fe20008011605 */
[----:B-1----:R-:W-:Y:S01]  /*0e90*/  R2UR UR40, R0 ;  /* 0x00000000002872ca */ /* 0x002fe200000e0000 */
[----:B------:R-:W-:Y:S01]  /*0ea0*/  ULDC UR10, c[0x0][0x2e0] ;  /* 0x0000b800000a7ab9 */ /* 0x000fe20000000800 */
[----:B------:R-:W-:Y:S01]  /*0eb0*/  UIADD3 UR7, UR38, 0x14400, URZ ;  /* 0x0001440026077890 */ /* 0x000fe2000fffe03f */
[----:B------:R-:W-:Y:S01]  /*0ec0*/  @UP3 ULDC.64 UR8, c[0x0][0xdb8] ;  /* 0x00036e0000083ab9 */ /* 0x000fe20000000a00 */
[----:B------:R-:W-:-:S02]  /*0ed0*/  UIMAD UR55, UR55, UR10, URZ ;  /* 0x0000000a373772a4 */ /* 0x000fc4000f8e023f */
[----:B------:R-:W-:Y:S02]  /*0ee0*/  UIMAD.WIDE.U32 UR4, UR42, UR8, URZ ;  /* 0x000000082a0472a5 */ /* 0x000fe4000f8e003f */
[----:B------:R-:W-:Y:S02]  /*0ef0*/  ULOP3.LUT UP0, URZ, UR7, 0x9f, URZ, 0xc0, !UPT ;  /* 0x0000009f073f7892 */ /* 0x000fe4000f80c03f */
[----:B------:R-:W-:-:S03]  /*0f00*/  UIADD3 UR8, UR55, 0x9f, URZ ;  /* 0x0000009f37087890 */ /* 0x000fc6000fffe03f */
[----:B------:R-:W-:Y:S01]  /*0f10*/  ULEA.HI UR6, UR40, UR40, URZ, 0x1 ;  /* 0x0000002828067291 */ /* 0x000fe2000f8f083f */
[----:B------:R-:W-:Y:S01]  /*0f20*/  UMOV UR44, UR42 ;  /* 0x0000002a002c7c82 */ /* 0x000fe20008000000 */
[----:B------:R-:W-:Y:S01]  /*0f30*/  @UP3 USHF.R.U32.HI UR44, URZ, UR9, UR5 ;  /* 0x000000093f2c3299 */ /* 0x000fe20008011605 */
[----:B------:R-:W-:Y:S01]  /*0f40*/  PLOP3.LUT P0, PT, PT, PT, UP0, 0x80, 0x0 ;  /* 0x000000000000781c */ /* 0x000fe20003f0f008 */
[----:B------:R-:W-:Y:S02]  /*0f50*/  ULOP3.LUT UR6, UR6, 0x3e, URZ, 0xc0, !UPT ;  /* 0x0000003e06067892 */ /* 0x000fe4000f8ec03f */
[----:B------:R-:W-:Y:S02]  /*0f60*/  UIMAD.WIDE UR4, UR8, 0x66666667, URZ ;  /* 0x66666667080478a5 */ /* 0x000fe4000f8e023f */
[----:B------:R-:W-:Y:S02]  /*0f70*/  UIADD3 UR6, UR40, -UR6, URZ ;  /* 0x8000000628067290 */ /* 0x000fe4000fffe03f */
[----:B------:R-:W-:-:S02]  /*0f80*/  UIADD3 UR8, -UR44, URZ, URZ ;  /* 0x0000003f2c087290 */ /* 0x000fc4000fffe13f */
[----:B------:R-:W-:Y:S02]  /*0f90*/  ULEA UR6, UR6, UR7, 0xc ;  /* 0x0000000706067291 */ /* 0x000fe4000f8e603f */
[----:B------:R-:W-:Y:S01]  /*0fa0*/  UIMAD UR43, UR43, UR8, UR42 ;  /* 0x000000082b2b72a4 */ /* 0x000fe2000f8e022a */
[----:B------:R-:W-:Y:S01]  /*0fb0*/  @UP2 ULDC UR9, c[0x0][0x42c] ;  /* 0x00010b0000092ab9 */ /* 0x000fe20000000800 */
[----:B------:R-:W-:Y:S01]  /*0fc0*/  UMOV UR54, UR5 ;  /* 0x0000000500367c82 */ /* 0x000fe20008000000 */
[----:B------:R-:W-:Y:S02]  /*0fd0*/  USHF.R.U32.HI UR6, URZ, 0x4, UR6 ;  /* 0x000000043f067899 */ /* 0x000fe40008011606 */
[----:B------:R-:W-:Y:S02]  /*0fe0*/  USHF.R.U32.HI UR7, URZ, 0x1f, UR54 ;  /* 0x0000001f3f077899 */ /* 0x000fe40008011636 */
[----:B------:R-:W-:Y:S01]  /*0ff0*/  UIMAD.WIDE.U32 UR4, UR43, UR9, URZ ;  /* 0x000000092b0472a5 */ /* 0x000fe2000f8e003f */
[----:B------:R-:W-:Y:S01]  /*1000*/  @UP2 ULDC UR10, c[0x0][0x430] ;  /* 0x00010c00000a2ab9 */ /* 0x000fe20000000800 */
[----:B------:R-:W-:Y:S01]  /*1010*/  UMOV UR41, UR43 ;  /* 0x0000002b00297c82 */ /* 0x000fe20008000000 */
[----:B------:R-:W-:-:S02]  /*1020*/  ULOP3.LUT UR56, UR6, 0x3fff, URZ, 0xc0, !UPT ;  /* 0x00003fff06387892 */ /* 0x000fc4000f8ec03f */
[----:B------:R-:W-:Y:S02]  /*1030*/  ULEA.HI.SX32 UR54, UR54, UR7, 0x1a ;  /* 0x0000000736367291 */ /* 0x000fe4000f8fd23f */
[----:B------:R-:W-:Y:S01]  /*1040*/  @UP2 USHF.R.U32.HI UR41, URZ, UR10, UR5 ;  /* 0x0000000a3f292299 */ /* 0x000fe20008011605 */
[----:B------:R-:W-:Y:S11]  /*1050*/  @!P0 BRA `(.L_x_9) ;  /* 0x0000000000408947 */ /* 0x000ff60003800000 */
[----:B------:R-:W-:Y:S01]  /*1060*/  MOV R0, 0x0 ;  /* 0x0000000000007802 */ /* 0x000fe20000000f00 */
[----:B------:R-:W-:Y:S01]  /*1070*/  ULDC.64 UR4, c[0x4][0xc8] ;  /* 0x0100320000047ab9 */ /* 0x000fe20000000a00 */
[----:B------:R-:W-:Y:S01]  /*1080*/  ULDC.64 UR6, c[0x4][0x30] ;  /* 0x01000c0000067ab9 */ /* 0x000fe20000000a00 */
[----:B------:R-:W-:Y:S01]  /*1090*/  IMAD.U32 R4, RZ, RZ, UR4 ;  /* 0x00000004ff047e24 */ /* 0x000fe2000f8e00ff */
[----:B------:R1:W2:Y:S01]  /*10a0*/  LDC.64 R14, c[0x4][R0] ;  /* 0x01000000000e7b82 */ /* 0x0002a20000000a00 */
[----:B------:R-:W-:Y:S01]  /*10b0*/  IMAD.U32 R5, RZ, RZ, UR5 ;  /* 0x00000005ff057e24 */ /* 0x000fe2000f8e00ff */
[----:B------:R-:W-:Y:S01]  /*10c0*/  ULDC.64 UR4, c[0x4][0xd0] ;  /* 0x0100340000047ab9 */ /* 0x000fe20000000a00 */
[----:B------:R-:W-:Y:S01]  /*10d0*/  MOV R10, UR6 ;  /* 0x00000006000a7c02 */ /* 0x000fe20008000f00 */
[----:B------:R-:W-:Y:S02]  /*10e0*/  IMAD.U32 R6, RZ, RZ, UR4 ;  /* 0x00000004ff067e24 */ /* 0x000fe4000f8e00ff */
[----:B------:R-:W-:-:S02]  /*10f0*/  IMAD.U32 R7, RZ, RZ, UR5 ;  /* 0x00000005ff077e24 */ /* 0x000fc4000f8e00ff */
[----:B------:R-:W-:Y:S02]  /*1100*/  IMAD.U32 R11, RZ, RZ, UR7 ;  /* 0x00000007ff0b7e24 */ /* 0x000fe4000f8e00ff */
[----:B------:R-:W-:Y:S02]  /*1110*/  IMAD.MOV.U32 R8, RZ, RZ, 0x70 ;  /* 0x00000070ff087424 */ /* 0x000fe400078e00ff */
[----:B------:R-:W-:Y:S02]  /*1120*/  IMAD.MOV.U32 R12, RZ, RZ, 0x1 ;  /* 0x00000001ff0c7424 */ /* 0x000fe400078e00ff */
[----:B-1----:R-:W-:-:S07]  /*1130*/  IMAD.MOV.U32 R13, RZ, RZ, RZ ;  /* 0x000000ffff0d7224 */ /* 0x002fce00078e00ff */
[----:B------:R-:W-:-:S07]  /*1140*/  LEPC R20, `(.L_x_9) ;  /* 0x000000001014794e */ /* 0x000fce0000000000 */
[----:B--2---:R-:W-:Y:S05]  /*1150*/  CALL.ABS.NOINC R14 ;  /* 0x000000000e007343 */ /* 0x004fea0003c00000 */
.L_x_9:
[----:B------:R-:W-:Y:S01]  /*1160*/  ULDC.64 UR4, c[0x0][0x998] ;  /* 0x0002660000047ab9 */ /* 0x000fe20000000a00 */
[----:B------:R-:W-:Y:S01]  /*1170*/  ULDC.64 UR6, c[0x0][0x990] ;  /* 0x0002640000067ab9 */ /* 0x000fe20000000a00 */
[----:B------:R-:W-:Y:S01]  /*1180*/  UISETP.NE.U32.AND UP1, UPT, UR4, URZ, UPT ;  /* 0x0000003f0400728c */ /* 0x000fe2000bf25070 */
[----:B------:R-:W-:Y:S01]  /*1190*/  IMAD.MOV.U32 R3, RZ, RZ, 0x3f800000 ;  /* 0x3f800000ff037424 */ /* 0x000fe200078e00ff */
[----:B------:R-:W-:Y:S01]  /*11a0*/  UISETP.NE.U32.AND UP0, UPT, UR6, URZ, UPT ;  /* 0x0000003f0600728c */ /* 0x000fe2000bf05070 */
[----:B------:R-:W-:Y:S01]  /*11b0*/  IMAD.MOV.U32 R0, RZ, RZ, 0x3f800000 ;  /* 0x3f800000ff007424 */ /* 0x000fe200078e00ff */
[----:B------:R-:W-:Y:S02]  /*11c0*/  UISETP.NE.AND.EX UP1, UPT, UR5, URZ, UPT, UP1 ;  /* 0x0000003f0500728c */ /* 0x000fe4000bf25310 */
[----:B------:R-:W-:-:S04]  /*11d0*/  UISETP.NE.AND.EX UP0, UPT, UR7, URZ, UPT, UP0 ;  /* 0x0000003f0700728c */ /* 0x000fc8000bf05300 */
[----:B------:R-:W-:Y:S02]  /*11e0*/  PLOP3.LUT P1, PT, PT, PT, UP1, 0x80, 0x0 ;  /* 0x000000000000781c */ /* 0x000fe40003f2f018 */
[----:B------:R-:W-:-:S03]  /*11f0*/  PLOP3.LUT P0, PT, PT, PT, UP0, 0x80, 0x0 ;  /* 0x000000000000781c */ /* 0x000fc60003f0f008 */
[----:B------:R-:W-:Y:S02]  /*1200*/  @UP1 USHF.R.S32.HI UR14, URZ, 0x1f, UR44 ;  /* 0x0000001f3f0e1899 */ /* 0x000fe4000801142c */
[----:B------:R-:W-:Y:S01]  /*1210*/  @UP0 USHF.R.S32.HI UR10, URZ, 0x1f, UR44 ;  /* 0x0000001f3f0a0899 */ /* 0x000fe2000801142c */
[----:B------:R-:W-:Y:S01]  /*1220*/  @UP1 ULDC.64 UR12, c[0x0][0x9b8] ;  /* 0x00026e00000c1ab9 */ /* 0x000fe20000000a00 */
[----:B------:R-:W-:Y:S01]  /*1230*/  @UP0 ULDC.64 UR16, c[0x0][0x9a8] ;  /* 0x00026a0000100ab9 */ /* 0x000fe20000000a00 */
[----:B------:R-:W-:Y:S02]  /*1240*/  @UP1 UIMAD UR14, UR14, UR12, URZ ;  /* 0x0000000c0e0e12a4 */ /* 0x000fe4000f8e023f */
[----:B------:R-:W-:Y:S02]  /*1250*/  @UP0 UIMAD UR10, UR10, UR16, URZ ;  /* 0x000000100a0a02a4 */ /* 0x000fe4000f8e023f */
[----:B------:R-:W-:Y:S02]  /*1260*/  @UP0 UIMAD.WIDE.U32 UR8, UR44, UR16, URZ ;  /* 0x000000102c0802a5 */ /* 0x000fe4000f8e003f */
[----:B------:R-:W-:-:S02]  /*1270*/  @UP0 UIMAD UR17, UR44, UR17, UR10 ;  /* 0x000000112c1102a4 */ /* 0x000fc4000f8e020a */
[----:B------:R-:W-:Y:S02]  /*1280*/  @UP0 USHF.R.S32.HI UR16, URZ, 0x1f, UR41 ;  /* 0x0000001f3f100899 */ /* 0x000fe40008011429 */
[----:B------:R-:W-:Y:S02]  /*1290*/  @UP1 UIMAD.WIDE.U32 UR10, UR44, UR12, URZ ;  /* 0x0000000c2c0a12a5 */ /* 0x000fe4000f8e003f */
[----:B------:R-:W-:Y:S02]  /*12a0*/  @UP1 UIMAD UR18, UR44, UR13, UR14 ;  /* 0x0000000d2c1212a4 */ /* 0x000fe4000f8e020e */
[----:B------:R-:W-:Y:S01]  /*12b0*/  @UP1 USHF.R.S32.HI UR19, URZ, 0x1f, UR41 ;  /* 0x0000001f3f131899 */ /* 0x000fe20008011429 */
[----:B------:R-:W-:Y:S01]  /*12c0*/  @UP0 ULDC.64 UR14, c[0x0][0x9b0] ;  /* 0x00026c00000e0ab9 */ /* 0x000fe20000000a00 */
[----:B------:R-:W-:Y:S01]  /*12d0*/  @UP1 ULDC.64 UR12, c[0x0][0x9c0] ;  /* 0x00027000000c1ab9 */ /* 0x000fe20000000a00 */
[----:B------:R-:W-:Y:S02]  /*12e0*/  @UP0 UIMAD UR16, UR16, UR14, URZ ;  /* 0x0000000e101002a4 */ /* 0x000fe4000f8e023f */
[----:B------:R-:W-:-:S02]  /*12f0*/  @UP0 UIADD3 UR9, UR9, UR17, URZ ;  /* 0x0000001109090290 */ /* 0x000fc4000fffe03f */
[----:B------:R-:W-:Y:S02]  /*1300*/  @UP1 UIMAD UR17, UR19, UR12, URZ ;  /* 0x0000000c131112a4 */ /* 0x000fe4000f8e023f */
[----:B------:R-:W-:Y:S02]  /*1310*/  @UP1 UIADD3 UR11, UR11, UR18, URZ ;  /* 0x000000120b0b1290 */ /* 0x000fe4000fffe03f */
[----:B------:R-:W-:Y:S02]  /*1320*/  @UP0 UIMAD UR15, UR41, UR15, UR16 ;  /* 0x0000000f290f02a4 */ /* 0x000fe4000f8e0210 */
[----:B------:R-:W-:Y:S02]  /*1330*/  @UP0 UIMAD.WIDE.U32 UR8, UR41, UR14, UR8 ;  /* 0x0000000e290802a5 */ /* 0x000fe4000f8e0008 */
[----:B------:R-:W-:Y:S02]  /*1340*/  @UP1 UIMAD UR13, UR41, UR13, UR17 ;  /* 0x0000000d290d12a4 */ /* 0x000fe4000f8e0211 */
[----:B------:R-:W-:-:S02]  /*1350*/  @UP1 UIMAD.WIDE.U32 UR10, UR41, UR12, UR10 ;  /* 0x0000000c290a12a5 */ /* 0x000fc4000f8e000a */
[----:B------:R-:W-:Y:S02]  /*1360*/  @UP0 UIADD3 UR12, UR9, UR15, URZ ;  /* 0x0000000f090c0290 */ /* 0x000fe4000fffe03f */
[----:B------:R-:W-:Y:S02]  /*1370*/  @UP0 ULEA UR6, UP2, UR8, UR6, 0x2 ;  /* 0x0000000608060291 */ /* 0x000fe4000f84103f */
[----:B------:R-:W-:Y:S02]  /*1380*/  @UP1 UIADD3 UR9, UR11, UR13, URZ ;  /* 0x0000000d0b091290 */ /* 0x000fe4000fffe03f */
[----:B------:R-:W-:Y:S02]  /*1390*/  @UP1 ULEA UR4, UP3, UR10, UR4, 0x2 ;  /* 0x000000040a041291 */ /* 0x000fe4000f86103f */
[----:B------:R-:W-:Y:S01]  /*13a0*/  @UP0 ULEA.HI.X UR7, UR8, UR7, UR12, 0x2, UP2 ;  /* 0x0000000708070291 */ /* 0x000fe200090f140c */
[----:B------:R-:W-:Y:S01]  /*13b0*/  IMAD.U32 R4, RZ, RZ, UR6 ;  /* 0x00000006ff047e24 */ /* 0x000fe2000f8e00ff */
[----:B------:R-:W-:-:S02]  /*13c0*/  @UP1 ULEA.HI.X UR5, UR10, UR5, UR9, 0x2, UP3 ;  /* 0x000000050a051291 */ /* 0x000fc400098f1409 */
[----:B------:R-:W-:Y:S02]  /*13d0*/  IMAD.U32 R6, RZ, RZ, UR4 ;  /* 0x00000004ff067e24 */ /* 0x000fe4000f8e00ff */
[----:B------:R-:W-:Y:S02]  /*13e0*/  IMAD.U32 R5, RZ, RZ, UR7 ;  /* 0x00000007ff057e24 */ /* 0x000fe4000f8e00ff */
[----:B------:R-:W-:-:S03]  /*13f0*/  IMAD.U32 R7, RZ, RZ, UR5 ;  /* 0x00000005ff077e24 */ /* 0x000fc6000f8e00ff */
[----:B------:R-:W2:Y:S04]  /*1400*/  @P0 LDG.E R3, desc[UR50][R4.64] ;  /* 0x0000003204030981 */ /* 0x000ea8000c1e1900 */
[----:B------:R-:W2:Y:S01]  /*1410*/  @P1 LDG.E R0, desc[UR50][R6.64] ;  /* 0x0000003206001981 */ /* 0x000ea2000c1e1900 */
[----:B------:R-:W-:Y:S01]  /*1420*/  ULOP3.LUT UR4, UR39, 0x1, URZ, 0xc0, !UPT ;  /* 0x0000000127047892 */ /* 0x000fe2000f8ec03f */
[----:B------:R-:W-:-:S05]  /*1430*/  IMAD.U32 R9, RZ, RZ, UR47 ;  /* 0x0000002fff097e24 */ /* 0x000fca000f8e00ff */
[----:B------:R-:W-:Y:S01]  /*1440*/  IMAD.U32 R8, RZ, RZ, UR4 ;  /* 0x00000004ff087e24 */ /* 0x000fe2000f8e00ff */
[----:B------:R-:W-:Y:S01]  /*1450*/  ULDC UR4, c[0x0][0x9d8] ;  /* 0x0002760000047ab9 */ /* 0x000fe20000000800 */
[----:B------:R-:W-:-:S03]  /*1460*/  ISETP.NE.AND P0, PT, R9, 0x3, PT ;  /* 0x000000030900780c */ /* 0x000fc60003f05270 */
[----:B------:R-:W-:-:S04]  /*1470*/  SHF.L.U32 R8, R8, 0x1f, RZ ;  /* 0x0000001f08087819 */ /* 0x000fc800000006ff */
[----:B------:R-:W1:Y:S01]  /*1480*/  SYNCS.PHASECHK.TRANS64.TRYWAIT P1, [UR38+0x29800], R8 ;  /* 0x02980008ff0075a7 */ /* 0x000e620008020166 */
[----:B--2---:R-:W-:-:S04]  /*1490*/  FMUL.FTZ R0, R3, R0 ;  /* 0x0000000003007220 */ /* 0x004fc80000410000 */
[----:B------:R-:W-:Y:S01]  /*14a0*/  FMUL.FTZ R0, R0, UR4 ;  /* 0x0000000400007c20 */ /* 0x000fe20008410000 */
[----:B-1----:R-:W-:Y:S06]  /*14b0*/  @!P1 BRA `(.L_x_10) ;  /* 0x000000bc00a09947 */ /* 0x002fec0003800000 */
.L_x_92:
[----:B------:R-:W-:Y:S05]  /*14c0*/  @!P0 BRA `(.L_x_11) ;  /* 0x0000000000048947 */ /* 0x000fea0003800000 */
[----:B------:R-:W-:Y:S01]  /*14d0*/  BPT.TRAP 0x1 ;  /* 0x000000040000795c */ /* 0x000fe20000300000 */
.L_x_11:
[----:B-1----:R-:W-:Y:S02]  /*14e0*/  IMAD.U32 R3, RZ, RZ, UR49 ;  /* 0x00000031ff037e24 */ /* 0x002fe4000f8e00ff */
[----:B------:R-:W-:-:S03]  /*14f0*/  IMAD.U32 R4, RZ, RZ, UR36 ;  /* 0x00000024ff047e24 */ /* 0x000fc6000f8e00ff */
[----:B------:R-:W-:Y:S02]  /*1500*/  LEA R3, R3, UR38, 0x3 ;  /* 0x0000002603037c11 */ /* 0x000fe4000f8e18ff */
[----:B------:R-:W-:-:S04]  /*1510*/  SHF.L.U32 R4, R4, 0x1f, RZ ;  /* 0x0000001f04047819 */ /* 0x000fc800000006ff */
[----:B------:R1:W2:Y:S01]  /*1520*/  SYNCS.PHASECHK.TRANS64.TRYWAIT P1, [R3+URZ+0x29830], R4 ;  /* 0x02983004030075a7 */ /* 0x0002a2000802017f */
[----:B------:R-:W-:Y:S05]  /*1530*/  @!P0 BRA `(.L_x_12) ;  /* 0x0000000000048947 */ /* 0x000fea0003800000 */
[----:B------:R-:W-:Y:S01]  /*1540*/  BPT.TRAP 0x1 ;  /* 0x000000040000795c */ /* 0x000fe20000300000 */
.L_x_12:
[----:B------:R-:W3:Y:S01]  /*1550*/  S2R R5, SR_TID.X ;  /* 0x0000000000057919 */ /* 0x000ee20000002100 */
[----:B------:R-:W-:Y:S01]  /*1560*/  IMAD.MOV.U32 R87, RZ, RZ, RZ ;  /* 0x000000ffff577224 */ /* 0x000fe200078e00ff */
[----:B---3--:R-:W-:Y:S01]  /*1570*/  LOP3.LUT P2, RZ, R5, 0x7f, RZ, 0xc0, !PT ;  /* 0x0000007f05ff7812 */ /* 0x008fe2000784c0ff */
[----:B--2---:R-:W-:-:S12]  /*1580*/  @P1 BRA `(.L_x_13) ;  /* 0x0000000000081947 */ /* 0x004fd80003800000 */
[----:B------:R-:W2:Y:S02]  /*1590*/  SYNCS.PHASECHK.TRANS64.TRYWAIT P1, [R3+URZ+0x29830], R4 ;  /* 0x02983004030075a7 */ /* 0x000ea4000802017f */
[----:B--2---:R-:W-:Y:S05]  /*15a0*/  @!P1 BRA `(.L_x_14) ;  /* 0x000000bc007c9947 */ /* 0x004fea0003800000 */
.L_x_13:
[----:B------:R-:W-:Y:S05]  /*15b0*/  WARPSYNC.ALL ;  /* 0x0000000000007948 */ /* 0x000fea0003800000 */
[----:B------:R-:W-:Y:S01]  /*15c0*/  UIADD3 UR4, UR38, 0x1a400, URZ ;  /* 0x0001a40026047890 */ /* 0x000fe2000fffe03f */
[----:B------:R-:W-:Y:S01]  /*15d0*/  WARPGROUP.ARRIVE ;  /* 0x00000000000079c5 */ /* 0x000fe20000000000 */
[----:B------:R-:W-:Y:S01]  /*15e0*/  ULOP3.LUT UR28, UR56, 0x10000, URZ, 0xfc, !UPT ;  /* 0x00010000381c7892 */ /* 0x000fe2000f8efc3f */
[----:B------:R-:W-:Y:S01]  /*15f0*/  VIADD R6, R168, UR55 ;  /* 0x00000037a8067c36 */ /* 0x000fe20008000000 */
[----:B------:R-:W-:-:S03]  /*1600*/  USHF.R.U32.HI UR4, URZ, 0x4, UR4 ;  /* 0x000000043f047899 */ /* 0x000fc60008011604 */
[----:B------:R-:W3:Y:S01]  /*1610*/  S2R R84, SR_TID.X ;  /* 0x0000000000547919 */ /* 0x000ee20000002100 */
[----:B------:R-:W-:Y:S01]  /*1620*/  UMOV UR25, 0x80000020 ;  /* 0x8000002000197882 */ /* 0x000fe20000000000 */
[----:B------:R-:W-:Y:S01]  /*1630*/  UMOV UR27, 0x80000020 ;  /* 0x80000020001b7882 */ /* 0x000fe20000000000 */
[----:B------:R-:W-:Y:S01]  /*1640*/  ULOP3.LUT UR4, UR4, 0x3fff, URZ, 0xc0, !UPT ;  /* 0x00003fff04047892 */ /* 0x000fe2000f8ec03f */
[----:B------:R-:W-:Y:S01]  /*1650*/  IMAD.MOV.U32 R86, RZ, RZ, R87 ;  /* 0x000000ffff567224 */ /* 0x000fe200078e0057 */
[----:B------:R-:W-:Y:S01]  /*1660*/  UMOV UR24, UR28 ;  /* 0x0000001c00187c82 */ /* 0x000fe20008000000 */
[----:B------:R-:W-:Y:S01]  /*1670*/  UMOV UR5, UR25 ;  /* 0x0000001900057c82 */ /* 0x000fe20008000000 */
[----:B------:R-:W-:Y:S01]  /*1680*/  ULOP3.LUT UR45, UR4, 0x10000, URZ, 0xfc, !UPT ;  /* 0x00010000042d7892 */ /* 0x000fe2000f8efc3f */
[----:B------:R-:W-:Y:S02]  /*1690*/  UMOV UR7, 0x80000020 ;  /* 0x8000002000077882 */ /* 0x000fe40000000000 */
[----:B------:R-:W-:Y:S01]  /*16a0*/  UMOV UR4, UR24 ;  /* 0x0000001800047c82 */ /* 0x000fe20008000000 */
[----:B------:R-:W-:Y:S01]  /*16b0*/  UIMAD UR32, UR49, 0x780, UR45 ;  /* 0x00000780312078a4 */ /* 0x000fe2000f8e022d */
[----:B------:R-:W-:Y:S01]  /*16c0*/  UMOV UR8, UR24 ;  /* 0x0000001800087c82 */ /* 0x000fe20008000000 */
[----:B------:R-:W-:-:S02]  /*16d0*/  UMOV UR9, UR25 ;  /* 0x0000001900097c82 */ /* 0x000fc40008000000 */
[----:B------:R-:W-:Y:S02]  /*16e0*/  UIADD3 UR6, UR32, 0x100, URZ ;  /* 0x0000010020067890 */ /* 0x000fe4000fffe03f */
[----:B------:R-:W-:Y:S02]  /*16f0*/  UIADD3 UR10, UR32, 0x180, URZ ;  /* 0x00000180200a7890 */ /* 0x000fe4000fffe03f */
[----:B------:R-:W-:Y:S01]  /*1700*/  UMOV UR26, UR32 ;  /* 0x00000020001a7c82 */ /* 0x000fe20008000000 */
[----:B------:R-:W-:Y:S01]  /*1710*/  UMOV UR11, 0x80000020 ;  /* 0x80000020000b7882 */ /* 0x000fe20000000000 */
[----:B------:R-:W-:Y:S01]  /*1720*/  QGMMA.64x32x32.F32.E4M3.E4M3 R104, gdesc[UR24], RZ, !UPT, gsb0 ;  /* 0x00600000186879f3 */ /* 0x000fe2000c0008ff */
[----:B------:R-:W-:Y:S01]  /*1730*/  UIADD3 UR26, UR32, 0x80, URZ ;  /* 0x00000080201a7890 */ /* 0x000fe2000fffe03f */
[----:B------:R-:W-:Y:S01]  /*1740*/  UMOV UR27, 0x80000020 ;  /* 0x80000020001b7882 */ /* 0x000fe20000000000 */
[----:B------:R-:W-:Y:S02]  /*1750*/  UIADD3 UR12, UR28, 0x2, URZ ;  /* 0x000000021c0c7890 */ /* 0x000fe4000fffe03f */
[----:B------:R-:W-:Y:S01]  /*1760*/  UIADD3 UR14, UR32, 0x182, URZ ;  /* 0x00000182200e7890 */ /* 0x000fe2000fffe03f */
[----:B------:R-:W-:Y:S01]  /*1770*/  UMOV UR15, 0x80000020 ;  /* 0x80000020000f7882 */ /* 0x000fe20000000000 */
[----:B------:R-:W-:-:S02]  /*1780*/  UIADD3 UR16, UR28, 0x200, URZ ;  /* 0x000002001c107890 */ /* 0x000fc4000fffe03f */
[----:B------:R-:W-:Y:S01]  /*1790*/  UIADD3 UR18, UR32, 0x400, URZ ;  /* 0x0000040020127890 */ /* 0x000fe2000fffe03f */
[----:B------:R-:W-:Y:S01]  /*17a0*/  UMOV UR19, 0x80000020 ;  /* 0x8000002000137882 */ /* 0x000fe20000000000 */
[----:B------:R-:W-:Y:S01]  /*17b0*/  UIADD3 UR22, UR32, 0x402, URZ ;  /* 0x0000040220167890 */ /* 0x000fe2000fffe03f */
[----:B------:R-:W-:Y:S01]  /*17c0*/  UMOV UR23, 0x80000020 ;  /* 0x8000002000177882 */ /* 0x000fe20000000000 */
[----:B------:R-:W-:Y:S01]  /*17d0*/  UIADD3 UR30, UR32, 0x680, URZ ;  /* 0x00000680201e7890 */ /* 0x000fe2000fffe03f */
[----:B------:R-:W-:Y:S01]  /*17e0*/  UMOV UR31, 0x80000020 ;  /* 0x80000020001f7882 */ /* 0x000fe20000000000 */
[----:B------:R-:W-:Y:S01]  /*17f0*/  UISETP.GE.AND UP0, UPT, UR55, 0xa1, UPT ;  /* 0x000000a13700788c */ /* 0x000fe2000bf06270 */
[----:B------:R-:W-:Y:S02]  /*1800*/  WARPGROUP.DEPBAR.LE gsb0, 0x0 ;  /* 0x00008000000079c5 */ /* 0x000fe40000010000 */
[----:B------:R-:W-:-:S06]  /*1810*/  WARPGROUP.ARRIVE ;  /* 0x00000000000079c5 */ /* 0x000fcc0000000000 */
[----:B------:R-:W-:Y:S01]  /*1820*/  QGMMA.64x32x32.F32.E4M3.E4M3 R88, gdesc[UR24], RZ, !UPT, gsb0 ;  /* 0x00600000185879f3 */ /* 0x000fe2000c0008ff */
[----:B------:R-:W-:Y:S01]  /*1830*/  UIADD3 UR26, UR32, 0x200, URZ ;  /* 0x00000200201a7890 */ /* 0x000fe2000fffe03f */
[----:B------:R-:W-:Y:S01]  /*1840*/  UMOV UR27, 0x80000020 ;  /* 0x80000020001b7882 */ /* 0x000fe20000000000 */
[----:B------:R-:W-:Y:S02]  /*1850*/  WARPGROUP.DEPBAR.LE gsb0, 0x0 ;  /* 0x00008000000079c5 */ /* 0x000fe40000010000 */
[----:B------:R-:W-:-:S06]  /*1860*/  WARPGROUP.ARRIVE ;  /* 0x00000000000079c5 */ /* 0x000fcc0000000000 */
[----:B------:R-:W-:Y:S01]  /*1870*/  QGMMA.64x32x32.F32.E4M3.E4M3 R56, gdesc[UR4], RZ, !UPT, gsb0 ;  /* 0x00600000043879f3 */ /* 0x000fe2000c0008ff */
[----:B------:R-:W-:Y:S01]  /*1880*/  UIADD3 UR6, UR32, 0x2, URZ ;  /* 0x0000000220067890 */ /* 0x000fe2000fffe03f */
[----:B------:R-:W-:Y:S01]  /*1890*/  UMOV UR4, UR12 ;  /* 0x0000000c00047c82 */ /* 0x000fe20008000000 */
[----:B------:R-:W-:Y:S01]  /*18a0*/  UMOV UR5, 0x80000020 ;  /* 0x8000002000057882 */ /* 0x000fe20000000000 */
[----:B------:R-:W-:Y:S01]  /*18b0*/  UMOV UR7, 0x80000020 ;  /* 0x8000002000077882 */ /* 0x000fe20000000000 */
[----:B------:R-:W-:Y:S01]  /*18c0*/  UMOV UR12, UR4 ;  /* 0x00000004000c7c82 */ /* 0x000fe20008000000 */
[----:B------:R-:W-:Y:S01]  /*18d0*/  UMOV UR13, UR5 ;  /* 0x00000005000d7c82 */ /* 0x000fe20008000000 */
[----:B------:R-:W-:Y:S02]  /*18e0*/  WARPGROUP.DEPBAR.LE gsb0, 0x0 ;  /* 0x00008000000079c5 */ /* 0x000fe40000010000 */
[----:B------:R-:W-:-:S06]  /*18f0*/  WARPGROUP.ARRIVE ;  /* 0x00000000000079c5 */ /* 0x000fcc0000000000 */
[----:B------:R-:W-:Y:S01]  /*1900*/  QGMMA.64x32x32.F32.E4M3.E4M3 R40, gdesc[UR8], RZ, !UPT, gsb0 ;  /* 0x00600000082879f3 */ /* 0x000fe2000c0008ff */
[----:B------:R-:W-:Y:S01]  /*1910*/  UIADD3 UR10, UR32, 0x102, URZ ;  /* 0x00000102200a7890 */ /* 0x000fe2000fffe03f */
[----:B------:R-:W-:Y:S01]  /*1920*/  UMOV UR8, UR4 ;  /* 0x0000000400087c82 */ /* 0x000fe20008000000 */
[----:B------:R-:W-:Y:S01]  /*1930*/  UMOV UR9, UR5 ;  /* 0x0000000500097c82 */ /* 0x000fe20008000000 */
[----:B------:R-:W-:Y:S01]  /*1940*/  UMOV UR11, 0x80000020 ;  /* 0x80000020000b7882 */ /* 0x000fe20000000000 */
[----:B------:R-:W-:Y:S02]  /*1950*/  WARPGROUP.DEPBAR.LE gsb0, 0x0 ;  /* 0x00008000000079c5 */ /* 0x000fe40000010000 */
[----:B------:R-:W-:-:S06]  /*1960*/  WARPGROUP.ARRIVE ;  /* 0x00000000000079c5 */ /* 0x000fcc0000000000 */
[----:B------:R-:W-:Y:S03]  /*1970*/  QGMMA.64x32x32.F32.E4M3.E4M3 R24, gdesc[UR24], RZ, !UPT, gsb0 ;  /* 0x00600000181879f3 */ /* 0x000fe6000c0008ff */
[----:B------:R-:W-:Y:S02]  /*1980*/  WARPGROUP.DEPBAR.LE gsb0, 0x0 ;  /* 0x00008000000079c5 */ /* 0x000fe40000010000 */
[----:B------:R-:W-:-:S06]  /*1990*/  WARPGROUP.ARRIVE ;  /* 0x00000000000079c5 */ /* 0x000fcc0000000000 */
[----:B------:R-:W-:Y:S01]  /*19a0*/  QGMMA.64x32x32.F32.E4M3.E4M3 R104, gdesc[UR4], R104, gsb0 ;  /* 0x00600000046879f3 */ /* 0x000fe20008000868 */
[----:B------:R-:W-:Y:S01]  /*19b0*/  UIADD3 UR6, UR32, 0x82, URZ ;  /* 0x0000008220067890 */ /* 0x000fe2000fffe03f */
[----:B------:R-:W-:Y:S01]  /*19c0*/  UMOV UR7, 0x80000020 ;  /* 0x8000002000077882 */ /* 0x000fe20000000000 */
        /* <DEDUP_REMOVED lines=16> */
[----:B------:R-:W-:Y:S01]  /*1ad0*/  QGMMA.64x32x32.F32.E4M3.E4M3 R40, gdesc[UR12], R40, gsb0 ;  /* 0x006000000c2879f3 */ /* 0x000fe20008000828 */
[----:B------:R-:W-:Y:S01]  /*1ae0*/  UIADD3 UR14, UR32, 0x380, URZ ;  /* 0x00000380200e7890 */ /* 0x000fe2000fffe03f */
[----:B------:R-:W-:Y:S01]  /*1af0*/  UMOV UR12, UR8 ;  /* 0x00000008000c7c82 */ /* 0x000fe20008000000 */
[----:B------:R-:W-:Y:S01]  /*1b00*/  UMOV UR13, UR9 ;  /* 0x00000009000d7c82 */ /* 0x000fe20008000000 */
[----:B------:R-:W-:Y:S01]  /*1b10*/  UMOV UR15, 0x80000020 ;  /* 0x80000020000f7882 */ /* 0x000fe20000000000 */
[----:B------:R-:W-:Y:S02]  /*1b20*/  WARPGROUP.DEPBAR.LE gsb0, 0x0 ;  /* 0x00008000000079c5 */ /* 0x000fe40000010000 */
[----:B------:R-:W-:-:S06]  /*1b30*/  WARPGROUP.ARRIVE ;  /* 0x00000000000079c5 */ /* 0x000fcc0000000000 */
[----:B------:R-:W-:Y:S01]  /*1b40*/  QGMMA.64x32x32.F32.E4M3.E4M3 R24, gdesc[UR4], R24, gsb0 ;  /* 0x00600000041879f3 */ /* 0x000fe20008000818 */
[----:B------:R-:W-:Y:S02]  /*1b50*/  UIADD3 UR6, UR28, 0x202, URZ ;  /* 0x000002021c067890 */ /* 0x000fe4000fffe03f */
        /* <DEDUP_REMOVED lines=19> */
[----:B------:R-:W-:Y:S01]  /*1c90*/  UIADD3 UR6, UR28, 0x400, URZ ;  /* 0x000004001c067890 */ /* 0x000fe2000fffe03f */
        /* <DEDUP_REMOVED lines=9> */
[----:B------:R-:W-:Y:S03]  /*1d30*/  QGMMA.64x32x32.F32.E4M3.E4M3 R24, gdesc[UR8], R24, gsb0 ;  /* 0x00600000081879f3 */ /* 0x000fe60008000818 */
        /* <DEDUP_REMOVED lines=17> */
[----:B------:R-:W-:Y:S01]  /*1e50*/  UIADD3 UR6, UR28, 0x402, URZ ;  /* 0x000004021c067890 */ /* 0x000fe2000fffe03f */
[----:B------:R-:W-:Y:S02]  /*1e60*/  UMOV UR29, UR17 ;  /* 0x00000011001d7c82 */ /* 0x000fe40008000000 */
        /* <DEDUP_REMOVED lines=28> */
[----:B------:R-:W-:Y:S01]  /*2030*/  ULDC UR6, c[0x0][0x988] ;  /* 0x0002620000067ab9 */ /* 0x000fe20000000800 */
[----:B------:R-:W-:Y:S02]  /*2040*/  WARPGROUP.DEPBAR.LE gsb0, 0x0 ;  /* 0x00008000000079c5 */ /* 0x000fe40000010000 */
[----:B------:R-:W-:-:S06]  /*2050*/  WARPGROUP.ARRIVE ;  /* 0x00000000000079c5 */ /* 0x000fcc0000000000 */
[----:B------:R-:W-:Y:S03]  /*2060*/  QGMMA.64x32x32.F32.E4M3.E4M3 R40, gdesc[UR28], R40, gsb0 ;  /* 0x006000001c2879f3 */ /* 0x000fe60008000828 */
        /* <DEDUP_REMOVED lines=9> */
[----:B------:R-:W-:Y:S01]  /*2100*/  WARPGROUP.ARRIVE ;  /* 0x00000000000079c5 */ /* 0x000fe20000000000 */
[C---:B------:R-:W-:Y:S01]  /*2110*/  FMUL.FTZ R106, R0.reuse, R106 ;  /* 0x0000006a006a7220 */ /* 0x040fe20000410000 */
[C---:B------:R-:W-:Y:S01]  /*2120*/  FMUL.FTZ R107, R0.reuse, R107 ;  /* 0x0000006b006b7220 */ /* 0x040fe20000410000 */
[C---:B------:R-:W-:Y:S01]  /*2130*/  FMUL.FTZ R110, R0.reuse, R110 ;  /* 0x0000006e006e7220 */ /* 0x040fe20000410000 */
[C---:B------:R-:W-:Y:S01]  /*2140*/  FMUL.FTZ R111, R0.reuse, R111 ;  /* 0x0000006f006f7220 */ /* 0x040fe20000410000 */
[C---:B------:R-:W-:Y:S01]  /*2150*/  FMUL.FTZ R104, R0.reuse, R104 ;  /* 0x0000006800687220 */ /* 0x040fe20000410000 */
[----:B------:R-:W-:Y:S01]  /*2160*/  QGMMA.64x32x32.F32.E4M3.E4M3 R88, gdesc[UR20], R88, gsb0 ;  /* 0x00600000145879f3 */ /* 0x000fe20008000858 */
[----:B------:R-:W-:Y:S01]  /*2170*/  UIADD3 UR22, UR32, 0x602, URZ ;  /* 0x0000060220167890 */ /* 0x000fe2000fffe03f */
[----:B------:R-:W4:Y:S01]  /*2180*/  MUFU.TANH R106, R106 ;  /* 0x0000006a006a7308 */ /* 0x000f220000002400 */
[----:B------:R-:W-:Y:S01]  /*2190*/  UMOV UR23, 0x80000020 ;  /* 0x8000002000177882 */ /* 0x000fe20000000000 */
[C---:B------:R-:W-:Y:S01]  /*21a0*/  FMUL.FTZ R114, R0.reuse, R114 ;  /* 0x0000007200727220 */ /* 0x040fe20000410000 */
[C---:B------:R-:W-:Y:S01]  /*21b0*/  FMUL.FTZ R105, R0.reuse, R105 ;  /* 0x0000006900697220 */ /* 0x040fe20000410000 */
[C---:B------:R-:W-:Y:S01]  /*21c0*/  FMUL.FTZ R115, R0.reuse, R115 ;  /* 0x0000007300737220 */ /* 0x040fe20000410000 */
[C---:B------:R-:W-:Y:S01]  /*21d0*/  FMUL.FTZ R118, R0.reuse, R118 ;  /* 0x0000007600767220 */ /* 0x040fe20000410000 */
[C---:B------:R-:W-:Y:S01]  /*21e0*/  FMUL.FTZ R108, R0.reuse, R108 ;  /* 0x0000006c006c7220 */ /* 0x040fe20000410000 */
[C---:B------:R-:W-:Y:S01]  /*21f0*/  FMUL.FTZ R119, R0.reuse, R119 ;  /* 0x0000007700777220 */ /* 0x040fe20000410000 */
[----:B------:R-:W5:Y:S01]  /*2200*/  MUFU.TANH R8, R107 ;  /* 0x0000006b00087308 */ /* 0x000f620000002400 */
[C---:B------:R-:W-:Y:S01]  /*2210*/  FMUL.FTZ R109, R0.reuse, R109 ;  /* 0x0000006d006d7220 */ /* 0x040fe20000410000 */
[C---:B------:R-:W-:Y:S01]  /*2220*/  FMUL.FTZ R112, R0.reuse, R112 ;  /* 0x0000007000707220 */ /* 0x040fe20000410000 */
[C---:B------:R-:W-:Y:S01]  /*2230*/  FMUL.FTZ R113, R0.reuse, R113 ;  /* 0x0000007100717220 */ /* 0x040fe20000410000 */
[C---:B------:R-:W-:Y:S01]  /*2240*/  FMUL.FTZ R116, R0.reuse, R116 ;  /* 0x0000007400747220 */ /* 0x040fe20000410000 */
[----:B------:R-:W-:-:S03]  /*2250*/  FMUL.FTZ R117, R0, R117 ;  /* 0x0000007500757220 */ /* 0x000fc60000410000 */
[----:B------:R-:W3:Y:S08]  /*2260*/  MUFU.TANH R75, R110 ;  /* 0x0000006e004b7308 */ /* 0x000ef00000002400 */
[----:B------:R-:W3:Y:S08]  /*2270*/  MUFU.TANH R77, R111 ;  /* 0x0000006f004d7308 */ /* 0x000ef00000002400 */
[----:B------:R-:W3:Y:S08]  /*2280*/  MUFU.TANH R5, R104 ;  /* 0x0000006800057308 */ /* 0x000ef00000002400 */
[----:B------:R-:W3:Y:S08]  /*2290*/  MUFU.TANH R79, R114 ;  /* 0x00000072004f7308 */ /* 0x000ef00000002400 */
[----:B-12---:R-:W1:Y:S08]  /*22a0*/  MUFU.TANH R4, R105 ;  /* 0x0000006900047308 */ /* 0x006e700000002400 */
[----:B------:R-:W2:Y:S01]  /*22b0*/  MUFU.TANH R83, R115 ;  /* 0x0000007300537308 */ /* 0x000ea20000002400 */
[----:B------:R-:W-:-:S02]  /*22c0*/  WARPGROUP.DEPBAR.LE gsb0, 0x0 ;  /* 0x00008000000079c5 */ /* 0x000fc40000010000 */
[----:B------:R-:W-:Y:S01]  /*22d0*/  WARPGROUP.ARRIVE ;  /* 0x00000000000079c5 */ /* 0x000fe20000000000 */
[C---:B------:R-:W-:Y:S01]  /*22e0*/  FMUL.FTZ R90, R0.reuse, R90 ;  /* 0x0000005a005a7220 */ /* 0x040fe20000410000 */
[C---:B------:R-:W-:Y:S01]  /*22f0*/  FMUL.FTZ R91, R0.reuse, R91 ;  /* 0x0000005b005b7220 */ /* 0x040fe20000410000 */
[C---:B------:R-:W-:Y:S02]  /*2300*/  FMUL.FTZ R94, R0.reuse, R94 ;  /* 0x0000005e005e7220 */ /* 0x040fe40000410000 */
[----:B------:R-:W2:Y:S01]  /*2310*/  MUFU.TANH R7, R108 ;  /* 0x0000006c00077308 */ /* 0x000ea20000002400 */
[C---:B------:R-:W-:Y:S01]  /*2320*/  FMUL.FTZ R95, R0.reuse, R95 ;  /* 0x0000005f005f7220 */ /* 0x040fe20000410000 */
[----:B------:R-:W-:Y:S01]  /*2330*/  QGMMA.64x32x32.F32.E4M3.E4M3 R56, gdesc[UR20], R56, gsb0 ;  /* 0x00600000143879f3 */ /* 0x000fe20008000838 */
[----:B------:R-:W-:Y:S01]  /*2340*/  UIADD3 UR22, UR32, 0x682, URZ ;  /* 0x0000068220167890 */ /* 0x000fe2000fffe03f */
[C---:B------:R-:W-:Y:S01]  /*2350*/  FMUL.FTZ R101, R0.reuse, R101 ;  /* 0x0000006500657220 */ /* 0x040fe20000410000 */
[----:B------:R-:W-:Y:S01]  /*2360*/  UMOV UR23, 0x80000020 ;  /* 0x8000002000177882 */ /* 0x000fe20000000000 */
[C---:B------:R-:W-:Y:S01]  /*2370*/  FMUL.FTZ R88, R0.reuse, R88 ;  /* 0x0000005800587220 */ /* 0x040fe20000410000 */
[C---:B------:R-:W-:Y:S01]  /*2380*/  FMUL.FTZ R98, R0.reuse, R98 ;  /* 0x0000006200627220 */ /* 0x040fe20000410000 */
[----:B------:R-:W2:Y:S01]  /*2390*/  MUFU.TANH R118, R118 ;  /* 0x0000007600767308 */ /* 0x000ea20000002400 */
[C---:B------:R-:W-:Y:S01]  /*23a0*/  FMUL.FTZ R93, R0.reuse, R93 ;  /* 0x0000005d005d7220 */ /* 0x040fe20000410000 */
[C---:B------:R-:W-:Y:S01]  /*23b0*/  FMUL.FTZ R89, R0.reuse, R89 ;  /* 0x0000005900597220 */ /* 0x040fe20000410000 */
[C---:B------:R-:W-:Y:S01]  /*23c0*/  FMUL.FTZ R99, R0.reuse, R99 ;  /* 0x0000006300637220 */ /* 0x040fe20000410000 */
[C---:B------:R-:W-:Y:S01]  /*23d0*/  FMUL.FTZ R92, R0.reuse, R92 ;  /* 0x0000005c005c7220 */ /* 0x040fe20000410000 */
[C---:B------:R-:W-:Y:S01]  /*23e0*/  FMUL.FTZ R97, R0.reuse, R97 ;  /* 0x0000006100617220 */ /* 0x040fe20000410000 */
[C---:B------:R-:W-:Y:S01]  /*23f0*/  FMUL.FTZ R102, R0.reuse, R102 ;  /* 0x0000006600667220 */ /* 0x040fe20000410000 */
[C---:B------:R-:W-:Y:S01]  /*2400*/  FMUL.FTZ R103, R0.reuse, R103 ;  /* 0x0000006700677220 */ /* 0x040fe20000410000 */
[----:B------:R-:W2:Y:S01]  /*2410*/  MUFU.TANH R9, R109 ;  /* 0x0000006d00097308 */ /* 0x000ea20000002400 */
[C---:B------:R-:W-:Y:S01]  /*2420*/  FMUL.FTZ R96, R0.reuse, R96 ;  /* 0x0000006000607220 */ /* 0x040fe20000410000 */
[----:B------:R-:W-:-:S06]  /*2430*/  FMUL.FTZ R100, R0, R100 ;  /* 0x0000006400647220 */ /* 0x000fcc0000410000 */
[----:B------:R-:W2:Y:S08]  /*2440*/  MUFU.TANH R119, R119 ;  /* 0x0000007700777308 */ /* 0x000eb00000002400 */
[----:B------:R-:W2:Y:S08]  /*2450*/  MUFU.TANH R11, R112 ;  /* 0x00000070000b7308 */ /* 0x000eb00000002400 */
[----:B------:R-:W2:Y:S08]  /*2460*/  MUFU.TANH R90, R90 ;  /* 0x0000005a005a7308 */ /* 0x000eb00000002400 */
[----:B------:R-:W2:Y:S08]  /*2470*/  MUFU.TANH R13, R113 ;  /* 0x00000071000d7308 */ /* 0x000eb00000002400 */
[----:B------:R-:W2:Y:S01]  /*2480*/  MUFU.TANH R91, R91 ;  /* 0x0000005b005b7308 */ /* 0x000ea20000002400 */
[----:B------:R-:W-:-:S02]  /*2490*/  WARPGROUP.DEPBAR.LE gsb0, 0x0 ;  /* 0x00008000000079c5 */ /* 0x000fc40000010000 */
[----:B------:R-:W-:Y:S01]  /*24a0*/  WARPGROUP.ARRIVE ;  /* 0x00000000000079c5 */ /* 0x000fe20000000000 */
[C---:B------:R-:W-:Y:S01]  /*24b0*/  FMUL.FTZ R57, R0.reuse, R57 ;  /* 0x0000003900397220 */ /* 0x040fe20000410000 */
[----:B------:R-:W-:-:S03]  /*24c0*/  FMUL.FTZ R69, R0, R69 ;  /* 0x0000004500457220 */ /* 0x000fc60000410000 */
[----:B------:R-:W2:Y:S01]  /*24d0*/  MUFU.TANH R15, R116 ;  /* 0x00000074000f7308 */ /* 0x000ea20000002400 */
[C---:B------:R-:W-:Y:S01]  /*24e0*/  FMUL.FTZ R56, R0.reuse, R56 ;  /* 0x0000003800387220 */ /* 0x040fe20000410000 */
[C---:B------:R-:W-:Y:S01]  /*24f0*/  FMUL.FTZ R58, R0.reuse, R58 ;  /* 0x0000003a003a7220 */ /* 0x040fe20000410000 */
[----:B------:R-:W-:Y:S01]  /*2500*/  QGMMA.64x32x32.F32.E4M3.E4M3 R40, gdesc[UR20], R40, gsb0 ;  /* 0x00600000142879f3 */ /* 0x000fe20008000828 */
[----:B------:R-:W-:Y:S01]  /*2510*/  UIADD3 UR22, UR32, 0x702, URZ ;  /* 0x0000070220167890 */ /* 0x000fe2000fffe03f */
[C---:B------:R-:W-:Y:S01]  /*2520*/  FMUL.FTZ R60, R0.reuse, R60 ;  /* 0x0000003c003c7220 */ /* 0x040fe20000410000 */
[----:B------:R-:W-:Y:S01]  /*2530*/  UMOV UR23, 0x80000020 ;  /* 0x8000002000177882 */ /* 0x000fe20000000000 */
[C---:B------:R-:W-:Y:S01]  /*2540*/  FMUL.FTZ R62, R0.reuse, R62 ;  /* 0x0000003e003e7220 */ /* 0x040fe20000410000 */
[----:B------:R4:W-:Y:S01]  /*2550*/  MUFU.TANH R73, R57 ;  /* 0x0000003900497308 */ /* 0x0009e20000002400 */
[C---:B------:R-:W-:Y:S01]  /*2560*/  FMUL.FTZ R67, R0.reuse, R67 ;  /* 0x0000004300437220 */ /* 0x040fe20000410000 */
[C---:B------:R-:W-:Y:S01]  /*2570*/  FMUL.FTZ R71, R0.reuse, R71 ;  /* 0x0000004700477220 */ /* 0x040fe20000410000 */
[C---:B------:R-:W-:Y:S01]  /*2580*/  FMUL.FTZ R59, R0.reuse, R59 ;  /* 0x0000003b003b7220 */ /* 0x040fe20000410000 */
[C---:B------:R-:W-:Y:S01]  /*2590*/  FMUL.FTZ R63, R0.reuse, R63 ;  /* 0x0000003f003f7220 */ /* 0x040fe20000410000 */
[C---:B------:R-:W-:Y:S01]  /*25a0*/  FMUL.FTZ R66, R0.reuse, R66 ;  /* 0x0000004200427220 */ /* 0x040fe20000410000 */
[C---:B------:R-:W-:Y:S01]  /*25b0*/  FMUL.FTZ R61, R0.reuse, R61 ;  /* 0x0000003d003d7220 */ /* 0x040fe20000410000 */
[----:B------:R-:W-:Y:S01]  /*25c0*/  FMUL.FTZ R70, R0, R70 ;  /* 0x0000004600467220 */ /* 0x000fe20000410000 */
[----:B------:R5:W-:Y:S01]  /*25d0*/  MUFU.TANH R76, R69 ;  /* 0x00000045004c7308 */ /* 0x000be20000002400 */
[----:B----4-:R-:W-:-:S02]  /*25e0*/  IMAD.U32 R57, RZ, RZ, UR54 ;  /* 0x00000036ff397e24 */ /* 0x010fc4000f8e00ff */
[C---:B------:R-:W-:Y:S01]  /*25f0*/  FMUL.FTZ R64, R0.reuse, R64 ;  /* 0x0000004000407220 */ /* 0x040fe20000410000 */
[C---:B------:R-:W-:Y:S01]  /*2600*/  FMUL.FTZ R65, R0.reuse, R65 ;  /* 0x0000004100417220 */ /* 0x040fe20000410000 */
[----:B------:R-:W-:Y:S01]  /*2610*/  FMUL.FTZ R68, R0, R68 ;  /* 0x0000004400447220 */ /* 0x000fe20000410000 */
[----:B------:R-:W-:Y:S02]  /*2620*/  IMAD R6, R57, -0xa0, R6 ;  /* 0xffffff6039067824 */ /* 0x000fe400078e0206 */
[----:B------:R-:W-:Y:S03]  /*2630*/  MUFU.TANH R94, R94 ;  /* 0x0000005e005e7308 */ /* 0x000fe60000002400 */
[C---:B------:R-:W-:Y:S02]  /*2640*/  ISETP.GT.AND P1, PT, R6.reuse, RZ, PT ;  /* 0x000000ff0600720c */ /* 0x040fe40003f24270 */
[----:B------:R-:W-:-:S02]  /*2650*/  ISETP.GT.AND P2, PT, R6, 0x1, PT ;  /* 0x000000010600780c */ /* 0x000fc40003f44270 */
[----:B------:R-:W-:Y:S02]  /*2660*/  ISETP.GT.AND P3, PT, R6, 0x8, PT ;  /* 0x000000080600780c */ /* 0x000fe40003f64270 */
[----:B-----5:R-:W-:Y:S01]  /*2670*/  FSEL R69, R106, -INF , P1 ;  /* 0xff8000006a457808 */ /* 0x020fe20000800000 */
[----:B------:R4:W-:Y:S01]  /*2680*/  MUFU.TANH R12, R95 ;  /* 0x0000005f000c7308 */ /* 0x0009e20000002400 */
[----:B------:R-:W-:Y:S02]  /*2690*/  FSEL R8, R8, -INF , P2 ;  /* 0xff80000008087808 */ /* 0x000fe40001000000 */
[C---:B------:R-:W-:Y:S02]  /*26a0*/  ISETP.GT.AND P4, PT, R6.reuse, 0x9, PT ;  /* 0x000000090600780c */ /* 0x040fe40003f84270 */
[----:B---3--:R-:W-:Y:S02]  /*26b0*/  FSEL R75, R75, -INF , P3 ;  /* 0xff8000004b4b7808 */ /* 0x008fe40001800000 */
[----:B------:R-:W-:Y:S01]  /*26c0*/  FMNMX.FTZ R82, R69, R8, !PT ;  /* 0x0000000845527209 */ /* 0x000fe20007810000 */
[----:B------:R-:W3:Y:S01]  /*26d0*/  MUFU.TANH R21, R117 ;  /* 0x0000007500157308 */ /* 0x000ee20000002400 */
[----:B------:R-:W-:-:S02]  /*26e0*/  ISETP.GT.AND P5, PT, R6, 0x10, PT ;  /* 0x000000100600780c */ /* 0x000fc40003fa4270 */
[----:B------:R-:W-:Y:S02]  /*26f0*/  FSEL R77, R77, -INF , P4 ;  /* 0xff8000004d4d7808 */ /* 0x000fe40002000000 */
[----:B------:R-:W-:Y:S02]  /*2700*/  FMNMX.FTZ R82, R75, R82, !PT ;  /* 0x000000524b527209 */ /* 0x000fe40007810000 */
[----:B------:R-:W-:Y:S01]  /*2710*/  FSEL R5, R5, -INF , P1 ;  /* 0xff80000005057808 */ /* 0x000fe20000800000 */
[----:B------:R5:W-:Y:S01]  /*2720*/  MUFU.TANH R20, R101 ;  /* 0x0000006500147308 */ /* 0x000be20000002400 */
[----:B------:R-:W-:Y:S02]  /*2730*/  ISETP.GT.AND P1, PT, R6, 0x11, PT ;  /* 0x000000110600780c */ /* 0x000fe40003f24270 */
[----:B------:R-:W-:Y:S02]  /*2740*/  FSEL R79, R79, -INF , P5 ;  /* 0xff8000004f4f7808 */ /* 0x000fe40002800000 */
[----:B------:R-:W-:-:S02]  /*2750*/  FMNMX.FTZ R82, R77, R82, !PT ;  /* 0x000000524d527209 */ /* 0x000fc40007810000 */
[----:B-1----:R-:W-:Y:S01]  /*2760*/  FSEL R4, R4, -INF , P2 ;  /* 0xff80000004047808 */ /* 0x002fe20001000000 */
[----:B------:R-:W-:Y:S01]  /*2770*/  MUFU.TANH R88, R88 ;  /* 0x0000005800587308 */ /* 0x000fe20000002400 */
[C---:B------:R-:W-:Y:S02]  /*2780*/  ISETP.GT.AND P2, PT, R6.reuse, 0x18, PT ;  /* 0x000000180600780c */ /* 0x040fe40003f44270 */
[----:B--2---:R-:W-:Y:S02]  /*2790*/  FSEL R83, R83, -INF , P1 ;  /* 0xff80000053537808 */ /* 0x004fe40000800000 */
[----:B------:R-:W-:Y:S01]  /*27a0*/  FMNMX.FTZ R82, R79, R82, !PT ;  /* 0x000000524f527209 */ /* 0x000fe20007810000 */
[----:B------:R-:W-:Y:S02]  /*27b0*/  WARPGROUP.DEPBAR.LE gsb0, 0x0 ;  /* 0x00008000000079c5 */ /* 0x000fe40000010000 */
[----:B------:R-:W-:Y:S01]  /*27c0*/  WARPGROUP.ARRIVE ;  /* 0x00000000000079c5 */ /* 0x000fe20000000000 */
[----:B------:R-:W-:Y:S01]  /*27d0*/  FSEL R7, R7, -INF , P3 ;  /* 0xff80000007077808 */ /* 0x000fe20001800000 */
[----:B------:R1:W-:Y:S01]  /*27e0*/  MUFU.TANH R10, R93 ;  /* 0x0000005d000a7308 */ /* 0x0003e20000002400 */
[----:B------:R-:W-:Y:S01]  /*27f0*/  ISETP.GT.AND P3, PT, R6, 0x19, PT ;  /* 0x000000190600780c */ /* 0x000fe20003f64270 */
[----:B------:R-:W-:Y:S01]  /*2800*/  FMUL.FTZ R41, R0, R41 ;  /* 0x0000002900297220 */ /* 0x000fe20000410000 */
[----:B----4-:R-:W-:Y:S01]  /*2810*/  FSEL R95, R118, -INF , P2 ;  /* 0xff800000765f7808 */ /* 0x010fe20001000000 */
[----:B------:R-:W-:Y:S01]  /*2820*/  QGMMA.64x32x32.F32.E4M3.E4M3 R24, gdesc[UR20], R24, gsb0 ;  /* 0x00600000141879f3 */ /* 0x000fe20008000818 */
[----:B------:R-:W-:Y:S01]  /*2830*/  FMNMX.FTZ R82, R83, R82, !PT ;  /* 0x0000005253527209 */ /* 0x000fe20007810000 */
[----:B------:R-:W-:Y:S01]  /*2840*/  FMUL.FTZ R43, R0, R43 ;  /* 0x0000002b002b7220 */ /* 0x000fe20000410000 */
[----:B------:R-:W-:Y:S01]  /*2850*/  FSEL R9, R9, -INF , P4 ;  /* 0xff80000009097808 */ /* 0x000fe20002000000 */
[----:B------:R-:W2:Y:S01]  /*2860*/  MUFU.TANH R98, R98 ;  /* 0x0000006200627308 */ /* 0x000ea20000002400 */
[----:B------:R-:W-:Y:S01]  /*2870*/  ISETP.GT.AND P4, PT, R6, 0x20, PT ;  /* 0x000000200600780c */ /* 0x000fe20003f84270 */
[C---:B------:R-:W-:Y:S01]  /*2880*/  FMUL.FTZ R51, R0.reuse, R51 ;  /* 0x0000003300337220 */ /* 0x040fe20000410000 */
[----:B-----5:R-:W-:Y:S01]  /*2890*/  FSEL R101, R119, -INF , P3 ;  /* 0xff80000077657808 */ /* 0x020fe20001800000 */
[C---:B------:R-:W-:Y:S01]  /*28a0*/  FMUL.FTZ R45, R0.reuse, R45 ;  /* 0x0000002d002d7220 */ /* 0x040fe20000410000 */
[----:B------:R-:W-:Y:S01]  /*28b0*/  FMNMX.FTZ R82, R95, R82, !PT ;  /* 0x000000525f527209 */ /* 0x000fe20007810000 */
[----:B------:R-:W-:Y:S01]  /*28c0*/  FMUL.FTZ R48, R0, R48 ;  /* 0x0000003000307220 */ /* 0x000fe20000410000 */
[----:B------:R-:W-:Y:S01]  /*28d0*/  FSEL R11, R11, -INF , P5 ;  /* 0xff8000000b0b7808 */ /* 0x000fe20002800000 */
[----:B------:R-:W-:Y:S01]  /*28e0*/  MUFU.TANH R89, R89 ;  /* 0x0000005900597308 */ /* 0x000fe20000002400 */
[----:B------:R-:W-:Y:S01]  /*28f0*/  ISETP.GT.AND P5, PT, R6, 0x21, PT ;  /* 0x000000210600780c */ /* 0x000fe20003fa4270 */
[----:B------:R-:W-:Y:S01]  /*2900*/  FMUL.FTZ R47, R0, R47 ;  /* 0x0000002f002f7220 */ /* 0x000fe20000410000 */
[----:B-1----:R-:W-:Y:S01]  /*2910*/  FSEL R93, R90, -INF , P4 ;  /* 0xff8000005a5d7808 */ /* 0x002fe20002000000 */
[C---:B------:R-:W-:Y:S01]  /*2920*/  FMUL.FTZ R57, R0.reuse, R50 ;  /* 0x0000003200397220 */ /* 0x040fe20000410000 */
[----:B------:R-:W-:Y:S01]  /*2930*/  FMNMX.FTZ R82, R101, R82, !PT ;  /* 0x0000005265527209 */ /* 0x000fe20007810000 */
[----:B------:R-:W-:Y:S01]  /*2940*/  FMUL.FTZ R49, R0, R49 ;  /* 0x0000003100317220 */ /* 0x000fe20000410000 */
[----:B------:R-:W-:Y:S01]  /*2950*/  FSEL R13, R13, -INF , P1 ;  /* 0xff8000000d0d7808 */ /* 0x000fe20000800000 */
[----:B------:R-:W1:Y:S01]  /*2960*/  MUFU.TANH R99, R99 ;  /* 0x0000006300637308 */ /* 0x000e620000002400 */
[----:B------:R-:W-:Y:S01]  /*2970*/  ISETP.GT.AND P1, PT, R6, 0x28, PT ;  /* 0x000000280600780c */ /* 0x000fe20003f24270 */
[C---:B------:R-:W-:Y:S01]  /*2980*/  FMUL.FTZ R40, R0.reuse, R40 ;  /* 0x0000002800287220 */ /* 0x040fe20000410000 */
[----:B------:R-:W-:Y:S01]  /*2990*/  FSEL R91, R91, -INF , P5 ;  /* 0xff8000005b5b7808 */ /* 0x000fe20002800000 */
[C---:B------:R-:W-:Y:S01]  /*29a0*/  FMUL.FTZ R42, R0.reuse, R42 ;  /* 0x0000002a002a7220 */ /* 0x040fe20000410000 */
[----:B------:R-:W-:Y:S01]  /*29b0*/  FMNMX.FTZ R82, R93, R82, !PT ;  /* 0x000000525d527209 */ /* 0x000fe20007810000 */
[----:B------:R-:W-:Y:S01]  /*29c0*/  FMUL.FTZ R80, R0, R55 ;  /* 0x0000003700507220 */ /* 0x000fe20000410000 */
[----:B------:R-:W-:Y:S01]  /*29d0*/  FSEL R15, R15, -INF , P2 ;  /* 0xff8000000f0f7808 */ /* 0x000fe20001000000 */
[----:B------:R4:W-:Y:S01]  /*29e0*/  MUFU.TANH R14, R97 ;  /* 0x00000061000e7308 */ /* 0x0009e20000002400 */
[----:B------:R-:W-:Y:S01]  /*29f0*/  ISETP.GT.AND P2, PT, R6, 0x29, PT ;  /* 0x000000290600780c */ /* 0x000fe20003f44270 */
[C---:B------:R-:W-:Y:S01]  /*2a00*/  FMUL.FTZ R46, R0.reuse, R46 ;  /* 0x0000002e002e7220 */ /* 0x040fe20000410000 */
[----:B------:R-:W-:Y:S01]  /*2a10*/  FMNMX.FTZ R82, R91, R82, !PT ;  /* 0x000000525b527209 */ /* 0x000fe20007810000 */
[C---:B------:R-:W-:Y:S01]  /*2a20*/  FMUL.FTZ R52, R0.reuse, R52 ;  /* 0x0000003400347220 */ /* 0x040fe20000410000 */
[----:B---3--:R-:W-:Y:S01]  /*2a30*/  FSEL R21, R21, -INF , P3 ;  /* 0xff80000015157808 */ /* 0x008fe20001800000 */
[----:B------:R-:W-:Y:S01]  /*2a40*/  FMUL.FTZ R54, R0, R54 ;  /* 0x0000003600367220 */ /* 0x000fe20000410000 */
[----:B------:R-:W-:Y:S01]  /*2a50*/  ISETP.GT.AND P3, PT, R6, 0x30, PT ;  /* 0x000000300600780c */ /* 0x000fe20003f64270 */
[----:B------:R-:W-:Y:S01]  /*2a60*/  MUFU.TANH R92, R92 ;  /* 0x0000005c005c7308 */ /* 0x000fe20000002400 */
[----:B----4-:R-:W-:Y:S01]  /*2a70*/  FSEL R97, R12, -INF , P2 ;  /* 0xff8000000c617808 */ /* 0x010fe20001000000 */
[----:B------:R-:W-:Y:S01]  /*2a80*/  FMUL.FTZ R44, R0, R44 ;  /* 0x0000002c002c7220 */ /* 0x000fe20000410000 */
[----:B--2---:R-:W-:-:S05]  /*2a90*/  FSEL R107, R98, -INF , P3 ;  /* 0xff800000626b7808 */ /* 0x004fca0001800000 */
[----:B------:R-:W2:Y:S08]  /*2aa0*/  MUFU.TANH R102, R102 ;  /* 0x0000006600667308 */ /* 0x000eb00000002400 */
[----:B------:R3:W-:Y:S08]  /*2ab0*/  MUFU.TANH R72, R103 ;  /* 0x0000006700487308 */ /* 0x0007f00000002400 */
[----:B------:R-:W-:Y:S01]  /*2ac0*/  MUFU.TANH R56, R56 ;  /* 0x0000003800387308 */ /* 0x000fe20000002400 */
[----:B---3--:R-:W-:Y:S01]  /*2ad0*/  FSEL R103, R94, -INF , P1 ;  /* 0xff8000005e677808 */ /* 0x008fe20000800000 */
[----:B------:R-:W-:-:S02]  /*2ae0*/  WARPGROUP.DEPBAR.LE gsb0, 0x0 ;  /* 0x00008000000079c5 */ /* 0x000fc40000010000 */
[C---:B------:R-:W-:Y:S01]  /*2af0*/  FMUL.FTZ R28, R0.reuse, R28 ;  /* 0x0000001c001c7220 */ /* 0x040fe20000410000 */
[----:B------:R-:W-:Y:S01]  /*2b00*/  FMNMX.FTZ R82, R103, R82, !PT ;  /* 0x0000005267527209 */ /* 0x000fe20007810000 */
[C---:B------:R-:W-:Y:S01]  /*2b10*/  FMUL.FTZ R30, R0.reuse, R30 ;  /* 0x0000001e001e7220 */ /* 0x040fe20000410000 */
[C---:B------:R-:W-:Y:S01]  /*2b20*/  FMUL.FTZ R12, R0.reuse, R25 ;  /* 0x00000019000c7220 */ /* 0x040fe20000410000 */
[----:B------:R-:W-:Y:S01]  /*2b30*/  MUFU.TANH R58, R58 ;  /* 0x0000003a003a7308 */ /* 0x000fe20000002400 */
[----:B------:R-:W-:Y:S01]  /*2b40*/  FMNMX.FTZ R82, R97, R82, !PT ;  /* 0x0000005261527209 */ /* 0x000fe20007810000 */
[C---:B------:R-:W-:Y:S01]  /*2b50*/  FMUL.FTZ R24, R0.reuse, R24 ;  /* 0x0000001800187220 */ /* 0x040fe20000410000 */
[C---:B------:R-:W-:Y:S01]  /*2b60*/  FMUL.FTZ R26, R0.reuse, R26 ;  /* 0x0000001a001a7220 */ /* 0x040fe20000410000 */
[C---:B------:R-:W-:Y:S01]  /*2b70*/  FMUL.FTZ R34, R0.reuse, R34 ;  /* 0x0000002200227220 */ /* 0x040fe20000410000 */
[----:B------:R-:W-:Y:S01]  /*2b80*/  FMNMX.FTZ R82, R107, R82, !PT ;  /* 0x000000526b527209 */ /* 0x000fe20007810000 */
[C---:B------:R-:W-:Y:S01]  /*2b90*/  FMUL.FTZ R38, R0.reuse, R38 ;  /* 0x0000002600267220 */ /* 0x040fe20000410000 */
[C---:B------:R-:W-:Y:S01]  /*2ba0*/  FMUL.FTZ R32, R0.reuse, R32 ;  /* 0x0000002000207220 */ /* 0x040fe20000410000 */
[----:B------:R-:W-:Y:S01]  /*2bb0*/  MUFU.TANH R96, R96 ;  /* 0x0000006000607308 */ /* 0x000fe20000002400 */
[C---:B------:R-:W-:Y:S01]  /*2bc0*/  FMUL.FTZ R29, R0.reuse, R29 ;  /* 0x0000001d001d7220 */ /* 0x040fe20000410000 */
[C---:B------:R-:W-:Y:S01]  /*2bd0*/  FMUL.FTZ R36, R0.reuse, R36 ;  /* 0x0000002400247220 */ /* 0x040fe20000410000 */
[C---:B------:R-:W-:Y:S01]  /*2be0*/  FMUL.FTZ R33, R0.reuse, R33 ;  /* 0x0000002100217220 */ /* 0x040fe20000410000 */
[----:B------:R-:W-:-:S04]  /*2bf0*/  FMUL.FTZ R37, R0, R37 ;  /* 0x0000002500257220 */ /* 0x000fc80000410000 */
[----:B------:R-:W-:Y:S08]  /*2c00*/  MUFU.TANH R60, R60 ;  /* 0x0000003c003c7308 */ /* 0x000ff00000002400 */
[----:B------:R-:W3:Y:S08]  /*2c10*/  MUFU.TANH R62, R62 ;  /* 0x0000003e003e7308 */ /* 0x000ef00000002400 */
[----:B------:R4:W-:Y:S08]  /*2c20*/  MUFU.TANH R78, R41 ;  /* 0x00000029004e7308 */ /* 0x0009f00000002400 */
[----:B------:R-:W-:Y:S01]  /*2c30*/  MUFU.TANH R67, R67 ;  /* 0x0000004300437308 */ /* 0x000fe20000002400 */
[----:B----4-:R-:W-:Y:S01]  /*2c40*/  FSEL R41, R88, -INF , P4 ;  /* 0xff80000058297808 */ /* 0x010fe20002000000 */
[----:B------:R-:W-:Y:S01]  /*2c50*/  IMAD.U32 R88, RZ, RZ, UR6 ;  /* 0x00000006ff587e24 */ /* 0x000fe2000f8e00ff */
[----:B------:R-:W-:-:S04]  /*2c60*/  ISETP.GT.AND P4, PT, R6, 0x31, PT ;  /* 0x000000310600780c */ /* 0x000fc80003f84270 */
[----:B-1----:R-:W-:Y:S01]  /*2c70*/  FSEL R105, R99, -INF , P4 ;  /* 0xff80000063697808 */ /* 0x002fe20002000000 */
[----:B------:R1:W-:Y:S03]  /*2c80*/  MUFU.TANH R135, R43 ;  /* 0x0000002b00877308 */ /* 0x0003e60000002400 */
[----:B------:R-:W-:-:S05]  /*2c90*/  FMNMX.FTZ R82, R105, R82, !PT ;  /* 0x0000005269527209 */ /* 0x000fca0007810000 */
[----:B------:R4:W-:Y:S01]  /*2ca0*/  MUFU.TANH R121, R59 ;  /* 0x0000003b00797308 */ /* 0x0009e20000002400 */
[----:B-1----:R-:W-:Y:S02]  /*2cb0*/  FSEL R43, R89, -INF , P5 ;  /* 0xff800000592b7808 */ /* 0x002fe40002800000 */
[----:B------:R-:W-:-:S04]  /*2cc0*/  ISETP.GT.AND P5, PT, R6, 0x38, PT ;  /* 0x000000380600780c */ /* 0x000fc80003fa4270 */
[----:B--2---:R-:W-:Y:S01]  /*2cd0*/  FSEL R109, R102, -INF , P5 ;  /* 0xff800000666d7808 */ /* 0x004fe20002800000 */
[----:B------:R-:W-:Y:S01]  /*2ce0*/  MUFU.TANH R71, R71 ;  /* 0x0000004700477308 */ /* 0x000fe20000002400 */
[----:B----4-:R-:W-:Y:S02]  /*2cf0*/  FMUL.FTZ R59, R0, R53 ;  /* 0x00000035003b7220 */ /* 0x010fe40000410000 */
[----:B------:R-:W-:-:S05]  /*2d00*/  FMNMX.FTZ R82, R109, R82, !PT ;  /* 0x000000526d527209 */ /* 0x000fca0007810000 */
[----:B------:R1:W-:Y:S08]  /*2d10*/  MUFU.TANH R145, R51 ;  /* 0x0000003300917308 */ /* 0x0003f00000002400 */
[----:B------:R-:W2:Y:S01]  /*2d20*/  MUFU.TANH R100, R100 ;  /* 0x0000006400647308 */ /* 0x000ea20000002400 */
[----:B-1----:R-:W-:Y:S01]  /*2d30*/  FSEL R51, R14, -INF , P4 ;  /* 0xff8000000e337808 */ /* 0x002fe20002000000 */
[----:B------:R-:W-:Y:S01]  /*2d40*/  FMUL.FTZ R14, R0, R27 ;  /* 0x0000001b000e7220 */ /* 0x000fe20000410000 */
[----:B------:R-:W-:-:S04]  /*2d50*/  ISETP.GT.AND P4, PT, R6, 0x48, PT ;  /* 0x000000480600780c */ /* 0x000fc80003f84270 */
[----:B---3--:R-:W-:Y:S01]  /*2d60*/  FSEL R123, R62, -INF , P4 ;  /* 0xff8000003e7b7808 */ /* 0x008fe20002000000 */
[----:B------:R1:W-:Y:S08]  /*2d70*/  MUFU.TANH R81, R45 ;  /* 0x0000002d00517308 */ /* 0x0003f00000002400 */
[----:B------:R3:W-:Y:S01]  /*2d80*/  MUFU.TANH R141, R47 ;  /* 0x0000002f008d7308 */ /* 0x0007e20000002400 */
[----:B-1----:R-:W-:-:S02]  /*2d90*/  FSEL R45, R92, -INF , P1 ;  /* 0xff8000005c2d7808 */ /* 0x002fc40000800000 */
[----:B------:R-:W-:Y:S02]  /*2da0*/  ISETP.GT.AND P1, PT, R6, 0x39, PT ;  /* 0x000000390600780c */ /* 0x000fe40003f24270 */
[----:B--2---:R-:W-:Y:S02]  /*2db0*/  FSEL R53, R100, -INF , P5 ;  /* 0xff80000064357808 */ /* 0x004fe40002800000 */
[----:B------:R-:W-:Y:S01]  /*2dc0*/  FSEL R119, R72, -INF , P1 ;  /* 0xff80000048777808 */ /* 0x000fe20000800000 */
[----:B------:R-:W-:Y:S01]  /*2dd0*/  MUFU.TANH R48, R48 ;  /* 0x0000003000307308 */ /* 0x000fe20000002400 */
[----:B---3--:R-:W-:Y:S02]  /*2de0*/  FSEL R47, R10, -INF , P2 ;  /* 0xff8000000a2f7808 */ /* 0x008fe40001000000 */
[----:B------:R-:W-:Y:S02]  /*2df0*/  ISETP.GT.AND P2, PT, R6, 0x40, PT ;  /* 0x000000400600780c */ /* 0x000fe40003f44270 */
[----:B------:R-:W-:-:S02]  /*2e00*/  FMNMX.FTZ R82, R119, R82, !PT ;  /* 0x0000005277527209 */ /* 0x000fc40007810000 */
[----:B------:R-:W-:Y:S01]  /*2e10*/  FSEL R117, R58, -INF , P2 ;  /* 0xff8000003a757808 */ /* 0x000fe20001000000 */
[----:B------:R1:W-:Y:S01]  /*2e20*/  MUFU.TANH R143, R57 ;  /* 0x00000039008f7308 */ /* 0x0003e20000002400 */
[----:B------:R-:W-:Y:S02]  /*2e30*/  ISETP.GT.AND P5, PT, R6, 0x49, PT ;  /* 0x000000490600780c */ /* 0x000fe40003fa4270 */
[----:B------:R-:W-:Y:S02]  /*2e40*/  FMNMX.FTZ R82, R117, R82, !PT ;  /* 0x0000005275527209 */ /* 0x000fe40007810000 */
[----:B------:R-:W-:Y:S01]  /*2e50*/  FSEL R55, R20, -INF , P1 ;  /* 0xff80000014377808 */ /* 0x000fe20000800000 */
[----:B------:R-:W-:Y:S01]  /*2e60*/  FMUL.FTZ R20, R0, R31 ;  /* 0x0000001f00147220 */ /* 0x000fe20000410000 */
[----:B------:R-:W-:Y:S01]  /*2e70*/  ISETP.GT.AND P1, PT, R6, 0x50, PT ;  /* 0x000000500600780c */ /* 0x000fe20003f24270 */
[----:B------:R-:W2:Y:S01]  /*2e80*/  MUFU.TANH R63, R63 ;  /* 0x0000003f003f7308 */ /* 0x000ea20000002400 */
[----:B-1----:R-:W-:-:S02]  /*2e90*/  FSEL R57, R56, -INF , P2 ;  /* 0xff80000038397808 */ /* 0x002fc40001000000 */
[----:B------:R-:W-:-:S04]  /*2ea0*/  ISETP.GT.AND P2, PT, R6, 0x51, PT ;  /* 0x000000510600780c */ /* 0x000fc80003f44270 */
[----:B------:R-:W-:Y:S01]  /*2eb0*/  FSEL R129, R67, -INF , P2 ;  /* 0xff80000043817808 */ /* 0x000fe20001000000 */
[----:B------:R-:W1:Y:S08]  /*2ec0*/  MUFU.TANH R14, R14 ;  /* 0x0000000e000e7308 */ /* 0x000e700000002400 */
[----:B------:R3:W-:Y:S01]  /*2ed0*/  MUFU.TANH R74, R61 ;  /* 0x0000003d004a7308 */ /* 0x0007e20000002400 */
[----:B--2---:R-:W-:-:S07]  /*2ee0*/  FSEL R125, R63, -INF , P5 ;  /* 0xff8000003f7d7808 */ /* 0x004fce0002800000 */
[----:B------:R2:W-:Y:S01]  /*2ef0*/  MUFU.TANH R50, R49 ;  /* 0x0000003100327308 */ /* 0x0005e20000002400 */
[----:B---3--:R-:W-:Y:S02]  /*2f00*/  FSEL R61, R60, -INF , P4 ;  /* 0xff8000003c3d7808 */ /* 0x008fe40002000000 */
[----:B------:R-:W-:-:S04]  /*2f10*/  ISETP.GT.AND P4, PT, R6, 0x59, PT ;  /* 0x000000590600780c */ /* 0x000fc80003f84270 */
[----:B------:R-:W-:Y:S01]  /*2f20*/  FSEL R67, R76, -INF , P4 ;  /* 0xff8000004c437808 */ /* 0x000fe20002000000 */
[----:B------:R-:W3:Y:S01]  /*2f30*/  MUFU.TANH R66, R66 ;  /* 0x0000004200427308 */ /* 0x000ee20000002400 */
[----:B--2---:R-:W-:Y:S02]  /*2f40*/  FSEL R49, R96, -INF , P3 ;  /* 0xff80000060317808 */ /* 0x004fe40001800000 */
[C---:B------:R-:W-:Y:S02]  /*2f50*/  ISETP.GT.AND P3, PT, R6.reuse, 0x41, PT ;  /* 0x000000410600780c */ /* 0x040fe40003f64270 */
[----:B------:R-:W-:Y:S02]  /*2f60*/  FSEL R133, R71, -INF , P4 ;  /* 0xff80000047857808 */ /* 0x000fe40002000000 */
[----:B------:R-:W-:Y:S01]  /*2f70*/  FSEL R121, R121, -INF , P3 ;  /* 0xff80000079797808 */ /* 0x000fe20001800000 */
[----:B------:R-:W2:Y:S01]  /*2f80*/  MUFU.TANH R40, R40 ;  /* 0x0000002800287308 */ /* 0x000ea20000002400 */
[----:B------:R-:W-:-:S02]  /*2f90*/  ISETP.GT.AND P4, PT, R6, 0x70, PT ;  /* 0x000000700600780c */ /* 0x000fc40003f84270 */
[----:B------:R-:W-:Y:S02]  /*2fa0*/  FMNMX.FTZ R82, R121, R82, !PT ;  /* 0x0000005279527209 */ /* 0x000fe40007810000 */
[----:B------:R-:W-:Y:S02]  /*2fb0*/  FSEL R85, R48, -INF , P4 ;  /* 0xff80000030557808 */ /* 0x000fe40002000000 */
[----:B------:R-:W-:Y:S01]  /*2fc0*/  FSEL R143, R143, -INF , P4 ;  /* 0xff8000008f8f7808 */ /* 0x000fe20002000000 */
[----:B------:R-:W4:Y:S01]  /*2fd0*/  MUFU.TANH R42, R42 ;  /* 0x0000002a002a7308 */ /* 0x000f220000002400 */
[----:B------:R-:W-:Y:S02]  /*2fe0*/  ISETP.GT.AND P4, PT, R6, 0x81, PT ;  /* 0x000000810600780c */ /* 0x000fe40003f84270 */
[----:B------:R-:W-:Y:S02]  /*2ff0*/  FMNMX.FTZ R82, R123, R82, !PT ;  /* 0x000000527b527209 */ /* 0x000fe40007810000 */
[----:B-1----:R-:W-:Y:S01]  /*3000*/  FSEL R153, R14, -INF , P4 ;  /* 0xff8000000e997808 */ /* 0x002fe20002000000 */
[----:B------:R-:W-:Y:S01]  /*3010*/  FMUL.FTZ R14, R0, R39 ;  /* 0x00000027000e7220 */ /* 0x000fe20000410000 */
[----:B---3--:R-:W-:Y:S01]  /*3020*/  FSEL R127, R66, -INF , P1 ;  /* 0xff800000427f7808 */ /* 0x008fe20000800000 */
[----:B------:R-:W-:Y:S01]  /*3030*/  MUFU.TANH R70, R70 ;  /* 0x0000004600467308 */ /* 0x000fe20000002400 */
[----:B------:R-:W-:-:S02]  /*3040*/  FMNMX.FTZ R82, R125, R82, !PT ;  /* 0x000000527d527209 */ /* 0x000fc40007810000 */
[----:B------:R-:W-:Y:S02]  /*3050*/  FSEL R25, R74, -INF , P5 ;  /* 0xff8000004a197808 */ /* 0x000fe40002800000 */
[----:B------:R-:W-:Y:S02]  /*3060*/  ISETP.GT.AND P5, PT, R6, 0x60, PT ;  /* 0x000000600600780c */ /* 0x000fe40003fa4270 */
[----:B------:R-:W-:Y:S01]  /*3070*/  FMNMX.FTZ R82, R127, R82, !PT ;  /* 0x000000527f527209 */ /* 0x000fe20007810000 */
[----:B------:R-:W1:Y:S01]  /*3080*/  MUFU.TANH R64, R64 ;  /* 0x0000004000407308 */ /* 0x000e620000002400 */
[----:B--2---:R-:W-:Y:S01]  /*3090*/  FSEL R71, R40, -INF , P5 ;  /* 0xff80000028477808 */ /* 0x004fe20002800000 */
[----:B------:R-:W-:Y:S01]  /*30a0*/  FMUL.FTZ R40, R0, R35 ;  /* 0x0000002300287220 */ /* 0x000fe20000410000 */
[----:B----4-:R-:W-:Y:S02]  /*30b0*/  FSEL R137, R42, -INF , P5 ;  /* 0xff8000002a897808 */ /* 0x010fe40002800000 */
[----:B------:R-:W-:-:S02]  /*30c0*/  FMNMX.FTZ R82, R129, R82, !PT ;  /* 0x0000005281527209 */ /* 0x000fc40007810000 */
[----:B------:R-:W-:Y:S01]  /*30d0*/  ISETP.GT.AND P5, PT, R6, 0x71, PT ;  /* 0x000000710600780c */ /* 0x000fe20003fa4270 */
[----:B------:R-:W2:Y:S03]  /*30e0*/  MUFU.TANH R28, R28 ;  /* 0x0000001c001c7308 */ /* 0x000ea60000002400 */
[----:B------:R-:W-:Y:S02]  /*30f0*/  FSEL R99, R50, -INF , P5 ;  /* 0xff80000032637808 */ /* 0x000fe40002800000 */
[----:B------:R-:W-:Y:S02]  /*3100*/  FSEL R145, R145, -INF , P5 ;  /* 0xff80000091917808 */ /* 0x000fe40002800000 */
[----:B------:R-:W-:Y:S01]  /*3110*/  ISETP.GT.AND P5, PT, R6, 0x88, PT ;  /* 0x000000880600780c */ /* 0x000fe20003fa4270 */
[----:B------:R-:W3:Y:S01]  /*3120*/  MUFU.TANH R30, R30 ;  /* 0x0000001e001e7308 */ /* 0x000ee20000002400 */
[----:B-1----:R-:W-:-:S02]  /*3130*/  FSEL R63, R64, -INF , P1 ;  /* 0xff800000403f7808 */ /* 0x002fc40000800000 */
[----:B------:R-:W-:-:S04]  /*3140*/  ISETP.GT.AND P1, PT, R6, 0x61, PT ;  /* 0x000000610600780c */ /* 0x000fc80003f24270 */
[----:B------:R-:W-:Y:S01]  /*3150*/  FSEL R135, R135, -INF , P1 ;  /* 0xff80000087877808 */ /* 0x000fe20000800000 */
[----:B------:R-:W1:Y:S01]  /*3160*/  MUFU.TANH R65, R65 ;  /* 0x0000004100417308 */ /* 0x000e620000002400 */
[----:B--2---:R-:W-:-:S07]  /*3170*/  FSEL R115, R28, -INF , P5 ;  /* 0xff8000001c737808 */ /* 0x004fce0002800000 */
[----:B------:R2:W-:Y:S01]  /*3180*/  MUFU.TANH R10, R59 ;  /* 0x0000003b000a7308 */ /* 0x0005e20000002400 */
[----:B---3--:R-:W-:Y:S02]  /*3190*/  FSEL R155, R30, -INF , P5 ;  /* 0xff8000001e9b7808 */ /* 0x008fe40002800000 */
[----:B------:R-:W-:-:S05]  /*31a0*/  ISETP.GT.AND P5, PT, R6, 0x99, PT ;  /* 0x000000990600780c */ /* 0x000fca0003fa4270 */
[----:B------:R-:W3:Y:S01]  /*31b0*/  MUFU.TANH R14, R14 ;  /* 0x0000000e000e7308 */ /* 0x000ee20000002400 */
[----:B--2---:R-:W-:Y:S02]  /*31c0*/  FSEL R59, R73, -INF , P3 ;  /* 0xff800000493b7808 */ /* 0x004fe40001800000 */
[----:B------:R-:W-:Y:S02]  /*31d0*/  ISETP.GT.AND P3, PT, R6, 0x58, PT ;  /* 0x000000580600780c */ /* 0x000fe40003f64270 */
[----:B-1----:R-:W-:Y:S02]  /*31e0*/  FSEL R27, R65, -INF , P2 ;  /* 0xff800000411b7808 */ /* 0x002fe40001000000 */
[----:B------:R-:W-:Y:S01]  /*31f0*/  FSEL R131, R70, -INF , P3 ;  /* 0xff80000046837808 */ /* 0x000fe20001800000 */
[----:B------:R-:W1:Y:S01]  /*3200*/  MUFU.TANH R68, R68 ;  /* 0x0000004400447308 */ /* 0x000e620000002400 */
[----:B------:R-:W-:Y:S02]  /*3210*/  ISETP.GT.AND P2, PT, R6, 0x68, PT ;  /* 0x000000680600780c */ /* 0x000fe40003f44270 */
[----:B------:R-:W-:-:S02]  /*3220*/  FMNMX.FTZ R82, R131, R82, !PT ;  /* 0x0000005283527209 */ /* 0x000fc40007810000 */
[----:B------:R-:W-:Y:S02]  /*3230*/  FSEL R73, R78, -INF , P1 ;  /* 0xff8000004e497808 */ /* 0x000fe40000800000 */
[----:B------:R-:W-:Y:S01]  /*3240*/  FMNMX.FTZ R82, R133, R82, !PT ;  /* 0x0000005285527209 */ /* 0x000fe20007810000 */
[----:B------:R-:W2:Y:S01]  /*3250*/  MUFU.TANH R46, R46 ;  /* 0x0000002e002e7308 */ /* 0x000ea20000002400 */
[----:B------:R-:W-:Y:S02]  /*3260*/  ISETP.GT.AND P1, PT, R6, 0x78, PT ;  /* 0x000000780600780c */ /* 0x000fe40003f24270 */
[----:B------:R-:W-:Y:S02]  /*3270*/  FMNMX.FTZ R82, R137, R82, !PT ;  /* 0x0000005289527209 */ /* 0x000fe40007810000 */
[----:B---3--:R-:W-:Y:S02]  /*3280*/  FSEL R163, R14, -INF , P5 ;  /* 0xff8000000ea37808 */ /* 0x008fe40002800000 */
[----:B------:R-:W-:Y:S01]  /*3290*/  FMNMX.FTZ R14, R5, R4, !PT ;  /* 0x00000004050e7209 */ /* 0x000fe20007810000 */
[----:B------:R-:W3:Y:S01]  /*32a0*/  MUFU.TANH R52, R52 ;  /* 0x0000003400347308 */ /* 0x000ee20000002400 */
[----:B-1----:R-:W-:-:S02]  /*32b0*/  FSEL R65, R68, -INF , P3 ;  /* 0xff80000044417808 */ /* 0x002fc40001800000 */
[----:B------:R-:W-:Y:S02]  /*32c0*/  ISETP.GT.AND P3, PT, R6, 0x69, PT ;  /* 0x000000690600780c */ /* 0x000fe40003f64270 */
[----:B------:R-:W-:Y:S02]  /*32d0*/  FMNMX.FTZ R82, R135, R82, !PT ;  /* 0x0000005287527209 */ /* 0x000fe40007810000 */
[----:B------:R-:W-:Y:S01]  /*32e0*/  FMNMX.FTZ R14, R7, R14, !PT ;  /* 0x0000000e070e7209 */ /* 0x000fe20007810000 */
[----:B------:R-:W1:Y:S01]  /*32f0*/  MUFU.TANH R54, R54 ;  /* 0x0000003600367308 */ /* 0x000e620000002400 */
[----:B--2---:R-:W-:Y:S02]  /*3300*/  FSEL R139, R46, -INF , P2 ;  /* 0xff8000002e8b7808 */ /* 0x004fe40001000000 */
[----:B------:R-:W-:Y:S02]  /*3310*/  FSEL R141, R141, -INF , P3 ;  /* 0xff8000008d8d7808 */ /* 0x000fe40001800000 */
[----:B------:R-:W-:-:S02]  /*3320*/  FMNMX.FTZ R82, R139, R82, !PT ;  /* 0x000000528b527209 */ /* 0x000fc40007810000 */
[----:B------:R-:W-:Y:S01]  /*3330*/  FSEL R81, R81, -INF , P3 ;  /* 0xff80000051517808 */ /* 0x000fe20001800000 */
[----:B------:R-:W2:Y:S01]  /*3340*/  MUFU.TANH R20, R20 ;  /* 0x0000001400147308 */ /* 0x000ea20000002400 */
[----:B---3--:R-:W-:Y:S02]  /*3350*/  FSEL R35, R52, -INF , P1 ;  /* 0xff80000034237808 */ /* 0x008fe40000800000 */
[----:B------:R-:W-:Y:S02]  /*3360*/  FMNMX.FTZ R82, R141, R82, !PT ;  /* 0x000000528d527209 */ /* 0x000fe40007810000 */
[----:B------:R-:W-:Y:S02]  /*3370*/  ISETP.GT.AND P3, PT, R6, 0x80, PT ;  /* 0x000000800600780c */ /* 0x000fe40003f64270 */
[----:B------:R-:W-:Y:S01]  /*3380*/  FMNMX.FTZ R82, R143, R82, !PT ;  /* 0x000000528f527209 */ /* 0x000fe20007810000 */
[----:B------:R-:W3:Y:S01]  /*3390*/  MUFU.TANH R44, R44 ;  /* 0x0000002c002c7308 */ /* 0x000ee20000002400 */
[----:B-1----:R-:W-:-:S02]  /*33a0*/  FSEL R147, R54, -INF , P1 ;  /* 0xff80000036937808 */ /* 0x002fc40000800000 */
[----:B------:R-:W-:Y:S02]  /*33b0*/  ISETP.GT.AND P1, PT, R6, 0x89, PT ;  /* 0x000000890600780c */ /* 0x000fe40003f24270 */
[----:B------:R-:W-:-:S03]  /*33c0*/  FMNMX.FTZ R82, R145, R82, !PT ;  /* 0x0000005291527209 */ /* 0x000fc60007810000 */
[----:B------:R-:W1:Y:S01]  /*33d0*/  MUFU.TANH R80, R80 ;  /* 0x0000005000507308 */ /* 0x000e620000002400 */
[----:B--2---:R-:W-:Y:S02]  /*33e0*/  FSEL R157, R20, -INF , P1 ;  /* 0xff800000149d7808 */ /* 0x004fe40000800000 */
[----:B------:R-:W-:Y:S02]  /*33f0*/  FMNMX.FTZ R20, R9, R14, !PT ;  /* 0x0000000e09147209 */ /* 0x000fe40007810000 */
[----:B------:R-:W-:Y:S02]  /*3400*/  FMNMX.FTZ R82, R147, R82, !PT ;  /* 0x0000005293527209 */ /* 0x000fe40007810000 */
[----:B------:R-:W-:Y:S01]  /*3410*/  FMNMX.FTZ R20, R11, R20, !PT ;  /* 0x000000140b147209 */ /* 0x000fe20007810000 */
[----:B------:R-:W2:Y:S01]  /*3420*/  MUFU.TANH R24, R24 ;  /* 0x0000001800187308 */ /* 0x000ea20000002400 */
[----:B---3--:R-:W-:Y:S02]  /*3430*/  FSEL R31, R44, -INF , P2 ;  /* 0xff8000002c1f7808 */ /* 0x008fe40001000000 */
[----:B------:R-:W-:-:S02]  /*3440*/  FMNMX.FTZ R20, R13, R20, !PT ;  /* 0x000000140d147209 */ /* 0x000fc40007810000 */
[----:B------:R-:W-:Y:S02]  /*3450*/  ISETP.GT.AND P2, PT, R6, 0x79, PT ;  /* 0x000000790600780c */ /* 0x000fe40003f44270 */
[----:B------:R-:W-:Y:S01]  /*3460*/  FMNMX.FTZ R20, R15, R20, !PT ;  /* 0x000000140f147209 */ /* 0x000fe20007810000 */
[----:B------:R-:W3:Y:S01]  /*3470*/  MUFU.TANH R26, R26 ;  /* 0x0000001a001a7308 */ /* 0x000ee20000002400 */
[----:B-1----:R-:W-:Y:S02]  /*3480*/  FSEL R149, R80, -INF , P2 ;  /* 0xff80000050957808 */ /* 0x002fe40001000000 */
[----:B------:R-:W-:Y:S02]  /*3490*/  FSEL R39, R10, -INF , P2 ;  /* 0xff8000000a277808 */ /* 0x000fe40001000000 */
[----:B------:R-:W-:Y:S02]  /*34a0*/  FMNMX.FTZ R82, R149, R82, !PT ;  /* 0x0000005295527209 */ /* 0x000fe40007810000 */
[----:B------:R-:W-:Y:S01]  /*34b0*/  ISETP.GT.AND P2, PT, R6, 0x90, PT ;  /* 0x000000900600780c */ /* 0x000fe20003f44270 */
[----:B------:R-:W1:Y:S01]  /*34c0*/  MUFU.TANH R34, R34 ;  /* 0x0000002200227308 */ /* 0x000e620000002400 */
[----:B--2---:R-:W-:-:S02]  /*34d0*/  FSEL R111, R24, -INF , P3 ;  /* 0xff800000186f7808 */ /* 0x004fc40001800000 */
[----:B------:R-:W-:-:S04]  /*34e0*/  FMNMX.FTZ R24, R21, R20, !PT ;  /* 0x0000001415187209 */ /* 0x000fc80007810000 */
[----:B------:R-:W-:Y:S01]  /*34f0*/  FMNMX.FTZ R24, R41, R24, !PT ;  /* 0x0000001829187209 */ /* 0x000fe20007810000 */
[----:B------:R-:W2:Y:S01]  /*3500*/  MUFU.TANH R12, R12 ;  /* 0x0000000c000c7308 */ /* 0x000ea20000002400 */
[----:B---3--:R-:W-:Y:S02]  /*3510*/  FSEL R151, R26, -INF , P3 ;  /* 0xff8000001a977808 */ /* 0x008fe40001800000 */
[----:B------:R-:W-:Y:S02]  /*3520*/  FMNMX.FTZ R24, R43, R24, !PT ;  /* 0x000000182b187209 */ /* 0x000fe40007810000 */
[----:B------:R-:W-:Y:S02]  /*3530*/  FMNMX.FTZ R82, R151, R82, !PT ;  /* 0x0000005297527209 */ /* 0x000fe40007810000 */
[----:B------:R-:W-:Y:S01]  /*3540*/  FMNMX.FTZ R24, R45, R24, !PT ;  /* 0x000000182d187209 */ /* 0x000fe20007810000 */
[----:B------:R-:W3:Y:S01]  /*3550*/  MUFU.TANH R40, R40 ;  /* 0x0000002800287308 */ /* 0x000ee20000002400 */
[----:B------:R-:W-:-:S02]  /*3560*/  FMNMX.FTZ R82, R153, R82, !PT ;  /* 0x0000005299527209 */ /* 0x000fc40007810000 */
[----:B------:R-:W-:Y:S02]  /*3570*/  FMNMX.FTZ R26, R47, R24, !PT ;  /* 0x000000182f1a7209 */ /* 0x000fe40007810000 */
[----:B------:R-:W-:Y:S02]  /*3580*/  FMNMX.FTZ R82, R155, R82, !PT ;  /* 0x000000529b527209 */ /* 0x000fe40007810000 */
[----:B------:R-:W-:Y:S01]  /*3590*/  ISETP.GT.AND P3, PT, R6, 0x91, PT ;  /* 0x000000910600780c */ /* 0x000fe20003f64270 */
[----:B------:R-:W4:Y:S01]  /*35a0*/  MUFU.TANH R38, R38 ;  /* 0x0000002600267308 */ /* 0x000f220000002400 */
[----:B-1----:R-:W-:Y:S02]  /*35b0*/  FSEL R159, R34, -INF , P2 ;  /* 0xff800000229f7808 */ /* 0x002fe40001000000 */
[----:B------:R-:W-:Y:S02]  /*35c0*/  FMNMX.FTZ R82, R157, R82, !PT ;  /* 0x000000529d527209 */ /* 0x000fe40007810000 */
[----:B--2---:R-:W-:-:S02]  /*35d0*/  FSEL R113, R12, -INF , P4 ;  /* 0xff8000000c717808 */ /* 0x004fc40002000000 */
[----:B------:R-:W-:Y:S01]  /*35e0*/  FMNMX.FTZ R26, R49, R26, !PT ;  /* 0x0000001a311a7209 */ /* 0x000fe20007810000 */
[----:B------:R-:W-:Y:S01]  /*35f0*/  MUFU.TANH R44, R36 ;  /* 0x00000024002c7308 */ /* 0x000fe20000002400 */
[----:B------:R-:W-:Y:S02]  /*3600*/  ISETP.GT.AND P4, PT, R6, 0x98, PT ;  /* 0x000000980600780c */ /* 0x000fe40003f84270 */
[----:B---3--:R-:W-:Y:S02]  /*3610*/  FSEL R161, R40, -INF , P3 ;  /* 0xff80000028a17808 */ /* 0x008fe40001800000 */
[----:B------:R-:W-:Y:S02]  /*3620*/  FMNMX.FTZ R82, R159, R82, !PT ;  /* 0x000000529f527209 */ /* 0x000fe40007810000 */
[----:B------:R-:W-:Y:S01]  /*3630*/  FMNMX.FTZ R26, R51, R26, !PT ;  /* 0x0000001a331a7209 */ /* 0x000fe20007810000 */
[----:B------:R1:W-:Y:S01]  /*3640*/  MUFU.TANH R40, R32 ;  /* 0x0000002000287308 */ /* 0x0003e20000002400 */
[----:B----4-:R-:W-:-:S02]  /*3650*/  FSEL R165, R38, -INF , P4 ;  /* 0xff80000026a57808 */ /* 0x010fc40002000000 */
[----:B------:R-:W-:Y:S02]  /*3660*/  FMNMX.FTZ R82, R161, R82, !PT ;  /* 0x00000052a1527209 */ /* 0x000fe40007810000 */
[----:B------:R-:W-:Y:S02]  /*3670*/  FMNMX.FTZ R26, R53, R26, !PT ;  /* 0x0000001a351a7209 */ /* 0x000fe40007810000 */
[----:B------:R-:W-:Y:S01]  /*3680*/  FMNMX.FTZ R82, R165, R82, !PT ;  /* 0x00000052a5527209 */ /* 0x000fe20007810000 */
[----:B------:R-:W2:Y:S01]  /*3690*/  MUFU.TANH R38, R29 ;  /* 0x0000001d00267308 */ /* 0x000ea20000002400 */
[----:B------:R-:W-:Y:S02]  /*36a0*/  FMNMX.FTZ R28, R55, R26, !PT ;  /* 0x0000001a371c7209 */ /* 0x000fe40007810000 */
[----:B------:R-:W-:Y:S02]  /*36b0*/  FMNMX.FTZ R82, R163, R82, !PT ;  /* 0x00000052a3527209 */ /* 0x000fe40007810000 */
[----:B------:R-:W-:-:S03]  /*36c0*/  FMNMX.FTZ R28, R57, R28, !PT ;  /* 0x0000001c391c7209 */ /* 0x000fc60007810000 */
[----:B------:R-:W3:Y:S01]  /*36d0*/  SHFL.BFLY PT, R89, R82, 0x2, 0x1f ;  /* 0x0c401f0052597f89 */ /* 0x000ee200000e0000 */
[----:B------:R-:W-:Y:S01]  /*36e0*/  FMNMX.FTZ R28, R59, R28, !PT ;  /* 0x0000001c3b1c7209 */ /* 0x000fe20007810000 */
[----:B------:R4:W5:Y:S03]  /*36f0*/  MUFU.TANH R42, R33 ;  /* 0x00000021002a7308 */ /* 0x0009660000002400 */
[----:B------:R-:W-:-:S04]  /*3700*/  FMNMX.FTZ R28, R61, R28, !PT ;  /* 0x0000001c3d1c7209 */ /* 0x000fc80007810000 */
[----:B------:R-:W-:Y:S01]  /*3710*/  FMNMX.FTZ R30, R25, R28, !PT ;  /* 0x0000001c191e7209 */ /* 0x000fe20007810000 */
[----:B------:R-:W5:Y:S03]  /*3720*/  MUFU.TANH R46, R37 ;  /* 0x00000025002e7308 */ /* 0x000f660000002400 */
[----:B------:R-:W-:-:S04]  /*3730*/  FMNMX.FTZ R30, R63, R30, !PT ;  /* 0x0000001e3f1e7209 */ /* 0x000fc80007810000 */
[----:B------:R-:W-:-:S04]  /*3740*/  FMNMX.FTZ R30, R27, R30, !PT ;  /* 0x0000001e1b1e7209 */ /* 0x000fc80007810000 */
[----:B------:R-:W-:Y:S02]  /*3750*/  FMNMX.FTZ R30, R65, R30, !PT ;  /* 0x0000001e411e7209 */ /* 0x000fe40007810000 */
[----:B---3--:R-:W-:Y:S02]  /*3760*/  FMNMX.FTZ R6, R82, R89, !PT ;  /* 0x0000005952067209 */ /* 0x008fe40007810000 */
[----:B-1----:R-:W-:-:S03]  /*3770*/  FMNMX.FTZ R32, R67, R30, !PT ;  /* 0x0000001e43207209 */ /* 0x002fc60007810000 */
[----:B------:R-:W1:Y:S01]  /*3780*/  SHFL.BFLY PT, R89, R6, 0x1, 0x1f ;  /* 0x0c201f0006597f89 */ /* 0x000e6200000e0000 */
[----:B------:R-:W-:-:S04]  /*3790*/  FMNMX.FTZ R32, R71, R32, !PT ;  /* 0x0000002047207209 */ /* 0x000fc80007810000 */
[----:B------:R-:W-:-:S04]  /*37a0*/  FMNMX.FTZ R32, R73, R32, !PT ;  /* 0x0000002049207209 */ /* 0x000fc80007810000 */
[----:B------:R-:W-:-:S04]  /*37b0*/  FMNMX.FTZ R32, R31, R32, !PT ;  /* 0x000000201f207209 */ /* 0x000fc80007810000 */
[----:B------:R-:W-:-:S04]  /*37c0*/  FMNMX.FTZ R34, R81, R32, !PT ;  /* 0x0000002051227209 */ /* 0x000fc80007810000 */
[----:B------:R-:W-:-:S04]  /*37d0*/  FMNMX.FTZ R34, R85, R34, !PT ;  /* 0x0000002255227209 */ /* 0x000fc80007810000 */
[----:B------:R-:W-:Y:S02]  /*37e0*/  FMNMX.FTZ R34, R99, R34, !PT ;  /* 0x0000002263227209 */ /* 0x000fe40007810000 */
[----:B-1----:R-:W-:Y:S02]  /*37f0*/  FMNMX.FTZ R89, R6, R89, !PT ;  /* 0x0000005906597209 */ /* 0x002fe40007810000 */
[----:B------:R-:W-:Y:S02]  /*3800*/  FMNMX.FTZ R34, R35, R34, !PT ;  /* 0x0000002223227209 */ /* 0x000fe40007810000 */
[C---:B------:R-:W-:Y:S01]  /*3810*/  FSETP.NEU.FTZ.AND P6, PT, R89.reuse, -INF , PT ;  /* 0xff8000005900780b */ /* 0x040fe20003fdd000 */
[----:B------:R-:W-:-:S01]  /*3820*/  FFMA.FTZ R10, R89, R88, -8 ;  /* 0xc1000000590a7423 */ /* 0x000fc20000010058 */
[----:B------:R-:W-:-:S04]  /*3830*/  FMNMX.FTZ R36, R39, R34, !PT ;  /* 0x0000002227247209 */ /* 0x000fc80007810000 */
[----:B------:R-:W-:Y:S02]  /*3840*/  FMNMX.FTZ R36, R111, R36, !PT ;  /* 0x000000246f247209 */ /* 0x000fe40007810000 */
[----:B------:R-:W-:Y:S02]  /*3850*/  FSEL R54, R10, RZ, P6 ;  /* 0x000000ff0a367208 */ /* 0x000fe40003000000 */
[----:B------:R-:W-:Y:S02]  /*3860*/  FMNMX.FTZ R36, R113, R36, !PT ;  /* 0x0000002471247209 */ /* 0x000fe40007810000 */
[----:B------:R-:W-:Y:S01]  /*3870*/  LOP3.LUT P6, RZ, R84, 0x7f, RZ, 0xc0, !PT ;  /* 0x0000007f54ff7812 */ /* 0x000fe200078cc0ff */
[-CC-:B------:R-:W-:Y:S01]  /*3880*/  FFMA.FTZ R12, R95, R88.reuse, -R54.reuse ;  /* 0x000000585f0c7223 */ /* 0x180fe20000010836 */
[----:B------:R-:W-:-:S01]  /*3890*/  FFMA.FTZ R95, R125, R88, -R54 ;  /* 0x000000587d5f7223 */ /* 0x000fc20000010836 */
[-CC-:B------:R-:W-:Y:S01]  /*38a0*/  FFMA.FTZ R127, R127, R88.reuse, -R54.reuse ;  /* 0x000000587f7f7223 */ /* 0x180fe20000010836 */
[----:B--2---:R-:W-:Y:S01]  /*38b0*/  FSEL R125, R38, -INF , P1 ;  /* 0xff800000267d7808 */ /* 0x004fe20000800000 */
[--C-:B----4-:R-:W-:Y:S01]  /*38c0*/  FFMA.FTZ R33, R77, R88, -R54.reuse ;  /* 0x000000584d217223 */ /* 0x110fe20000010836 */
[----:B------:R-:W-:Y:S01]  /*38d0*/  FMNMX.FTZ R36, R115, R36, !PT ;  /* 0x0000002473247209 */ /* 0x000fe20007810000 */
[----:B------:R1:W-:Y:S01]  /*38e0*/  MUFU.EX2 R32, R127 ;  /* 0x0000007f00207308 */ /* 0x0003e20000000800 */
[----:B------:R-:W-:-:S01]  /*38f0*/  FFMA.FTZ R77, R97, R88, -R54 ;  /* 0x00000058614d7223 */ /* 0x000fc20000010836 */
[--C-:B------:R-:W-:Y:S01]  /*3900*/  FFMA.FTZ R97, R129, R88, -R54.reuse ;  /* 0x0000005881617223 */ /* 0x100fe20000010836 */
[----:B------:R-:W-:Y:S01]  /*3910*/  FMNMX.FTZ R38, R125, R36, !PT ;  /* 0x000000247d267209 */ /* 0x000fe20007810000 */
[-CC-:B------:R-:W-:Y:S01]  /*3920*/  FFMA.FTZ R131, R131, R88.reuse, -R54.reuse ;  /* 0x0000005883837223 */ /* 0x180fe20000010836 */
[----:B-----5:R-:W-:Y:S01]  /*3930*/  FSEL R129, R42, -INF , P3 ;  /* 0xff8000002a817808 */ /* 0x020fe20001800000 */
[-CC-:B------:R-:W-:Y:S01]  /*3940*/  FFMA.FTZ R6, R69, R88.reuse, -R54.reuse ;  /* 0x0000005845067223 */ /* 0x180fe20000010836 */
[----:B------:R-:W-:-:S01]  /*3950*/  FFMA.FTZ R69, R101, R88, -R54 ;  /* 0x0000005865457223 */ /* 0x000fc20000010836 */
[----:B------:R2:W-:Y:S01]  /*3960*/  MUFU.EX2 R34, R131 ;  /* 0x0000008300227308 */ /* 0x0005e20000000800 */
[----:B-1----:R-:W-:Y:S01]  /*3970*/  FSEL R127, R40, -INF , P2 ;  /* 0xff800000287f7808 */ /* 0x002fe20001000000 */
[-CC-:B------:R-:W-:Y:S01]  /*3980*/  FFMA.FTZ R101, R133, R88.reuse, -R54.reuse ;  /* 0x0000005885657223 */ /* 0x180fe20000010836 */
[----:B------:R-:W-:Y:S01]  /*3990*/  FSEL R133, R46, -INF , P5 ;  /* 0xff8000002e857808 */ /* 0x000fe20002800000 */
[--C-:B------:R-:W-:Y:S01]  /*39a0*/  FFMA.FTZ R29, R8, R88, -R54.reuse ;  /* 0x00000058081d7223 */ /* 0x100fe20000010836 */
[----:B------:R-:W-:Y:S01]  /*39b0*/  FMNMX.FTZ R38, R127, R38, !PT ;  /* 0x000000267f267209 */ /* 0x000fe20007810000 */
[-CC-:B------:R-:W-:Y:S01]  /*39c0*/  FFMA.FTZ R8, R75, R88.reuse, -R54.reuse ;  /* 0x000000584b087223 */ /* 0x180fe20000010836 */
[----:B------:R-:W-:-:S01]  /*39d0*/  FFMA.FTZ R75, R91, R88, -R54 ;  /* 0x000000585b4b7223 */ /* 0x000fc20000010836 */
[-CC-:B------:R-:W-:Y:S01]  /*39e0*/  FFMA.FTZ R93, R93, R88.reuse, -R54.reuse ;  /* 0x000000585d5d7223 */ /* 0x180fe20000010836 */
[----:B--2---:R-:W-:Y:S01]  /*39f0*/  FSEL R131, R44, -INF , P4 ;  /* 0xff8000002c837808 */ /* 0x004fe20002000000 */
[--C-:B------:R-:W-:Y:S01]  /*3a00*/  FFMA.FTZ R103, R103, R88, -R54.reuse ;  /* 0x0000005867677223 */ /* 0x100fe20000010836 */
[----:B------:R-:W-:Y:S01]  /*3a10*/  FMNMX.FTZ R38, R129, R38, !PT ;  /* 0x0000002681267209 */ /* 0x000fe20007810000 */
[-CC-:B------:R-:W-:Y:S01]  /*3a20*/  FFMA.FTZ R107, R107, R88.reuse, -R54.reuse ;  /* 0x000000586b6b7223 */ /* 0x180fe20000010836 */
[----:B------:R-:W-:-:S01]  /*3a30*/  FFMA.FTZ R109, R109, R88, -R54 ;  /* 0x000000586d6d7223 */ /* 0x000fc20000010836 */
[--C-:B------:R-:W-:Y:S01]  /*3a40*/  FFMA.FTZ R117, R117, R88, -R54.reuse ;  /* 0x0000005875757223 */ /* 0x100fe20000010836 */
[----:B------:R-:W-:Y:S01]  /*3a50*/  FMNMX.FTZ R38, R131, R38, !PT ;  /* 0x0000002683267209 */ /* 0x000fe20007810000 */
[-CC-:B------:R-:W-:Y:S01]  /*3a60*/  FFMA.FTZ R123, R123, R88.reuse, -R54.reuse ;  /* 0x000000587b7b7223 */ /* 0x180fe20000010836 */
[----:B------:R-:W-:-:S01]  /*3a70*/  FFMA.FTZ R10, R79, R88, -R54 ;  /* 0x000000584f0a7223 */ /* 0x000fc20000010836 */
[--C-:B------:R-:W-:Y:S01]  /*3a80*/  FFMA.FTZ R37, R83, R88, -R54.reuse ;  /* 0x0000005853257223 */ /* 0x100fe20000010836 */
[----:B------:R-:W-:Y:S01]  /*3a90*/  FMNMX.FTZ R44, R133, R38, !PT ;  /* 0x00000026852c7209 */ /* 0x000fe20007810000 */
[----:B------:R1:W-:Y:S01]  /*3aa0*/  MUFU.EX2 R14, R93 ;  /* 0x0000005d000e7308 */ /* 0x0003e20000000800 */
[----:B------:R-:W-:-:S01]  /*3ab0*/  FFMA.FTZ R79, R105, R88, -R54 ;  /* 0x00000058694f7223 */ /* 0x000fc20000010836 */
[-CC-:B------:R-:W-:Y:S01]  /*3ac0*/  FFMA.FTZ R83, R119, R88.reuse, -R54.reuse ;  /* 0x0000005877537223 */ /* 0x180fe20000010836 */
[----:B------:R-:W-:-:S01]  /*3ad0*/  FFMA.FTZ R137, R137, R88, -R54 ;  /* 0x0000005889897223 */ /* 0x000fc20000010836 */
[----:B------:R-:W2:Y:S01]  /*3ae0*/  SHFL.BFLY PT, R91, R44, 0x2, 0x1f ;  /* 0x0c401f002c5b7f89 */ /* 0x000ea200000e0000 */
[----:B------:R-:W-:-:S01]  /*3af0*/  FFMA.FTZ R139, R139, R88, -R54 ;  /* 0x000000588b8b7223 */ /* 0x000fc20000010836 */
[-CC-:B------:R-:W-:Y:S01]  /*3b00*/  FFMA.FTZ R105, R141, R88.reuse, -R54.reuse ;  /* 0x000000588d697223 */ /* 0x180fe20000010836 */
[----:B------:R-:W-:-:S01]  /*3b10*/  FFMA.FTZ R40, R143, R88, -R54 ;  /* 0x000000588f287223 */ /* 0x000fc20000010836 */
[----:B------:R3:W-:Y:S01]  /*3b20*/  MUFU.EX2 R20, R103 ;  /* 0x0000006700147308 */ /* 0x0007e20000000800 */
[----:B-1----:R-:W-:-:S01]  /*3b30*/  FFMA.FTZ R93, R121, R88, -R54 ;  /* 0x00000058795d7223 */ /* 0x002fc20000010836 */
[-CC-:B------:R-:W-:Y:S01]  /*3b40*/  FFMA.FTZ R42, R147, R88.reuse, -R54.reuse ;  /* 0x00000058932a7223 */ /* 0x180fe20000010836 */
[----:B------:R-:W-:-:S01]  /*3b50*/  FFMA.FTZ R46, R155, R88, -R54 ;  /* 0x000000589b2e7223 */ /* 0x000fc20000010836 */
[-CC-:B------:R-:W-:Y:S01]  /*3b60*/  FFMA.FTZ R119, R157, R88.reuse, -R54.reuse ;  /* 0x000000589d777223 */ /* 0x180fe20000010836 */
[----:B------:R-:W-:-:S01]  /*3b70*/  FFMA.FTZ R48, R159, R88, -R54 ;  /* 0x000000589f307223 */ /* 0x000fc20000010836 */
[-CC-:B------:R-:W-:Y:S01]  /*3b80*/  FFMA.FTZ R121, R161, R88.reuse, -R54.reuse ;  /* 0x00000058a1797223 */ /* 0x180fe20000010836 */
[----:B------:R-:W-:Y:S01]  /*3b90*/  @!P6 IADD3 R3, R3, 0x29840, RZ ;  /* 0x000298400303e810 */ /* 0x000fe20007ffe0ff */
[----:B------:R1:W-:Y:S01]  /*3ba0*/  MUFU.EX2 R24, R107 ;  /* 0x0000006b00187308 */ /* 0x0003e20000000800 */
[----:B---3--:R-:W-:-:S02]  /*3bb0*/  FFMA.FTZ R103, R135, R88, -R54 ;  /* 0x0000005887677223 */ /* 0x008fc40000010836 */
[----:B------:R-:W-:-:S04]  /*3bc0*/  @!P6 PRMT R3, RZ, 0x654, R3 ;  /* 0x00000654ff03e816 */ /* 0x000fc80000000003 */
[----:B------:R3:W-:Y:S01]  /*3bd0*/  @!P6 SYNCS.ARRIVE.TRANS64.RED.A1T0 RZ, [R3+URZ], RZ ;  /* 0x000000ff03ffe9a7 */ /* 0x0007e2000810043f */
[----:B------:R4:W-:Y:S01]  /*3be0*/  MUFU.EX2 R26, R109 ;  /* 0x0000006d001a7308 */ /* 0x0009e20000000800 */
[----:B-1----:R-:W-:-:S01]  /*3bf0*/  FFMA.FTZ R107, R145, R88, -R54 ;  /* 0x00000058916b7223 */ /* 0x002fc20000010836 */
[----:B--2---:R-:W-:Y:S01]  /*3c00*/  FMNMX.FTZ R50, R44, R91, !PT ;  /* 0x0000005b2c327209 */ /* 0x004fe20007810000 */
[----:B------:R-:W-:-:S05]  /*3c10*/  FFMA.FTZ R44, R151, R88, -R54 ;  /* 0x00000058972c7223 */ /* 0x000fca0000010836 */
[----:B------:R1:W-:Y:S01]  /*3c20*/  MUFU.EX2 R28, R117 ;  /* 0x00000075001c7308 */ /* 0x0003e20000000800 */
[----:B------:R-:W2:Y:S01]  /*3c30*/  SHFL.BFLY PT, R91, R50, 0x1, 0x1f ;  /* 0x0c201f00325b7f89 */ /* 0x000ea200000e0000 */
[----:B----4-:R-:W-:-:S06]  /*3c40*/  FFMA.FTZ R109, R149, R88, -R54 ;  /* 0x00000058956d7223 */ /* 0x010fcc0000010836 */
[----:B------:R4:W-:Y:S01]  /*3c50*/  MUFU.EX2 R30, R123 ;  /* 0x0000007b001e7308 */ /* 0x0009e20000000800 */
[----:B-1----:R-:W-:-:S07]  /*3c60*/  FFMA.FTZ R117, R153, R88, -R54 ;  /* 0x0000005899757223 */ /* 0x002fce0000010836 */
[----:B------:R-:W-:Y:S01]  /*3c70*/  MUFU.EX2 R6, R6 ;  /* 0x0000000600067308 */ /* 0x000fe20000000800 */
[----:B----4-:R-:W-:-:S07]  /*3c80*/  FFMA.FTZ R123, R163, R88, -R54 ;  /* 0x00000058a37b7223 */ /* 0x010fce0000010836 */
[----:B------:R-:W1:Y:S01]  /*3c90*/  MUFU.EX2 R29, R29 ;  /* 0x0000001d001d7308 */ /* 0x000e620000000800 */
[----:B--2---:R-:W-:Y:S01]  /*3ca0*/  FMNMX.FTZ R91, R50, R91, !PT ;  /* 0x0000005b325b7209 */ /* 0x004fe20007810000 */
[----:B------:R-:W-:-:S03]  /*3cb0*/  FFMA.FTZ R50, R165, R88, -R54 ;  /* 0x00000058a5327223 */ /* 0x000fc60000010836 */
[C---:B------:R-:W-:Y:S01]  /*3cc0*/  FSETP.NEU.FTZ.AND P1, PT, R91.reuse, -INF , PT ;  /* 0xff8000005b00780b */ /* 0x040fe20003f3d000 */
[----:B------:R-:W-:-:S02]  /*3cd0*/  FFMA.FTZ R52, R91, R88, -8 ;  /* 0xc10000005b347423 */ /* 0x000fc40000010058 */
[----:B------:R-:W-:Y:S03]  /*3ce0*/  MUFU.EX2 R8, R8 ;  /* 0x0000000800087308 */ /* 0x000fe60000000800 */
[----:B------:R-:W-:Y:S02]  /*3cf0*/  FSEL R60, R52, RZ, P1 ;  /* 0x000000ff343c7208 */ /* 0x000fe40000800000 */
[----:B------:R-:W-:-:S03]  /*3d00*/  PLOP3.LUT P1, PT, PT, PT, UP0, 0x80, 0x0 ;  /* 0x000000000000781c */ /* 0x000fc60003f2f008 */
[-CC-:B------:R-:W-:Y:S01]  /*3d10*/  FFMA.FTZ R5, R5, R88.reuse, -R60.reuse ;  /* 0x0000005805057223 */ /* 0x180fe2000001083c */
[----:B------:R-:W-:-:S01]  /*3d20*/  FFMA.FTZ R4, R4, R88, -R60 ;  /* 0x0000005804047223 */ /* 0x000fc2000001083c */
[-CC-:B------:R-:W-:Y:S01]  /*3d30*/  FFMA.FTZ R54, R7, R88.reuse, -R60.reuse ;  /* 0x0000005807367223 */ /* 0x180fe2000001083c */
[----:B------:R-:W-:-:S01]  /*3d40*/  FFMA.FTZ R56, R9, R88, -R60 ;  /* 0x0000005809387223 */ /* 0x000fc2000001083c */
[-CC-:B------:R-:W-:Y:S01]  /*3d50*/  FFMA.FTZ R7, R11, R88.reuse, -R60.reuse ;  /* 0x000000580b077223 */ /* 0x180fe2000001083c */
[----:B------:R-:W-:Y:S01]  /*3d60*/  MUFU.EX2 R33, R33 ;  /* 0x0000002100217308 */ /* 0x000fe20000000800 */
[----:B------:R-:W-:-:S01]  /*3d70*/  FFMA.FTZ R52, R13, R88, -R60 ;  /* 0x000000580d347223 */ /* 0x000fc2000001083c */
[-CC-:B------:R-:W-:Y:S01]  /*3d80*/  FFMA.FTZ R15, R15, R88.reuse, -R60.reuse ;  /* 0x000000580f0f7223 */ /* 0x180fe2000001083c */
[----:B------:R-:W-:-:S01]  /*3d90*/  FFMA.FTZ R9, R41, R88, -R60 ;  /* 0x0000005829097223 */ /* 0x000fc2000001083c */
[-CC-:B------:R-:W-:Y:S01]  /*3da0*/  FFMA.FTZ R21, R21, R88.reuse, -R60.reuse ;  /* 0x0000005815157223 */ /* 0x180fe2000001083c */
[----:B------:R-:W-:-:S01]  /*3db0*/  FFMA.FTZ R25, R25, R88, -R60 ;  /* 0x0000005819197223 */ /* 0x000fc2000001083c */
[-CC-:B------:R-:W-:Y:S01]  /*3dc0*/  FFMA.FTZ R27, R27, R88.reuse, -R60.reuse ;  /* 0x000000581b1b7223 */ /* 0x180fe2000001083c */
[----:B------:R-:W-:-:S01]  /*3dd0*/  FFMA.FTZ R45, R45, R88, -R60 ;  /* 0x000000582d2d7223 */ /* 0x000fc2000001083c */
        /* <DEDUP_REMOVED lines=8> */
[----:B------:R-:W2:Y:S01]  /*3e60*/  MUFU.EX2 R4, R4 ;  /* 0x0000000400047308 */ /* 0x000ea20000000800 */
[----:B------:R-:W-:-:S01]  /*3e70*/  FFMA.FTZ R65, R65, R88, -R60 ;  /* 0x0000005841417223 */ /* 0x000fc2000001083c */
[-CC-:B------:R-:W-:Y:S01]  /*3e80*/  FFMA.FTZ R67, R67, R88.reuse, -R60.reuse ;  /* 0x0000005843437223 */ /* 0x180fe2000001083c */
[----:B------:R-:W-:-:S01]  /*3e90*/  FFMA.FTZ R71, R71, R88, -R60 ;  /* 0x0000005847477223 */ /* 0x000fc2000001083c */
[-CC-:B------:R-:W-:Y:S01]  /*3ea0*/  FFMA.FTZ R73, R73, R88.reuse, -R60.reuse ;  /* 0x0000005849497223 */ /* 0x180fe2000001083c */
[----:B------:R-:W-:-:S01]  /*3eb0*/  FFMA.FTZ R31, R31, R88, -R60 ;  /* 0x000000581f1f7223 */ /* 0x000fc2000001083c */
[-CC-:B------:R-:W-:Y:S01]  /*3ec0*/  FFMA.FTZ R81, R81, R88.reuse, -R60.reuse ;  /* 0x0000005851517223 */ /* 0x180fe2000001083c */
[----:B------:R-:W-:-:S01]  /*3ed0*/  FFMA.FTZ R85, R85, R88, -R60 ;  /* 0x0000005855557223 */ /* 0x000fc2000001083c */
[----:B------:R4:W5:Y:S01]  /*3ee0*/  MUFU.EX2 R62, R54 ;  /* 0x00000036003e7308 */ /* 0x0009620000000800 */
[----:B------:R-:W-:-:S01]  /*3ef0*/  FFMA.FTZ R99, R99, R88, -R60 ;  /* 0x0000005863637223 */ /* 0x000fc2000001083c */
[-CC-:B------:R-:W-:Y:S01]  /*3f00*/  FFMA.FTZ R35, R35, R88.reuse, -R60.reuse ;  /* 0x0000005823237223 */ /* 0x180fe2000001083c */
[----:B------:R-:W-:-:S01]  /*3f10*/  FFMA.FTZ R39, R39, R88, -R60 ;  /* 0x0000005827277223 */ /* 0x000fc2000001083c */
[-CC-:B------:R-:W-:Y:S01]  /*3f20*/  FFMA.FTZ R111, R111, R88.reuse, -R60.reuse ;  /* 0x000000586f6f7223 */ /* 0x180fe2000001083c */
[----:B------:R-:W-:-:S01]  /*3f30*/  FFMA.FTZ R113, R113, R88, -R60 ;  /* 0x0000005871717223 */ /* 0x000fc2000001083c */
[-CC-:B------:R-:W-:Y:S01]  /*3f40*/  FFMA.FTZ R115, R115, R88.reuse, -R60.reuse ;  /* 0x0000005873737223 */ /* 0x180fe2000001083c */
[----:B------:R-:W-:-:S01]  /*3f50*/  FFMA.FTZ R125, R125, R88, -R60 ;  /* 0x000000587d7d7223 */ /* 0x000fc2000001083c */
[----:B------:R3:W3:Y:S01]  /*3f60*/  MUFU.EX2 R135, R56 ;  /* 0x0000003800877308 */ /* 0x0006e20000000800 */
[----:B----4-:R-:W-:-:S01]  /*3f70*/  FFMA.FTZ R54, R43, R88, -R60 ;  /* 0x000000582b367223 */ /* 0x010fc2000001083c */
[----:B-1----:R-:W-:Y:S01]  /*3f80*/  FADD.FTZ R43, R6, R29 ;  /* 0x0000001d062b7221 */ /* 0x002fe20000010000 */
[----:B--2---:R-:W-:-:S01]  /*3f90*/  FADD.FTZ R41, R5, R4 ;  /* 0x0000000405297221 */ /* 0x004fc20000010000 */
[-CC-:B------:R-:W-:Y:S01]  /*3fa0*/  FFMA.FTZ R127, R127, R88.reuse, -R60.reuse ;  /* 0x000000587f7f7223 */ /* 0x180fe2000001083c */
[----:B------:R-:W-:-:S01]  /*3fb0*/  FFMA.FTZ R129, R129, R88, -R60 ;  /* 0x0000005881817223 */ /* 0x000fc2000001083c */
[----:B------:R-:W-:Y:S01]  /*3fc0*/  FADD.FTZ R78, R8, R43 ;  /* 0x0000002b084e7221 */ /* 0x000fe20000010000 */
[----:B------:R-:W-:-:S01]  /*3fd0*/  FFMA.FTZ R131, R131, R88, -R60 ;  /* 0x0000005883837223 */ /* 0x000fc2000001083c */
[----:B------:R-:W1:Y:S01]  /*3fe0*/  MUFU.EX2 R10, R10 ;  /* 0x0000000a000a7308 */ /* 0x000e620000000800 */
[----:B-----5:R-:W-:-:S01]  /*3ff0*/  FADD.FTZ R76, R62, R41 ;  /* 0x000000293e4c7221 */ /* 0x020fc20000010000 */
[----:B---3--:R-:W-:Y:S01]  /*4000*/  FFMA.FTZ R56, R51, R88, -R60 ;  /* 0x0000005833387223 */ /* 0x008fe2000001083c */
[--C-:B------:R-:W-:Y:S01]  /*4010*/  IMAD.MOV.U32 R59, RZ, RZ, R87.reuse ;  /* 0x000000ffff3b7224 */ /* 0x100fe200078e0057 */
[----:B------:R-:W-:Y:S01]  /*4020*/  MOV R49, R87 ;  /* 0x0000005700317202 */ /* 0x000fe20000000f00 */
[----:B------:R-:W-:-:S02]  /*4030*/  IMAD.MOV.U32 R57, RZ, RZ, R87 ;  /* 0x000000ffff397224 */ /* 0x000fc400078e0057 */
[----:B------:R-:W-:Y:S01]  /*4040*/  IMAD.MOV.U32 R51, RZ, RZ, R87 ;  /* 0x000000ffff337224 */ /* 0x000fe200078e0057 */
[----:B------:R-:W2:Y:S01]  /*4050*/  MUFU.EX2 R7, R7 ;  /* 0x0000000700077308 */ /* 0x000ea20000000800 */
[----:B------:R-:W-:-:S01]  /*4060*/  FADD.FTZ R76, R135, R76 ;  /* 0x0000004c874c7221 */ /* 0x000fc20000010000 */
[----:B------:R-:W-:Y:S01]  /*4070*/  F2FP.SATFINITE.E4M3.F32.PACK_AB_MERGE_C R62, R135, R62, RZ ;  /* 0x0000003e873e723e */ /* 0x000fe200048070ff */
[--C-:B------:R-:W-:Y:S02]  /*4080*/  IMAD.MOV.U32 R43, RZ, RZ, R87.reuse ;  /* 0x000000ffff2b7224 */ /* 0x100fe400078e0057 */
[--C-:B------:R-:W-:Y:S01]  /*4090*/  IMAD.MOV.U32 R41, RZ, RZ, R87.reuse ;  /* 0x000000ffff297224 */ /* 0x100fe200078e0057 */
[----:B------:R-:W-:Y:S01]  /*40a0*/  F2FP.SATFINITE.E4M3.F32.PACK_AB_MERGE_C R172, R4, R5, R62 ;  /* 0x0000000504ac723e */ /* 0x000fe2000480703e */
[----:B------:R-:W-:Y:S01]  /*40b0*/  IMAD.MOV.U32 R62, RZ, RZ, R87 ;  /* 0x000000ffff3e7224 */ /* 0x000fe200078e0057 */
[----:B------:R-:W-:Y:S08]  /*40c0*/  MUFU.EX2 R37, R37 ;  /* 0x0000002500257308 */ /* 0x000ff00000000800 */
[----:B------:R-:W3:Y:S08]  /*40d0*/  MUFU.EX2 R52, R52 ;  /* 0x0000003400347308 */ /* 0x000ef00000000800 */
[----:B------:R-:W-:Y:S08]  /*40e0*/  MUFU.EX2 R12, R12 ;  /* 0x0000000c000c7308 */ /* 0x000ff00000000800 */
[----:B------:R4:W5:Y:S08]  /*40f0*/  MUFU.EX2 R64, R15 ;  /* 0x0000000f00407308 */ /* 0x0009700000000800 */
[----:B------:R-:W-:Y:S01]  /*4100*/  MUFU.EX2 R69, R69 ;  /* 0x0000004500457308 */ /* 0x000fe20000000800 */
[----:B----4-:R-:W-:-:S01]  /*4110*/  FFMA.FTZ R15, R63, R88, -R60 ;  /* 0x000000583f0f7223 */ /* 0x010fc2000001083c */
[----:B------:R-:W-:Y:S01]  /*4120*/  FFMA.FTZ R60, R133, R88, -R60 ;  /* 0x00000058853c7223 */ /* 0x000fe2000001083c */
[----:B------:R-:W-:-:S05]  /*4130*/  IMAD.MOV.U32 R63, RZ, RZ, R87 ;  /* 0x000000ffff3f7224 */ /* 0x000fca00078e0057 */
[----:B------:R4:W-:Y:S08]  /*4140*/  MUFU.EX2 R70, R25 ;  /* 0x0000001900467308 */ /* 0x0009f00000000800 */
[----:B------:R-:W5:Y:S01]  /*4150*/  MUFU.EX2 R21, R21 ;  /* 0x0000001500157308 */ /* 0x000f620000000800 */
[----:B----4-:R-:W-:-:S01]  /*4160*/  FADD.FTZ R25, R33, R78 ;  /* 0x0000004e21197221 */ /* 0x010fc20000010000 */
[----:B------:R-:W-:-:S03]  /*4170*/  F2FP.SATFINITE.E4M3.F32.PACK_AB_MERGE_C R33, R33, R8, RZ ;  /* 0x000000082121723e */ /* 0x000fc600048070ff */
[----:B-1----:R-:W-:Y:S01]  /*4180*/  FADD.FTZ R78, R10, R25 ;  /* 0x000000190a4e7221 */ /* 0x002fe20000010000 */
[----:B--2---:R-:W-:-:S01]  /*4190*/  FADD.FTZ R25, R7, R76 ;  /* 0x0000004c07197221 */ /* 0x004fc20000010000 */
[----:B------:R-:W-:Y:S01]  /*41a0*/  F2FP.SATFINITE.E4M3.F32.PACK_AB_MERGE_C R173, R29, R6, R33 ;  /* 0x000000061dad723e */ /* 0x000fe20004807021 */
[----:B------:R-:W1:Y:S01]  /*41b0*/  MUFU.EX2 R9, R9 ;  /* 0x0000000900097308 */ /* 0x000e620000000800 */
[----:B------:R-:W-:Y:S02]  /*41c0*/  IMAD.MOV.U32 R33, RZ, RZ, R87 ;  /* 0x000000ffff217224 */ /* 0x000fe400078e0057 */
[----:B---3--:R-:W-:Y:S01]  /*41d0*/  FADD.FTZ R25, R52, R25 ;  /* 0x0000001934197221 */ /* 0x008fe20000010000 */
[----:B------:R-:W-:-:S04]  /*41e0*/  IMAD.MOV.U32 R29, RZ, RZ, R87 ;  /* 0x000000ffff1d7224 */ /* 0x000fc800078e0057 */
[----:B------:R-:W2:Y:S08]  /*41f0*/  MUFU.EX2 R75, R75 ;  /* 0x0000004b004b7308 */ /* 0x000eb00000000800 */
[----:B------:R3:W-:Y:S08]  /*4200*/  MUFU.EX2 R72, R27 ;  /* 0x0000001b00487308 */ /* 0x0007f00000000800 */
[----:B------:R-:W4:Y:S01]  /*4210*/  MUFU.EX2 R54, R54 ;  /* 0x0000003600367308 */ /* 0x000f220000000800 */
[----:B---3--:R-:W-:-:S01]  /*4220*/  FADD.FTZ R27, R37, R78 ;  /* 0x0000004e251b7221 */ /* 0x008fc20000010000 */
[----:B-----5:R-:W-:Y:S01]  /*4230*/  FADD.FTZ R78, R64, R25 ;  /* 0x00000019404e7221 */ /* 0x020fe20000010000 */
[----:B------:R-:W-:-:S02]  /*4240*/  F2FP.SATFINITE.E4M3.F32.PACK_AB_MERGE_C R64, R21, R64, RZ ;  /* 0x000000401540723e */ /* 0x000fc400048070ff */
[----:B------:R-:W-:Y:S01]  /*4250*/  FADD.FTZ R80, R12, R27 ;  /* 0x0000001b0c507221 */ /* 0x000fe20000010000 */
[----:B------:R-:W-:-:S01]  /*4260*/  FADD.FTZ R78, R21, R78 ;  /* 0x0000004e154e7221 */ /* 0x000fc20000010000 */
[----:B------:R-:W-:Y:S01]  /*4270*/  F2FP.SATFINITE.E4M3.F32.PACK_AB_MERGE_C R174, R52, R7, R64 ;  /* 0x0000000734ae723e */ /* 0x000fe20004807040 */
[----:B------:R-:W3:Y:S01]  /*4280*/  MUFU.EX2 R45, R45 ;  /* 0x0000002d002d7308 */ /* 0x000ee20000000800 */
[----:B------:R-:W-:-:S01]  /*4290*/  FADD.FTZ R3, R69, R80 ;  /* 0x0000005045037221 */ /* 0x000fc20000010000 */
[----:B------:R-:W-:Y:S01]  /*42a0*/  F2FP.SATFINITE.E4M3.F32.PACK_AB_MERGE_C R69, R69, R12, RZ ;  /* 0x0000000c4545723e */ /* 0x000fe200048070ff */
[----:B------:R-:W-:Y:S02]  /*42b0*/  IMAD.MOV.U32 R64, RZ, RZ, R87 ;  /* 0x000000ffff407224 */ /* 0x000fe400078e0057 */
[----:B------:R-:W-:Y:S01]  /*42c0*/  FADD.FTZ R80, R14, R3 ;  /* 0x000000030e507221 */ /* 0x000fe20000010000 */
[----:B-1----:R-:W-:-:S01]  /*42d0*/  FADD.FTZ R3, R9, R78 ;  /* 0x0000004e09037221 */ /* 0x002fc20000010000 */
[----:B------:R-:W-:Y:S01]  /*42e0*/  F2FP.SATFINITE.E4M3.F32.PACK_AB_MERGE_C R175, R37, R10, R69 ;  /* 0x0000000a25af723e */ /* 0x000fe20004807045 */
[----:B------:R-:W1:Y:S01]  /*42f0*/  MUFU.EX2 R77, R77 ;  /* 0x0000004d004d7308 */ /* 0x000e620000000800 */
[----:B--2---:R-:W-:-:S01]  /*4300*/  FADD.FTZ R25, R75, R80 ;  /* 0x000000504b197221 */ /* 0x004fc20000010000 */
[----:B----4-:R-:W-:Y:S01]  /*4310*/  FADD.FTZ R80, R54, R3 ;  /* 0x0000000336507221 */ /* 0x010fe20000010000 */
[----:B------:R-:W-:-:S02]  /*4320*/  IMAD.MOV.U32 R69, RZ, RZ, R87 ;  /* 0x000000ffff457224 */ /* 0x000fc400078e0057 */
[----:B------:R-:W-:Y:S01]  /*4330*/  FADD.FTZ R82, R20, R25 ;  /* 0x0000001914527221 */ /* 0x000fe20000010000 */
[----:B------:R-:W-:Y:S02]  /*4340*/  IMAD.MOV.U32 R52, RZ, RZ, R87 ;  /* 0x000000ffff347224 */ /* 0x000fe400078e0057 */
[----:B------:R2:W4:Y:S01]  /*4350*/  MUFU.EX2 R66, R47 ;  /* 0x0000002f00427308 */ /* 0x0005220000000800 */
[----:B---3--:R-:W-:-:S01]  /*4360*/  FADD.FTZ R3, R45, R80 ;  /* 0x000000502d037221 */ /* 0x008fc20000010000 */
[--C-:B------:R-:W-:Y:S02]  /*4370*/  IMAD.MOV.U32 R37, RZ, RZ, R87.reuse ;  /* 0x000000ffff257224 */ /* 0x100fe400078e0057 */
[----:B------:R-:W-:-:S04]  /*4380*/  IMAD.MOV.U32 R27, RZ, RZ, R87 ;  /* 0x000000ffff1b7224 */ /* 0x000fc800078e0057 */
[----:B------:R-:W3:Y:S01]  /*4390*/  MUFU.EX2 R11, R11 ;  /* 0x0000000b000b7308 */ /* 0x000ee20000000800 */
[----:B-1----:R-:W-:-:S01]  /*43a0*/  FADD.FTZ R25, R77, R82 ;  /* 0x000000524d197221 */ /* 0x002fc20000010000 */
[----:B------:R-:W-:Y:S01]  /*43b0*/  F2FP.SATFINITE.E4M3.F32.PACK_AB_MERGE_C R77, R77, R20, RZ ;  /* 0x000000144d4d723e */ /* 0x000fe200048070ff */
[----:B--2---:R-:W-:Y:S02]  /*43c0*/  IMAD.MOV.U32 R47, RZ, RZ, R87 ;  /* 0x000000ffff2f7224 */ /* 0x004fe400078e0057 */
[----:B------:R-:W-:Y:S01]  /*43d0*/  FADD.FTZ R82, R24, R25 ;  /* 0x0000001918527221 */ /* 0x000fe20000010000 */
[----:B------:R-:W-:Y:S01]  /*43e0*/  F2FP.SATFINITE.E4M3.F32.PACK_AB_MERGE_C R177, R75, R14, R77 ;  /* 0x0000000e4bb1723e */ /* 0x000fe2000480704d */
[----:B------:R-:W-:Y:S01]  /*43f0*/  IMAD.MOV.U32 R77, RZ, RZ, R87 ;  /* 0x000000ffff4d7224 */ /* 0x000fe200078e0057 */
[----:B------:R-:W1:Y:S01]  /*4400*/  MUFU.EX2 R79, R79 ;  /* 0x0000004f004f7308 */ /* 0x000e620000000800 */
[----:B----4-:R-:W-:-:S01]  /*4410*/  FADD.FTZ R80, R66, R3 ;  /* 0x0000000342507221 */ /* 0x010fc20000010000 */
[----:B------:R-:W-:Y:S01]  /*4420*/  F2FP.SATFINITE.E4M3.F32.PACK_AB_MERGE_C R45, R66, R45, RZ ;  /* 0x0000002d422d723e */ /* 0x000fe200048070ff */
[----:B------:R-:W-:-:S02]  /*4430*/  IMAD.MOV.U32 R75, RZ, RZ, R87 ;  /* 0x000000ffff4b7224 */ /* 0x000fc400078e0057 */
[----:B------:R-:W-:Y:S01]  /*4440*/  IMAD.MOV.U32 R66, RZ, RZ, R87 ;  /* 0x000000ffff427224 */ /* 0x000fe200078e0057 */
[----:B------:R-:W-:Y:S01]  /*4450*/  F2FP.SATFINITE.E4M3.F32.PACK_AB_MERGE_C R176, R54, R9, R45 ;  /* 0x0000000936b0723e */ /* 0x000fe2000480702d */
[----:B------:R-:W-:Y:S01]  /*4460*/  IMAD.MOV.U32 R54, RZ, RZ, R87 ;  /* 0x000000ffff367224 */ /* 0x000fe200078e0057 */
[----:B------:R-:W2:Y:S01]  /*4470*/  MUFU.EX2 R56, R56 ;  /* 0x0000003800387308 */ /* 0x000ea20000000800 */
[----:B---3--:R-:W-:-:S01]  /*4480*/  FADD.FTZ R3, R11, R80 ;  /* 0x000000500b037221 */ /* 0x008fc20000010000 */
[----:B------:R-:W-:-:S06]  /*4490*/  IMAD.MOV.U32 R45, RZ, RZ, R87 ;  /* 0x000000ffff2d7224 */ /* 0x000fcc00078e0057 */
[----:B------:R-:W3:Y:S01]  /*44a0*/  MUFU.EX2 R53, R53 ;  /* 0x0000003500357308 */ /* 0x000ee20000000800 */
[----:B-1----:R-:W-:-:S04]  /*44b0*/  FADD.FTZ R25, R79, R82 ;  /* 0x000000524f197221 */ /* 0x002fc80000010000 */
[----:B------:R-:W-:-:S03]  /*44c0*/  FADD.FTZ R84, R26, R25 ;  /* 0x000000191a547221 */ /* 0x000fc60000010000 */
[----:B------:R-:W1:Y:S01]  /*44d0*/  MUFU.EX2 R83, R83 ;  /* 0x0000005300537308 */ /* 0x000e620000000800 */
[----:B--2---:R-:W-:-:S07]  /*44e0*/  FADD.FTZ R82, R56, R3 ;  /* 0x0000000338527221 */ /* 0x004fce0000010000 */
[----:B------:R-:W2:Y:S01]  /*44f0*/  MUFU.EX2 R68, R55 ;  /* 0x0000003700447308 */ /* 0x000ea20000000800 */
[----:B---3--:R-:W-:-:S07]  /*4500*/  FADD.FTZ R3, R53, R82 ;  /* 0x0000005235037221 */ /* 0x008fce0000010000 */
[----:B------:R-:W3:Y:S01]  /*4510*/  MUFU.EX2 R13, R13 ;  /* 0x0000000d000d7308 */ /* 0x000ee20000000800 */
[----:B-1----:R-:W-:-:S01]  /*4520*/  FADD.FTZ R25, R83, R84 ;  /* 0x0000005453197221 */ /* 0x002fc20000010000 */
[----:B------:R-:W-:Y:S01]  /*4530*/  F2FP.SATFINITE.E4M3.F32.PACK_AB_MERGE_C R83, R83, R26, RZ ;  /* 0x0000001a5353723e */ /* 0x000fe200048070ff */
[----:B------:R-:W-:Y:S02]  /*4540*/  IMAD.MOV.U32 R84, RZ, RZ, R87 ;  /* 0x000000ffff547224 */ /* 0x000fe400078e0057 */
[----:B------:R-:W-:Y:S01]  /*4550*/  FADD.FTZ R82, R28, R25 ;  /* 0x000000191c527221 */ /* 0x000fe20000010000 */
[----:B------:R-:W-:Y:S01]  /*4560*/  F2FP.SATFINITE.E4M3.F32.PACK_AB_MERGE_C R179, R79, R24, R83 ;  /* 0x000000184fb3723e */ /* 0x000fe20004807053 */
[----:B------:R-:W-:Y:S01]  /*4570*/  IMAD.MOV.U32 R83, RZ, RZ, R87 ;  /* 0x000000ffff537224 */ /* 0x000fe200078e0057 */
[----:B------:R-:W1:Y:S01]  /*4580*/  MUFU.EX2 R93, R93 ;  /* 0x0000005d005d7308 */ /* 0x000e620000000800 */
[----:B--2---:R-:W-:-:S01]  /*4590*/  FADD.FTZ R8, R68, R3 ;  /* 0x0000000344087221 */ /* 0x004fc20000010000 */
[----:B------:R-:W-:Y:S01]  /*45a0*/  F2FP.SATFINITE.E4M3.F32.PACK_AB_MERGE_C R53, R68, R53, RZ ;  /* 0x000000354435723e */ /* 0x000fe200048070ff */
[--C-:B------:R-:W-:Y:S01]  /*45b0*/  IMAD.MOV.U32 R79, RZ, RZ, R87.reuse ;  /* 0x000000ffff4f7224 */ /* 0x100fe200078e0057 */
[----:B------:R-:W-:Y:S01]  /*45c0*/  MOV R68, R87 ;  /* 0x0000005700447202 */ /* 0x000fe20000000f00 */
[----:B------:R-:W-:Y:S01]  /*45d0*/  IMAD.MOV.U32 R55, RZ, RZ, R87 ;  /* 0x000000ffff377224 */ /* 0x000fe200078e0057 */
[----:B------:R-:W-:Y:S01]  /*45e0*/  F2FP.SATFINITE.E4M3.F32.PACK_AB_MERGE_C R178, R56, R11, R53 ;  /* 0x0000000b38b2723e */ /* 0x000fe20004807035 */
[----:B------:R-:W-:Y:S01]  /*45f0*/  IMAD.MOV.U32 R56, RZ, RZ, R87 ;  /* 0x000000ffff387224 */ /* 0x000fe200078e0057 */
[----:B------:R-:W2:Y:S01]  /*4600*/  MUFU.EX2 R58, R58 ;  /* 0x0000003a003a7308 */ /* 0x000ea20000000800 */
[----:B---3--:R-:W-:-:S01]  /*4610*/  FADD.FTZ R3, R13, R8 ;  /* 0x000000080d037221 */ /* 0x008fc20000010000 */
[----:B------:R-:W-:-:S02]  /*4620*/  IMAD.MOV.U32 R53, RZ, RZ, R87 ;  /* 0x000000ffff357224 */ /* 0x000fc400078e0057 */
[----:B------:R-:W-:-:S04]  /*4630*/  IMAD.MOV.U32 R24, RZ, RZ, R87 ;  /* 0x000000ffff187224 */ /* 0x000fc800078e0057 */
[----:B------:R-:W3:Y:S01]  /*4640*/  MUFU.EX2 R61, R61 ;  /* 0x0000003d003d7308 */ /* 0x000ee20000000800 */
[----:B-1----:R-:W-:-:S01]  /*4650*/  FADD.FTZ R25, R93, R82 ;  /* 0x000000525d197221 */ /* 0x002fc20000010000 */
[----:B------:R-:W-:-:S03]  /*4660*/  IMAD.MOV.U32 R82, RZ, RZ, R87 ;  /* 0x000000ffff527224 */ /* 0x000fc600078e0057 */
[----:B------:R-:W-:Y:S01]  /*4670*/  FADD.FTZ R20, R30, R25 ;  /* 0x000000191e147221 */ /* 0x000fe20000010000 */
[----:B------:R-:W-:Y:S02]  /*4680*/  IMAD.MOV.U32 R25, RZ, RZ, R87 ;  /* 0x000000ffff197224 */ /* 0x000fe400078e0057 */
[----:B------:R-:W1:Y:S01]  /*4690*/  MUFU.EX2 R95, R95 ;  /* 0x0000005f005f7308 */ /* 0x000e620000000800 */
[----:B--2---:R-:W-:-:S07]  /*46a0*/  FADD.FTZ R12, R58, R3 ;  /* 0x000000033a0c7221 */ /* 0x004fce0000010000 */
[----:B------:R-:W2:Y:S01]  /*46b0*/  MUFU.EX2 R15, R15 ;  /* 0x0000000f000f7308 */ /* 0x000ea20000000800 */
[----:B---3--:R-:W-:-:S01]  /*46c0*/  FADD.FTZ R3, R61, R12 ;  /* 0x0000000c3d037221 */ /* 0x008fc20000010000 */
[----:B------:R-:W-:-:S03]  /*46d0*/  F2FP.SATFINITE.E4M3.F32.PACK_AB_MERGE_C R61, R70, R61, RZ ;  /* 0x0000003d463d723e */ /* 0x000fc600048070ff */
[----:B------:R-:W-:Y:S01]  /*46e0*/  FADD.FTZ R12, R70, R3 ;  /* 0x00000003460c7221 */ /* 0x000fe20000010000 */
[----:B------:R-:W-:Y:S01]  /*46f0*/  F2FP.SATFINITE.E4M3.F32.PACK_AB_MERGE_C R180, R58, R13, R61 ;  /* 0x0000000d3ab4723e */ /* 0x000fe2000480703d */
[--C-:B------:R-:W-:Y:S01]  /*4700*/  IMAD.MOV.U32 R70, RZ, RZ, R87.reuse ;  /* 0x000000ffff467224 */ /* 0x100fe200078e0057 */
[----:B------:R-:W3:Y:S01]  /*4710*/  MUFU.EX2 R97, R97 ;  /* 0x0000006100617308 */ /* 0x000ee20000000800 */
[C---:B-1----:R-:W-:Y:S01]  /*4720*/  F2FP.SATFINITE.E4M3.F32.PACK_AB_MERGE_C R30, R95.reuse, R30, RZ ;  /* 0x0000001e5f1e723e */ /* 0x042fe200048070ff */
[----:B------:R-:W-:Y:S01]  /*4730*/  FADD.FTZ R95, R95, R20 ;  /* 0x000000145f5f7221 */ /* 0x000fe20000010000 */
[----:B------:R-:W-:Y:S02]  /*4740*/  IMAD.MOV.U32 R61, RZ, RZ, R87 ;  /* 0x000000ffff3d7224 */ /* 0x000fe400078e0057 */
[----:B------:R-:W-:Y:S01]  /*4750*/  F2FP.SATFINITE.E4M3.F32.PACK_AB_MERGE_C R181, R93, R28, R30 ;  /* 0x0000001c5db5723e */ /* 0x000fe2000480701e */
[----:B------:R-:W-:-:S01]  /*4760*/  FADD.FTZ R20, R32, R95 ;  /* 0x0000005f20147221 */ /* 0x000fc20000010000 */
[----:B------:R-:W-:Y:S01]  /*4770*/  IMAD.MOV.U32 R58, RZ, RZ, R87 ;  /* 0x000000ffff3a7224 */ /* 0x000fe200078e0057 */
[----:B------:R-:W1:Y:S01]  /*4780*/  MUFU.EX2 R65, R65 ;  /* 0x0000004100417308 */ /* 0x000e620000000800 */
[----:B--2---:R-:W-:-:S01]  /*4790*/  FADD.FTZ R3, R15, R12 ;  /* 0x0000000c0f037221 */ /* 0x004fc20000010000 */
[----:B------:R-:W-:Y:S01]  /*47a0*/  MOV R30, R87 ;  /* 0x00000057001e7202 */ /* 0x000fe20000000f00 */
[----:B------:R-:W-:-:S05]  /*47b0*/  IMAD.MOV.U32 R28, RZ, RZ, R87 ;  /* 0x000000ffff1c7224 */ /* 0x000fca00078e0057 */
[----:B------:R-:W2:Y:S01]  /*47c0*/  MUFU.EX2 R101, R101 ;  /* 0x0000006500657308 */ /* 0x000ea20000000800 */
[----:B---3--:R-:W-:-:S01]  /*47d0*/  FADD.FTZ R21, R97, R20 ;  /* 0x0000001461157221 */ /* 0x008fc20000010000 */
[----:B------:R-:W-:-:S03]  /*47e0*/  FADD.FTZ R20, R72, R3 ;  /* 0x0000000348147221 */ /* 0x000fc60000010000 */
[----:B------:R-:W-:-:S03]  /*47f0*/  FADD.FTZ R26, R34, R21 ;  /* 0x00000015221a7221 */ /* 0x000fc60000010000 */
[----:B------:R3:W4:Y:S01]  /*4800*/  MUFU.EX2 R74, R67 ;  /* 0x00000043004a7308 */ /* 0x0007220000000800 */
[----:B-1----:R-:W-:-:S07]  /*4810*/  FADD.FTZ R3, R65, R20 ;  /* 0x0000001441037221 */ /* 0x002fce0000010000 */
[----:B------:R-:W1:Y:S01]  /*4820*/  MUFU.EX2 R36, R137 ;  /* 0x0000008900247308 */ /* 0x000e620000000800 */
[C---:B--2---:R-:W-:Y:S01]  /*4830*/  F2FP.SATFINITE.E4M3.F32.PACK_AB_MERGE_C R34, R101.reuse, R34, RZ ;  /* 0x000000226522723e */ /* 0x044fe200048070ff */
[----:B------:R-:W-:Y:S01]  /*4840*/  FADD.FTZ R101, R101, R26 ;  /* 0x0000001a65657221 */ /* 0x000fe20000010000 */
[--C-:B---3--:R-:W-:Y:S02]  /*4850*/  IMAD.MOV.U32 R67, RZ, RZ, R87.reuse ;  /* 0x000000ffff437224 */ /* 0x108fe400078e0057 */
[----:B------:R-:W-:Y:S01]  /*4860*/  F2FP.SATFINITE.E4M3.F32.PACK_AB_MERGE_C R183, R97, R32, R34 ;  /* 0x0000002061b7723e */ /* 0x000fe20004807022 */
[----:B------:R-:W-:Y:S02]  /*4870*/  IMAD.MOV.U32 R34, RZ, RZ, R87 ;  /* 0x000000ffff227224 */ /* 0x000fe400078e0057 */
[----:B------:R-:W2:Y:S01]  /*4880*/  MUFU.EX2 R71, R71 ;  /* 0x0000004700477308 */ /* 0x000ea20000000800 */
[C---:B----4-:R-:W-:Y:S01]  /*4890*/  F2FP.SATFINITE.E4M3.F32.PACK_AB_MERGE_C R65, R74.reuse, R65, RZ ;  /* 0x000000414a41723e */ /* 0x050fe200048070ff */
[----:B------:R-:W-:Y:S01]  /*48a0*/  FADD.FTZ R74, R74, R3 ;  /* 0x000000034a4a7221 */ /* 0x000fe20000010000 */
[----:B------:R-:W-:-:S02]  /*48b0*/  IMAD.MOV.U32 R32, RZ, RZ, R87 ;  /* 0x000000ffff207224 */ /* 0x000fc400078e0057 */
[----:B------:R-:W-:Y:S01]  /*48c0*/  F2FP.SATFINITE.E4M3.F32.PACK_AB_MERGE_C R182, R72, R15, R65 ;  /* 0x0000000f48b6723e */ /* 0x000fe20004807041 */
[----:B------:R-:W-:Y:S02]  /*48d0*/  IMAD.MOV.U32 R72, RZ, RZ, R87 ;  /* 0x000000ffff487224 */ /* 0x000fe400078e0057 */
[----:B------:R-:W3:Y:S01]  /*48e0*/  MUFU.EX2 R103, R103 ;  /* 0x0000006700677308 */ /* 0x000ee20000000800 */
[----:B-1----:R-:W-:-:S01]  /*48f0*/  FADD.FTZ R6, R36, R101 ;  /* 0x0000006524067221 */ /* 0x002fc20000010000 */
[--C-:B------:R-:W-:Y:S02]  /*4900*/  IMAD.MOV.U32 R65, RZ, RZ, R87.reuse ;  /* 0x000000ffff417224 */ /* 0x100fe400078e0057 */
[----:B------:R-:W-:-:S04]  /*4910*/  IMAD.MOV.U32 R26, RZ, RZ, R87 ;  /* 0x000000ffff1a7224 */ /* 0x000fc800078e0057 */
[----:B------:R1:W4:Y:S01]  /*4920*/  MUFU.EX2 R76, R73 ;  /* 0x00000049004c7308 */ /* 0x0003220000000800 */
[----:B--2---:R-:W-:-:S01]  /*4930*/  FADD.FTZ R3, R71, R74 ;  /* 0x0000004a47037221 */ /* 0x004fc20000010000 */
[----:B------:R-:W-:-:S06]  /*4940*/  IMAD.MOV.U32 R74, RZ, RZ, R87 ;  /* 0x000000ffff4a7224 */ /* 0x000fcc00078e0057 */
[----:B------:R-:W2:Y:S01]  /*4950*/  MUFU.EX2 R38, R139 ;  /* 0x0000008b00267308 */ /* 0x000ea20000000800 */
[----:B---3--:R-:W-:-:S01]  /*4960*/  FADD.FTZ R21, R103, R6 ;  /* 0x0000000667157221 */ /* 0x008fc20000010000 */
[----:B-1----:R-:W-:-:S06]  /*4970*/  IMAD.MOV.U32 R73, RZ, RZ, R87 ;  /* 0x000000ffff497224 */ /* 0x002fcc00078e0057 */
[----:B------:R-:W1:Y:S01]  /*4980*/  MUFU.EX2 R31, R31 ;  /* 0x0000001f001f7308 */ /* 0x000e620000000800 */
[----:B----4-:R-:W-:-:S07]  /*4990*/  FADD.FTZ R10, R76, R3 ;  /* 0x000000034c0a7221 */ /* 0x010fce0000010000 */
[----:B------:R-:W3:Y:S01]  /*49a0*/  MUFU.EX2 R105, R105 ;  /* 0x0000006900697308 */ /* 0x000ee20000000800 */
[----:B--2---:R-:W-:-:S07]  /*49b0*/  FADD.FTZ R14, R38, R21 ;  /* 0x00000015260e7221 */ /* 0x004fce0000010000 */
[----:B------:R2:W4:Y:S01]  /*49c0*/  MUFU.EX2 R78, R81 ;  /* 0x00000051004e7308 */ /* 0x0005220000000800 */
[----:B-1----:R-:W-:-:S07]  /*49d0*/  FADD.FTZ R3, R31, R10 ;  /* 0x0000000a1f037221 */ /* 0x002fce0000010000 */
[----:B------:R-:W1:Y:S01]  /*49e0*/  MUFU.EX2 R40, R40 ;  /* 0x0000002800287308 */ /* 0x000e620000000800 */
[C---:B---3--:R-:W-:Y:S01]  /*49f0*/  F2FP.SATFINITE.E4M3.F32.PACK_AB_MERGE_C R38, R105.reuse, R38, RZ ;  /* 0x000000266926723e */ /* 0x048fe200048070ff */
[----:B------:R-:W-:Y:S01]  /*4a00*/  FADD.FTZ R105, R105, R14 ;  /* 0x0000000e69697221 */ /* 0x000fe20000010000 */
[--C-:B--2---:R-:W-:Y:S02]  /*4a10*/  IMAD.MOV.U32 R81, RZ, RZ, R87.reuse ;  /* 0x000000ffff517224 */ /* 0x104fe400078e0057 */
        /* <DEDUP_REMOVED lines=12> */
[----:B------:R-:W1:Y:S01]  /*4ae0*/  MUFU.EX2 R80, R99 ;  /* 0x0000006300507308 */ /* 0x000e620000000800 */
[----:B--2---:R-:W-:-:S01]  /*4af0*/  FADD.FTZ R3, R85, R78 ;  /* 0x0000004e55037221 */ /* 0x004fc20000010000 */
[----:B------:R-:W-:-:S06]  /*4b00*/  IMAD.MOV.U32 R78, RZ, RZ, R87 ;  /* 0x000000ffff4e7224 */ /* 0x000fcc00078e0057 */
[----:B------:R-:W-:Y:S01]  /*4b10*/  MUFU.EX2 R42, R42 ;  /* 0x0000002a002a7308 */ /* 0x000fe20000000800 */
[----:B---3--:R-:W-:-:S07]  /*4b20*/  FADD.FTZ R21, R107, R10 ;  /* 0x0000000a6b157221 */ /* 0x008fce0000010000 */
[----:B------:R-:W2:Y:S01]  /*4b30*/  MUFU.EX2 R109, R109 ;  /* 0x0000006d006d7308 */ /* 0x000ea20000000800 */
[----:B-1----:R-:W-:-:S07]  /*4b40*/  FADD.FTZ R14, R80, R3 ;  /* 0x00000003500e7221 */ /* 0x002fce0000010000 */
[----:B------:R-:W1:Y:S08]  /*4b50*/  MUFU.EX2 R35, R35 ;  /* 0x0000002300237308 */ /* 0x000e700000000800 */
[----:B------:R3:W4:Y:S01]  /*4b60*/  MUFU.EX2 R8, R39 ;  /* 0x0000002700087308 */ /* 0x0007220000000800 */
[----:B--2---:R-:W-:Y:S01]  /*4b70*/  F2FP.SATFINITE.E4M3.F32.PACK_AB_MERGE_C R20, R109, R42, RZ ;  /* 0x0000002a6d14723e */ /* 0x004fe200048070ff */
[----:B------:R-:W-:-:S03]  /*4b80*/  FADD.FTZ R42, R42, R21 ;  /* 0x000000152a2a7221 */ /* 0x000fc60000010000 */
[----:B------:R-:W-:Y:S01]  /*4b90*/  F2FP.SATFINITE.E4M3.F32.PACK_AB_MERGE_C R187, R107, R40, R20 ;  /* 0x000000286bbb723e */ /* 0x000fe20004807014 */
[----:B------:R-:W-:-:S01]  /*4ba0*/  FADD.FTZ R109, R109, R42 ;  /* 0x0000002a6d6d7221 */ /* 0x000fc20000010000 */
[----:B------:R-:W-:Y:S01]  /*4bb0*/  IMAD.MOV.U32 R42, RZ, RZ, R87 ;  /* 0x000000ffff2a7224 */ /* 0x000fe200078e0057 */
[----:B------:R-:W-:Y:S01]  /*4bc0*/  MUFU.EX2 R46, R46 ;  /* 0x0000002e002e7308 */ /* 0x000fe20000000800 */
[----:B-1----:R-:W-:-:S01]  /*4bd0*/  FADD.FTZ R3, R35, R14 ;  /* 0x0000000e23037221 */ /* 0x002fc20000010000 */
[--C-:B------:R-:W-:Y:S02]  /*4be0*/  IMAD.MOV.U32 R40, RZ, RZ, R87.reuse ;  /* 0x000000ffff287224 */ /* 0x100fe400078e0057 */
[----:B---3--:R-:W-:-:S04]  /*4bf0*/  IMAD.MOV.U32 R39, RZ, RZ, R87 ;  /* 0x000000ffff277224 */ /* 0x008fc800078e0057 */
[----:B------:R-:W1:Y:S01]  /*4c00*/  MUFU.EX2 R119, R119 ;  /* 0x0000007700777308 */ /* 0x000e620000000800 */
[C---:B----4-:R-:W-:Y:S01]  /*4c10*/  F2FP.SATFINITE.E4M3.F32.PACK_AB_MERGE_C R35, R8.reuse, R35, RZ ;  /* 0x000000230823723e */ /* 0x050fe200048070ff */
[----:B------:R-:W-:-:S03]  /*4c20*/  FADD.FTZ R8, R8, R3 ;  /* 0x0000000308087221 */ /* 0x000fc60000010000 */
[----:B------:R-:W-:Y:S01]  /*4c30*/  F2FP.SATFINITE.E4M3.F32.PACK_AB_MERGE_C R186, R80, R85, R35 ;  /* 0x0000005550ba723e */ /* 0x000fe20004807023 */
[--C-:B------:R-:W-:Y:S02]  /*4c40*/  IMAD.MOV.U32 R85, RZ, RZ, R87.reuse ;  /* 0x000000ffff557224 */ /* 0x100fe400078e0057 */
[----:B------:R-:W2:Y:S01]  /*4c50*/  MUFU.EX2 R44, R44 ;  /* 0x0000002c002c7308 */ /* 0x000ea20000000800 */
[--C-:B------:R-:W-:Y:S02]  /*4c60*/  IMAD.MOV.U32 R80, RZ, RZ, R87.reuse ;  /* 0x000000ffff507224 */ /* 0x100fe400078e0057 */
[----:B------:R-:W-:-:S05]  /*4c70*/  IMAD.MOV.U32 R35, RZ, RZ, R87 ;  /* 0x000000ffff237224 */ /* 0x000fca00078e0057 */
[----:B------:R-:W3:Y:S01]  /*4c80*/  MUFU.EX2 R111, R111 ;  /* 0x0000006f006f7308 */ /* 0x000ee20000000800 */
[----:B-1----:R-:W-:-:S07]  /*4c90*/  F2FP.SATFINITE.E4M3.F32.PACK_AB_MERGE_C R5, R119, R46, RZ ;  /* 0x0000002e7705723e */ /* 0x002fce00048070ff */
[----:B------:R-:W1:Y:S01]  /*4ca0*/  MUFU.EX2 R117, R117 ;  /* 0x0000007500757308 */ /* 0x000e620000000800 */
[----:B--2---:R-:W-:-:S07]  /*4cb0*/  FADD.FTZ R4, R44, R109 ;  /* 0x0000006d2c047221 */ /* 0x004fce0000010000 */
[----:B------:R-:W2:Y:S01]  /*4cc0*/  MUFU.EX2 R12, R113 ;  /* 0x00000071000c7308 */ /* 0x000ea20000000800 */
[----:B---3--:R-:W-:-:S07]  /*4cd0*/  FADD.FTZ R3, R111, R8 ;  /* 0x000000086f037221 */ /* 0x008fce0000010000 */
[----:B------:R-:W3:Y:S01]  /*4ce0*/  MUFU.EX2 R115, R115 ;  /* 0x0000007300737308 */ /* 0x000ee20000000800 */
[C---:B-1----:R-:W-:Y:S01]  /*4cf0*/  F2FP.SATFINITE.E4M3.F32.PACK_AB_MERGE_C R189, R117.reuse, R44, R5 ;  /* 0x0000002c75bd723e */ /* 0x042fe20004807005 */
[----:B------:R-:W-:Y:S01]  /*4d00*/  FADD.FTZ R117, R117, R4 ;  /* 0x0000000475757221 */ /* 0x000fe20000010000 */
[----:B------:R-:W-:-:S03]  /*4d10*/  IMAD.MOV.U32 R44, RZ, RZ, R87 ;  /* 0x000000ffff2c7224 */ /* 0x000fc600078e0057 */
[----:B------:R-:W-:Y:S02]  /*4d20*/  FADD.FTZ R46, R46, R117 ;  /* 0x000000752e2e7221 */ /* 0x000fe40000010000 */
[----:B------:R-:W1:Y:S01]  /*4d30*/  MUFU.EX2 R6, R125 ;  /* 0x0000007d00067308 */ /* 0x000e620000000800 */
[----:B--2---:R-:W-:-:S01]  /*4d40*/  FADD.FTZ R4, R12, R3 ;  /* 0x000000030c047221 */ /* 0x004fc20000010000 */
[----:B------:R-:W-:Y:S01]  /*4d50*/  FADD.FTZ R119, R119, R46 ;  /* 0x0000002e77777221 */ /* 0x000fe20000010000 */
[----:B------:R-:W-:-:S05]  /*4d60*/  IMAD.MOV.U32 R46, RZ, RZ, R87 ;  /* 0x000000ffff2e7224 */ /* 0x000fca00078e0057 */
[----:B------:R-:W-:Y:S01]  /*4d70*/  MUFU.EX2 R50, R50 ;  /* 0x0000003200327308 */ /* 0x000fe20000000800 */
[----:B---3--:R-:W-:-:S07]  /*4d80*/  FADD.FTZ R3, R115, R4 ;  /* 0x0000000473037221 */ /* 0x008fce0000010000 */
[----:B------:R-:W2:Y:S01]  /*4d90*/  MUFU.EX2 R123, R123 ;  /* 0x0000007b007b7308 */ /* 0x000ea20000000800 */
[C---:B-1----:R-:W-:Y:S01]  /*4da0*/  F2FP.SATFINITE.E4M3.F32.PACK_AB_MERGE_C R115, R6.reuse, R115, RZ ;  /* 0x000000730673723e */ /* 0x042fe200048070ff */
[----:B------:R-:W-:-:S03]  /*4db0*/  FADD.FTZ R6, R6, R3 ;  /* 0x0000000306067221 */ /* 0x000fc60000010000 */
[----:B------:R-:W-:-:S03]  /*4dc0*/  F2FP.SATFINITE.E4M3.F32.PACK_AB_MERGE_C R188, R12, R111, R115 ;  /* 0x0000006f0cbc723e */ /* 0x000fc60004807073 */
[----:B------:R-:W1:Y:S08]  /*4dd0*/  MUFU.EX2 R48, R48 ;  /* 0x0000003000307308 */ /* 0x000e700000000800 */
[----:B------:R-:W3:Y:S01]  /*4de0*/  MUFU.EX2 R127, R127 ;  /* 0x0000007f007f7308 */ /* 0x000ee20000000800 */
[----:B--2---:R-:W-:-:S07]  /*4df0*/  F2FP.SATFINITE.E4M3.F32.PACK_AB_MERGE_C R5, R123, R50, RZ ;  /* 0x000000327b05723e */ /* 0x004fce00048070ff */
[----:B------:R-:W2:Y:S01]  /*4e00*/  MUFU.EX2 R121, R121 ;  /* 0x0000007900797308 */ /* 0x000ea20000000800 */
[----:B-1----:R-:W-:-:S07]  /*4e10*/  FADD.FTZ R4, R48, R119 ;  /* 0x0000007730047221 */ /* 0x002fce0000010000 */
[----:B------:R-:W1:Y:S01]  /*4e20*/  MUFU.EX2 R10, R129 ;  /* 0x00000081000a7308 */ /* 0x000e620000000800 */
[----:B---3--:R-:W-:-:S07]  /*4e30*/  FADD.FTZ R3, R127, R6 ;  /* 0x000000067f037221 */ /* 0x008fce0000010000 */
[----:B------:R-:W3:Y:S01]  /*4e40*/  MUFU.EX2 R131, R131 ;  /* 0x0000008300837308 */ /* 0x000ee20000000800 */
[C---:B--2---:R-:W-:Y:S01]  /*4e50*/  F2FP.SATFINITE.E4M3.F32.PACK_AB_MERGE_C R191, R121.reuse, R48, R5 ;  /* 0x0000003079bf723e */ /* 0x044fe20004807005 */
[----:B------:R-:W-:Y:S01]  /*4e60*/  FADD.FTZ R121, R121, R4 ;  /* 0x0000000479797221 */ /* 0x000fe20000010000 */
[----:B------:R-:W-:-:S03]  /*4e70*/  IMAD.MOV.U32 R48, RZ, RZ, R87 ;  /* 0x000000ffff307224 */ /* 0x000fc600078e0057 */
[----:B------:R-:W-:Y:S02]  /*4e80*/  FADD.FTZ R50, R50, R121 ;  /* 0x0000007932327221 */ /* 0x000fe40000010000 */
[----:B------:R-:W2:Y:S01]  /*4e90*/  MUFU.EX2 R60, R60 ;  /* 0x0000003c003c7308 */ /* 0x000ea20000000800 */
[----:B-1----:R-:W-:-:S04]  /*4ea0*/  FADD.FTZ R4, R10, R3 ;  /* 0x000000030a047221 */ /* 0x002fc80000010000 */
[----:B---3--:R-:W-:Y:S01]  /*4eb0*/  FADD.FTZ R5, R131, R4 ;  /* 0x0000000483057221 */ /* 0x008fe20000010000 */
[----:B------:R-:W-:-:S01]  /*4ec0*/  FADD.FTZ R4, R123, R50 ;  /* 0x000000327b047221 */ /* 0x000fc20000010000 */
[----:B------:R-:W-:Y:S01]  /*4ed0*/  IMAD.MOV.U32 R50, RZ, RZ, R87 ;  /* 0x000000ffff327224 */ /* 0x000fe200078e0057 */
[C---:B--2---:R-:W-:Y:S01]  /*4ee0*/  F2FP.SATFINITE.E4M3.F32.PACK_AB_MERGE_C R3, R60.reuse, R131, RZ ;  /* 0x000000833c03723e */ /* 0x044fe200048070ff */
[----:B------:R-:W-:Y:S01]  /*4ef0*/  FADD.FTZ R5, R60, R5 ;  /* 0x000000053c057221 */ /* 0x000fe20000010000 */
[----:B------:R-:W-:Y:S02]  /*4f00*/  IMAD.MOV.U32 R60, RZ, RZ, R87 ;  /* 0x000000ffff3c7224 */ /* 0x000fe400078e0057 */
[----:B------:R-:W-:Y:S01]  /*4f10*/  F2FP.SATFINITE.E4M3.F32.PACK_AB_MERGE_C R190, R10, R127, R3 ;  /* 0x0000007f0abe723e */ /* 0x000fe20004807003 */
[----:B------:R-:W-:Y:S06]  /*4f20*/  @!P1 BRA `(.L_x_15) ;  /* 0x0000003800349947 */ /* 0x000fec0003800000 */
[----:B------:R-:W-:Y:S01]  /*4f30*/  IMAD.MOV.U32 R6, RZ, RZ, R89 ;  /* 0x000000ffff067224 */ /* 0x000fe200078e0059 */
[----:B------:R-:W-:Y:S01]  /*4f40*/  CS2R R86, SRZ ;  /* 0x0000000000567805 */ /* 0x000fe2000001ff00 */
[----:B------:R-:W-:Y:S01]  /*4f50*/  IMAD.MOV.U32 R3, RZ, RZ, R91 ;  /* 0x000000ffff037224 */ /* 0x000fe200078e005b */
[----:B------:R-:W-:Y:S02]  /*4f60*/  CS2R R84, SRZ ;  /* 0x0000000000547805 */ /* 0x000fe4000001ff00 */
[----:B------:R-:W-:Y:S02]  /*4f70*/  CS2R R82, SRZ ;  /* 0x0000000000527805 */ /* 0x000fe4000001ff00 */
[----:B------:R-:W-:Y:S02]  /*4f80*/  CS2R R80, SRZ ;  /* 0x0000000000507805 */ /* 0x000fe4000001ff00 */
[----:B------:R-:W-:Y:S02]  /*4f90*/  CS2R R78, SRZ ;  /* 0x00000000004e7805 */ /* 0x000fe4000001ff00 */
[----:B------:R-:W-:-:S02]  /*4fa0*/  CS2R R76, SRZ ;  /* 0x00000000004c7805 */ /* 0x000fc4000001ff00 */
[----:B------:R-:W-:Y:S02]  /*4fb0*/  CS2R R74, SRZ ;  /* 0x00000000004a7805 */ /* 0x000fe4000001ff00 */
        /* <DEDUP_REMOVED lines=24> */
[----:B------:R-:W-:Y:S01]  /*5140*/  CS2R R24, SRZ ;  /* 0x0000000000187805 */ /* 0x000fe2000001ff00 */
[----:B------:R-:W-:Y:S01]  /*5150*/  UIADD3 UR54, UR54, -0x2, URZ ;  /* 0xfffffffe36367890 */ /* 0x000fe2000fffe03f */
[----:B------:R-:W-:Y:S01]  /*5160*/  UMOV UR56, UR36 ;  /* 0x0000002400387c82 */ /* 0x000fe20008000000 */
[----:B------:R-:W-:-:S10]  /*5170*/  UMOV UR55, UR49 ;  /* 0x0000003100377c82 */ /* 0x000fd40008000000 */
.L_x_25:
[----:B------:R-:W-:Y:S01]  /*5180*/  ISETP.NE.AND P2, PT, RZ, UR40, PT ;  /* 0x00000028ff007c0c */ /* 0x000fe2000bf45270 */
[----:B------:R-:W-:-:S04]  /*5190*/  UISETP.NE.AND UP0, UPT, UR55, 0x1, UPT ;  /* 0x000000013700788c */ /* 0x000fc8000bf05270 */
[----:B------:R-:W-:-:S04]  /*51a0*/  USEL UR36, URZ, 0x1, UP0 ;  /* 0x000000013f247887 */ /* 0x000fc80008000000 */
[----:B------:R-:W-:-:S04]  /*51b0*/  ULOP3.LUT UR36, UR56, UR36, URZ, 0x3c, !UPT ;  /* 0x0000002438247292 */ /* 0x000fc8000f8e3c3f */
[----:B------:R-:W-:Y:S08]  /*51c0*/  @P2 BRA `(.L_x_16) ;  /* 0x0000000000382947 */ /* 0x000ff00003800000 */
[----:B------:R-:W-:Y:S05]  /*51d0*/  @!P0 BRA `(.L_x_17) ;  /* 0x0000000000048947 */ /* 0x000fea0003800000 */
[----:B------:R-:W-:Y:S01]  /*51e0*/  BPT.TRAP 0x1 ;  /* 0x000000040000795c */ /* 0x000fe20000300000 */
.L_x_17:
[----:B------:R-:W-:Y:S01]  /*51f0*/  UIADD3 UR6, UR55, 0x1, URZ ;  /* 0x0000000137067890 */ /* 0x000fe2000fffe03f */
[----:B------:R-:W-:-:S03]  /*5200*/  IMAD.U32 R7, RZ, RZ, UR36 ;  /* 0x00000024ff077e24 */ /* 0x000fc6000f8e00ff */
[----:B------:R-:W-:Y:S02]  /*5210*/  UISETP.NE.AND UP0, UPT, UR6, 0x2, UPT ;  /* 0x000000020600788c */ /* 0x000fe4000bf05270 */
[----:B------:R-:W-:Y:S02]  /*5220*/  SHF.L.U32 R7, R7, 0x1f, RZ ;  /* 0x0000001f07077819 */ /* 0x000fe400000006ff */
[----:B------:R-:W-:-:S04]  /*5230*/  USEL UR6, UR6, URZ, UP0 ;  /* 0x0000003f06067287 */ /* 0x000fc80008000000 */
[----:B------:R-:W-:-:S09]  /*5240*/  ULEA UR6, UR6, UR38, 0x3 ;  /* 0x0000002606067291 */ /* 0x000fd2000f8e183f */
[----:B------:R1:W2:Y:S01]  /*5250*/  SYNCS.PHASECHK.TRANS64.TRYWAIT P1, [UR6+0x29830], R7 ;  /* 0x02983007ff0075a7 */ /* 0x0002a20008020146 */
[----:B------:R-:W-:Y:S05]  /*5260*/  @!P0 BRA `(.L_x_18) ;  /* 0x0000000000048947 */ /* 0x000fea0003800000 */
[----:B------:R-:W-:Y:S01]  /*5270*/  BPT.TRAP 0x1 ;  /* 0x000000040000795c */ /* 0x000fe20000300000 */
.L_x_18:
[----:B--2---:R-:W-:Y:S05]  /*5280*/  @P1 BRA `(.L_x_16) ;  /* 0x0000000000081947 */ /* 0x004fea0003800000 */
[----:B------:R-:W2:Y:S02]  /*5290*/  SYNCS.PHASECHK.TRANS64.TRYWAIT P1, [UR6+0x29830], R7 ;  /* 0x02983007ff0075a7 */ /* 0x000ea40008020146 */
[----:B--2---:R-:W-:Y:S05]  /*52a0*/  @!P1 BRA `(.L_x_19) ;  /* 0x0000008000509947 */ /* 0x004fea0003800000 */
.L_x_16:
[----:B-12---:R-:W-:Y:S01]  /*52b0*/  VIADD R7, R18, 0x8 ;  /* 0x0000000812077836 */ /* 0x006fe20000000000 */
[----:B------:R-:W-:Y:S01]  /*52c0*/  UIADD3 UR49, UR55, 0x1, URZ ;  /* 0x0000000137317890 */ /* 0x000fe2000fffe03f */
[----:B------:R-:W-:Y:S01]  /*52d0*/  UMOV UR27, 0x80000020 ;  /* 0x80000020001b7882 */ /* 0x000fe20000000000 */
[----:B------:R-:W-:Y:S02]  /*52e0*/  UMOV UR28, UR24 ;  /* 0x00000018001c7c82 */ /* 0x000fe40008000000 */
[----:B------:R1:W-:Y:S01]  /*52f0*/  BAR.SYNC.DEFER_BLOCKING R7, 0x100 ;  /* 0x000400070000751d */ /* 0x0003e20000010000 */
[----:B------:R-:W-:-:S04]  /*5300*/  UISETP.NE.AND UP0, UPT, UR49, 0x2, UPT ;  /* 0x000000023100788c */ /* 0x000fc8000bf05270 */
[----:B------:R-:W-:Y:S01]  /*5310*/  USEL UR49, UR49, URZ, UP0 ;  /* 0x0000003f31317287 */ /* 0x000fe20008000000 */
[----:B------:R-:W-:Y:S01]  /*5320*/  UMOV UR29, UR25 ;  /* 0x00000019001d7c82 */ /* 0x000fe20008000000 */
[----:B------:R-:W-:Y:S02]  /*5330*/  UMOV UR31, 0x80000020 ;  /* 0x80000020001f7882 */ /* 0x000fe40000000000 */
[----:B------:R-:W-:Y:S01]  /*5340*/  UIMAD UR57, UR49, 0x780, UR45 ;  /* 0x00000780313978a4 */ /* 0x000fe2000f8e022d */
[----:B------:R-:W-:Y:S01]  /*5350*/  UMOV UR32, UR24 ;  /* 0x0000001800207c82 */ /* 0x000fe20008000000 */
[----:B------:R-:W-:Y:S02]  /*5360*/  UMOV UR33, UR25 ;  /* 0x0000001900217c82 */ /* 0x000fe40008000000 */
[----:B------:R-:W-:Y:S02]  /*5370*/  UIADD3 UR30, UR57, 0x80, URZ ;  /* 0x00000080391e7890 */ /* 0x000fe4000fffe03f */
[----:B------:R-:W-:-:S02]  /*5380*/  UIADD3 UR34, UR57, 0x100, URZ ;  /* 0x0000010039227890 */ /* 0x000fc4000fffe03f */
[----:B------:R-:W-:Y:S01]  /*5390*/  UMOV UR26, UR57 ;  /* 0x00000039001a7c82 */ /* 0x000fe20008000000 */
[----:B------:R-:W-:Y:S01]  /*53a0*/  UMOV UR35, 0x80000020 ;  /* 0x8000002000237882 */ /* 0x000fe20000000000 */
[----:B------:R-:W-:Y:S01]  /*53b0*/  UIADD3 UR6, UR57, 0x200, URZ ;  /* 0x0000020039067890 */ /* 0x000fe2000fffe03f */
[----:B------:R-:W-:Y:S01]  /*53c0*/  UMOV UR7, 0x80000020 ;  /* 0x8000002000077882 */ /* 0x000fe20000000000 */
[----:B------:R-:W-:Y:S01]  /*53d0*/  UIADD3 UR10, UR57, 0x202, URZ ;  /* 0x00000202390a7890 */ /* 0x000fe2000fffe03f */
[----:B------:R-:W-:Y:S01]  /*53e0*/  WARPGROUP.ARRIVE ;  /* 0x00000000000079c5 */ /* 0x000fe20000000000 */
[----:B------:R-:W-:Y:S01]  /*53f0*/  UMOV UR11, 0x80000020 ;  /* 0x80000020000b7882 */ /* 0x000fe20000000000 */
[----:B------:R-:W-:Y:S01]  /*5400*/  UIADD3 UR14, UR57, 0x282, URZ ;  /* 0x00000282390e7890 */ /* 0x000fe2000fffe03f */
[----:B------:R-:W-:Y:S01]  /*5410*/  UMOV UR15, 0x80000020 ;  /* 0x80000020000f7882 */ /* 0x000fe20000000000 */
[----:B------:R-:W-:Y:S02]  /*5420*/  UIADD3 UR18, UR57, 0x500, URZ ;  /* 0x0000050039127890 */ /* 0x000fe4000fffe03f */
[----:B------:R-:W-:Y:S01]  /*5430*/  QGMMA.64x32x32.F32.E4M3.E4M3 R152, gdesc[UR24], RZ, !UPT, gsb0 ;  /* 0x00600000189879f3 */ /* 0x000fe2000c0008ff */
[----:B------:R-:W-:Y:S01]  /*5440*/  UIADD3 UR26, UR57, 0x180, URZ ;  /* 0x00000180391a7890 */ /* 0x000fe2000fffe03f */
[----:B------:R-:W-:Y:S01]  /*5450*/  UMOV UR27, 0x80000020 ;  /* 0x80000020001b7882 */ /* 0x000fe20000000000 */
[----:B------:R-:W-:Y:S01]  /*5460*/  UMOV UR19, 0x80000020 ;  /* 0x8000002000137882 */ /* 0x000fe20000000000 */
[----:B------:R-:W-:Y:S01]  /*5470*/  UIADD3 UR22, UR57, 0x502, URZ ;  /* 0x0000050239167890 */ /* 0x000fe2000fffe03f */
[----:B------:R-:W-:Y:S01]  /*5480*/  UMOV UR23, 0x80000020 ;  /* 0x8000002000177882 */ /* 0x000fe20000000000 */
[----:B------:R-:W-:-:S02]  /*5490*/  WARPGROUP.DEPBAR.LE gsb0, 0x0 ;  /* 0x00008000000079c5 */ /* 0x000fc40000010000 */
        /* <DEDUP_REMOVED lines=16> */
[----:B------:R-:W-:Y:S01]  /*55a0*/  UMOV UR26, UR6 ;  /* 0x00000006001a7c82 */ /* 0x000fe20008000000 */
[----:B------:R-:W-:Y:S01]  /*55b0*/  UMOV UR27, 0x80000020 ;  /* 0x80000020001b7882 */ /* 0x000fe20000000000 */
[----:B------:R-:W-:Y:S01]  /*55c0*/  UIADD3 UR6, UR57, 0x2, URZ ;  /* 0x0000000239067890 */ /* 0x000fe2000fffe03f */
        /* <DEDUP_REMOVED lines=25> */
[----:B------:R-:W-:Y:S01]  /*5760*/  UMOV UR6, UR10 ;  /* 0x0000000a00067c82 */ /* 0x000fe20008000000 */
[----:B------:R-:W-:Y:S01]  /*5770*/  UMOV UR7, 0x80000020 ;  /* 0x8000002000077882 */ /* 0x000fe20000000000 */
[----:B------:R-:W-:Y:S01]  /*5780*/  UIADD3 UR10, UR57, 0x280, URZ ;  /* 0x00000280390a7890 */ /* 0x000fe2000fffe03f */
        /* <DEDUP_REMOVED lines=92> */
[----:B------:R-:W-:Y:S01]  /*5d50*/  UIADD3 UR57, UR57, 0x702, URZ ;  /* 0x0000070239397890 */ /* 0x000fe2000fffe03f */
        /* <DEDUP_REMOVED lines=15> */
[----:B-1----:R-:W-:Y:S05]  /*5e50*/  @P2 BRA `(.L_x_20) ;  /* 0x00000000002c2947 */ /* 0x002fea0003800000 */
[----:B------:R-:W-:Y:S05]  /*5e60*/  @!P0 BRA `(.L_x_21) ;  /* 0x0000000000048947 */ /* 0x000fea0003800000 */
[----:B------:R-:W-:Y:S01]  /*5e70*/  BPT.TRAP 0x1 ;  /* 0x000000040000795c */ /* 0x000fe20000300000 */
.L_x_21:
[----:B------:R-:W-:Y:S01]  /*5e80*/  ULEA UR6, UR55, UR38, 0x3 ;  /* 0x0000002637067291 */ /* 0x000fe2000f8e183f */
[----:B------:R-:W-:-:S05]  /*5e90*/  IMAD.U32 R7, RZ, RZ, UR56 ;  /* 0x00000038ff077e24 */ /* 0x000fca000f8e00ff */
[----:B------:R-:W-:-:S04]  /*5ea0*/  SHF.L.U32 R7, R7, 0x1f, RZ ;  /* 0x0000001f07077819 */ /* 0x000fc800000006ff */
[----:B------:R1:W2:Y:S01]  /*5eb0*/  SYNCS.PHASECHK.TRANS64.TRYWAIT P1, [UR6+0x29850], R7 ;  /* 0x02985007ff0075a7 */ /* 0x0002a20008020146 */
[----:B------:R-:W-:Y:S05]  /*5ec0*/  @!P0 BRA `(.L_x_22) ;  /* 0x0000000000048947 */ /* 0x000fea0003800000 */
[----:B------:R-:W-:Y:S01]  /*5ed0*/  BPT.TRAP 0x1 ;  /* 0x000000040000795c */ /* 0x000fe20000300000 */
.L_x_22:
[----:B--2---:R-:W-:Y:S05]  /*5ee0*/  @P1 BRA `(.L_x_20) ;  /* 0x0000000000081947 */ /* 0x004fea0003800000 */
[----:B------:R-:W2:Y:S02]  /*5ef0*/  SYNCS.PHASECHK.TRANS64.TRYWAIT P1, [UR6+0x29850], R7 ;  /* 0x02985007ff0075a7 */ /* 0x000ea40008020146 */
[----:B--2---:R-:W-:Y:S05]  /*5f00*/  @!P1 BRA `(.L_x_23) ;  /* 0x0000007400509947 */ /* 0x004fea0003800000 */
.L_x_20:
[----:B------:R-:W-:Y:S01]  /*5f10*/  UIADD3 UR6, UR38, 0x400, URZ ;  /* 0x0000040026067890 */ /* 0x000fe2000fffe03f */
[----:B------:R-:W-:Y:S01]  /*5f20*/  WARPGROUP.ARRIVE ;  /* 0x00000000000079c5 */ /* 0x000fe20000000000 */
[----:B------:R-:W-:Y:S01]  /*5f30*/  UMOV UR7, 0xc0000010 ;  /* 0xc000001000077882 */ /* 0x000fe20000000000 */
[C---:B--2---:R-:W-:Y:S01]  /*5f40*/  FMUL.FTZ R8, R0.reuse, R152 ;  /* 0x0000009800087220 */ /* 0x044fe20000410000 */
[----:B------:R-:W-:Y:S01]  /*5f50*/  USHF.R.U32.HI UR6, URZ, 0x4, UR6 ;  /* 0x000000043f067899 */ /* 0x000fe20008011606 */
[C---:B------:R-:W-:Y:S01]  /*5f60*/  FMUL.FTZ R9, R0.reuse, R154 ;  /* 0x0000009a00097220 */ /* 0x040fe20000410000 */
[C---:B-1----:R-:W-:Y:S01]  /*5f70*/  FMUL.FTZ R7, R0.reuse, R153 ;  /* 0x0000009900077220 */ /* 0x042fe20000410000 */
[C---:B------:R-:W-:Y:S01]  /*5f80*/  FMUL.FTZ R10, R0.reuse, R155 ;  /* 0x0000009b000a7220 */ /* 0x040fe20000410000 */
[----:B------:R-:W-:Y:S01]  /*5f90*/  ULOP3.LUT UR6, UR6, 0x3fff, URZ, 0xc0, !UPT ;  /* 0x00003fff06067892 */ /* 0x000fe2000f8ec03f */
[----:B------:R-:W1:Y:S01]  /*5fa0*/  MUFU.TANH R8, R8 ;  /* 0x0000000800087308 */ /* 0x000e620000002400 */
[C---:B------:R-:W-:Y:S01]  /*5fb0*/  FMUL.FTZ R11, R0.reuse, R156 ;  /* 0x0000009c000b7220 */ /* 0x040fe20000410000 */
[C---:B------:R-:W-:Y:S01]  /*5fc0*/  FMUL.FTZ R13, R0.reuse, R158 ;  /* 0x0000009e000d7220 */ /* 0x040fe20000410000 */
[----:B------:R-:W-:Y:S01]  /*5fd0*/  ULOP3.LUT UR6, UR6, 0x10000, URZ, 0xfc, !UPT ;  /* 0x0001000006067892 */ /* 0x000fe2000f8efc3f */
[C---:B------:R-:W-:Y:S01]  /*5fe0*/  FMUL.FTZ R12, R0.reuse, R157 ;  /* 0x0000009d000c7220 */ /* 0x040fe20000410000 */
[C---:B------:R-:W-:Y:S01]  /*5ff0*/  FMUL.FTZ R14, R0.reuse, R159 ;  /* 0x0000009f000e7220 */ /* 0x040fe20000410000 */
[C---:B------:R-:W-:Y:S01]  /*6000*/  FMUL.FTZ R15, R0.reuse, R160 ;  /* 0x000000a0000f7220 */ /* 0x040fe20000410000 */
[----:B------:R-:W-:Y:S01]  /*6010*/  UIMAD UR10, UR55, 0x500, UR6 ;  /* 0x00000500370a78a4 */ /* 0x000fe2000f8e0206 */
[----:B------:R-:W2:Y:S01]  /*6020*/  MUFU.TANH R9, R9 ;  /* 0x0000000900097308 */ /* 0x000ea20000002400 */
[C---:B------:R-:W-:Y:S01]  /*6030*/  FMUL.FTZ R21, R0.reuse, R162 ;  /* 0x000000a200157220 */ /* 0x040fe20000410000 */
[C---:B------:R-:W-:Y:S01]  /*6040*/  FMUL.FTZ R20, R0.reuse, R161 ;  /* 0x000000a100147220 */ /* 0x040fe20000410000 */
[C---:B------:R-:W-:Y:S01]  /*6050*/  FMUL.FTZ R201, R0.reuse, R104 ;  /* 0x0000006800c97220 */ /* 0x040fe20000410000 */
[C---:B------:R-:W-:Y:S01]  /*6060*/  FMUL.FTZ R152, R0.reuse, R163 ;  /* 0x000000a300987220 */ /* 0x040fe20000410000 */
[C---:B------:R-:W-:Y:S01]  /*6070*/  FMUL.FTZ R153, R0.reuse, R164 ;  /* 0x000000a400997220 */ /* 0x040fe20000410000 */
[----:B------:R-:W-:Y:S01]  /*6080*/  UMOV UR6, UR10 ;  /* 0x0000000a00067c82 */ /* 0x000fe20008000000 */
[----:B------:R-:W-:Y:S01]  /*6090*/  FMUL.FTZ R155, R0, R166 ;  /* 0x000000a6009b7220 */ /* 0x000fe20000410000 */
[----:B------:R-:W-:Y:S01]  /*60a0*/  QGMMA.64x128x32.F32.E4M3.E4M3 R24, R172, gdesc[UR4], R24, gsb0 ;  /* 0x01e00004ac187df3 */ /* 0x000fe20008000818 */
[----:B------:R-:W-:Y:S01]  /*60b0*/  UIADD3 UR6, UR10, 0x100, URZ ;  /* 0x000001000a067890 */ /* 0x000fe2000fffe03f */
[----:B------:R-:W3:Y:S01]  /*60c0*/  MUFU.TANH R7, R7 ;  /* 0x0000000700077308 */ /* 0x000ee20000002400 */
[----:B------:R-:W-:Y:S01]  /*60d0*/  UMOV UR7, 0xc0000010 ;  /* 0xc000001000077882 */ /* 0x000fe20000000000 */
[----:B-1----:R-:W-:Y:S01]  /*60e0*/  FMNMX.FTZ R104, R8, R3, !PT ;  /* 0x0000000308687209 */ /* 0x002fe20007810000 */
[C---:B------:R-:W-:Y:S01]  /*60f0*/  FMUL.FTZ R154, R0.reuse, R165 ;  /* 0x000000a5009a7220 */ /* 0x040fe20000410000 */
[C---:B------:R-:W-:Y:S01]  /*6100*/  FMUL.FTZ R203, R0.reuse, R106 ;  /* 0x0000006a00cb7220 */ /* 0x040fe20000410000 */
[C---:B------:R-:W-:Y:S01]  /*6110*/  FMUL.FTZ R156, R0.reuse, R167 ;  /* 0x000000a7009c7220 */ /* 0x040fe20000410000 */
[C---:B------:R-:W-:Y:S01]  /*6120*/  FMUL.FTZ R136, R0.reuse, R136 ;  /* 0x0000008800887220 */ /* 0x040fe20000410000 */
[----:B--2---:R-:W-:Y:S01]  /*6130*/  FMNMX.FTZ R205, R9, R6, !PT ;  /* 0x0000000609cd7209 */ /* 0x004fe20007810000 */
[----:B------:R-:W1:Y:S01]  /*6140*/  MUFU.TANH R10, R10 ;  /* 0x0000000a000a7308 */ /* 0x000e620000002400 */
        /* <DEDUP_REMOVED lines=8> */
[----:B---3--:R-:W-:Y:S01]  /*61d0*/  FMNMX.FTZ R104, R7, R104, !PT ;  /* 0x0000006807687209 */ /* 0x008fe20007810000 */
[C---:B------:R-:W-:Y:S01]  /*61e0*/  FMUL.FTZ R143, R0.reuse, R143 ;  /* 0x0000008f008f7220 */ /* 0x040fe20000410000 */
[C---:B------:R-:W-:Y:S01]  /*61f0*/  FMUL.FTZ R157, R0.reuse, R144 ;  /* 0x00000090009d7220 */ /* 0x040fe20000410000 */
[C---:B------:R-:W-:Y:S01]  /*6200*/  FMUL.FTZ R223, R0.reuse, R89 ;  /* 0x0000005900df7220 */ /* 0x040fe20000410000 */
[C---:B------:R-:W-:Y:S01]  /*6210*/  FMUL.FTZ R159, R0.reuse, R145 ;  /* 0x00000091009f7220 */ /* 0x040fe20000410000 */
[C---:B------:R-:W-:Y:S01]  /*6220*/  FMUL.FTZ R145, R0.reuse, R146 ;  /* 0x0000009200917220 */ /* 0x040fe20000410000 */
[----:B------:R-:W-:Y:S01]  /*6230*/  FMUL.FTZ R147, R0, R147 ;  /* 0x0000009300937220 */ /* 0x000fe20000410000 */
[----:B------:R-:W3:Y:S01]  /*6240*/  MUFU.TANH R13, R13 ;  /* 0x0000000d000d7308 */ /* 0x000ee20000002400 */
[----:B-1----:R-:W-:Y:S01]  /*6250*/  FMNMX.FTZ R106, R10, R205, !PT ;  /* 0x000000cd0a6a7209 */ /* 0x002fe20007810000 */
[C---:B------:R-:W-:Y:S01]  /*6260*/  FMUL.FTZ R161, R0.reuse, R148 ;  /* 0x0000009400a17220 */ /* 0x040fe20000410000 */
[C---:B------:R-:W-:Y:S01]  /*6270*/  FMUL.FTZ R163, R0.reuse, R149 ;  /* 0x0000009500a37220 */ /* 0x040fe20000410000 */
[C---:B------:R-:W-:Y:S01]  /*6280*/  FMUL.FTZ R149, R0.reuse, R150 ;  /* 0x0000009600957220 */ /* 0x040fe20000410000 */
[C---:B------:R-:W-:Y:S01]  /*6290*/  FMUL.FTZ R151, R0.reuse, R151 ;  /* 0x0000009700977220 */ /* 0x040fe20000410000 */
[C---:B------:R-:W-:Y:S01]  /*62a0*/  FMUL.FTZ R165, R0.reuse, R120 ;  /* 0x0000007800a57220 */ /* 0x040fe20000410000 */
[C---:B------:R-:W-:Y:S01]  /*62b0*/  FMUL.FTZ R167, R0.reuse, R121 ;  /* 0x0000007900a77220 */ /* 0x040fe20000410000 */
[----:B------:R-:W1:Y:S01]  /*62c0*/  MUFU.TANH R12, R12 ;  /* 0x0000000c000c7308 */ /* 0x000e620000002400 */
[----:B--2---:R-:W-:Y:S01]  /*62d0*/  FMNMX.FTZ R205, R11, R104, !PT ;  /* 0x000000680bcd7209 */ /* 0x004fe20007810000 */
        /* <DEDUP_REMOVED lines=21> */
[----:B------:R-:W-:Y:S01]  /*6430*/  FMUL.FTZ R211, R0, R109 ;  /* 0x0000006d00d37220 */ /* 0x000fe20000410000 */
        /* <DEDUP_REMOVED lines=15> */
[C---:B------:R-:W-:Y:S01]  /*6530*/  FMUL.FTZ R93, R0.reuse, R94 ;  /* 0x0000005e005d7220 */ /* 0x040fe20000410000 */
        /* <DEDUP_REMOVED lines=12> */
[----:B------:R-:W-:Y:S01]  /*6600*/  FMUL.FTZ R103, R0, R103 ;  /* 0x0000006700677220 */ /* 0x000fe20000410000 */
[----:B------:R-:W2:Y:S03]  /*6610*/  S2R R170, SR_TID.X ;  /* 0x0000000000aa7919 */ /* 0x000ea60000002100 */
[----:B------:R-:W4:Y:S01]  /*6620*/  MUFU.TANH R155, R155 ;  /* 0x0000009b009b7308 */ /* 0x000f220000002400 */
[----:B---3--:R-:W-:Y:S01]  /*6630*/  FMNMX.FTZ R104, R152, R207, !PT ;  /* 0x000000cf98687209 */ /* 0x008fe20007810000 */
[----:B------:R-:W-:-:S06]  /*6640*/  FMUL.FTZ R207, R0, R91 ;  /* 0x0000005b00cf7220 */ /* 0x000fcc0000410000 */
[----:B------:R-:W3:Y:S01]  /*6650*/  MUFU.TANH R154, R154 ;  /* 0x0000009a009a7308 */ /* 0x000ee20000002400 */
[----:B-1----:R-:W-:-:S07]  /*6660*/  FMNMX.FTZ R205, R153, R88, !PT ;  /* 0x0000005899cd7209 */ /* 0x002fce0007810000 */
[----:B------:R-:W1:Y:S01]  /*6670*/  MUFU.TANH R156, R156 ;  /* 0x0000009c009c7308 */ /* 0x000e620000002400 */
[----:B----4-:R-:W-:-:S07]  /*6680*/  FMNMX.FTZ R89, R155, R104, !PT ;  /* 0x000000689b597209 */ /* 0x010fce0007810000 */
[----:B------:R-:W4:Y:S01]  /*6690*/  MUFU.TANH R136, R136 ;  /* 0x0000008800887308 */ /* 0x000f220000002400 */
[----:B---3--:R-:W-:Y:S02]  /*66a0*/  FMNMX.FTZ R205, R154, R205, !PT ;  /* 0x000000cd9acd7209 */ /* 0x008fe40007810000 */
[----:B--2---:R-:W-:-:S05]  /*66b0*/  LOP3.LUT P1, RZ, R170, 0x7f, RZ, 0xc0, !PT ;  /* 0x0000007faaff7812 */ /* 0x004fca000782c0ff */
[----:B------:R-:W2:Y:S01]  /*66c0*/  MUFU.TANH R138, R138 ;  /* 0x0000008a008a7308 */ /* 0x000ea20000002400 */
[----:B-1----:R-:W-:-:S07]  /*66d0*/  FMNMX.FTZ R89, R156, R89, !PT ;  /* 0x000000599c597209 */ /* 0x002fce0007810000 */
[----:B------:R-:W1:Y:S01]  /*66e0*/  MUFU.TANH R137, R137 ;  /* 0x0000008900897308 */ /* 0x000e620000002400 */
[----:B----4-:R-:W-:Y:S01]  /*66f0*/  FMNMX.FTZ R88, R136, R205, !PT ;  /* 0x000000cd88587209 */ /* 0x010fe20007810000 */
[----:B------:R-:W-:-:S06]  /*6700*/  FMUL.FTZ R205, R0, R90 ;  /* 0x0000005a00cd7220 */ /* 0x000fcc0000410000 */
[----:B------:R-:W3:Y:S01]  /*6710*/  MUFU.TANH R139, R139 ;  /* 0x0000008b008b7308 */ /* 0x000ee20000002400 */
[----:B--2---:R-:W-:Y:S01]  /*6720*/  FMNMX.FTZ R90, R138, R89, !PT ;  /* 0x000000598a5a7209 */ /* 0x004fe20007810000 */
[----:B------:R-:W-:Y:S02]  /*6730*/  WARPGROUP.DEPBAR.LE gsb0, 0x0 ;  /* 0x00008000000079c5 */ /* 0x000fe40000010000 */
[----:B------:R-:W-:-:S04]  /*6740*/  WARPGROUP.ARRIVE ;  /* 0x00000000000079c5 */ /* 0x000fc80000000000 */
[----:B------:R-:W2:Y:S01]  /*6750*/  MUFU.TANH R140, R140 ;  /* 0x0000008c008c7308 */ /* 0x000ea20000002400 */
[----:B-1----:R-:W-:Y:S01]  /*6760*/  FMNMX.FTZ R89, R137, R88, !PT ;  /* 0x0000005889597209 */ /* 0x002fe20007810000 */
[----:B------:R-:W-:Y:S01]  /*6770*/  QGMMA.64x128x32.F32.E4M3.E4M3 R24, R176, gdesc[UR4], R24, gsb0 ;  /* 0x01e00004b0187df3 */ /* 0x000fe20008000818 */
[----:B------:R-:W-:Y:S01]  /*6780*/  UIADD3 UR6, UR10, 0x200, URZ ;  /* 0x000002000a067890 */ /* 0x000fe2000fffe03f */
[----:B------:R-:W-:-:S04]  /*6790*/  UMOV UR7, 0xc0000010 ;  /* 0xc000001000077882 */ /* 0x000fc80000000000 */
[----:B------:R-:W1:Y:S01]  /*67a0*/  MUFU.TANH R141, R141 ;  /* 0x0000008d008d7308 */ /* 0x000e620000002400 */
[----:B---3--:R-:W-:-:S07]  /*67b0*/  FMNMX.FTZ R225, R139, R90, !PT ;  /* 0x0000005a8be17209 */ /* 0x008fce0007810000 */
[----:B------:R-:W3:Y:S01]  /*67c0*/  MUFU.TANH R142, R142 ;  /* 0x0000008e008e7308 */ /* 0x000ee20000002400 */
[----:B--2---:R-:W-:-:S07]  /*67d0*/  FMNMX.FTZ R88, R140, R89, !PT ;  /* 0x000000598c587209 */ /* 0x004fce0007810000 */
[----:B------:R-:W2:Y:S01]  /*67e0*/  MUFU.TANH R143, R143 ;  /* 0x0000008f008f7308 */ /* 0x000ea20000002400 */
[----:B-1----:R-:W-:-:S07]  /*67f0*/  FMNMX.FTZ R88, R141, R88, !PT ;  /* 0x000000588d587209 */ /* 0x002fce0007810000 */
[----:B------:R-:W1:Y:S01]  /*6800*/  MUFU.TANH R157, R157 ;  /* 0x0000009d009d7308 */ /* 0x000e620000002400 */
[----:B---3--:R-:W-:Y:S01]  /*6810*/  FMNMX.FTZ R90, R142, R225, !PT ;  /* 0x000000e18e5a7209 */ /* 0x008fe20007810000 */
[----:B------:R-:W-:-:S06]  /*6820*/  FMUL.FTZ R225, R0, R92 ;  /* 0x0000005c00e17220 */ /* 0x000fcc0000410000 */
[----:B------:R-:W3:Y:S01]  /*6830*/  MUFU.TANH R159, R159 ;  /* 0x0000009f009f7308 */ /* 0x000ee20000002400 */
[----:B--2---:R-:W-:-:S07]  /*6840*/  FMNMX.FTZ R90, R143, R90, !PT ;  /* 0x0000005a8f5a7209 */ /* 0x004fce0007810000 */
[----:B------:R-:W2:Y:S01]  /*6850*/  MUFU.TANH R145, R145 ;  /* 0x0000009100917308 */ /* 0x000ea20000002400 */
[----:B-1----:R-:W-:-:S07]  /*6860*/  FMNMX.FTZ R88, R157, R88, !PT ;  /* 0x000000589d587209 */ /* 0x002fce0007810000 */
[----:B------:R-:W1:Y:S01]  /*6870*/  MUFU.TANH R147, R147 ;  /* 0x0000009300937308 */ /* 0x000e620000002400 */
[----:B---3--:R-:W-:-:S07]  /*6880*/  FMNMX.FTZ R88, R159, R88, !PT ;  /* 0x000000589f587209 */ /* 0x008fce0007810000 */
        /* <DEDUP_REMOVED lines=21> */
[----:B-1----:R-:W-:Y:S01]  /*69e0*/  FMNMX.FTZ R88, R169, R88, !PT ;  /* 0x00000058a9587209 */ /* 0x002fe20007810000 */
[----:B------:R-:W-:Y:S02]  /*69f0*/  WARPGROUP.DEPBAR.LE gsb0, 0x0 ;  /* 0x00008000000079c5 */ /* 0x000fe40000010000 */
[----:B------:R-:W-:-:S04]  /*6a00*/  WARPGROUP.ARRIVE ;  /* 0x00000000000079c5 */ /* 0x000fc80000000000 */
[----:B------:R-:W1:Y:S01]  /*6a10*/  MUFU.TANH R127, R127 ;  /* 0x0000007f007f7308 */ /* 0x000e620000002400 */
[----:B---3--:R-:W-:Y:S01]  /*6a20*/  FMNMX.FTZ R88, R125, R88, !PT ;  /* 0x000000587d587209 */ /* 0x008fe20007810000 */
[----:B------:R-:W-:Y:S01]  /*6a30*/  QGMMA.64x128x32.F32.E4M3.E4M3 R24, R180, gdesc[UR4], R24, gsb0 ;  /* 0x01e00004b4187df3 */ /* 0x000fe20008000818 */
[----:B------:R-:W-:Y:S01]  /*6a40*/  UIADD3 UR6, UR10, 0x300, URZ ;  /* 0x000003000a067890 */ /* 0x000fe2000fffe03f */
[----:B------:R-:W-:-:S04]  /*6a50*/  UMOV UR7, 0xc0000010 ;  /* 0xc000001000077882 */ /* 0x000fc80000000000 */
        /* <DEDUP_REMOVED lines=36> */
[----:B------:R-:W-:Y:S02]  /*6ca0*/  WARPGROUP.DEPBAR.LE gsb0, 0x0 ;  /* 0x00008000000079c5 */ /* 0x000fe40000010000 */
[----:B------:R-:W-:-:S04]  /*6cb0*/  WARPGROUP.ARRIVE ;  /* 0x00000000000079c5 */ /* 0x000fc80000000000 */
[----:B------:R-:W3:Y:S01]  /*6cc0*/  MUFU.TANH R113, R113 ;  /* 0x0000007100717308 */ /* 0x000ee20000002400 */
[----:B--2---:R-:W-:Y:S01]  /*6cd0*/  FMNMX.FTZ R88, R213, R88, !PT ;  /* 0x00000058d5587209 */ /* 0x004fe20007810000 */
[----:B------:R-:W-:Y:S01]  /*6ce0*/  QGMMA.64x128x32.F32.E4M3.E4M3 R24, R184, gdesc[UR4], R24, gsb0 ;  /* 0x01e00004b8187df3 */ /* 0x000fe20008000818 */
[----:B------:R-:W-:Y:S01]  /*6cf0*/  UIADD3 UR6, UR10, 0x400, URZ ;  /* 0x000004000a067890 */ /* 0x000fe2000fffe03f */
[----:B------:R-:W-:-:S04]  /*6d00*/  UMOV UR7, 0xc0000010 ;  /* 0xc000001000077882 */ /* 0x000fc80000000000 */
        /* <DEDUP_REMOVED lines=35> */
[----:B--2---:R-:W-:Y:S01]  /*6f40*/  FMNMX.FTZ R90, R97, R90, !PT ;  /* 0x0000005a615a7209 */ /* 0x004fe20007810000 */
[----:B------:R-:W-:Y:S02]  /*6f50*/  WARPGROUP.DEPBAR.LE gsb0, 0x0 ;  /* 0x00008000000079c5 */ /* 0x000fe40000010000 */
[----:B------:R-:W-:-:S04]  /*6f60*/  WARPGROUP.ARRIVE ;  /* 0x00000000000079c5 */ /* 0x000fc80000000000 */
[----:B------:R-:W2:Y:S01]  /*6f70*/  MUFU.TANH R235, R235 ;  /* 0x000000eb00eb7308 */ /* 0x000ea20000002400 */
[----:B-1----:R-:W-:Y:S01]  /*6f80*/  FMNMX.FTZ R90, R99, R90, !PT ;  /* 0x0000005a635a7209 */ /* 0x002fe20007810000 */
[----:B------:R-:W-:Y:S06]  /*6f90*/  QGMMA.64x128x32.F32.E4M3.E4M3 R24, R188, gdesc[UR4], R24, gsb0 ;  /* 0x01e00004bc187df3 */ /* 0x000fec0008000818 */
[----:B------:R-:W1:Y:S01]  /*6fa0*/  MUFU.TANH R101, R101 ;  /* 0x0000006500657308 */ /* 0x000e620000002400 */
[----:B---3--:R-:W-:-:S07]  /*6fb0*/  FMNMX.FTZ R88, R233, R88, !PT ;  /* 0x00000058e9587209 */ /* 0x008fce0007810000 */
[----:B------:R-:W3:Y:S01]  /*6fc0*/  MUFU.TANH R103, R103 ;  /* 0x0000006700677308 */ /* 0x000ee20000002400 */
[----:B--2---:R-:W-:Y:S02]  /*6fd0*/  FMNMX.FTZ R92, R235, R88, !PT ;  /* 0x00000058eb5c7209 */ /* 0x004fe40007810000 */
[----:B------:R-:W2:Y:S03]  /*6fe0*/  LDC R88, c[0x0][0x988] ;  /* 0x00026200ff587b82 */ /* 0x000ea60000000800 */
[----:B------:R-:W4:Y:S01]  /*6ff0*/  SHFL.BFLY PT, R89, R92, 0x2, 0x1f ;  /* 0x0c401f005c597f89 */ /* 0x000f2200000e0000 */
[----:B-1----:R-:W-:-:S04]  /*7000*/  FMNMX.FTZ R90, R101, R90, !PT ;  /* 0x0000005a655a7209 */ /* 0x002fc80007810000 */
[----:B---3--:R-:W-:-:S05]  /*7010*/  FMNMX.FTZ R90, R103, R90, !PT ;  /* 0x0000005a675a7209 */ /* 0x008fca0007810000 */
[----:B------:R-:W1:Y:S01]  /*7020*/  SHFL.BFLY PT, R91, R90, 0x2, 0x1f ;  /* 0x0c401f005a5b7f89 */ /* 0x000e6200000e0000 */
[----:B----4-:R-:W-:Y:S02]  /*7030*/  FMNMX.FTZ R94, R92, R89, !PT ;  /* 0x000000595c5e7209 */ /* 0x010fe40007810000 */
[----:B-1----:R-:W-:-:S03]  /*7040*/  FMNMX.FTZ R96, R90, R91, !PT ;  /* 0x0000005b5a607209 */ /* 0x002fc60007810000 */
[----:B------:R-:W1:Y:S04]  /*7050*/  SHFL.BFLY PT, R91, R94, 0x1, 0x1f ;  /* 0x0c201f005e5b7f89 */ /* 0x000e6800000e0000 */
[----:B------:R-:W3:Y:S01]  /*7060*/  SHFL.BFLY PT, R89, R96, 0x1, 0x1f ;  /* 0x0c201f0060597f89 */ /* 0x000ee200000e0000 */
[----:B-1----:R-:W-:Y:S02]  /*7070*/  FMNMX.FTZ R91, R94, R91, !PT ;  /* 0x0000005b5e5b7209 */ /* 0x002fe40007810000 */
[----:B---3--:R-:W-:-:S03]  /*7080*/  FMNMX.FTZ R89, R96, R89, !PT ;  /* 0x0000005960597209 */ /* 0x008fc60007810000 */
[C---:B--2---:R-:W-:Y:S01]  /*7090*/  FFMA.FTZ R102, R91.reuse, R88, -8 ;  /* 0xc10000005b667423 */ /* 0x044fe20000010058 */
[----:B------:R-:W-:-:S03]  /*70a0*/  FADD.FTZ R3, -R91, R3 ;  /* 0x000000035b037221 */ /* 0x000fc60000010100 */
[-CC-:B------:R-:W-:Y:S01]  /*70b0*/  FFMA.FTZ R173, R8, R88.reuse, -R102.reuse ;  /* 0x0000005808ad7223 */ /* 0x180fe20000010866 */
[----:B------:R-:W-:-:S01]  /*70c0*/  FFMA.FTZ R8, R7, R88, -R102 ;  /* 0x0000005807087223 */ /* 0x000fc20000010866 */
[-C--:B------:R-:W-:Y:S01]  /*70d0*/  FMUL.FTZ R90, R3, R88.reuse ;  /* 0x00000058035a7220 */ /* 0x080fe20000410000 */
[----:B------:R-:W-:-:S01]  /*70e0*/  FFMA.FTZ R7, R11, R88, -R102 ;  /* 0x000000580b077223 */ /* 0x000fc20000010866 */
[-CC-:B------:R-:W-:Y:S01]  /*70f0*/  FFMA.FTZ R11, R15, R88.reuse, -R102.reuse ;  /* 0x000000580f0b7223 */ /* 0x180fe20000010866 */
[----:B------:R-:W-:-:S01]  /*7100*/  FFMA.FTZ R15, R153, R88, -R102 ;  /* 0x00000058990f7223 */ /* 0x000fc20000010866 */
[----:B------:R-:W-:Y:S01]  /*7110*/  FADD.FTZ R3, -R89, R6 ;  /* 0x0000000659037221 */ /* 0x000fe20000010100 */
[----:B------:R-:W-:-:S01]  /*7120*/  FFMA.FTZ R96, R157, R88, -R102 ;  /* 0x000000589d607223 */ /* 0x000fc20000010866 */
[-CC-:B------:R-:W-:Y:S01]  /*7130*/  FFMA.FTZ R153, R159, R88.reuse, -R102.reuse ;  /* 0x000000589f997223 */ /* 0x180fe20000010866 */
[----:B------:R1:W-:Y:S01]  /*7140*/  MUFU.EX2 R6, R90 ;  /* 0x0000005a00067308 */ /* 0x0003e20000000800 */
[----:B------:R-:W-:-:S01]  /*7150*/  FFMA.FTZ R98, R161, R88, -R102 ;  /* 0x00000058a1627223 */ /* 0x000fc20000010866 */
[-CC-:B------:R-:W-:Y:S01]  /*7160*/  FFMA.FTZ R157, R163, R88.reuse, -R102.reuse ;  /* 0x00000058a39d7223 */ /* 0x180fe20000010866 */
[----:B------:R-:W-:-:S01]  /*7170*/  FFMA.FTZ R100, R165, R88, -R102 ;  /* 0x00000058a5647223 */ /* 0x000fc20000010866 */
[-CC-:B------:R-:W-:Y:S01]  /*7180*/  FFMA.FTZ R159, R167, R88.reuse, -R102.reuse ;  /* 0x00000058a79f7223 */ /* 0x180fe20000010866 */
[----:B------:R-:W-:-:S01]  /*7190*/  FFMA.FTZ R104, R169, R88, -R102 ;  /* 0x00000058a9687223 */ /* 0x000fc20000010866 */
[-CC-:B------:R-:W-:Y:S01]  /*71a0*/  FFMA.FTZ R12, R12, R88.reuse, -R102.reuse ;  /* 0x000000580c0c7223 */ /* 0x180fe20000010866 */
[----:B------:R-:W-:-:S01]  /*71b0*/  FFMA.FTZ R20, R20, R88, -R102 ;  /* 0x0000005814147223 */ /* 0x000fc20000010866 */
[-CC-:B------:R-:W-:Y:S01]  /*71c0*/  FFMA.FTZ R92, R136, R88.reuse, -R102.reuse ;  /* 0x00000058885c7223 */ /* 0x180fe20000010866 */
[----:B-1----:R-:W-:-:S01]  /*71d0*/  FFMA.FTZ R90, R154, R88, -R102 ;  /* 0x000000589a5a7223 */ /* 0x002fc20000010866 */
[-CC-:B------:R-:W-:Y:S01]  /*71e0*/  FFMA.FTZ R137, R137, R88.reuse, -R102.reuse ;  /* 0x0000005889897223 */ /* 0x180fe20000010866 */
        /* <DEDUP_REMOVED lines=23> */
[-C--:B------:R-:W-:Y:S01]  /*7360*/  FFMA.FTZ R102, R89, R88.reuse, -8 ;  /* 0xc100000059667423 */ /* 0x080fe20000010058 */
[-C--:B------:R-:W-:Y:S01]  /*7370*/  FMUL.FTZ R3, R3, R88.reuse ;  /* 0x0000005803037220 */ /* 0x080fe20000410000 */
[----:B------:R-:W1:Y:S02]  /*7380*/  MUFU.EX2 R173, R173 ;  /* 0x000000ad00ad7308 */ /* 0x000e640000000800 */
[----:B------:R-:W-:-:S01]  /*7390*/  FFMA.FTZ R126, R9, R88, -R102 ;  /* 0x00000058097e7223 */ /* 0x000fc20000010866 */
        /* <DEDUP_REMOVED lines=14> */
[----:B-1----:R-:W-:-:S01]  /*7480*/  FFMA.FTZ R5, R6, R5, R173 ;  /* 0x0000000506057223 */ /* 0x002fc200000100ad */
[-CC-:B------:R-:W-:Y:S01]  /*7490*/  FFMA.FTZ R143, R143, R88.reuse, -R102.reuse ;  /* 0x000000588f8f7223 */ /* 0x180fe20000010866 */
[----:B------:R-:W-:-:S01]  /*74a0*/  FFMA.FTZ R134, R145, R88, -R102 ;  /* 0x0000005891867223 */ /* 0x000fc20000010866 */
[-CC-:B------:R-:W-:Y:S01]  /*74b0*/  FFMA.FTZ R145, R147, R88.reuse, -R102.reuse ;  /* 0x0000005893917223 */ /* 0x180fe20000010866 */
[----:B------:R-:W-:-:S01]  /*74c0*/  FFMA.FTZ R147, R151, R88, -R102 ;  /* 0x0000005897937223 */ /* 0x000fc20000010866 */
[-CC-:B------:R-:W-:Y:S01]  /*74d0*/  FFMA.FTZ R121, R121, R88.reuse, -R102.reuse ;  /* 0x0000005879797223 */ /* 0x180fe20000010866 */
[----:B------:R-:W-:-:S01]  /*74e0*/  FFMA.FTZ R138, R123, R88, -R102 ;  /* 0x000000587b8a7223 */ /* 0x000fc20000010866 */
[----:B------:R-:W1:Y:S01]  /*74f0*/  MUFU.EX2 R8, R8 ;  /* 0x0000000800087308 */ /* 0x000e620000000800 */
[----:B------:R-:W-:-:S01]  /*7500*/  FFMA.FTZ R123, R171, R88, -R102 ;  /* 0x00000058ab7b7223 */ /* 0x000fc20000010866 */
[-CC-:B------:R-:W-:Y:S01]  /*7510*/  FFMA.FTZ R140, R127, R88.reuse, -R102.reuse ;  /* 0x000000587f8c7223 */ /* 0x180fe20000010866 */
[----:B------:R-:W-:-:S01]  /*7520*/  FFMA.FTZ R127, R195, R88, -R102 ;  /* 0x00000058c37f7223 */ /* 0x000fc20000010866 */
[-CC-:B------:R-:W-:Y:S01]  /*7530*/  FFMA.FTZ R142, R131, R88.reuse, -R102.reuse ;  /* 0x00000058838e7223 */ /* 0x180fe20000010866 */
[----:B------:R-:W-:-:S01]  /*7540*/  FFMA.FTZ R131, R199, R88, -R102 ;  /* 0x00000058c7837223 */ /* 0x000fc20000010866 */
[-CC-:B------:R-:W-:Y:S01]  /*7550*/  FFMA.FTZ R154, R119, R88.reuse, -R102.reuse ;  /* 0x00000058779a7223 */ /* 0x180fe20000010866 */
[----:B------:R-:W-:-:S01]  /*7560*/  FFMA.FTZ R93, R93, R88, -R102 ;  /* 0x000000585d5d7223 */ /* 0x000fc20000010866 */
[----:B------:R-:W3:Y:S01]  /*7570*/  MUFU.EX2 R9, R9 ;  /* 0x0000000900097308 */ /* 0x000ee20000000800 */
[----:B--2---:R-:W-:-:S01]  /*7580*/  FFMA.FTZ R4, R3, R4, R126 ;  /* 0x0000000403047223 */ /* 0x004fc2000001007e */
[-CC-:B------:R-:W-:Y:S01]  /*7590*/  FFMA.FTZ R95, R95, R88.reuse, -R102.reuse ;  /* 0x000000585f5f7223 */ /* 0x180fe20000010866 */
[----:B------:R-:W-:-:S01]  /*75a0*/  FFMA.FTZ R97, R97, R88, -R102 ;  /* 0x0000005861617223 */ /* 0x000fc20000010866 */
[----:B------:R-:W-:Y:S01]  /*75b0*/  FFMA.FTZ R99, R99, R88, -R102 ;  /* 0x0000005863637223 */ /* 0x000fe20000010866 */
[----:B------:R-:W-:-:S02]  /*75c0*/  WARPGROUP.DEPBAR.LE gsb0, 0x0 ;  /* 0x00008000000079c5 */ /* 0x000fc40000010000 */
[----:B------:R-:W-:Y:S01]  /*75d0*/  FFMA.FTZ R101, R101, R88, -R102 ;  /* 0x0000005865657223 */ /* 0x000fe20000010866 */
[----:B------:R-:W2:Y:S01]  /*75e0*/  MUFU.EX2 R7, R7 ;  /* 0x0000000700077308 */ /* 0x000ea20000000800 */
[----:B-1----:R-:W-:-:S07]  /*75f0*/  FADD.FTZ R146, R8, R5 ;  /* 0x0000000508927221 */ /* 0x002fce0000010000 */
[----:B------:R-:W1:Y:S01]  /*7600*/  MUFU.EX2 R10, R10 ;  /* 0x0000000a000a7308 */ /* 0x000e620000000800 */
[----:B---3--:R-:W-:-:S07]  /*7610*/  FADD.FTZ R5, R9, R4 ;  /* 0x0000000409057221 */ /* 0x008fce0000010000 */
[----:B------:R-:W3:Y:S01]  /*7620*/  MUFU.EX2 R12, R12 ;  /* 0x0000000c000c7308 */ /* 0x000ee20000000800 */
[----:B--2---:R-:W-:-:S07]  /*7630*/  FADD.FTZ R135, R7, R146 ;  /* 0x0000009207877221 */ /* 0x004fce0000010000 */
[----:B------:R-:W2:Y:S01]  /*7640*/  MUFU.EX2 R13, R13 ;  /* 0x0000000d000d7308 */ /* 0x000ea20000000800 */
[----:B-1----:R-:W-:-:S07]  /*7650*/  FADD.FTZ R4, R10, R5 ;  /* 0x000000050a047221 */ /* 0x002fce0000010000 */
[----:B------:R-:W1:Y:S01]  /*7660*/  MUFU.EX2 R11, R11 ;  /* 0x0000000b000b7308 */ /* 0x000e620000000800 */
[----:B---3--:R-:W-:-:S01]  /*7670*/  FADD.FTZ R146, R12, R135 ;  /* 0x000000870c927221 */ /* 0x008fc20000010000 */
[----:B------:R-:W-:-:S06]  /*7680*/  FFMA.FTZ R135, R203, R88, -R102 ;  /* 0x00000058cb877223 */ /* 0x000fcc0000010866 */
[----:B------:R-:W3:Y:S01]  /*7690*/  MUFU.EX2 R14, R14 ;  /* 0x0000000e000e7308 */ /* 0x000ee20000000800 */
[----:B--2---:R-:W-:-:S07]  /*76a0*/  FADD.FTZ R5, R13, R4 ;  /* 0x000000040d057221 */ /* 0x004fce0000010000 */
[----:B------:R-:W2:Y:S01]  /*76b0*/  MUFU.EX2 R20, R20 ;  /* 0x0000001400147308 */ /* 0x000ea20000000800 */
[----:B-1----:R-:W-:-:S01]  /*76c0*/  FADD.FTZ R149, R11, R146 ;  /* 0x000000920b957221 */ /* 0x002fc20000010000 */
[----:B------:R-:W-:-:S06]  /*76d0*/  FFMA.FTZ R146, R107, R88, -R102 ;  /* 0x000000586b927223 */ /* 0x000fcc0000010866 */
[----:B------:R-:W1:Y:S01]  /*76e0*/  MUFU.EX2 R21, R21 ;  /* 0x0000001500157308 */ /* 0x000e620000000800 */
[----:B---3--:R-:W-:-:S07]  /*76f0*/  FADD.FTZ R4, R14, R5 ;  /* 0x000000050e047221 */ /* 0x008fce0000010000 */
[----:B------:R-:W3:Y:S01]  /*7700*/  MUFU.EX2 R15, R15 ;  /* 0x0000000f000f7308 */ /* 0x000ee20000000800 */
[----:B--2---:R-:W-:-:S07]  /*7710*/  FADD.FTZ R148, R20, R149 ;  /* 0x0000009514947221 */ /* 0x004fce0000010000 */
[----:B------:R-:W2:Y:S01]  /*7720*/  MUFU.EX2 R128, R128 ;  /* 0x0000008000807308 */ /* 0x000ea20000000800 */
[----:B-1----:R-:W-:-:S07]  /*7730*/  FADD.FTZ R5, R21, R4 ;  /* 0x0000000415057221 */ /* 0x002fce0000010000 */
[----:B------:R-:W1:Y:S01]  /*7740*/  MUFU.EX2 R90, R90 ;  /* 0x0000005a005a7308 */ /* 0x000e620000000800 */
[----:B---3--:R-:W-:-:S07]  /*7750*/  FADD.FTZ R107, R15, R148 ;  /* 0x000000940f6b7221 */ /* 0x008fce0000010000 */
        /* <DEDUP_REMOVED lines=14> */
[----:B--2---:R-:W-:-:S01]  /*7840*/  FADD.FTZ R109, R139, R148 ;  /* 0x000000948b6d7221 */ /* 0x004fc20000010000 */
[----:B------:R-:W-:-:S06]  /*7850*/  FFMA.FTZ R148, R111, R88, -R102 ;  /* 0x000000586f947223 */ /* 0x000fcc0000010866 */
        /* <DEDUP_REMOVED lines=50> */
[-CC-:B------:R-:W-:Y:S01]  /*7b80*/  FFMA.FTZ R152, R207, R88.reuse, -R102.reuse ;  /* 0x00000058cf987223 */ /* 0x180fe20000010866 */
[----:B------:R-:W-:-:S05]  /*7b90*/  FFMA.FTZ R102, R103, R88, -R102 ;  /* 0x0000005867667223 */ /* 0x000fca0000010866 */
        /* <DEDUP_REMOVED lines=28> */
[----:B------:R-:W-:-:S06]  /*7d60*/  IMAD.U32 R115, RZ, RZ, UR49 ;  /* 0x00000031ff737e24 */ /* 0x000fcc000f8e00ff */
[----:B------:R-:W1:Y:S01]  /*7d70*/  MUFU.EX2 R150, R150 ;  /* 0x0000009600967308 */ /* 0x000e620000000800 */
[----:B---3--:R-:W-:-:S01]  /*7d80*/  FADD.FTZ R5, R109, R4 ;  /* 0x000000046d057221 */ /* 0x008fc20000010000 */
[----:B------:R-:W-:-:S06]  /*7d90*/  IADD3 R4, -R18, 0xb, RZ ;  /* 0x0000000b12047810 */ /* 0x000fcc0007ffe1ff */
[----:B------:R-:W3:Y:S08]  /*7da0*/  MUFU.EX2 R116, R116 ;  /* 0x0000007400747308 */ /* 0x000ef00000000800 */
[----:B------:R-:W4:Y:S08]  /*7db0*/  MUFU.EX2 R111, R111 ;  /* 0x0000006f006f7308 */ /* 0x000f300000000800 */
[----:B------:R-:W5:Y:S08]  /*7dc0*/  MUFU.EX2 R165, R165 ;  /* 0x000000a500a57308 */ /* 0x000f700000000800 */
[----:B------:R-:W5:Y:S08]  /*7dd0*/  MUFU.EX2 R154, R154 ;  /* 0x0000009a009a7308 */ /* 0x000f700000000800 */
[----:B------:R-:W5:Y:S08]  /*7de0*/  MUFU.EX2 R118, R118 ;  /* 0x0000007600767308 */ /* 0x000f700000000800 */
[----:B------:R-:W5:Y:S08]  /*7df0*/  MUFU.EX2 R113, R113 ;  /* 0x0000007100717308 */ /* 0x000f700000000800 */
[----:B------:R-:W5:Y:S08]  /*7e00*/  MUFU.EX2 R167, R167 ;  /* 0x000000a700a77308 */ /* 0x000f700000000800 */
[----:B------:R2:W-:Y:S08]  /*7e10*/  MUFU.EX2 R160, R93 ;  /* 0x0000005d00a07308 */ /* 0x0005f00000000800 */
[----:B------:R-:W5:Y:S01]  /*7e20*/  MUFU.EX2 R152, R152 ;  /* 0x0000009800987308 */ /* 0x000f620000000800 */
[----:B--2---:R-:W-:-:S01]  /*7e30*/  FADD.FTZ R93, R163, R156 ;  /* 0x0000009ca35d7221 */ /* 0x004fc20000010000 */
[----:B-1----:R-:W-:-:S03]  /*7e40*/  FADD.FTZ R156, R150, R5 ;  /* 0x00000005969c7221 */ /* 0x002fc60000010000 */
[----:B---3--:R-:W-:Y:S01]  /*7e50*/  FADD.FTZ R158, R116, R93 ;  /* 0x0000005d749e7221 */ /* 0x008fe20000010000 */
[----:B----4-:R-:W-:-:S02]  /*7e60*/  FADD.FTZ R5, R111, R156 ;  /* 0x0000009c6f057221 */ /* 0x010fc40000010000 */
[----:B------:R-:W1:Y:S01]  /*7e70*/  MUFU.EX2 R120, R120 ;  /* 0x0000007800787308 */ /* 0x000e620000000800 */
[----:B-----5:R-:W-:-:S01]  /*7e80*/  FADD.FTZ R93, R165, R158 ;  /* 0x0000009ea55d7221 */ /* 0x020fc20000010000 */
[----:B------:R-:W-:-:S03]  /*7e90*/  FADD.FTZ R156, R154, R5 ;  /* 0x000000059a9c7221 */ /* 0x000fc60000010000 */
[----:B------:R-:W-:Y:S01]  /*7ea0*/  FADD.FTZ R158, R118, R93 ;  /* 0x0000005d769e7221 */ /* 0x000fe20000010000 */
[----:B------:R-:W-:-:S02]  /*7eb0*/  FADD.FTZ R5, R113, R156 ;  /* 0x0000009c71057221 */ /* 0x000fc40000010000 */
[----:B------:R-:W2:Y:S01]  /*7ec0*/  MUFU.EX2 R169, R169 ;  /* 0x000000a900a97308 */ /* 0x000ea20000000800 */
[----:B------:R-:W-:-:S01]  /*7ed0*/  FADD.FTZ R93, R167, R158 ;  /* 0x0000009ea75d7221 */ /* 0x000fc20000010000 */
[----:B------:R-:W-:-:S04]  /*7ee0*/  FADD.FTZ R5, R152, R5 ;  /* 0x0000000598057221 */ /* 0x000fc80000010000 */
[----:B------:R-:W-:Y:S02]  /*7ef0*/  FADD.FTZ R5, R160, R5 ;  /* 0x00000005a0057221 */ /* 0x000fe40000010000 */
[----:B------:R-:W3:Y:S01]  /*7f00*/  MUFU.EX2 R95, R95 ;  /* 0x0000005f005f7308 */ /* 0x000ee20000000800 */
[----:B-1----:R-:W-:-:S07]  /*7f10*/  FADD.FTZ R156, R120, R93 ;  /* 0x0000005d789c7221 */ /* 0x002fce0000010000 */
[----:B------:R-:W-:Y:S01]  /*7f20*/  MUFU.EX2 R122, R122 ;  /* 0x0000007a007a7308 */ /* 0x000fe20000000800 */
[----:B--2---:R-:W-:-:S07]  /*7f30*/  FADD.FTZ R93, R169, R156 ;  /* 0x0000009ca95d7221 */ /* 0x004fce0000010000 */
[----:B------:R1:W2:Y:S01]  /*7f40*/  MUFU.EX2 R162, R97 ;  /* 0x0000006100a27308 */ /* 0x0002a20000000800 */
[----:B---3--:R-:W-:-:S07]  /*7f50*/  FADD.FTZ R5, R95, R5 ;  /* 0x000000055f057221 */ /* 0x008fce0000010000 */
[----:B------:R-:W-:Y:S01]  /*7f60*/  MUFU.EX2 R175, R175 ;  /* 0x000000af00af7308 */ /* 0x000fe20000000800 */
[----:B-1----:R-:W-:Y:S01]  /*7f70*/  @!P1 LEA R97, R115, UR38, 0x3 ;  /* 0x0000002673619c11 */ /* 0x002fe2000f8e18ff */
[----:B------:R1:W-:Y:S06]  /*7f80*/  BAR.ARV R4, 0x100 ;  /* 0x000400040000751d */ /* 0x0003ec0000002000 */
[----:B------:R-:W3:Y:S01]  /*7f90*/  MUFU.EX2 R164, R99 ;  /* 0x0000006300a47308 */ /* 0x000ee20000000800 */
[----:B--2---:R-:W-:-:S01]  /*7fa0*/  FADD.FTZ R5, R162, R5 ;  /* 0x00000005a2057221 */ /* 0x004fc20000010000 */
[----:B-1----:R-:W-:-:S05]  /*7fb0*/  @!P1 VIADD R4, R97, 0x29840 ;  /* 0x0002984061049836 */ /* 0x002fca0000000000 */
[----:B------:R-:W-:Y:S01]  /*7fc0*/  @!P1 PRMT R4, RZ, 0x654, R4 ;  /* 0x00000654ff049816 */ /* 0x000fe20000000004 */
[----:B------:R-:W1:Y:S03]  /*7fd0*/  MUFU.EX2 R124, R124 ;  /* 0x0000007c007c7308 */ /* 0x000e660000000800 */
[----:B------:R2:W-:Y:S05]  /*7fe0*/  @!P1 SYNCS.ARRIVE.TRANS64.RED.A1T0 RZ, [R4+URZ], RZ ;  /* 0x000000ff04ff99a7 */ /* 0x0005ea000810043f */
[----:B------:R-:W4:Y:S01]  /*7ff0*/  MUFU.EX2 R166, R101 ;  /* 0x0000006500a67308 */ /* 0x000f220000000800 */
[----:B---3--:R-:W-:-:S01]  /*8000*/  FADD.FTZ R5, R164, R5 ;  /* 0x00000005a4057221 */ /* 0x008fc20000010000 */
[----:B--2---:R-:W-:-:S04]  /*8010*/  FADD.FTZ R4, R122, R93 ;  /* 0x0000005d7a047221 */ /* 0x004fc80000010000 */
[----:B------:R-:W-:Y:S02]  /*8020*/  FADD.FTZ R93, R175, R4 ;  /* 0x00000004af5d7221 */ /* 0x000fe40000010000 */
[----:B------:R-:W2:Y:S02]  /*8030*/  MUFU.EX2 R177, R177 ;  /* 0x000000b100b17308 */ /* 0x000ea40000000800 */
[----:B-1----:R-:W-:-:S06]  /*8040*/  FADD.FTZ R4, R124, R93 ;  /* 0x0000005d7c047221 */ /* 0x002fcc0000010000 */
[----:B------:R-:W1:Y:S01]  /*8050*/  MUFU.EX2 R102, R102 ;  /* 0x0000006600667308 */ /* 0x000e620000000800 */
[----:B----4-:R-:W-:-:S01]  /*8060*/  FADD.FTZ R93, R166, R5 ;  /* 0x00000005a65d7221 */ /* 0x010fc20000010000 */
[----:B--2---:R-:W-:-:S03]  /*8070*/  FADD.FTZ R5, R177, R4 ;  /* 0x00000004b1057221 */ /* 0x004fc60000010000 */
[----:B-1----:R-:W-:Y:S01]  /*8080*/  FADD.FTZ R4, R102, R93 ;  /* 0x0000005d66047221 */ /* 0x002fe20000010000 */
[----:B------:R-:W-:Y:S06]  /*8090*/  @!P0 BRA `(.L_x_24) ;  /* 0x0000000000048947 */ /* 0x000fec0003800000 */
[----:B------:R-:W-:Y:S01]  /*80a0*/  BPT.TRAP 0x1 ;  /* 0x000000040000795c */ /* 0x000fe20000300000 */
.L_x_24:
[----:B------:R-:W-:Y:S01]  /*80b0*/  ULEA UR6, UR55, UR38, 0x3 ;  /* 0x0000002637067291 */ /* 0x000fe2000f8e183f */
[----:B------:R-:W-:Y:S01]  /*80c0*/  ISETP.LT.AND P1, PT, RZ, UR54, PT ;  /* 0x00000036ff007c0c */ /* 0x000fe2000bf21270 */
[----:B------:R-:W-:Y:S01]  /*80d0*/  UIADD3 UR7, UR54, -0x1, URZ ;  /* 0xffffffff36077890 */ /* 0x000fe2000fffe03f */
[----:B------:R-:W-:Y:S01]  /*80e0*/  F2FP.SATFINITE.E4M3.F32.PACK_AB_MERGE_C R128, R155, R128, RZ ;  /* 0x000000809b80723e */ /* 0x000fe200048070ff */
[----:B------:R-:W-:Y:S01]  /*80f0*/  UIADD3 UR6, UR6, 0x29860, URZ ;  /* 0x0002986006067890 */ /* 0x000fe2000fffe03f */
[----:B------:R-:W-:Y:S01]  /*8100*/  F2FP.SATFINITE.E4M3.F32.PACK_AB_MERGE_C R7, R12, R7, RZ ;  /* 0x000000070c07723e */ /* 0x000fe200048070ff */
[----:B------:R-:W-:Y:S01]  /*8110*/  UMOV UR56, UR36 ;  /* 0x0000002400387c82 */ /* 0x000fe20008000000 */
[----:B------:R-:W-:Y:S01]  /*8120*/  F2FP.SATFINITE.E4M3.F32.PACK_AB_MERGE_C R10, R13, R10, RZ ;  /* 0x0000000a0d0a723e */ /* 0x000fe200048070ff */
[----:B------:R-:W-:Y:S01]  /*8130*/  UPRMT UR6, UR37, 0x654, UR6 ;  /* 0x0000065425067896 */ /* 0x000fe20008000006 */
[----:B------:R-:W-:Y:S01]  /*8140*/  F2FP.SATFINITE.E4M3.F32.PACK_AB_MERGE_C R124, R177, R124, RZ ;  /* 0x0000007cb17c723e */ /* 0x000fe200048070ff */
[----:B------:R-:W-:Y:S01]  /*8150*/  UMOV UR54, UR7 ;  /* 0x0000000700367c82 */ /* 0x000fe20008000000 */
[----:B------:R-:W-:Y:S01]  /*8160*/  F2FP.SATFINITE.E4M3.F32.PACK_AB_MERGE_C R128, R21, R14, R128 ;  /* 0x0000000e1580723e */ /* 0x000fe20004807080 */
[----:B------:R-:W-:Y:S01]  /*8170*/  UMOV UR55, UR49 ;  /* 0x0000003100377c82 */ /* 0x000fe20008000000 */
[----:B------:R-:W-:Y:S01]  /*8180*/  F2FP.SATFINITE.E4M3.F32.PACK_AB_MERGE_C R15, R90, R15, RZ ;  /* 0x0000000f5a0f723e */ /* 0x000fe200048070ff */
[----:B------:R-:W-:Y:S01]  /*8190*/  FMUL.FTZ R24, R24, R6 ;  /* 0x0000000618187220 */ /* 0x000fe20000410000 */
[----:B------:R-:W-:Y:S01]  /*81a0*/  F2FP.SATFINITE.E4M3.F32.PACK_AB_MERGE_C R94, R141, R94, RZ ;  /* 0x0000005e8d5e723e */ /* 0x000fe200048070ff */
[----:B------:R-:W-:Y:S01]  /*81b0*/  FMUL.FTZ R25, R25, R6 ;  /* 0x0000000619197220 */ /* 0x000fe20000410000 */
[----:B------:R-:W-:Y:S01]  /*81c0*/  F2FP.SATFINITE.E4M3.F32.PACK_AB_MERGE_C R132, R143, R132, RZ ;  /* 0x000000848f84723e */ /* 0x000fe200048070ff */
[----:B------:R-:W-:Y:S01]  /*81d0*/  SYNCS.ARRIVE.TRANS64.RED.A1T0 RZ, [UR6], RZ ;  /* 0x000000ffffff79a7 */ /* 0x000fe20008100406 */
[----:B------:R-:W-:Y:S01]  /*81e0*/  F2FP.SATFINITE.E4M3.F32.PACK_AB_MERGE_C R98, R157, R98, RZ ;  /* 0x000000629d62723e */ /* 0x000fe200048070ff */
[----:B------:R-:W-:Y:S01]  /*81f0*/  FMUL.FTZ R28, R28, R6 ;  /* 0x000000061c1c7220 */ /* 0x000fe20000410000 */
[----:B------:R-:W-:Y:S01]  /*8200*/  F2FP.SATFINITE.E4M3.F32.PACK_AB_MERGE_C R136, R147, R136, RZ ;  /* 0x000000889388723e */ /* 0x000fe200048070ff */
[----:B------:R-:W-:Y:S01]  /*8210*/  FMUL.FTZ R29, R29, R6 ;  /* 0x000000061d1d7220 */ /* 0x000fe20000410000 */
[----:B------:R-:W-:Y:S01]  /*8220*/  F2FP.SATFINITE.E4M3.F32.PACK_AB_MERGE_C R104, R125, R104, RZ ;  /* 0x000000687d68723e */ /* 0x000fe200048070ff */
[-C--:B------:R-:W-:Y:S01]  /*8230*/  FMUL.FTZ R32, R32, R6.reuse ;  /* 0x0000000620207220 */ /* 0x080fe20000410000 */
        /* <DEDUP_REMOVED lines=15> */
[----:B------:R-:W-:Y:S01]  /*8330*/  FMUL.FTZ R48, R48, R6 ;  /* 0x0000000630307220 */ /* 0x000fe20000410000 */
[----:B------:R-:W-:Y:S01]  /*8340*/  F2FP.SATFINITE.E4M3.F32.PACK_AB_MERGE_C R12, R95, R160, RZ ;  /* 0x000000a05f0c723e */ /* 0x000fe200048070ff */
[----:B------:R-:W-:Y:S01]  /*8350*/  FMUL.FTZ R49, R49, R6 ;  /* 0x0000000631317220 */ /* 0x000fe20000410000 */
[----:B------:R-:W-:Y:S01]  /*8360*/  F2FP.SATFINITE.E4M3.F32.PACK_AB_MERGE_C R13, R102, R166, RZ ;  /* 0x000000a6660d723e */ /* 0x000fe200048070ff */
[-C--:B------:R-:W-:Y:S01]  /*8370*/  FMUL.FTZ R52, R52, R6.reuse ;  /* 0x0000000634347220 */ /* 0x080fe20000410000 */
[----:B------:R-:W-:Y:S01]  /*8380*/  F2FP.SATFINITE.E4M3.F32.PACK_AB_MERGE_C R172, R8, R173, R7 ;  /* 0x000000ad08ac723e */ /* 0x000fe20004807007 */
[----:B------:R-:W-:Y:S01]  /*8390*/  FMUL.FTZ R53, R53, R6 ;  /* 0x0000000635357220 */ /* 0x000fe20000410000 */
[----:B------:R-:W-:Y:S01]  /*83a0*/  F2FP.SATFINITE.E4M3.F32.PACK_AB_MERGE_C R190, R175, R122, R124 ;  /* 0x0000007aafbe723e */ /* 0x000fe2000480707c */
[-C--:B------:R-:W-:Y:S01]  /*83b0*/  FMUL.FTZ R56, R56, R6.reuse ;  /* 0x0000000638387220 */ /* 0x080fe20000410000 */
        /* <DEDUP_REMOVED lines=14> */
[----:B------:R-:W-:Y:S01]  /*84a0*/  FMUL.FTZ R85, R85, R6 ;  /* 0x0000000655557220 */ /* 0x000fe20000410000 */
        /* <DEDUP_REMOVED lines=32> */
[----:B------:R-:W-:Y:S01]  /*86b0*/  F2FP.SATFINITE.E4M3.F32.PACK_AB_MERGE_C R173, R9, R126, R10 ;  /* 0x0000007e09ad723e */ /* 0x000fe2000480700a */
[----:B------:R-:W-:Y:S01]  /*86c0*/  IMAD.MOV.U32 R6, RZ, RZ, R89 ;  /* 0x000000ffff067224 */ /* 0x000fe200078e0059 */
[----:B------:R-:W-:Y:S01]  /*86d0*/  F2FP.SATFINITE.E4M3.F32.PACK_AB_MERGE_C R174, R20, R11, R15 ;  /* 0x0000000b14ae723e */ /* 0x000fe2000480700f */
[----:B------:R-:W-:Y:S01]  /*86e0*/  IMAD.MOV.U32 R3, RZ, RZ, R91 ;  /* 0x000000ffff037224 */ /* 0x000fe200078e005b */
[----:B------:R-:W-:Y:S01]  /*86f0*/  F2FP.SATFINITE.E4M3.F32.PACK_AB_MERGE_C R176, R137, R92, R94 ;  /* 0x0000005c89b0723e */ /* 0x000fe2000480705e */
[----:B------:R-:W-:Y:S01]  /*8700*/  IMAD.MOV.U32 R175, RZ, RZ, R128 ;  /* 0x000000ffffaf7224 */ /* 0x000fe200078e0080 */
[----:B------:R-:W-:-:S02]  /*8710*/  F2FP.SATFINITE.E4M3.F32.PACK_AB_MERGE_C R177, R139, R130, R132 ;  /* 0x000000828bb1723e */ /* 0x000fc40004807084 */
[----:B------:R-:W-:Y:S02]  /*8720*/  F2FP.SATFINITE.E4M3.F32.PACK_AB_MERGE_C R178, R153, R96, R98 ;  /* 0x0000006099b2723e */ /* 0x000fe40004807062 */
[----:B------:R-:W-:Y:S02]  /*8730*/  F2FP.SATFINITE.E4M3.F32.PACK_AB_MERGE_C R179, R145, R134, R136 ;  /* 0x0000008691b3723e */ /* 0x000fe40004807088 */
[----:B------:R-:W-:Y:S02]  /*8740*/  F2FP.SATFINITE.E4M3.F32.PACK_AB_MERGE_C R180, R159, R100, R104 ;  /* 0x000000649fb4723e */ /* 0x000fe40004807068 */
[----:B------:R-:W-:Y:S02]  /*8750*/  F2FP.SATFINITE.E4M3.F32.PACK_AB_MERGE_C R181, R138, R121, R123 ;  /* 0x000000798ab5723e */ /* 0x000fe4000480707b */
[----:B------:R-:W-:Y:S02]  /*8760*/  F2FP.SATFINITE.E4M3.F32.PACK_AB_MERGE_C R182, R129, R106, R108 ;  /* 0x0000006a81b6723e */ /* 0x000fe4000480706c */
[----:B------:R-:W-:-:S02]  /*8770*/  F2FP.SATFINITE.E4M3.F32.PACK_AB_MERGE_C R183, R142, R127, R131 ;  /* 0x0000007f8eb7723e */ /* 0x000fc40004807083 */
[----:B------:R-:W-:Y:S02]  /*8780*/  F2FP.SATFINITE.E4M3.F32.PACK_AB_MERGE_C R184, R105, R110, R112 ;  /* 0x0000006e69b8723e */ /* 0x000fe40004807070 */
[----:B------:R-:W-:Y:S02]  /*8790*/  F2FP.SATFINITE.E4M3.F32.PACK_AB_MERGE_C R185, R146, R135, R107 ;  /* 0x0000008792b9723e */ /* 0x000fe4000480706b */
[----:B------:R-:W-:Y:S02]  /*87a0*/  F2FP.SATFINITE.E4M3.F32.PACK_AB_MERGE_C R186, R163, R114, R116 ;  /* 0x00000072a3ba723e */ /* 0x000fe40004807074 */
[----:B------:R-:W-:Y:S02]  /*87b0*/  F2FP.SATFINITE.E4M3.F32.PACK_AB_MERGE_C R187, R150, R109, R111 ;  /* 0x0000006d96bb723e */ /* 0x000fe4000480706f */
[----:B------:R-:W-:Y:S02]  /*87c0*/  F2FP.SATFINITE.E4M3.F32.PACK_AB_MERGE_C R188, R167, R118, R120 ;  /* 0x00000076a7bc723e */ /* 0x000fe40004807078 */
[----:B------:R-:W-:-:S02]  /*87d0*/  F2FP.SATFINITE.E4M3.F32.PACK_AB_MERGE_C R189, R152, R113, R12 ;  /* 0x0000007198bd723e */ /* 0x000fc4000480700c */
[----:B------:R-:W-:Y:S01]  /*87e0*/  F2FP.SATFINITE.E4M3.F32.PACK_AB_MERGE_C R191, R164, R162, R13 ;  /* 0x000000a2a4bf723e */ /* 0x000fe2000480700d */
[----:B------:R-:W-:Y:S06]  /*87f0*/  @P1 BRA `(.L_x_25) ;  /* 0xffffffc800601947 */ /* 0x000fec000383ffff */
.L_x_15:
[----:B------:R-:W-:Y:S06]  /*8800*/  BAR.ARV 0x8, 0x120 ;  /* 0x0204800000007b1d */ /* 0x000fec0000002000 */
[----:B------:R-:W-:Y:S05]  /*8810*/  @!P0 BRA `(.L_x_26) ;  /* 0x0000000000048947 */ /* 0x000fea0003800000 */
[----:B------:R-:W-:Y:S01]  /*8820*/  BPT.TRAP 0x1 ;  /* 0x000000040000795c */ /* 0x000fe20000300000 */
.L_x_26:
[----:B------:R-:W-:Y:S01]  /*8830*/  ULEA UR4, UR49, UR38, 0x3 ;  /* 0x0000002631047291 */ /* 0x000fe2000f8e183f */
[----:B------:R-:W-:-:S05]  /*8840*/  IMAD.U32 R0, RZ, RZ, UR36 ;  /* 0x00000024ff007e24 */ /* 0x000fca000f8e00ff */
[----:B------:R-:W-:-:S04]  /*8850*/  SHF.L.U32 R0, R0, 0x1f, RZ ;  /* 0x0000001f00007819 */ /* 0x000fc800000006ff */
[----:B------:R1:W2:Y:S01]  /*8860*/  SYNCS.PHASECHK.TRANS64.TRYWAIT P1, [UR4+0x29850], R0 ;  /* 0x02985000ff0075a7 */ /* 0x0002a20008020144 */
[----:B------:R-:W-:Y:S05]  /*8870*/  @!P0 BRA `(.L_x_27) ;  /* 0x0000000000048947 */ /* 0x000fea0003800000 */
[----:B------:R-:W-:Y:S01]  /*8880*/  BPT.TRAP 0x1 ;  /* 0x000000040000795c */ /* 0x000fe20000300000 */
.L_x_27:
[----:B--2---:R-:W-:Y:S05]  /*8890*/  @P1 BRA `(.L_x_28) ;  /* 0x0000000000081947 */ /* 0x004fea0003800000 */
[----:B------:R-:W2:Y:S02]  /*88a0*/  SYNCS.PHASECHK.TRANS64.TRYWAIT P1, [UR4+0x29850], R0 ;  /* 0x02985000ff0075a7 */ /* 0x000ea40008020144 */
[----:B--2---:R-:W-:Y:S05]  /*88b0*/  @!P1 BRA `(.L_x_29) ;  /* 0x0000004800fc9947 */ /* 0x004fea0003800000 */
.L_x_28:
[----:B------:R-:W-:Y:S01]  /*88c0*/  UIADD3 UR5, UR38, 0x400, URZ ;  /* 0x0000040026057890 */ /* 0x000fe2000fffe03f */
[----:B------:R-:W-:Y:S01]  /*88d0*/  WARPGROUP.ARRIVE ;  /* 0x00000000000079c5 */ /* 0x000fe20000000000 */
[----:B------:R-:W-:Y:S01]  /*88e0*/  UMOV UR7, 0xc0000010 ;  /* 0xc000001000077882 */ /* 0x000fe20000000000 */
[----:B------:R-:W-:Y:S01]  /*88f0*/  IMAD.MOV.U32 R8, RZ, RZ, 0x3f800000 ;  /* 0x3f800000ff087424 */ /* 0x000fe200078e00ff */
[----:B------:R-:W-:-:S04]  /*8900*/  USHF.R.U32.HI UR5, URZ, 0x4, UR5 ;  /* 0x000000043f057899 */ /* 0x000fc80008011605 */
[----:B------:R-:W-:-:S04]  /*8910*/  ULOP3.LUT UR5, UR5, 0x3fff, URZ, 0xc0, !UPT ;  /* 0x00003fff05057892 */ /* 0x000fc8000f8ec03f */
[----:B------:R-:W-:-:S04]  /*8920*/  ULOP3.LUT UR5, UR5, 0x10000, URZ, 0xfc, !UPT ;  /* 0x0001000005057892 */ /* 0x000fc8000f8efc3f */
[----:B------:R-:W-:-:S07]  /*8930*/  UIMAD UR5, UR49, 0x500, UR5 ;  /* 0x00000500310578a4 */ /* 0x000fce000f8e0205 */
[----:B------:R-:W-:Y:S02]  /*8940*/  UMOV UR6, UR5 ;  /* 0x0000000500067c82 */ /* 0x000fe40008000000 */
[----:B------:R-:W-:Y:S01]  /*8950*/  QGMMA.64x128x32.F32.E4M3.E4M3 R24, R172, gdesc[UR4], R24, gsb0 ;  /* 0x01e00004ac187df3 */ /* 0x000fe20008000818 */
[----:B------:R-:W-:Y:S01]  /*8960*/  UIADD3 UR6, UR5, 0x100, URZ ;  /* 0x0000010005067890 */ /* 0x000fe2000fffe03f */
[----:B------:R-:W-:Y:S01]  /*8970*/  UMOV UR7, 0xc0000010 ;  /* 0xc000001000077882 */ /* 0x000fe20000000000 */
[----:B------:R-:W-:Y:S02]  /*8980*/  WARPGROUP.DEPBAR.LE gsb0, 0x0 ;  /* 0x00008000000079c5 */ /* 0x000fe40000010000 */
[----:B------:R-:W-:-:S07]  /*8990*/  WARPGROUP.ARRIVE ;  /* 0x00000000000079c5 */ /* 0x000fce0000000000 */
[----:B------:R-:W-:Y:S01]  /*89a0*/  QGMMA.64x128x32.F32.E4M3.E4M3 R24, R176, gdesc[UR4], R24, gsb0 ;  /* 0x01e00004b0187df3 */ /* 0x000fe20008000818 */
[----:B------:R-:W-:Y:S02]  /*89b0*/  ULDC.64 UR6, c[0x0][0x9a0] ;  /* 0x0002680000067ab9 */ /* 0x000fe40000000a00 */
[----:B------:R-:W-:-:S04]  /*89c0*/  UISETP.NE.U32.AND UP0, UPT, UR6, URZ, UPT ;  /* 0x0000003f0600728c */ /* 0x000fc8000bf05070 */
[----:B------:R-:W-:-:S06]  /*89d0*/  UISETP.NE.AND.EX UP0, UPT, UR7, URZ, UPT, UP0 ;  /* 0x0000003f0700728c */ /* 0x000fcc000bf05300 */
[----:B------:R-:W-:-:S05]  /*89e0*/  PLOP3.LUT P1, PT, PT, PT, UP0, 0x80, 0x0 ;  /* 0x000000000000781c */ /* 0x000fca0003f2f008 */
[----:B------:R-:W-:Y:S01]  /*89f0*/  @UP0 USHF.R.S32.HI UR10, URZ, 0x1f, UR44 ;  /* 0x0000001f3f0a0899 */ /* 0x000fe2000801142c */
[----:B------:R-:W-:Y:S01]  /*8a00*/  @UP0 ULDC.64 UR12, c[0x0][0x9c8] ;  /* 0x00027200000c0ab9 */ /* 0x000fe20000000a00 */
[----:B------:R-:W-:Y:S02]  /*8a10*/  @UP0 USHF.R.S32.HI UR11, URZ, 0x1f, UR41 ;  /* 0x0000001f3f0b0899 */ /* 0x000fe40008011429 */
[----:B------:R-:W-:Y:S02]  /*8a20*/  @UP0 UIMAD UR10, UR10, UR12, URZ ;  /* 0x0000000c0a0a02a4 */ /* 0x000fe4000f8e023f */
[----:B------:R-:W-:Y:S02]  /*8a30*/  @UP0 UIMAD.WIDE.U32 UR8, UR44, UR12, URZ ;  /* 0x0000000c2c0802a5 */ /* 0x000fe4000f8e003f */
[----:B------:R-:W-:-:S03]  /*8a40*/  @UP0 UIMAD UR10, UR44, UR13, UR10 ;  /* 0x0000000d2c0a02a4 */ /* 0x000fc6000f8e020a */
[----:B------:R-:W-:Y:S01]  /*8a50*/  @UP0 ULDC.64 UR12, c[0x0][0x9d0] ;  /* 0x00027400000c0ab9 */ /* 0x000fe20000000a00 */
[----:B------:R-:W-:Y:S02]  /*8a60*/  @UP0 UIADD3 UR9, UR9, UR10, URZ ;  /* 0x0000000a09090290 */ /* 0x000fe4000fffe03f */
[----:B------:R-:W-:Y:S02]  /*8a70*/  @UP0 UIMAD UR10, UR11, UR12, URZ ;  /* 0x0000000c0b0a02a4 */ /* 0x000fe4000f8e023f */
[----:B------:R-:W-:Y:S02]  /*8a80*/  @UP0 UIMAD.WIDE.U32 UR8, UR41, UR12, UR8 ;  /* 0x0000000c290802a5 */ /* 0x000fe4000f8e0008 */
[----:B------:R-:W-:Y:S02]  /*8a90*/  @UP0 UIMAD UR10, UR41, UR13, UR10 ;  /* 0x0000000d290a02a4 */ /* 0x000fe4000f8e020a */
[----:B------:R-:W-:Y:S02]  /*8aa0*/  @UP0 ULEA UR6, UP1, UR8, UR6, 0x2 ;  /* 0x0000000608060291 */ /* 0x000fe4000f82103f */
[----:B------:R-:W-:-:S04]  /*8ab0*/  @UP0 UIADD3 UR9, UR9, UR10, URZ ;  /* 0x0000000a09090290 */ /* 0x000fc8000fffe03f */
[----:B------:R-:W-:Y:S01]  /*8ac0*/  MOV R6, UR6 ;  /* 0x0000000600067c02 */ /* 0x000fe20008000f00 */
[----:B------:R-:W-:Y:S02]  /*8ad0*/  @UP0 ULEA.HI.X UR7, UR8, UR7, UR9, 0x2, UP1 ;  /* 0x0000000708070291 */ /* 0x000fe400088f1409 */
[----:B------:R-:W-:-:S04]  /*8ae0*/  UIADD3 UR6, UR5, 0x200, URZ ;  /* 0x0000020005067890 */ /* 0x000fc8000fffe03f */
[----:B------:R-:W-:Y:S01]  /*8af0*/  IMAD.U32 R7, RZ, RZ, UR7 ;  /* 0x00000007ff077e24 */ /* 0x000fe2000f8e00ff */
[----:B------:R-:W-:-:S04]  /*8b00*/  UMOV UR7, 0xc0000010 ;  /* 0xc000001000077882 */ /* 0x000fc80000000000 */
[----:B------:R3:W4:Y:S01]  /*8b10*/  @P1 LDG.E R8, desc[UR50][R6.64] ;  /* 0x0000003206081981 */ /* 0x000722000c1e1900 */
[----:B------:R-:W-:Y:S02]  /*8b20*/  WARPGROUP.DEPBAR.LE gsb0, 0x0 ;  /* 0x00008000000079c5 */ /* 0x000fe40000010000 */
[----:B------:R-:W-:-:S06]  /*8b30*/  WARPGROUP.ARRIVE ;  /* 0x00000000000079c5 */ /* 0x000fcc0000000000 */
[----:B------:R-:W-:Y:S01]  /*8b40*/  QGMMA.64x128x32.F32.E4M3.E4M3 R24, R180, gdesc[UR4], R24, gsb0 ;  /* 0x01e00004b4187df3 */ /* 0x000fe20008000818 */
[----:B------:R-:W-:Y:S01]  /*8b50*/  UIADD3 UR6, UR5, 0x300, URZ ;  /* 0x0000030005067890 */ /* 0x000fe2000fffe03f */
[----:B------:R-:W-:Y:S01]  /*8b60*/  UMOV UR7, 0xc0000010 ;  /* 0xc000001000077882 */ /* 0x000fe20000000000 */
[----:B-12---:R-:W1:Y:S04]  /*8b70*/  SHFL.BFLY PT, R0, R5, 0x2, 0x1f ;  /* 0x0c401f0005007f89 */ /* 0x006e6800000e0000 */
[----:B------:R-:W2:Y:S01]  /*8b80*/  SHFL.BFLY PT, R9, R4, 0x2, 0x1f ;  /* 0x0c401f0004097f89 */ /* 0x000ea200000e0000 */
[----:B------:R-:W-:Y:S02]  /*8b90*/  WARPGROUP.DEPBAR.LE gsb0, 0x0 ;  /* 0x00008000000079c5 */ /* 0x000fe40000010000 */
[----:B------:R-:W-:-:S06]  /*8ba0*/  WARPGROUP.ARRIVE ;  /* 0x00000000000079c5 */ /* 0x000fcc0000000000 */
[----:B------:R-:W-:Y:S01]  /*8bb0*/  QGMMA.64x128x32.F32.E4M3.E4M3 R24, R184, gdesc[UR4], R24, gsb0 ;  /* 0x01e00004b8187df3 */ /* 0x000fe20008000818 */
[----:B------:R-:W-:Y:S01]  /*8bc0*/  UIADD3 UR6, UR5, 0x400, URZ ;  /* 0x0000040005067890 */ /* 0x000fe2000fffe03f */
[----:B------:R-:W-:Y:S01]  /*8bd0*/  UMOV UR7, 0xc0000010 ;  /* 0xc000001000077882 */ /* 0x000fe20000000000 */
[----:B-1----:R-:W-:-:S01]  /*8be0*/  FADD.FTZ R0, R0, R5 ;  /* 0x0000000500007221 */ /* 0x002fc20000010000 */
[----:B--2---:R-:W-:-:S04]  /*8bf0*/  FADD.FTZ R9, R9, R4 ;  /* 0x0000000409097221 */ /* 0x004fc80000010000 */
[----:B------:R-:W1:Y:S04]  /*8c00*/  SHFL.BFLY PT, R3, R0, 0x1, 0x1f ;  /* 0x0c201f0000037f89 */ /* 0x000e6800000e0000 */
[----:B---3--:R-:W2:Y:S01]  /*8c10*/  SHFL.BFLY PT, R6, R9, 0x1, 0x1f ;  /* 0x0c201f0009067f89 */ /* 0x008ea200000e0000 */
[----:B------:R-:W-:Y:S02]  /*8c20*/  IMAD.MOV.U32 R5, RZ, RZ, RZ ;  /* 0x000000ffff057224 */ /* 0x000fe400078e00ff */
[----:B-1----:R-:W-:Y:S01]  /*8c30*/  FADD.FTZ R7, R0, R3 ;  /* 0x0000000300077221 */ /* 0x002fe20000010000 */
[----:B--2---:R-:W-:-:S04]  /*8c40*/  FADD.FTZ R11, R9, R6 ;  /* 0x00000006090b7221 */ /* 0x004fc80000010000 */
[C---:B------:R-:W-:Y:S01]  /*8c50*/  FSETP.NE.FTZ.AND P1, PT, R7.reuse, RZ, PT ;  /* 0x000000ff0700720b */ /* 0x040fe20003f35000 */
[----:B------:R-:W-:Y:S01]  /*8c60*/  FMUL.FTZ R12, R7, 0.00390625 ;  /* 0x3b800000070c7820 */ /* 0x000fe20000410000 */
[----:B------:R-:W-:-:S04]  /*8c70*/  FMUL.FTZ R13, R11, 0.00390625 ;  /* 0x3b8000000b0d7820 */ /* 0x000fc80000410000 */
[----:B------:R-:W-:Y:S02]  /*8c80*/  FSETP.NE.FTZ.AND P2, PT, R12, RZ, PT ;  /* 0x000000ff0c00720b */ /* 0x000fe40003f55000 */
[----:B------:R-:W-:-:S05]  /*8c90*/  FSETP.NE.FTZ.AND P3, PT, R13, RZ, PT ;  /* 0x000000ff0d00720b */ /* 0x000fca0003f75000 */
[----:B------:R-:W-:Y:S01]  /*8ca0*/  @P1 MUFU.RCP R5, R7 ;  /* 0x0000000700051308 */ /* 0x000fe20000001000 */
[----:B------:R-:W-:Y:S01]  /*8cb0*/  FSETP.NE.FTZ.AND P1, PT, R11, RZ, PT ;  /* 0x000000ff0b00720b */ /* 0x000fe20003f35000 */
[----:B------:R-:W-:Y:S01]  /*8cc0*/  IMAD.MOV.U32 R9, RZ, RZ, RZ ;  /* 0x000000ffff097224 */ /* 0x000fe200078e00ff */
[----:B------:R-:W-:Y:S02]  /*8cd0*/  WARPGROUP.DEPBAR.LE gsb0, 0x0 ;  /* 0x00008000000079c5 */ /* 0x000fe40000010000 */
[----:B------:R-:W-:-:S06]  /*8ce0*/  WARPGROUP.ARRIVE ;  /* 0x00000000000079c5 */ /* 0x000fcc0000000000 */
[----:B------:R-:W-:Y:S01]  /*8cf0*/  QGMMA.64x128x32.F32.E4M3.E4M3 R24, R188, gdesc[UR4], R24, gsb0 ;  /* 0x01e00004bc187df3 */ /* 0x000fe20008000818 */
[----:B------:R-:W1:Y:S08]  /*8d00*/  @P2 MUFU.LG2 R6, R12 ;  /* 0x0000000c00062308 */ /* 0x000e700000000c00 */
[----:B------:R-:W2:Y:S08]  /*8d10*/  @P3 MUFU.LG2 R10, R13 ;  /* 0x0000000d000a3308 */ /* 0x000eb00000000c00 */
[----:B------:R-:W3:Y:S01]  /*8d20*/  @P1 MUFU.RCP R9, R11 ;  /* 0x0000000b00091308 */ /* 0x000ee20000001000 */
[C---:B------:R-:W-:Y:S01]  /*8d30*/  @P2 FMUL.FTZ R4, R88.reuse, 0.69314718246459960938 ;  /* 0x3f31721858042820 */ /* 0x040fe20000410000 */
[----:B------:R-:W-:Y:S01]  /*8d40*/  @P3 FMUL.FTZ R15, R88, 0.69314718246459960938 ;  /* 0x3f317218580f3820 */ /* 0x000fe20000410000 */
[----:B-1----:R-:W-:Y:S01]  /*8d50*/  @P2 FMUL.FTZ R7, R6, 0.69314718246459960938 ;  /* 0x3f31721806072820 */ /* 0x002fe20000410000 */
[----:B------:R-:W-:-:S02]  /*8d60*/  IMAD.MOV.U32 R3, RZ, RZ, -0x800000 ;  /* 0xff800000ff037424 */ /* 0x000fc400078e00ff */
[----:B----4-:R-:W-:Y:S01]  /*8d70*/  FMUL.FTZ R12, R5, R8 ;  /* 0x00000008050c7220 */ /* 0x010fe20000410000 */
[----:B------:R-:W-:Y:S02]  /*8d80*/  IMAD.MOV.U32 R0, RZ, RZ, -0x800000 ;  /* 0xff800000ff007424 */ /* 0x000fe400078e00ff */
[----:B--2---:R-:W-:Y:S01]  /*8d90*/  @P3 FMUL.FTZ R10, R10, 0.69314718246459960938 ;  /* 0x3f3172180a0a3820 */ /* 0x004fe20000410000 */
[----:B------:R-:W-:-:S03]  /*8da0*/  @P2 FFMA.FTZ R3, R4, R91, R7 ;  /* 0x0000005b04032223 */ /* 0x000fc60000010007 */
[----:B------:R-:W-:Y:S01]  /*8db0*/  @P3 FFMA.FTZ R0, R15, R89, R10 ;  /* 0x000000590f003223 */ /* 0x000fe2000001000a */
[----:B---3--:R-:W-:Y:S01]  /*8dc0*/  FMUL.FTZ R88, R9, R8 ;  /* 0x0000000809587220 */ /* 0x008fe20000410000 */
[----:B------:R-:W-:Y:S02]  /*8dd0*/  WARPGROUP.DEPBAR.LE gsb0, 0x0 ;  /* 0x00008000000079c5 */ /* 0x000fe40000010000 */
[----:B------:R-:W-:Y:S05]  /*8de0*/  @!P0 BRA `(.L_x_30) ;  /* 0x0000000000048947 */ /* 0x000fea0003800000 */
[----:B------:R-:W-:Y:S01]  /*8df0*/  BPT.TRAP 0x1 ;  /* 0x000000040000795c */ /* 0x000fe20000300000 */
.L_x_30:
[----:B------:R-:W1:Y:S01]  /*8e00*/  S2R R89, SR_TID.X ;  /* 0x0000000000597919 */ /* 0x000e620000002100 */
[----:B------:R-:W-:Y:S01]  /*8e10*/  ULDC.64 UR6, c[0x4][0x40] ;  /* 0x0100100000067ab9 */ /* 0x000fe20000000a00 */
        /* <DEDUP_REMOVED lines=10> */
[----:B------:R-:W-:Y:S01]  /*8ec0*/  FMUL.FTZ R11, R31, R88 ;  /* 0x000000581f0b7220 */ /* 0x000fe20000410000 */
[----:B------:R-:W-:-:S02]  /*8ed0*/  UIADD3 UR42, -UR42, URZ, URZ ;  /* 0x0000003f2a2a7290 */ /* 0x000fc4000fffe13f */
[----:B------:R-:W-:Y:S01]  /*8ee0*/  USHF.R.S32.HI UR5, URZ, 0x1f, UR43 ;  /* 0x0000001f3f057899 */ /* 0x000fe2000801142b */
[----:B------:R-:W-:Y:S01]  /*8ef0*/  ULDC UR8, c[0x0][0xda8] ;  /* 0x00036a0000087ab9 */ /* 0x000fe20000000800 */
[----:B-1----:R-:W-:-:S05]  /*8f00*/  IMAD.SHL.U32 R4, R89, 0x4, RZ ;  /* 0x0000000459047824 */ /* 0x002fca00078e00ff */
[----:B------:R-:W-:-:S04]  /*8f10*/  LOP3.LUT R4, R4, 0xc, RZ, 0xc0, !PT ;  /* 0x0000000c04047812 */ /* 0x000fc800078ec0ff */
[----:B------:R-:W-:-:S05]  /*8f20*/  IADD3 R4, P0, R4, UR6, RZ ;  /* 0x0000000604047c10 */ /* 0x000fca000ff1e0ff */
[----:B------:R-:W-:Y:S02]  /*8f30*/  IMAD.X R5, RZ, RZ, UR7, P0 ;  /* 0x00000007ff057e24 */ /* 0x000fe400080e06ff */
[-C--:B------:R-:W-:Y:S01]  /*8f40*/  FMUL.FTZ R24, R33, R12.reuse ;  /* 0x0000000c21187220 */ /* 0x080fe20000410000 */
[-C--:B------:R-:W-:Y:S01]  /*8f50*/  FMUL.FTZ R29, R40, R12.reuse ;  /* 0x0000000c281d7220 */ /* 0x080fe20000410000 */
[-C--:B------:R-:W-:Y:S01]  /*8f60*/  FMUL.FTZ R32, R45, R12.reuse ;  /* 0x0000000c2d207220 */ /* 0x080fe20000410000 */
[-C--:B------:R-:W-:Y:S01]  /*8f70*/  FMUL.FTZ R37, R48, R12.reuse ;  /* 0x0000000c30257220 */ /* 0x080fe20000410000 */
[----:B------:R1:W2:Y:S01]  /*8f80*/  LDG.E.CONSTANT R4, desc[UR50][R4.64] ;  /* 0x0000003204047981 */ /* 0x0002a2000c1e9900 */
        /* <DEDUP_REMOVED lines=15> */
[----:B------:R-:W-:Y:S01]  /*9080*/  F2FP.BF16.F32.PACK_AB R6, R6, R7 ;  /* 0x000000070606723e */ /* 0x000fe200000010ff */
[-C--:B------:R-:W-:Y:S01]  /*9090*/  FMUL.FTZ R60, R76, R12.reuse ;  /* 0x0000000c4c3c7220 */ /* 0x080fe20000410000 */
[-C--:B------:R-:W-:Y:S01]  /*90a0*/  FMUL.FTZ R64, R77, R12.reuse ;  /* 0x0000000c4d407220 */ /* 0x080fe20000410000 */
[-C--:B------:R-:W-:Y:S01]  /*90b0*/  FMUL.FTZ R68, R84, R12.reuse ;  /* 0x0000000c54447220 */ /* 0x080fe20000410000 */
[-C--:B------:R-:W-:Y:S01]  /*90c0*/  FMUL.FTZ R69, R80, R12.reuse ;  /* 0x0000000c50457220 */ /* 0x080fe20000410000 */
[-C--:B------:R-:W-:Y:S01]  /*90d0*/  FMUL.FTZ R72, R85, R12.reuse ;  /* 0x0000000c55487220 */ /* 0x080fe20000410000 */
[----:B------:R-:W-:Y:S01]  /*90e0*/  FMUL.FTZ R73, R81, R12 ;  /* 0x0000000c51497220 */ /* 0x000fe20000410000 */
[----:B------:R-:W-:Y:S01]  /*90f0*/  LOP3.LUT P0, R7, R89, 0x3, RZ, 0xc0, !PT ;  /* 0x0000000359077812 */ /* 0x000fe2000780c0ff */
[-C--:B-1----:R-:W-:Y:S01]  /*9100*/  FMUL.FTZ R5, R30, R88.reuse ;  /* 0x000000581e057220 */ /* 0x082fe20000410000 */
[-C--:B------:R-:W-:Y:S01]  /*9110*/  FMUL.FTZ R12, R27, R88.reuse ;  /* 0x000000581b0c7220 */ /* 0x080fe20000410000 */
[-C--:B------:R-:W-:Y:S01]  /*9120*/  FMUL.FTZ R27, R46, R88.reuse ;  /* 0x000000582e1b7220 */ /* 0x080fe20000410000 */
[----:B------:R-:W-:Y:S01]  /*9130*/  FMUL.FTZ R30, R42, R88 ;  /* 0x000000582a1e7220 */ /* 0x000fe20000410000 */
[----:B------:R-:W-:Y:S01]  /*9140*/  F2FP.BF16.F32.PACK_AB R9, R9, R10 ;  /* 0x0000000a0909723e */ /* 0x000fe200000010ff */
[-C--:B------:R-:W-:Y:S01]  /*9150*/  FMUL.FTZ R25, R39, R88.reuse ;  /* 0x0000005827197220 */ /* 0x080fe20000410000 */
[----:B------:R-:W-:Y:S01]  /*9160*/  ISETP.EQ.OR P0, PT, R7, 0x3, !P0 ;  /* 0x000000030700780c */ /* 0x000fe20004702670 */
[----:B------:R-:W-:Y:S01]  /*9170*/  FMUL.FTZ R26, R35, R88 ;  /* 0x00000058231a7220 */ /* 0x000fe20000410000 */
[----:B------:R-:W-:Y:S01]  /*9180*/  F2FP.BF16.F32.PACK_AB R24, R21, R24 ;  /* 0x000000181518723e */ /* 0x000fe200000010ff */
[-C--:B------:R-:W-:Y:S01]  /*9190*/  FMUL.FTZ R31, R47, R88.reuse ;  /* 0x000000582f1f7220 */ /* 0x080fe20000410000 */
[----:B------:R-:W-:Y:S01]  /*91a0*/  F2FP.BF16.F32.PACK_AB R28, R28, R29 ;  /* 0x0000001d1c1c723e */ /* 0x000fe200000010ff */
[----:B------:R-:W-:Y:S01]  /*91b0*/  FMUL.FTZ R34, R43, R88 ;  /* 0x000000582b227220 */ /* 0x000fe20000410000 */
[----:B------:R-:W-:Y:S01]  /*91c0*/  F2FP.BF16.F32.PACK_AB R27, R27, R30 ;  /* 0x0000001e1b1b723e */ /* 0x000fe200000010ff */
[----:B------:R-:W-:Y:S01]  /*91d0*/  ULDC.64 UR6, c[0x0][0xb70] ;  /* 0x0002dc0000067ab9 */ /* 0x000fe20000000a00 */
[----:B------:R-:W-:Y:S01]  /*91e0*/  SEL R29, R6, R9, P0 ;  /* 0x00000009061d7207 */ /* 0x000fe20000000000 */
[----:B------:R-:W-:Y:S01]  /*91f0*/  UIMAD UR42, UR8, UR42, UR48 ;  /* 0x0000002a082a72a4 */ /* 0x000fe2000f8e0230 */
[----:B------:R-:W-:Y:S01]  /*9200*/  SEL R30, R9, R6, P0 ;  /* 0x00000006091e7207 */ /* 0x000fe20000000000 */
[----:B------:R-:W-:Y:S01]  /*9210*/  UIMAD UR5, UR5, UR6, URZ ;  /* 0x00000006050572a4 */ /* 0x000fe2000f8e023f */
[C---:B------:R-:W-:Y:S01]  /*9220*/  IADD3 R21, P1, R16.reuse, 0x40, RZ ;  /* 0x0000004010157810 */ /* 0x040fe20007f3e0ff */
[----:B------:R-:W-:Y:S01]  /*9230*/  USHF.L.U32 UR42, UR42, 0x7, URZ ;  /* 0x000000072a2a7899 */ /* 0x000fe2000800063f */
[----:B------:R-:W-:Y:S01]  /*9240*/  IADD3 R9, P5, R16, 0x4040, RZ ;  /* 0x0000404010097810 */ /* 0x000fe20007fbe0ff */
[----:B------:R-:W-:Y:S01]  /*9250*/  FMUL.FTZ R39, R55, R88 ;  /* 0x0000005837277220 */ /* 0x000fe20000410000 */
[----:B------:R-:W-:Y:S01]  /*9260*/  F2FP.BF16.F32.PACK_AB R15, R15, R20 ;  /* 0x000000140f0f723e */ /* 0x000fe200000010ff */
[----:B------:R-:W-:Y:S01]  /*9270*/  FMUL.FTZ R42, R51, R88 ;  /* 0x00000058332a7220 */ /* 0x000fe20000410000 */
[----:B------:R-:W-:Y:S01]  /*9280*/  F2FP.BF16.F32.PACK_AB R5, R5, R8 ;  /* 0x000000080505723e */ /* 0x000fe200000010ff */
[----:B------:R-:W-:Y:S01]  /*9290*/  UIMAD.WIDE.U32 UR10, UR43, UR6, URZ ;  /* 0x000000062b0a72a5 */ /* 0x000fe2000f8e003f */
[----:B------:R-:W-:Y:S01]  /*92a0*/  F2FP.BF16.F32.PACK_AB R13, R13, R14 ;  /* 0x0000000e0d0d723e */ /* 0x000fe200000010ff */
[----:B------:R-:W-:Y:S01]  /*92b0*/  UIMAD UR5, UR43, UR7, UR5 ;  /* 0x000000072b0572a4 */ /* 0x000fe2000f8e0205 */
[----:B------:R-:W-:Y:S01]  /*92c0*/  F2FP.BF16.F32.PACK_AB R26, R25, R26 ;  /* 0x0000001a191a723e */ /* 0x000fe200000010ff */
[-C--:B------:R-:W-:Y:S01]  /*92d0*/  FMUL.FTZ R35, R54, R88.reuse ;  /* 0x0000005836237220 */ /* 0x080fe20000410000 */
[----:B------:R-:W-:Y:S01]  /*92e0*/  LOP3.LUT R20, R21, 0x380, RZ, 0xc0, !PT ;  /* 0x0000038015147812 */ /* 0x000fe200078ec0ff */
[-C--:B------:R-:W-:Y:S01]  /*92f0*/  FMUL.FTZ R38, R50, R88.reuse ;  /* 0x0000005832267220 */ /* 0x080fe20000410000 */
[----:B------:R-:W-:Y:S01]  /*9300*/  IADD3 R25, P6, R16, 0x20, RZ ;  /* 0x0000002010197810 */ /* 0x000fe20007fde0ff */
[----:B------:R-:W-:Y:S01]  /*9310*/  UIADD3 UR5, UR11, UR5, URZ ;  /* 0x000000050b057290 */ /* 0x000fe2000fffe03f */
[----:B------:R-:W-:Y:S01]  /*9320*/  LOP3.LUT R8, R9, 0x380, RZ, 0xc0, !PT ;  /* 0x0000038009087812 */ /* 0x000fe200078ec0ff */
[-C--:B------:R-:W-:Y:S01]  /*9330*/  FMUL.FTZ R43, R62, R88.reuse ;  /* 0x000000583e2b7220 */ /* 0x080fe20000410000 */
[----:B------:R-:W-:Y:S01]  /*9340*/  F2FP.BF16.F32.PACK_AB R33, R32, R33 ;  /* 0x000000212021723e */ /* 0x000fe200000010ff */
[----:B------:R-:W-:Y:S01]  /*9350*/  FMUL.FTZ R46, R58, R88 ;  /* 0x000000583a2e7220 */ /* 0x000fe20000410000 */
[----:B------:R-:W-:Y:S01]  /*9360*/  F2FP.BF16.F32.PACK_AB R34, R31, R34 ;  /* 0x000000221f22723e */ /* 0x000fe200000010ff */
[----:B------:R-:W-:Y:S01]  /*9370*/  UIADD3 UR4, UR4, 0x29860, URZ ;  /* 0x0002986004047890 */ /* 0x000fe2000fffe03f */
[----:B------:R-:W-:Y:S01]  /*9380*/  F2FP.BF16.F32.PACK_AB R41, R40, R41 ;  /* 0x000000292829723e */ /* 0x000fe200000010ff */
[-C--:B------:R-:W-:Y:S01]  /*9390*/  FMUL.FTZ R47, R63, R88.reuse ;  /* 0x000000583f2f7220 */ /* 0x080fe20000410000 */
[----:B------:R-:W-:Y:S01]  /*93a0*/  F2FP.BF16.F32.PACK_AB R52, R52, R53 ;  /* 0x000000353434723e */ /* 0x000fe200000010ff */
[----:B------:R-:W-:Y:S01]  /*93b0*/  FMUL.FTZ R50, R59, R88 ;  /* 0x000000583b327220 */ /* 0x000fe20000410000 */
[----:B------:R-:W-:Y:S01]  /*93c0*/  SEL R31, R13, R24, P0 ;  /* 0x000000180d1f7207 */ /* 0x000fe20000000000 */
[-C--:B------:R-:W-:Y:S01]  /*93d0*/  FMUL.FTZ R51, R70, R88.reuse ;  /* 0x0000005846337220 */ /* 0x080fe20000410000 */
[----:B------:R-:W-:Y:S01]  /*93e0*/  SEL R32, R24, R13, P0 ;  /* 0x0000000d18207207 */ /* 0x000fe20000000000 */
[-C--:B------:R-:W-:Y:S01]  /*93f0*/  FMUL.FTZ R54, R66, R88.reuse ;  /* 0x0000005842367220 */ /* 0x080fe20000410000 */
[----:B------:R-:W-:Y:S01]  /*9400*/  SHF.R.U64 R20, R20, 0x3, RZ ;  /* 0x0000000314147819 */ /* 0x000fe200000012ff */
[----:B------:R-:W-:Y:S01]  /*9410*/  FMUL.FTZ R55, R71, R88 ;  /* 0x0000005847377220 */ /* 0x000fe20000410000 */
[----:B------:R-:W-:Y:S01]  /*9420*/  F2FP.BF16.F32.PACK_AB R12, R11, R12 ;  /* 0x0000000c0b0c723e */ /* 0x000fe200000010ff */
[----:B------:R-:W-:Y:S01]  /*9430*/  FMUL.FTZ R58, R67, R88 ;  /* 0x00000058433a7220 */ /* 0x000fe20000410000 */
[----:B------:R-:W-:Y:S01]  /*9440*/  SEL R53, R15, R26, P0 ;  /* 0x0000001a0f357207 */ /* 0x000fe20000000000 */
[----:B------:R-:W-:Y:S01]  /*9450*/  UPRMT UR4, UR37, 0x654, UR4 ;  /* 0x0000065425047896 */ /* 0x000fe20008000004 */
[----:B------:R-:W-:Y:S01]  /*9460*/  SEL R40, R26, R15, P0 ;  /* 0x0000000f1a287207 */ /* 0x000fe20000000000 */
[-C--:B------:R-:W-:Y:S01]  /*9470*/  FMUL.FTZ R59, R78, R88.reuse ;  /* 0x000000584e3b7220 */ /* 0x080fe20000410000 */
[----:B------:R-:W-:Y:S01]  /*9480*/  LOP3.LUT R24, R25, 0x380, RZ, 0xc0, !PT ;  /* 0x0000038019187812 */ /* 0x000fe200078ec0ff */
[-C--:B------:R-:W-:Y:S01]  /*9490*/  FMUL.FTZ R62, R74, R88.reuse ;  /* 0x000000584a3e7220 */ /* 0x080fe20000410000 */
[----:B------:R-:W-:Y:S01]  /*94a0*/  SHF.R.U64 R8, R8, 0x3, RZ ;  /* 0x0000000308087819 */ /* 0x000fe200000012ff */
[-C--:B------:R-:W-:Y:S01]  /*94b0*/  FMUL.FTZ R63, R79, R88.reuse ;  /* 0x000000584f3f7220 */ /* 0x080fe20000410000 */
[C---:B------:R-:W-:Y:S01]  /*94c0*/  IADD3 R15, P2, R16.reuse, 0x60, RZ ;  /* 0x00000060100f7810 */ /* 0x040fe20007f5e0ff */
[-C--:B------:R-:W-:Y:S01]  /*94d0*/  FMUL.FTZ R66, R75, R88.reuse ;  /* 0x000000584b427220 */ /* 0x080fe20000410000 */
[----:B------:R-:W-:Y:S01]  /*94e0*/  IADD3 R11, P4, R16, 0x4020, RZ ;  /* 0x00004020100b7810 */ /* 0x000fe20007f9e0ff */
[-C--:B------:R-:W-:Y:S01]  /*94f0*/  FMUL.FTZ R67, R86, R88.reuse ;  /* 0x0000005856437220 */ /* 0x080fe20000410000 */
[----:B------:R-:W-:Y:S01]  /*9500*/  F2FP.BF16.F32.PACK_AB R44, R44, R45 ;  /* 0x0000002d2c2c723e */ /* 0x000fe200000010ff */
[-C--:B------:R-:W-:Y:S01]  /*9510*/  FMUL.FTZ R70, R82, R88.reuse ;  /* 0x0000005852467220 */ /* 0x080fe20000410000 */
[----:B------:R-:W-:Y:S01]  /*9520*/  F2FP.BF16.F32.PACK_AB R49, R48, R49 ;  /* 0x000000313031723e */ /* 0x000fe200000010ff */
[-C--:B------:R-:W-:Y:S01]  /*9530*/  FMUL.FTZ R71, R87, R88.reuse ;  /* 0x0000005857477220 */ /* 0x080fe20000410000 */
[----:B------:R-:W-:Y:S01]  /*9540*/  LOP3.LUT R20, R20, R21, RZ, 0x3c, !PT ;  /* 0x0000001514147212 */ /* 0x000fe200078e3cff */
[--C-:B------:R-:W-:Y:S01]  /*9550*/  IMAD.X R21, RZ, RZ, R17.reuse, P1 ;  /* 0x000000ffff157224 */ /* 0x100fe200008e0611 */
[----:B------:R-:W-:Y:S01]  /*9560*/  SHF.R.U64 R24, R24, 0x3, RZ ;  /* 0x0000000318187819 */ /* 0x000fe200000012ff */
[----:B------:R-:W-:Y:S01]  /*9570*/  FMUL.FTZ R74, R83, R88 ;  /* 0x00000058534a7220 */ /* 0x000fe20000410000 */
[----:B------:R-:W-:Y:S01]  /*9580*/  LOP3.LUT R8, R8, R9, RZ, 0x3c, !PT ;  /* 0x0000000908087212 */ /* 0x000fe200078e3cff */
[----:B------:R-:W-:Y:S01]  /*9590*/  IMAD.X R9, RZ, RZ, R17, P5 ;  /* 0x000000ffff097224 */ /* 0x000fe200028e0611 */
[----:B------:R-:W-:Y:S01]  /*95a0*/  F2FP.BF16.F32.PACK_AB R60, R60, R61 ;  /* 0x0000003d3c3c723e */ /* 0x000fe200000010ff */
[----:B------:R-:W-:Y:S01]  /*95b0*/  VIADD R61, R23, UR42 ;  /* 0x0000002a173d7c36 */ /* 0x000fe20008000000 */
[----:B------:R-:W-:Y:S01]  /*95c0*/  LOP3.LUT R14, R15, 0x380, RZ, 0xc0, !PT ;  /* 0x000003800f0e7812 */ /* 0x000fe200078ec0ff */
[----:B------:R-:W-:Y:S01]  /*95d0*/  SYNCS.ARRIVE.TRANS64.RED.A1T0 RZ, [UR4], RZ ;  /* 0x000000ffffff79a7 */ /* 0x000fe20008100404 */
[----:B------:R-:W-:Y:S01]  /*95e0*/  LOP3.LUT R10, R11, 0x380, RZ, 0xc0, !PT ;  /* 0x000003800b0a7812 */ /* 0x000fe200078ec0ff */
[----:B------:R-:W-:Y:S01]  /*95f0*/  USHF.R.S32.HI UR6, URZ, 0x1f, UR44 ;  /* 0x0000001f3f067899 */ /* 0x000fe2000801142c */
[----:B------:R-:W-:-:S02]  /*9600*/  F2FP.BF16.F32.PACK_AB R42, R39, R42 ;  /* 0x0000002a272a723e */ /* 0x000fc400000010ff */
[----:B------:R-:W-:Y:S02]  /*9610*/  SEL R39, R44, R49, P0 ;  /* 0x000000312c277207 */ /* 0x000fe40000000000 */
[----:B------:R-:W-:Y:S02]  /*9620*/  F2FP.BF16.F32.PACK_AB R35, R35, R38 ;  /* 0x000000262323723e */ /* 0x000fe400000010ff */
[----:B------:R-:W-:Y:S02]  /*9630*/  F2FP.BF16.F32.PACK_AB R57, R56, R57 ;  /* 0x000000393839723e */ /* 0x000fe400000010ff */
[----:B------:R-:W-:Y:S02]  /*9640*/  SEL R44, R49, R44, P0 ;  /* 0x0000002c312c7207 */ /* 0x000fe40000000000 */
[----:B------:R-:W-:Y:S01]  /*9650*/  LOP3.LUT R24, R24, R25, RZ, 0x3c, !PT ;  /* 0x0000001918187212 */ /* 0x000fe200078e3cff */
[----:B------:R-:W-:Y:S01]  /*9660*/  IMAD.X R25, RZ, RZ, R17, P6 ;  /* 0x000000ffff197224 */ /* 0x000fe200030e0611 */
[----:B------:R-:W-:-:S02]  /*9670*/  SEL R49, R5, R12, P0 ;  /* 0x0000000c05317207 */ /* 0x000fc40000000000 */
[----:B------:R-:W-:Y:S01]  /*9680*/  SEL R38, R12, R5, P0 ;  /* 0x000000050c267207 */ /* 0x000fe20000000000 */
[----:B------:R-:W-:Y:S01]  /*9690*/  VIADD R5, R61, 0x8 ;  /* 0x000000083d057836 */ /* 0x000fe20000000000 */
[----:B------:R-:W-:Y:S02]  /*96a0*/  SHF.R.U64 R14, R14, 0x3, RZ ;  /* 0x000000030e0e7819 */ /* 0x000fe400000012ff */
[----:B------:R-:W-:Y:S02]  /*96b0*/  SHF.R.U64 R10, R10, 0x3, RZ ;  /* 0x000000030a0a7819 */ /* 0x000fe400000012ff */
[----:B------:R-:W-:Y:S02]  /*96c0*/  MOV R56, R20 ;  /* 0x0000001400387202 */ /* 0x000fe40000000f00 */
[----:B------:R-:W-:Y:S02]  /*96d0*/  IADD3 R7, P6, R16, 0x4060, RZ ;  /* 0x0000406010077810 */ /* 0x000fe40007fde0ff */
[----:B------:R-:W-:Y:S01]  /*96e0*/  MOV R21, R8 ;  /* 0x0000000800157202 */ /* 0x000fe20000000f00 */
[----:B------:R-:W-:Y:S01]  /*96f0*/  IMAD.U32 R9, RZ, RZ, UR11 ;  /* 0x0000000bff097e24 */ /* 0x000fe2000f8e00ff */
[----:B------:R-:W-:Y:S01]  /*9700*/  LOP3.LUT P1, RZ, R2, 0x3, RZ, 0xc0, !PT ;  /* 0x0000000302ff7812 */ /* 0x000fe2000782c0ff */
[----:B------:R-:W-:Y:S01]  /*9710*/  IMAD.U32 R8, RZ, RZ, UR10 ;  /* 0x0000000aff087e24 */ /* 0x000fe2000f8e00ff */
[----:B------:R-:W-:Y:S01]  /*9720*/  MOV R9, UR5 ;  /* 0x0000000500097c02 */ /* 0x000fe20008000f00 */
[----:B------:R-:W-:Y:S01]  /*9730*/  ULDC UR5, c[0x0][0xa88] ;  /* 0x0002a20000057ab9 */ /* 0x000fe20000000800 */
[----:B------:R-:W-:Y:S01]  /*9740*/  LOP3.LUT R14, R14, R15, RZ, 0x3c, !PT ;  /* 0x0000000f0e0e7212 */ /* 0x000fe200078e3cff */
[--C-:B------:R-:W-:Y:S01]  /*9750*/  IMAD.X R15, RZ, RZ, R17.reuse, P2 ;  /* 0x000000ffff0f7224 */ /* 0x100fe200010e0611 */
[----:B------:R-:W-:Y:S01]  /*9760*/  LOP3.LUT R10, R10, R11, RZ, 0x3c, !PT ;  /* 0x0000000b0a0a7212 */ /* 0x000fe200078e3cff */
[----:B------:R-:W-:Y:S01]  /*9770*/  IMAD.X R11, RZ, RZ, R17, P4 ;  /* 0x000000ffff0b7224 */ /* 0x000fe200020e0611 */
[----:B------:R-:W-:-:S02]  /*9780*/  F2FP.BF16.F32.PACK_AB R36, R36, R37 ;  /* 0x000000252424723e */ /* 0x000fc400000010ff */
[----:B------:R-:W-:Y:S02]  /*9790*/  LOP3.LUT R6, R7, 0x380, RZ, 0xc0, !PT ;  /* 0x0000038007067812 */ /* 0x000fe400078ec0ff */
[----:B------:R-:W-:Y:S02]  /*97a0*/  ISETP.GE.OR P2, PT, R5, UR5, P1 ;  /* 0x0000000505007c0c */ /* 0x000fe40008f46670 */
[----:B------:R-:W-:Y:S02]  /*97b0*/  SEL R37, R28, R33, P0 ;  /* 0x000000211c257207 */ /* 0x000fe40000000000 */
[----:B------:R-:W-:Y:S02]  /*97c0*/  SEL R28, R33, R28, P0 ;  /* 0x0000001c211c7207 */ /* 0x000fe40000000000 */
[----:B------:R-:W-:Y:S02]  /*97d0*/  F2FP.BF16.F32.PACK_AB R43, R43, R46 ;  /* 0x0000002e2b2b723e */ /* 0x000fe400000010ff */
[----:B------:R-:W-:-:S02]  /*97e0*/  SEL R33, R36, R41, P0 ;  /* 0x0000002924217207 */ /* 0x000fc40000000000 */
[----:B------:R-:W-:Y:S02]  /*97f0*/  SHF.R.U64 R6, R6, 0x3, RZ ;  /* 0x0000000306067819 */ /* 0x000fe400000012ff */
[----:B------:R-:W-:Y:S02]  /*9800*/  SEL R36, R41, R36, P0 ;  /* 0x0000002429247207 */ /* 0x000fe40000000000 */
[----:B------:R-:W-:Y:S02]  /*9810*/  MOV R46, R10 ;  /* 0x0000000a002e7202 */ /* 0x000fe40000000f00 */
[----:B------:R-:W-:Y:S01]  /*9820*/  F2FP.BF16.F32.PACK_AB R50, R47, R50 ;  /* 0x000000322f32723e */ /* 0x000fe200000010ff */
[----:B------:R-:W1:Y:S01]  /*9830*/  LDC.64 R10, c[0x0][0xb78] ;  /* 0x0002de00ff0a7b82 */ /* 0x000e620000000a00 */
[----:B------:R-:W-:Y:S02]  /*9840*/  SEL R41, R52, R57, P0 ;  /* 0x0000003934297207 */ /* 0x000fe40000000000 */
[----:B------:R-:W-:-:S02]  /*9850*/  SEL R52, R57, R52, P0 ;  /* 0x0000003439347207 */ /* 0x000fc40000000000 */
[----:B------:R-:W-:Y:S02]  /*9860*/  F2FP.BF16.F32.PACK_AB R51, R51, R54 ;  /* 0x000000363333723e */ /* 0x000fe400000010ff */
[----:B------:R-:W-:Y:S02]  /*9870*/  F2FP.BF16.F32.PACK_AB R58, R55, R58 ;  /* 0x0000003a373a723e */ /* 0x000fe400000010ff */
[----:B------:R-:W-:Y:S02]  /*9880*/  SEL R57, R35, R42, P0 ;  /* 0x0000002a23397207 */ /* 0x000fe40000000000 */
[----:B------:R-:W-:Y:S01]  /*9890*/  LOP3.LUT R6, R6, R7, RZ, 0x3c, !PT ;  /* 0x0000000706067212 */ /* 0x000fe200078e3cff */
[----:B------:R-:W-:Y:S01]  /*98a0*/  IMAD.X R7, RZ, RZ, R17, P6 ;  /* 0x000000ffff077224 */ /* 0x000fe200030e0611 */
[----:B------:R-:W-:Y:S02]  /*98b0*/  SEL R42, R42, R35, P0 ;  /* 0x000000232a2a7207 */ /* 0x000fe40000000000 */
[----:B------:R-:W-:-:S02]  /*98c0*/  F2FP.BF16.F32.PACK_AB R59, R59, R62 ;  /* 0x0000003e3b3b723e */ /* 0x000fc400000010ff */
[----:B------:R-:W-:Y:S02]  /*98d0*/  F2FP.BF16.F32.PACK_AB R66, R63, R66 ;  /* 0x000000423f42723e */ /* 0x000fe400000010ff */
[----:B------:R-:W-:Y:S02]  /*98e0*/  SEL R35, R43, R50, P0 ;  /* 0x000000322b237207 */ /* 0x000fe40000000000 */
[----:B------:R-:W-:Y:S02]  /*98f0*/  F2FP.BF16.F32.PACK_AB R65, R64, R65 ;  /* 0x000000414041723e */ /* 0x000fe400000010ff */
[----:B------:R-:W-:Y:S02]  /*9900*/  SEL R50, R50, R43, P0 ;  /* 0x0000002b32327207 */ /* 0x000fe40000000000 */
[----:B------:R-:W-:Y:S02]  /*9910*/  F2FP.BF16.F32.PACK_AB R68, R68, R69 ;  /* 0x000000454444723e */ /* 0x000fe400000010ff */
[----:B------:R-:W-:-:S02]  /*9920*/  F2FP.BF16.F32.PACK_AB R67, R67, R70 ;  /* 0x000000464343723e */ /* 0x000fc400000010ff */
[----:B------:R-:W-:Y:S02]  /*9930*/  F2FP.BF16.F32.PACK_AB R73, R72, R73 ;  /* 0x000000494849723e */ /* 0x000fe400000010ff */
[----:B------:R-:W-:Y:S02]  /*9940*/  F2FP.BF16.F32.PACK_AB R74, R71, R74 ;  /* 0x0000004a474a723e */ /* 0x000fe400000010ff */
[----:B------:R-:W-:Y:S02]  /*9950*/  SEL R55, R27, R34, P0 ;  /* 0x000000221b377207 */ /* 0x000fe40000000000 */
[----:B------:R-:W-:Y:S02]  /*9960*/  SEL R43, R51, R58, P0 ;  /* 0x0000003a332b7207 */ /* 0x000fe40000000000 */
[----:B------:R-:W-:Y:S02]  /*9970*/  SEL R34, R34, R27, P0 ;  /* 0x0000001b22227207 */ /* 0x000fe40000000000 */
[----:B------:R-:W-:-:S02]  /*9980*/  SEL R58, R58, R51, P0 ;  /* 0x000000333a3a7207 */ /* 0x000fc40000000000 */
[----:B------:R-:W-:Y:S02]  /*9990*/  IADD3 R13, P3, R16, 0x4000, RZ ;  /* 0x00004000100d7810 */ /* 0x000fe40007f7e0ff */
[----:B------:R-:W-:Y:S02]  /*99a0*/  SEL R51, R59, R66, P0 ;  /* 0x000000423b337207 */ /* 0x000fe40000000000 */
[----:B------:R-:W-:Y:S02]  /*99b0*/  MOV R7, R6 ;  /* 0x0000000600077202 */ /* 0x000fe40000000f00 */
[----:B------:R-:W-:Y:S02]  /*99c0*/  SEL R45, R60, R65, P0 ;  /* 0x000000413c2d7207 */ /* 0x000fe40000000000 */
[----:B------:R-:W-:Y:S02]  /*99d0*/  SEL R66, R66, R59, P0 ;  /* 0x0000003b42427207 */ /* 0x000fe40000000000 */
[----:B------:R-:W-:-:S02]  /*99e0*/  SEL R60, R65, R60, P0 ;  /* 0x0000003c413c7207 */ /* 0x000fc40000000000 */
[----:B------:R-:W-:Y:S02]  /*99f0*/  SEL R47, R68, R73, P0 ;  /* 0x00000049442f7207 */ /* 0x000fe40000000000 */
[----:B------:R-:W-:Y:S02]  /*9a00*/  SEL R59, R67, R74, P0 ;  /* 0x0000004a433b7207 */ /* 0x000fe40000000000 */
[----:B------:R-:W-:Y:S02]  /*9a10*/  SEL R68, R73, R68, P0 ;  /* 0x0000004449447207 */ /* 0x000fe40000000000 */
[----:B------:R-:W-:Y:S02]  /*9a20*/  SEL R74, R74, R67, P0 ;  /* 0x000000434a4a7207 */ /* 0x000fe40000000000 */
[----:B------:R-:W-:Y:S02]  /*9a30*/  LOP3.LUT R12, R13, 0x380, RZ, 0xc0, !PT ;  /* 0x000003800d0c7812 */ /* 0x000fe400078ec0ff */
[----:B------:R-:W-:-:S02]  /*9a40*/  LOP3.LUT R27, R16, 0x380, RZ, 0xc0, !PT ;  /* 0x00000380101b7812 */ /* 0x000fc400078ec0ff */
[----:B------:R-:W-:Y:S02]  /*9a50*/  SHF.R.U64 R12, R12, 0x3, RZ ;  /* 0x000000030c0c7819 */ /* 0x000fe400000012ff */
[----:B------:R-:W-:Y:S02]  /*9a60*/  SHF.R.U64 R27, R27, 0x3, RZ ;  /* 0x000000031b1b7819 */ /* 0x000fe400000012ff */
[----:B------:R-:W-:Y:S01]  /*9a70*/  LOP3.LUT R12, R12, R13, RZ, 0x3c, !PT ;  /* 0x0000000d0c0c7212 */ /* 0x000fe200078e3cff */
[--C-:B------:R-:W-:Y:S01]  /*9a80*/  IMAD.X R13, RZ, RZ, R17.reuse, P3 ;  /* 0x000000ffff0d7224 */ /* 0x100fe200018e0611 */
[----:B------:R-:W-:Y:S01]  /*9a90*/  LOP3.LUT R26, R27, R16, RZ, 0x3c, !PT ;  /* 0x000000101b1a7212 */ /* 0x000fe200078e3cff */
[----:B------:R-:W-:Y:S01]  /*9aa0*/  IMAD.MOV.U32 R27, RZ, RZ, R17 ;  /* 0x000000ffff1b7224 */ /* 0x000fe200078e0011 */
[----:B------:R-:W-:Y:S02]  /*9ab0*/  MOV R54, R14 ;  /* 0x0000000e00367202 */ /* 0x000fe40000000f00 */
[----:B------:R-:W-:-:S02]  /*9ac0*/  MOV R48, R12 ;  /* 0x0000000c00307202 */ /* 0x000fc40000000f00 */
[----:B------:R-:W-:Y:S02]  /*9ad0*/  MOV R27, R26 ;  /* 0x0000001a001b7202 */ /* 0x000fe40000000f00 */
[----:B------:R-:W-:Y:S02]  /*9ae0*/  MOV R25, R24 ;  /* 0x0000001800197202 */ /* 0x000fe40000000f00 */
[----:B------:R-:W-:Y:S01]  /*9af0*/  ISETP.GE.OR P1, PT, R61, UR5, P1 ;  /* 0x000000053d007c0c */ /* 0x000fe20008f26670 */
[----:B------:R-:W-:Y:S01]  /*9b00*/  ULDC.64 UR4, c[0x0][0xb40] ;  /* 0x0002d00000047ab9 */ /* 0x000fe20000000a00 */
[----:B--2---:R-:W-:Y:S01]  /*9b10*/  LOP3.LUT R5, R4, 0x2, RZ, 0x3c, !PT ;  /* 0x0000000204057812 */ /* 0x004fe200078e3cff */
[----:B------:R-:W-:Y:S04]  /*9b20*/  SHFL.IDX PT, R29, R29, R4, 0x1c1f ;  /* 0x001c1f041d1d7589 */ /* 0x000fe800000e0000 */
[----:B------:R-:W-:Y:S04]  /*9b30*/  SHFL.IDX PT, R30, R30, R5, 0x1c1f ;  /* 0x001c1f051e1e7589 */ /* 0x000fe800000e0000 */
[----:B------:R-:W-:Y:S04]  /*9b40*/  SHFL.IDX PT, R31, R31, R4, 0x1c1f ;  /* 0x001c1f041f1f7589 */ /* 0x000fe800000e0000 */
[----:B------:R-:W2:Y:S04]  /*9b50*/  SHFL.IDX PT, R32, R32, R5, 0x1c1f ;  /* 0x001c1f0520207589 */ /* 0x000ea800000e0000 */
[----:B------:R-:W-:Y:S04]  /*9b60*/  SHFL.IDX PT, R49, R49, R4, 0x1c1f ;  /* 0x001c1f0431317589 */ /* 0x000fe800000e0000 */
[----:B------:R-:W3:Y:S04]  /*9b70*/  SHFL.IDX PT, R38, R38, R5, 0x1c1f ;  /* 0x001c1f0526267589 */ /* 0x000ee800000e0000 */
[----:B------:R-:W-:Y:S04]  /*9b80*/  SHFL.IDX PT, R53, R53, R4, 0x1c1f ;  /* 0x001c1f0435357589 */ /* 0x000fe800000e0000 */
[----:B------:R-:W4:Y:S04]  /*9b90*/  SHFL.IDX PT, R40, R40, R5, 0x1c1f ;  /* 0x001c1f0528287589 */ /* 0x000f2800000e0000 */
[----:B------:R-:W-:Y:S04]  /*9ba0*/  SHFL.IDX PT, R37, R37, R4, 0x1c1f ;  /* 0x001c1f0425257589 */ /* 0x000fe800000e0000 */
[----:B------:R5:W-:Y:S01]  /*9bb0*/  SHFL.IDX PT, R6, R28, R5, 0x1c1f ;  /* 0x001c1f051c067589 */ /* 0x000be200000e0000 */
[----:B--2---:R-:W-:-:S02]  /*9bc0*/  SEL R12, R31, R32, P0 ;  /* 0x000000201f0c7207 */ /* 0x004fc40000000000 */
[----:B------:R-:W-:Y:S01]  /*9bd0*/  SEL R14, R32, R31, P0 ;  /* 0x0000001f200e7207 */ /* 0x000fe20000000000 */
[----:B------:R-:W-:Y:S04]  /*9be0*/  SHFL.IDX PT, R33, R33, R4, 0x1c1f ;  /* 0x001c1f0421217589 */ /* 0x000fe800000e0000 */
[----:B------:R-:W-:Y:S01]  /*9bf0*/  SHFL.IDX PT, R55, R55, R4, 0x1c1f ;  /* 0x001c1f0437377589 */ /* 0x000fe200000e0000 */
[----:B---3--:R-:W-:Y:S02]  /*9c00*/  SEL R31, R38, R49, P0 ;  /* 0x00000031261f7207 */ /* 0x008fe40000000000 */
[----:B-----5:R-:W-:Y:S01]  /*9c10*/  SEL R28, R29, R30, P0 ;  /* 0x0000001e1d1c7207 */ /* 0x020fe20000000000 */
[----:B------:R-:W2:Y:S01]  /*9c20*/  SHFL.IDX PT, R36, R36, R5, 0x1c1f ;  /* 0x001c1f0524247589 */ /* 0x000ea200000e0000 */
[----:B------:R-:W-:-:S02]  /*9c30*/  SEL R30, R30, R29, P0 ;  /* 0x0000001d1e1e7207 */ /* 0x000fc40000000000 */
[----:B------:R-:W-:Y:S01]  /*9c40*/  SEL R29, R49, R38, P0 ;  /* 0x00000026311d7207 */ /* 0x000fe20000000000 */
[----:B------:R-:W-:Y:S01]  /*9c50*/  BAR.SYNC.DEFER_BLOCKING 0x1, 0x100 ;  /* 0x0044000000007b1d */ /* 0x000fe20000010000 */
[----:B----4-:R-:W-:Y:S02]  /*9c60*/  SEL R13, R53, R40, P0 ;  /* 0x00000028350d7207 */ /* 0x010fe40000000000 */
[----:B------:R-:W-:-:S03]  /*9c70*/  SEL R15, R40, R53, P0 ;  /* 0x00000035280f7207 */ /* 0x000fc60000000000 */
[----:B------:R-:W-:Y:S04]  /*9c80*/  SHFL.IDX PT, R20, R34, R5, 0x1c1f ;  /* 0x001c1f0522147589 */ /* 0x000fe800000e0000 */
[----:B------:R-:W-:Y:S04]  /*9c90*/  SHFL.IDX PT, R57, R57, R4, 0x1c1f ;  /* 0x001c1f0439397589 */ /* 0x000fe800000e0000 */
[----:B------:R-:W-:Y:S04]  /*9ca0*/  SHFL.IDX PT, R35, R35, R4, 0x1c1f ;  /* 0x001c1f0423237589 */ /* 0x000fe800000e0000 */
[----:B------:R-:W-:Y:S01]  /*9cb0*/  SHFL.IDX PT, R42, R42, R5, 0x1c1f ;  /* 0x001c1f052a2a7589 */ /* 0x000fe200000e0000 */
[----:B--2---:R-:W-:-:S02]  /*9cc0*/  SEL R24, R33, R36, P0 ;  /* 0x0000002421187207 */ /* 0x004fc40000000000 */
[----:B------:R-:W-:Y:S01]  /*9cd0*/  SEL R26, R36, R33, P0 ;  /* 0x00000021241a7207 */ /* 0x000fe20000000000 */
[----:B------:R-:W2:Y:S04]  /*9ce0*/  SHFL.IDX PT, R50, R50, R5, 0x1c1f ;  /* 0x001c1f0532327589 */ /* 0x000ea800000e0000 */
[----:B------:R-:W-:Y:S04]  /*9cf0*/  SHFL.IDX PT, R39, R39, R4, 0x1c1f ;  /* 0x001c1f0427277589 */ /* 0x000fe800000e0000 */
[----:B------:R-:W3:Y:S04]  /*9d00*/  SHFL.IDX PT, R44, R44, R5, 0x1c1f ;  /* 0x001c1f052c2c7589 */ /* 0x000ee800000e0000 */
[----:B------:R-:W-:Y:S04]  /*9d10*/  SHFL.IDX PT, R41, R41, R4, 0x1c1f ;  /* 0x001c1f0429297589 */ /* 0x000fe800000e0000 */
[----:B------:R-:W-:Y:S04]  /*9d20*/  SHFL.IDX PT, R43, R43, R4, 0x1c1f ;  /* 0x001c1f042b2b7589 */ /* 0x000fe800000e0000 */
[----:B------:R-:W-:Y:S04]  /*9d30*/  SHFL.IDX PT, R52, R52, R5, 0x1c1f ;  /* 0x001c1f0534347589 */ /* 0x000fe800000e0000 */
[----:B------:R-:W-:Y:S01]  /*9d40*/  SHFL.IDX PT, R58, R58, R5, 0x1c1f ;  /* 0x001c1f053a3a7589 */ /* 0x000fe200000e0000 */
[----:B--2---:R-:W-:-:S02]  /*9d50*/  SEL R33, R35, R50, P0 ;  /* 0x0000003223217207 */ /* 0x004fc40000000000 */
[----:B------:R-:W-:Y:S01]  /*9d60*/  SEL R35, R50, R35, P0 ;  /* 0x0000002332237207 */ /* 0x000fe20000000000 */
[----:B------:R-:W-:Y:S04]  /*9d70*/  SHFL.IDX PT, R45, R45, R4, 0x1c1f ;  /* 0x001c1f042d2d7589 */ /* 0x000fe800000e0000 */
[----:B------:R-:W-:Y:S01]  /*9d80*/  SHFL.IDX PT, R51, R51, R4, 0x1c1f ;  /* 0x001c1f0433337589 */ /* 0x000fe200000e0000 */
[----:B---3--:R-:W-:Y:S02]  /*9d90*/  SEL R32, R39, R44, P0 ;  /* 0x0000002c27207207 */ /* 0x008fe40000000000 */
[----:B------:R-:W-:Y:S01]  /*9da0*/  SEL R34, R44, R39, P0 ;  /* 0x000000272c227207 */ /* 0x000fe20000000000 */
[----:B------:R-:W2:Y:S04]  /*9db0*/  SHFL.IDX PT, R60, R60, R5, 0x1c1f ;  /* 0x001c1f053c3c7589 */ /* 0x000ea800000e0000 */
[----:B------:R-:W3:Y:S04]  /*9dc0*/  SHFL.IDX PT, R66, R66, R5, 0x1c1f ;  /* 0x001c1f0542427589 */ /* 0x000ee800000e0000 */
[----:B------:R-:W-:Y:S04]  /*9dd0*/  SHFL.IDX PT, R47, R47, R4, 0x1c1f ;  /* 0x001c1f042f2f7589 */ /* 0x000fe800000e0000 */
[----:B------:R1:W-:Y:S04]  /*9de0*/  SHFL.IDX PT, R59, R59, R4, 0x1c1f ;  /* 0x001c1f043b3b7589 */ /* 0x0003e800000e0000 */
[----:B------:R-:W4:Y:S04]  /*9df0*/  SHFL.IDX PT, R68, R68, R5, 0x1c1f ;  /* 0x001c1f0544447589 */ /* 0x000f2800000e0000 */
[----:B------:R5:W4:Y:S01]  /*9e00*/  SHFL.IDX PT, R74, R74, R5, 0x1c1f ;  /* 0x001c1f054a4a7589 */ /* 0x000b2200000e0000 */
[----:B-1----:R-:W-:-:S03]  /*9e10*/  IMAD R4, R10, UR6, RZ ;  /* 0x000000060a047c24 */ /* 0x002fc6000f8e02ff */
[----:B------:R1:W-:Y:S01]  /*9e20*/  STSM.16.M88.4 [R27], R28 ;  /* 0x0000001c1b007844 */ /* 0x0003e20000000200 */
[----:B------:R-:W-:Y:S01]  /*9e30*/  IMAD R38, R11, UR44, R4 ;  /* 0x0000002c0b267c24 */ /* 0x000fe2000f8e0204 */
[----:B------:R-:W-:Y:S02]  /*9e40*/  SEL R11, R20, R55, P0 ;  /* 0x00000037140b7207 */ /* 0x000fe40000000000 */
[----:B------:R3:W-:Y:S01]  /*9e50*/  STSM.16.M88.4 [R25], R12 ;  /* 0x0000000c19007844 */ /* 0x0007e20000000200 */
[----:B-----5:R-:W-:Y:S01]  /*9e60*/  IMAD.WIDE.U32 R4, R10, UR44, R8 ;  /* 0x0000002c0a047c25 */ /* 0x020fe2000f8e0008 */
[----:B------:R-:W-:Y:S02]  /*9e70*/  SEL R8, R37, R6, P0 ;  /* 0x0000000625087207 */ /* 0x000fe40000000000 */
[----:B------:R-:W-:Y:S02]  /*9e80*/  SEL R10, R6, R37, P0 ;  /* 0x00000025060a7207 */ /* 0x000fe40000000000 */
[----:B------:R-:W-:-:S02]  /*9e90*/  IADD3 R6, P3, R61, R4, RZ ;  /* 0x000000043d067210 */ /* 0x000fc40007f7e0ff */
[----:B------:R-:W-:Y:S02]  /*9ea0*/  SEL R9, R55, R20, P0 ;  /* 0x0000001437097207 */ /* 0x000fe40000000000 */
[----:B-1----:R-:W-:Y:S02]  /*9eb0*/  SEL R27, R42, R57, P0 ;  /* 0x000000392a1b7207 */ /* 0x002fe40000000000 */
[----:B--2---:R-:W-:Y:S01]  /*9ec0*/  SEL R28, R45, R60, P0 ;  /* 0x0000003c2d1c7207 */ /* 0x004fe20000000000 */
[----:B------:R-:W-:Y:S01]  /*9ed0*/  STSM.16.M88.4 [R56], R8 ;  /* 0x0000000838007844 */ /* 0x000fe20000000200 */
[----:B---3--:R-:W-:Y:S02]  /*9ee0*/  SHF.R.S32.HI R13, RZ, 0x1f, R61 ;  /* 0x0000001fff0d7819 */ /* 0x008fe4000001143d */
[----:B------:R-:W-:Y:S02]  /*9ef0*/  SEL R25, R57, R42, P0 ;  /* 0x0000002a39197207 */ /* 0x000fe40000000000 */
[----:B------:R-:W-:-:S02]  /*9f00*/  IADD3.X R5, R13, R5, R38, P3, !PT ;  /* 0x000000050d057210 */ /* 0x000fc40001ffe426 */
[----:B------:R-:W-:Y:S01]  /*9f10*/  SEL R12, R41, R52, P0 ;  /* 0x00000034290c7207 */ /* 0x000fe20000000000 */
[----:B------:R-:W-:Y:S01]  /*9f20*/  STSM.16.M88.4 [R54], R24 ;  /* 0x0000001836007844 */ /* 0x000fe20000000200 */
[----:B------:R-:W-:Y:S02]  /*9f30*/  SEL R14, R52, R41, P0 ;  /* 0x00000029340e7207 */ /* 0x000fe40000000000 */
[----:B------:R-:W-:Y:S01]  /*9f40*/  SEL R13, R43, R58, P0 ;  /* 0x0000003a2b0d7207 */ /* 0x000fe20000000000 */
[----:B------:R-:W-:Y:S01]  /*9f50*/  STSM.16.M88.4 [R48], R32 ;  /* 0x0000002030007844 */ /* 0x000fe20000000200 */
[----:B------:R-:W-:Y:S02]  /*9f60*/  SEL R15, R58, R43, P0 ;  /* 0x0000002b3a0f7207 */ /* 0x000fe40000000000 */
[----:B------:R-:W-:Y:S02]  /*9f70*/  SEL R30, R60, R45, P0 ;  /* 0x0000002d3c1e7207 */ /* 0x000fe40000000000 */
[----:B------:R-:W-:Y:S01]  /*9f80*/  SEL R29, R51, R66, P0 ;  /* 0x00000042331d7207 */ /* 0x000fe20000000000 */
[----:B------:R-:W-:Y:S01]  /*9f90*/  STSM.16.M88.4 [R46], R12 ;  /* 0x0000000c2e007844 */ /* 0x000fe20000000200 */
[----:B------:R-:W-:-:S02]  /*9fa0*/  SEL R31, R66, R51, P0 ;  /* 0x00000033421f7207 */ /* 0x000fc40000000000 */
[----:B----4-:R-:W-:Y:S02]  /*9fb0*/  SEL R36, R47, R68, P0 ;  /* 0x000000442f247207 */ /* 0x010fe40000000000 */
[----:B------:R-:W-:Y:S01]  /*9fc0*/  SEL R38, R68, R47, P0 ;  /* 0x0000002f44267207 */ /* 0x000fe20000000000 */
[----:B------:R-:W-:Y:S01]  /*9fd0*/  STSM.16.M88.4 [R21], R28 ;  /* 0x0000001c15007844 */ /* 0x000fe20000000200 */
[----:B------:R-:W-:Y:S02]  /*9fe0*/  SEL R37, R59, R74, P0 ;  /* 0x0000004a3b257207 */ /* 0x000fe40000000000 */
[----:B------:R-:W-:Y:S02]  /*9ff0*/  SEL R39, R74, R59, P0 ;  /* 0x0000003b4a277207 */ /* 0x000fe40000000000 */
[C---:B------:R-:W-:Y:S01]  /*a000*/  LEA R4, P3, R6.reuse, UR4, 0x2 ;  /* 0x0000000406047c11 */ /* 0x040fe2000f8610ff */
[----:B------:R-:W-:Y:S02]  /*a010*/  ULDC UR4, c[0x0][0xc] ;  /* 0x0000030000047ab9 */ /* 0x000fe40000000800 */
[----:B------:R-:W-:Y:S01]  /*a020*/  STSM.16.M88.4 [R7], R36 ;  /* 0x0000002407007844 */ /* 0x000fe20000000200 */
[----:B------:R-:W-:Y:S01]  /*a030*/  LEA.HI.X R5, R6, UR5, R5, 0x2, P3 ;  /* 0x0000000506057c11 */ /* 0x000fe200098f1405 */
[----:B------:R-:W-:Y:S01]  /*a040*/  UIADD3 UR48, UR4, UR48, URZ ;  /* 0x0000003004307290 */ /* 0x000fe2000fffe03f */
[----:B------:R1:W-:Y:S06]  /*a050*/  MEMBAR.ALL.CTA ;  /* 0x0000000000007992 */ /* 0x0003ec0000008000 */
[----:B-1----:R-:W1:Y:S04]  /*a060*/  FENCE.VIEW.ASYNC.S ;  /* 0x00000000000073c6 */ /* 0x002e680000000000 */
[----:B-1----:R-:W1:Y:S01]  /*a070*/  SHFL.IDX PT, R6, R22, RZ, 0x1f ;  /* 0x00001fff16067589 */ /* 0x002e6200000e0000 */
[----:B------:R-:W-:Y:S06]  /*a080*/  BAR.ARV 0x1, 0x120 ;  /* 0x0044800000007b1d */ /* 0x000fec0000002000 */
[----:B-1----:R-:W-:Y:S01]  /*a090*/  ISETP.NE.AND P0, PT, R6, 0x7, PT ;  /* 0x000000070600780c */ /* 0x002fe20003f05270 */
[----:B------:R1:W-:Y:S04]  /*a0a0*/  @!P1 STG.E desc[UR50][R4.64], R3 ;  /* 0x0000000304009986 */ /* 0x0003e8000c101932 */
[----:B------:R1:W-:Y:S08]  /*a0b0*/  @!P2 STG.E desc[UR50][R4.64+0x20], R0 ;  /* 0x000020000400a986 */ /* 0x0003f0000c101932 */
[----:B------:R-:W-:Y:S05]  /*a0c0*/  @P0 BRA `(.L_x_31) ;  /* 0x0000000000540947 */ /* 0x000fea0003800000 */
[----:B------:R-:W-:Y:S01]  /*a0d0*/  BAR.SYNC.DEFER_BLOCKING 0x1, 0x120 ;  /* 0x0044800000007b1d */ /* 0x000fe20000010000 */
[----:B------:R-:W-:-:S05]  /*a0e0*/  ELECT P0, URZ, PT ;  /* 0x00000000003f782f */ /* 0x000fca0003800000 */
[----:B------:R-:W-:Y:S08]  /*a0f0*/  BSSY B0, `(.L_x_31) ;  /* 0x0000012000007945 */ /* 0x000ff00003800000 */
[----:B------:R-:W-:Y:S05]  /*a100*/  @!P0 BRA `(.L_x_32) ;  /* 0x0000000000408947 */ /* 0x000fea0003800000 */
[----:B------:R-:W-:Y:S02]  /*a110*/  UIADD3 UR4, UP0, UR52, 0x9f0, URZ ;  /* 0x000009f034047890 */ /* 0x000fe4000ff1e03f */
[----:B------:R-:W-:Y:S02]  /*a120*/  UIADD3 UR6, UR38, 0x4000, URZ ;  /* 0x0000400026067890 */ /* 0x000fe4000fffe03f */
[----:B------:R-:W-:Y:S01]  /*a130*/  UIADD3.X UR5, URZ, UR53, URZ, UP0, !UPT ;  /* 0x000000353f057290 */ /* 0x000fe200087fe43f */
[----:B------:R-:W-:Y:S01]  /*a140*/  UMOV UR41, URZ ;  /* 0x0000003f00297c82 */ /* 0x000fe20008000000 */
[----:B------:R-:W-:Y:S01]  /*a150*/  UMOV UR45, URZ ;  /* 0x0000003f002d7c82 */ /* 0x000fe20008000000 */
[----:B------:R-:W-:Y:S01]  /*a160*/  UMOV UR40, UR38 ;  /* 0x0000002600287c82 */ /* 0x000fe20008000000 */
[----:B------:R-:W-:-:S05]  /*a170*/  UMOV UR7, 0x40 ;  /* 0x0000004000077882 */ /* 0x000fca0000000000 */
[----:B------:R2:W-:Y:S02]  /*a180*/  UTMASTG.5D [UR40], [UR4] ;  /* 0x00000028040073b5 */ /* 0x0005e40008020000 */
[----:B--2---:R-:W-:Y:S01]  /*a190*/  UMOV UR40, UR6 ;  /* 0x0000000600287c82 */ /* 0x004fe20008000000 */
[----:B------:R-:W-:Y:S01]  /*a1a0*/  UMOV UR41, UR7 ;  /* 0x0000000700297c82 */ /* 0x000fe20008000000 */
[----:B------:R-:W-:Y:S01]  /*a1b0*/  UIADD3 UR6, UR38, 0x29820, URZ ;  /* 0x0002982026067890 */ /* 0x000fe2000fffe03f */
[----:B------:R2:W-:Y:S03]  /*a1c0*/  UTMASTG.5D [UR40], [UR4] ;  /* 0x00000028040073b5 */ /* 0x0005e60008020000 */
[----:B------:R-:W-:Y:S01]  /*a1d0*/  UPRMT UR6, URZ, 0x654, UR6 ;  /* 0x000006543f067896 */ /* 0x000fe20008000006 */
[----:B------:R0:W-:Y:S01]  /*a1e0*/  UTMACMDFLUSH ;  /* 0x00000000000079b7 */ /* 0x0001e20000000000 */
[----:B------:R-:W-:-:S07]  /*a1f0*/  DEPBAR.LE SB0, 0x0 ;  /* 0x000080000000791a */ /* 0x000fce0000000000 */
[----:B--2---:R-:W-:Y:S03]  /*a200*/  SYNCS.ARRIVE.TRANS64.RED.A1T0 RZ, [UR6], RZ ;  /* 0x000000ffffff79a7 */ /* 0x004fe60008100406 */
.L_x_32:
[----:B------:R-:W-:Y:S05]  /*a210*/  BSYNC B0 ;  /* 0x0000000000007941 */ /* 0x000fea0003800000 */
.L_x_31:
[----:B-1----:R-:W1:Y:S01]  /*a220*/  LDC R0, c[0x0][0xda4] ;  /* 0x00036900ff007b82 */ /* 0x002e620000000800 */
[----:B------:R-:W-:Y:S02]  /*a230*/  UIADD3 UR49, UR49, 0x1, URZ ;  /* 0x0000000131317890 */ /* 0x000fe4000fffe03f */
[----:B------:R-:W-:Y:S02]  /*a240*/  UIADD3 UR39, UR39, 0x1, URZ ;  /* 0x0000000127277890 */ /* 0x000fe4000fffe03f */
[----:B------:R-:W-:-:S04]  /*a250*/  UISETP.NE.AND UP0, UPT, UR49, 0x2, UPT ;  /* 0x000000023100788c */ /* 0x000fc8000bf05270 */
[----:B------:R-:W-:Y:S02]  /*a260*/  USEL UR4, URZ, 0x1, UP0 ;  /* 0x000000013f047887 */ /* 0x000fe40008000000 */
[----:B------:R-:W-:Y:S02]  /*a270*/  USEL UR49, UR49, URZ, UP0 ;  /* 0x0000003f31317287 */ /* 0x000fe40008000000 */
[----:B------:R-:W-:Y:S01]  /*a280*/  ULOP3.LUT UR36, UR36, UR4, URZ, 0x3c, !UPT ;  /* 0x0000000424247292 */ /* 0x000fe2000f8e3c3f */
[----:B-1----:R-:W-:-:S13]  /*a290*/  ISETP.LE.AND P0, PT, R0, UR48, PT ;  /* 0x0000003000007c0c */ /* 0x002fda000bf03270 */
[----:B------:R-:W-:Y:S05]  /*a2a0*/  @!P0 BRA `(.L_x_33) ;  /* 0xffffff6800b48947 */ /* 0x000fea000383ffff */
[----:B------:R-:W-:Y:S05]  /*a2b0*/  EXIT ;  /* 0x000000000000794d */ /* 0x000fea0003800000 */
.L_x_7:
[----:B------:R-:W-:-:S08]  /*a2c0*/  NOP ;  /* 0x0000000000007918 */ /* 0x000fd00000000000 */
[----:B------:R-:W1:-:S00]  /*a2d0*/  USETMAXREG.DEALLOC.CTAPOOL 0x18 ;  /* 0x00000018000079c8 */ /* 0x000e4000080e0500 */
[----:B------:R-:W2:Y:S01]  /*a2e0*/  S2UR UR49, SR_CTAID.X ;  /* 0x00000000003179c3 */ /* 0x000ea20000002500 */
[----:B-1----:R-:W-:Y:S01]  /*a2f0*/  IMAD.MOV.U32 R0, RZ, RZ, 0x1 ;  /* 0x00000001ff007424 */ /* 0x002fe200078e00ff */
[----:B------:R1:W-:Y:S01]  /*a300*/  STL [R1], RZ ;  /* 0x000000ff01007387 */ /* 0x0003e20000100800 */
[----:B------:R-:W-:-:S03]  /*a310*/  UMOV UR47, 0x1 ;  /* 0x00000001002f7882 */ /* 0x000fc60000000000 */
[----:B------:R1:W-:Y:S02]  /*a320*/  STL [R1+0xc], R0 ;  /* 0x00000c0001007387 */ /* 0x0003e40000100800 */
[----:B------:R-:W2:Y:S02]  /*a330*/  LDC R2, c[0x0][0xda4] ;  /* 0x00036900ff027b82 */ /* 0x000ea40000000800 */
[----:B--2---:R-:W-:-:S13]  /*a340*/  ISETP.LE.AND P0, PT, R2, UR49, PT ;  /* 0x0000003102007c0c */ /* 0x004fda000bf03270 */
[----:B-1----:R-:W-:Y:S05]  /*a350*/  @P0 BRA `(.L_x_34) ;  /* 0x0000002c00100947 */ /* 0x002fea0003800000 */
[----:B------:R-:W1:Y:S01]  /*a360*/  S2R R7, SR_TID.X ;  /* 0x0000000000077919 */ /* 0x000e620000002100 */
[----:B------:R-:W-:Y:S01]  /*a370*/  ULDC.64 UR52, c[0x0][0x198] ;  /* 0x0000660000347ab9 */ /* 0x000fe20000000a00 */
[----:B------:R-:W-:Y:S01]  /*a380*/  ULOP3.LUT UR43, UR46, 0x1, URZ, 0xfc, !UPT ;  /* 0x000000012e2b7892 */ /* 0x000fe2000f8efc3f */
[----:B------:R-:W2:Y:S01]  /*a390*/  S2R R3, SR_TID.X ;  /* 0x0000000000037919 */ /* 0x000ea20000002100 */
[----:B------:R-:W-:Y:S01]  /*a3a0*/  ULOP3.LUT UR48, UR46, 0x2, URZ, 0xfc, !UPT ;  /* 0x000000022e307892 */ /* 0x000fe2000f8efc3f */
[----:B------:R-:W-:Y:S01]  /*a3b0*/  ULDC UR44, c[0x0][0xc] ;  /* 0x00000300002c7ab9 */ /* 0x000fe20000000800 */
[----:B------:R-:W-:Y:S01]  /*a3c0*/  UMOV UR47, URZ ;  /* 0x0000003f002f7c82 */ /* 0x000fe20008000000 */
[C---:B-1----:R-:W-:Y:S01]  /*a3d0*/  IMAD.SHL.U32 R0, R7.reuse, 0x80, RZ ;  /* 0x0000008007007824 */ /* 0x042fe200078e00ff */
[C---:B------:R-:W-:Y:S01]  /*a3e0*/  LOP3.LUT P0, RZ, R7.reuse, 0x4, RZ, 0xc0, !PT ;  /* 0x0000000407ff7812 */ /* 0x040fe2000780c0ff */
[----:B------:R-:W-:Y:S01]  /*a3f0*/  IMAD.SHL.U32 R4, R7, 0x20, RZ ;  /* 0x0000002007047824 */ /* 0x000fe200078e00ff */
[----:B--2---:R-:W-:Y:S01]  /*a400*/  LOP3.LUT R3, R3, 0x7f, RZ, 0xc0, !PT ;  /* 0x0000007f03037812 */ /* 0x004fe200078ec0ff */
[----:B------:R-:W-:Y:S01]  /*a410*/  IMAD.SHL.U32 R5, R7, 0x4, RZ ;  /* 0x0000000407057824 */ /* 0x000fe200078e00ff */
[----:B------:R-:W-:-:S02]  /*a420*/  LOP3.LUT R2, R0, 0x380, RZ, 0xc0, !PT ;  /* 0x0000038000027812 */ /* 0x000fc400078ec0ff */
[----:B------:R-:W-:Y:S02]  /*a430*/  SHF.R.U32.HI R3, RZ, 0x5, R3 ;  /* 0x00000005ff037819 */ /* 0x000fe40000011603 */
[----:B------:R-:W-:-:S03]  /*a440*/  LOP3.LUT R6, R4, 0x60, RZ, 0xc0, !PT ;  /* 0x0000006004067812 */ /* 0x000fc600078ec0ff */
[C---:B------:R-:W-:Y:S02]  /*a450*/  IMAD R2, R3.reuse, 0x10, R2 ;  /* 0x0000001003027824 */ /* 0x040fe400078e0202 */
[----:B------:R-:W-:Y:S02]  /*a460*/  IMAD R6, R3, 0x200, R6 ;  /* 0x0000020003067824 */ /* 0x000fe400078e0206 */
[----:B------:R-:W-:-:S05]  /*a470*/  IMAD.SHL.U32 R3, R7, 0x10, RZ ;  /* 0x0000001007037824 */ /* 0x000fca00078e00ff */
[----:B------:R-:W-:Y:S02]  /*a480*/  LOP3.LUT R3, R2, 0x70, R3, 0x78, !PT ;  /* 0x0000007002037812 */ /* 0x000fe400078e7803 */
[C---:B------:R-:W-:Y:S02]  /*a490*/  LOP3.LUT R2, R4.reuse, 0x80, RZ, 0xc0, !PT ;  /* 0x0000008004027812 */ /* 0x040fe400078ec0ff */
[----:B------:R-:W-:Y:S02]  /*a4a0*/  LOP3.LUT R4, R4, 0x100, RZ, 0xc0, !PT ;  /* 0x0000010004047812 */ /* 0x000fe400078ec0ff */
[----:B------:R-:W-:Y:S02]  /*a4b0*/  LOP3.LUT R2, R2, 0x10, R7, 0xf8, !PT ;  /* 0x0000001002027812 */ /* 0x000fe400078ef807 */
[----:B------:R-:W-:Y:S02]  /*a4c0*/  LOP3.LUT R0, R3, 0xc00, R0, 0xf8, !PT ;  /* 0x00000c0003007812 */ /* 0x000fe400078ef800 */
[----:B------:R-:W-:-:S04]  /*a4d0*/  LOP3.LUT R5, R2, 0x10, R5, 0x78, !PT ;  /* 0x0000001002057812 */ /* 0x000fc800078e7805 */
[----:B------:R-:W-:-:S05]  /*a4e0*/  IADD3 R2, R5, R6, R4 ;  /* 0x0000000605027210 */ /* 0x000fca0007ffe004 */
[----:B------:R-:W-:Y:S04]  /*a4f0*/  STL [R1+0x18], R2 ;  /* 0x0000180201007387 */ /* 0x000fe80000100800 */
[----:B------:R1:W-:Y:S04]  /*a500*/  STL [R1+0x1c], R0 ;  /* 0x00001c0001007387 */ /* 0x0003e80000100800 */
[----:B------:R2:W-:Y:S01]  /*a510*/  STL [R1], RZ ;  /* 0x000000ff01007387 */ /* 0x0005e20000100800 */
[----:B-1----:R-:W-:-:S05]  /*a520*/  IMAD.MOV.U32 R0, RZ, RZ, 0x40 ;  /* 0x00000040ff007424 */ /* 0x002fca00078e00ff */
[----:B------:R-:W-:Y:S01]  /*a530*/  SEL R0, R0, 0xffffffc0, !P0 ;  /* 0xffffffc000007807 */ /* 0x000fe20004000000 */
[----:B------:R-:W-:-:S05]  /*a540*/  IMAD.MOV.U32 R0, RZ, RZ, 0x1 ;  /* 0x00000001ff007424 */ /* 0x000fca00078e00ff */
[----:B------:R2:W-:Y:S02]  /*a550*/  STL [R1+0xc], R0 ;  /* 0x00000c0001007387 */ /* 0x0005e40000100800 */
.L_x_78:
[----:B-1----:R-:W1:Y:S01]  /*a560*/  S2UR UR4, SR_CgaCtaId ;  /* 0x00000000000479c3 */ /* 0x002e620000008800 */
[----:B------:R-:W-:Y:S01]  /*a570*/  ULDC UR5, c[0x0][0xda8] ;  /* 0x00036a0000057ab9 */ /* 0x000fe20000000800 */
[----:B------:R-:W-:Y:S01]  /*a580*/  ULDC.64 UR6, c[0x0][0x3f8] ;  /* 0x0000fe0000067ab9 */ /* 0x000fe20000000a00 */
[----:B------:R-:W-:Y:S02]  /*a590*/  UISETP.NE.AND UP1, UPT, UR5, 0x1, UPT ;  /* 0x000000010500788c */ /* 0x000fe4000bf25270 */
[----:B------:R-:W-:Y:S01]  /*a5a0*/  UISETP.NE.U32.AND UP0, UPT, UR6, URZ, UPT ;  /* 0x0000003f0600728c */ /* 0x000fe2000bf05070 */
[----:B------:R-:W-:Y:S01]  /*a5b0*/  UMOV UR40, 0x400 ;  /* 0x0000040000287882 */ /* 0x000fe20000000000 */
[----:B------:R-:W-:Y:S02]  /*a5c0*/  ULDC UR8, c[0x0][0xdb4] ;  /* 0x00036d0000087ab9 */ /* 0x000fe40000000800 */
[----:B------:R-:W-:Y:S02]  /*a5d0*/  UISETP.NE.AND.EX UP0, UPT, UR7, URZ, UPT, UP0 ;  /* 0x0000003f0700728c */ /* 0x000fe4000bf05300 */
[----:B------:R-:W-:Y:S01]  /*a5e0*/  UISETP.NE.AND UP2, UPT, UR8, 0x1, UPT ;  /* 0x000000010800788c */ /* 0x000fe2000bf45270 */
[----:B------:R-:W-:Y:S01]  /*a5f0*/  ULDC UR6, c[0x0][0x404] ;  /* 0x0001010000067ab9 */ /* 0x000fe20000000800 */
[----:B------:R-:W-:Y:S01]  /*a600*/  ULDC UR42, c[0x0][0x2e0] ;  /* 0x0000b800002a7ab9 */ /* 0x000fe20000000800 */
[----:B------:R-:W-:Y:S01]  /*a610*/  USEL UR6, UR6, 0x1, UP0 ;  /* 0x0000000106067887 */ /* 0x000fe20008000000 */
[----:B------:R-:W-:Y:S01]  /*a620*/  @UP1 ULDC UR7, c[0x0][0xdb0] ;  /* 0x00036c0000071ab9 */ /* 0x000fe20000000800 */
[----:B------:R-:W-:-:S02]  /*a630*/  UMOV UR45, UR49 ;  /* 0x00000031002d7c82 */ /* 0x000fc40008000000 */
[----:B------:R-:W-:-:S04]  /*a640*/  UIMAD UR42, UR6, UR42, URZ ;  /* 0x0000002a062a72a4 */ /* 0x000fc8000f8e023f */
[----:B------:R-:W-:Y:S01]  /*a650*/  @UP2 ULDC.64 UR10, c[0x0][0xdb8] ;  /* 0x00036e00000a2ab9 */ /* 0x000fe20000000a00 */
[----:B------:R-:W-:Y:S02]  /*a660*/  UIADD3 UR6, UR42, 0x9f, URZ ;  /* 0x0000009f2a067890 */ /* 0x000fe4000fffe03f */
[----:B-1----:R-:W-:-:S03]  /*a670*/  ULEA UR40, UR4, UR40, 0x18 ;  /* 0x0000002804287291 */ /* 0x002fc6000f8ec03f */
[----:B------:R-:W-:Y:S01]  /*a680*/  @UP1 ULDC UR4, c[0x0][0xdac] ;  /* 0x00036b0000041ab9 */ /* 0x000fe20000000800 */
[----:B------:R-:W-:Y:S02]  /*a690*/  UIADD3 UR9, UR40, 0x1a400, URZ ;  /* 0x0001a40028097890 */ /* 0x000fe4000fffe03f */
[----:B------:R-:W-:Y:S02]  /*a6a0*/  UIMAD.WIDE.U32 UR4, UR49, UR4, URZ ;  /* 0x00000004310472a5 */ /* 0x000fe4000f8e003f */
[----:B------:R-:W-:Y:S02]  /*a6b0*/  ULOP3.LUT UP0, URZ, UR9, 0x1bf, URZ, 0xc0, !UPT ;  /* 0x000001bf093f7892 */ /* 0x000fe4000f80c03f */
[----:B------:R-:W-:Y:S02]  /*a6c0*/  @UP1 USHF.R.U32.HI UR45, URZ, UR7, UR5 ;  /* 0x000000073f2d1299 */ /* 0x000fe40008011605 */
[----:B------:R-:W-:Y:S02]  /*a6d0*/  UIMAD.WIDE UR6, UR6, 0x66666667, URZ ;  /* 0x66666667060678a5 */ /* 0x000fe4000f8e023f */
[----:B------:R-:W-:Y:S01]  /*a6e0*/  UIMAD.WIDE.U32 UR4, UR45, UR10, URZ ;  /* 0x0000000a2d0472a5 */ /* 0x000fe2000f8e003f */
[----:B------:R-:W-:Y:S01]  /*a6f0*/  PLOP3.LUT P0, PT, PT, PT, UP0, 0x80, 0x0 ;  /* 0x000000000000781c */ /* 0x000fe20003f0f008 */
[----:B------:R-:W-:Y:S01]  /*a700*/  USHF.R.U32.HI UR41, URZ, 0x1f, UR7 ;  /* 0x0000001f3f297899 */ /* 0x000fe20008011607 */
[----:B------:R-:W-:Y:S01]  /*a710*/  UMOV UR39, UR45 ;  /* 0x0000002d00277c82 */ /* 0x000fe20008000000 */
[----:B------:R-:W-:-:S02]  /*a720*/  @UP2 USHF.R.U32.HI UR39, URZ, UR11, UR5 ;  /* 0x0000000b3f272299 */ /* 0x000fc40008011605 */
[----:B------:R-:W-:Y:S02]  /*a730*/  ULEA.HI.SX32 UR41, UR7, UR41, 0x1a ;  /* 0x0000002907297291 */ /* 0x000fe4000f8fd23f */
[----:B------:R-:W-:-:S04]  /*a740*/  UIADD3 UR38, -UR39, URZ, URZ ;  /* 0x0000003f27267290 */ /* 0x000fc8000fffe13f */
[----:B------:R-:W-:Y:S02]  /*a750*/  UIMAD UR38, UR8, UR38, UR45 ;  /* 0x00000026082672a4 */ /* 0x000fe4000f8e022d */
[----:B------:R-:W-:Y:S10]  /*a760*/  @!P0 BRA `(.L_x_35) ;  /* 0x0000000000408947 */ /* 0x000ff40003800000 */
[----:B------:R-:W-:Y:S01]  /*a770*/  MOV R2, 0x0 ;  /* 0x0000000000027802 */ /* 0x000fe20000000f00 */
[----:B------:R-:W-:Y:S01]  /*a780*/  ULDC.64 UR6, c[0x4][0xc8] ;  /* 0x0100320000067ab9 */ /* 0x000fe20000000a00 */
[----:B------:R-:W-:Y:S01]  /*a790*/  ULDC.64 UR8, c[0x4][0xd0] ;  /* 0x0100340000087ab9 */ /* 0x000fe20000000a00 */
[----:B------:R-:W-:Y:S01]  /*a7a0*/  ULDC.64 UR4, c[0x4][0x8] ;  /* 0x0100020000047ab9 */ /* 0x000fe20000000a00 */
[----:B------:R-:W-:Y:S01]  /*a7b0*/  IMAD.U32 R4, RZ, RZ, UR6 ;  /* 0x00000006ff047e24 */ /* 0x000fe2000f8e00ff */
[----:B------:R-:W-:Y:S01]  /*a7c0*/  MOV R13, RZ ;  /* 0x000000ff000d7202 */ /* 0x000fe20000000f00 */
[----:B------:R-:W1:Y:S01]  /*a7d0*/  LDC.64 R2, c[0x4][R2] ;  /* 0x0100000002027b82 */ /* 0x000e620000000a00 */
[----:B------:R-:W-:Y:S02]  /*a7e0*/  IMAD.U32 R5, RZ, RZ, UR7 ;  /* 0x00000007ff057e24 */ /* 0x000fe4000f8e00ff */
[----:B------:R-:W-:Y:S02]  /*a7f0*/  IMAD.U32 R6, RZ, RZ, UR8 ;  /* 0x00000008ff067e24 */ /* 0x000fe4000f8e00ff */
[----:B------:R-:W-:-:S02]  /*a800*/  IMAD.U32 R7, RZ, RZ, UR9 ;  /* 0x00000009ff077e24 */ /* 0x000fc4000f8e00ff */
[----:B------:R-:W-:Y:S02]  /*a810*/  IMAD.U32 R10, RZ, RZ, UR4 ;  /* 0x00000004ff0a7e24 */ /* 0x000fe4000f8e00ff */
[----:B------:R-:W-:Y:S02]  /*a820*/  IMAD.U32 R11, RZ, RZ, UR5 ;  /* 0x00000005ff0b7e24 */ /* 0x000fe4000f8e00ff */
[----:B------:R-:W-:Y:S02]  /*a830*/  IMAD.MOV.U32 R8, RZ, RZ, 0x70 ;  /* 0x00000070ff087424 */ /* 0x000fe400078e00ff */
[----:B------:R-:W-:-:S07]  /*a840*/  IMAD.MOV.U32 R12, RZ, RZ, 0x1 ;  /* 0x00000001ff0c7424 */ /* 0x000fce00078e00ff */
[----:B------:R-:W-:-:S07]  /*a850*/  LEPC R20, `(.L_x_35) ;  /* 0x000000001014794e */ /* 0x000fce0000000000 */
[----:B-12---:R-:W-:Y:S05]  /*a860*/  CALL.ABS.NOINC R2 ;  /* 0x0000000002007343 */ /* 0x006fea0003c00000 */
.L_x_35:
[----:B------:R-:W-:-:S06]  /*a870*/  UIADD3 UR4, UR40, 0xa400, URZ ;  /* 0x0000a40028047890 */ /* 0x000fcc000fffe03f */
[----:B------:R-:W-:-:S05]  /*a880*/  IMAD.U32 R16, RZ, RZ, UR4 ;  /* 0x00000004ff107e24 */ /* 0x000fca000f8e00ff */
[----:B------:R-:W-:-:S13]  /*a890*/  LOP3.LUT P0, RZ, R16, 0x3ff, RZ, 0xc0, !PT ;  /* 0x000003ff10ff7812 */ /* 0x000fda000780c0ff */
[----:B------:R-:W-:Y:S05]  /*a8a0*/  @!P0 BRA `(.L_x_36) ;  /* 0x0000000000408947 */ /* 0x000fea0003800000 */
[----:B------:R-:W-:Y:S01]  /*a8b0*/  MOV R2, 0x0 ;  /* 0x0000000000027802 */ /* 0x000fe20000000f00 */
[----:B------:R-:W-:Y:S01]  /*a8c0*/  ULDC.64 UR6, c[0x4][0xc8] ;  /* 0x0100320000067ab9 */ /* 0x000fe20000000a00 */
[----:B------:R-:W-:Y:S01]  /*a8d0*/  ULDC.64 UR8, c[0x4][0xd0] ;  /* 0x0100340000087ab9 */ /* 0x000fe20000000a00 */
[----:B------:R-:W-:Y:S01]  /*a8e0*/  ULDC.64 UR4, c[0x4][0x10] ;  /* 0x0100040000047ab9 */ /* 0x000fe20000000a00 */
[----:B------:R-:W-:Y:S02]  /*a8f0*/  IMAD.U32 R4, RZ, RZ, UR6 ;  /* 0x00000006ff047e24 */ /* 0x000fe4000f8e00ff */
[----:B------:R-:W1:Y:S01]  /*a900*/  LDC.64 R2, c[0x4][R2] ;  /* 0x0100000002027b82 */ /* 0x000e620000000a00 */
[----:B------:R-:W-:Y:S02]  /*a910*/  IMAD.U32 R5, RZ, RZ, UR7 ;  /* 0x00000007ff057e24 */ /* 0x000fe4000f8e00ff */
[----:B------:R-:W-:Y:S02]  /*a920*/  IMAD.U32 R6, RZ, RZ, UR8 ;  /* 0x00000008ff067e24 */ /* 0x000fe4000f8e00ff */
[----:B------:R-:W-:-:S02]  /*a930*/  IMAD.U32 R7, RZ, RZ, UR9 ;  /* 0x00000009ff077e24 */ /* 0x000fc4000f8e00ff */
[----:B------:R-:W-:Y:S02]  /*a940*/  IMAD.U32 R10, RZ, RZ, UR4 ;  /* 0x00000004ff0a7e24 */ /* 0x000fe4000f8e00ff */
[----:B------:R-:W-:Y:S02]  /*a950*/  IMAD.U32 R11, RZ, RZ, UR5 ;  /* 0x00000005ff0b7e24 */ /* 0x000fe4000f8e00ff */
[----:B------:R-:W-:Y:S02]  /*a960*/  IMAD.MOV.U32 R8, RZ, RZ, 0x70 ;  /* 0x00000070ff087424 */ /* 0x000fe400078e00ff */
[----:B------:R-:W-:Y:S02]  /*a970*/  IMAD.MOV.U32 R12, RZ, RZ, 0x1 ;  /* 0x00000001ff0c7424 */ /* 0x000fe400078e00ff */
[----:B------:R-:W-:-:S07]  /*a980*/  IMAD.MOV.U32 R13, RZ, RZ, RZ ;  /* 0x000000ffff0d7224 */ /* 0x000fce00078e00ff */
[----:B------:R-:W-:-:S07]  /*a990*/  LEPC R20, `(.L_x_36) ;  /* 0x000000001014794e */ /* 0x000fce0000000000 */
[----:B-12---:R-:W-:Y:S05]  /*a9a0*/  CALL.ABS.NOINC R2 ;  /* 0x0000000002007343 */ /* 0x006fea0003c00000 */
.L_x_36:
[----:B------:R-:W-:-:S04]  /*a9b0*/  UIADD3 UR4, UR40, 0x400, URZ ;  /* 0x0000040028047890 */ /* 0x000fc8000fffe03f */
[----:B------:R-:W-:-:S06]  /*a9c0*/  ULOP3.LUT UP0, URZ, UR4, 0x9f, URZ, 0xc0, !UPT ;  /* 0x0000009f043f7892 */ /* 0x000fcc000f80c03f */
[----:B------:R-:W-:-:S13]  /*a9d0*/  PLOP3.LUT P0, PT, PT, PT, UP0, 0x80, 0x0 ;  /* 0x000000000000781c */ /* 0x000fda0003f0f008 */
[----:B------:R-:W-:Y:S05]  /*a9e0*/  @!P0 BRA `(.L_x_37) ;  /* 0x0000000000408947 */ /* 0x000fea0003800000 */
        /* <DEDUP_REMOVED lines=16> */
.L_x_37:
        /* <DEDUP_REMOVED lines=18> */
.L_x_38:
[----:B------:R-:W-:Y:S01]  /*ac10*/  ULDC.64 UR4, c[0x0][0x9f8] ;  /* 0x00027e0000047ab9 */ /* 0x000fe20000000a00 */
[----:B------:R-:W-:Y:S01]  /*ac20*/  IMAD.U32 R5, RZ, RZ, UR39 ;  /* 0x00000027ff057e24 */ /* 0x000fe2000f8e00ff */
[----:B------:R-:W-:Y:S01]  /*ac30*/  ISETP.NE.U32.AND P0, PT, RZ, UR4, PT ;  /* 0x00000004ff007c0c */ /* 0x000fe2000bf05070 */
[----:B------:R-:W-:Y:S01]  /*ac40*/  IMAD.U32 R9, RZ, RZ, UR39 ;  /* 0x00000027ff097e24 */ /* 0x000fe2000f8e00ff */
[----:B--2---:R-:W1:Y:S01]  /*ac50*/  LDC R0, c[0x0][0x428] ;  /* 0x00010a00ff007b82 */ /* 0x004e620000000800 */
[----:B------:R-:W2:Y:S01]  /*ac60*/  S2R R17, SR_TID.X ;  /* 0x0000000000117919 */ /* 0x000ea20000002100 */
[----:B------:R-:W-:-:S13]  /*ac70*/  ISETP.NE.AND.EX P0, PT, RZ, UR5, PT, P0 ;  /* 0x00000005ff007c0c */ /* 0x000fda000bf05300 */
[----:B------:R-:W3:Y:S01]  /*ac80*/  @P0 LDC.64 R2, c[0x0][0x9f8] ;  /* 0x00027e00ff020b82 */ /* 0x000ee20000000a00 */
[----:B------:R-:W-:Y:S02]  /*ac90*/  IMAD R6, RZ, RZ, -UR45 ;  /* 0x8000002dff067e24 */ /* 0x000fe4000f8e02ff */
[----:B------:R-:W-:Y:S01]  /*aca0*/  IMAD.U32 R4, RZ, RZ, UR38 ;  /* 0x00000026ff047e24 */ /* 0x000fe2000f8e00ff */
[----:B--2---:R-:W-:Y:S01]  /*acb0*/  LOP3.LUT R16, R17, 0x7f, RZ, 0xc0, !PT ;  /* 0x0000007f11107812 */ /* 0x004fe200078ec0ff */
[----:B---3--:R-:W-:-:S03]  /*acc0*/  @P0 IMAD.WIDE R2, R5, 0x4, R2 ;  /* 0x0000000405020825 */ /* 0x008fc600078e0202 */
[----:B------:R-:W2:Y:S02]  /*acd0*/  LDC R5, c[0x0][0xda8] ;  /* 0x00036a00ff057b82 */ /* 0x000ea40000000800 */
[----:B------:R3:W4:Y:S01]  /*ace0*/  @P0 LDG.E R9, desc[UR50][R2.64] ;  /* 0x0000003202090981 */ /* 0x000722000c1e1900 */
[----:B-1----:R-:W-:Y:S01]  /*acf0*/  ISETP.NE.AND P0, PT, R0, 0x1, PT ;  /* 0x000000010000780c */ /* 0x002fe20003f05270 */
[----:B------:R-:W-:Y:S01]  /*ad00*/  UMOV UR36, URZ ;  /* 0x0000003f00247c82 */ /* 0x000fe20008000000 */
[----:B------:R-:W-:Y:S01]  /*ad10*/  ISETP.NE.AND P2, PT, R16, RZ, PT ;  /* 0x000000ff1000720c */ /* 0x000fe20003f45270 */
[----:B------:R-:W-:Y:S01]  /*ad20*/  UMOV UR4, 0x40 ;  /* 0x0000004000047882 */ /* 0x000fe20000000000 */
[----:B------:R-:W-:Y:S01]  /*ad30*/  UMOV UR6, UR38 ;  /* 0x0000002600067c82 */ /* 0x000fe20008000000 */
[----:B------:R-:W-:Y:S01]  /*ad40*/  UMOV UR7, UR39 ;  /* 0x0000002700077c82 */ /* 0x000fe20008000000 */
[----:B------:R-:W-:Y:S01]  /*ad50*/  UMOV UR8, 0x80 ;  /* 0x0000008000087882 */ /* 0x000fe20000000000 */
[----:B------:R-:W-:Y:S01]  /*ad60*/  UMOV UR10, UR38 ;  /* 0x00000026000a7c82 */ /* 0x000fe20008000000 */
[----:B------:R-:W-:Y:S01]  /*ad70*/  UMOV UR11, UR39 ;  /* 0x00000027000b7c82 */ /* 0x000fe20008000000 */
[----:B---3--:R-:W1:Y:S01]  /*ad80*/  LDC.64 R2, c[0x0][0x3f8] ;  /* 0x0000fe00ff027b82 */ /* 0x008e620000000a00 */
[----:B------:R-:W-:-:S05]  /*ad90*/  UMOV UR14, 0xffffffff ;  /* 0xffffffff000e7882 */ /* 0x000fca0000000000 */
[----:B------:R-:W-:Y:S02]  /*ada0*/  VOTEU.ALL UP1, P2 ;  /* 0x00000000003f7886 */ /* 0x000fe40001020000 */
[----:B------:R-:W3:Y:S01]  /*adb0*/  @P0 LDC R0, c[0x0][0x42c] ;  /* 0x00010b00ff000b82 */ /* 0x000ee20000000800 */
[----:B--2---:R-:W-:Y:S02]  /*adc0*/  IMAD R6, R5, R6, UR49 ;  /* 0x0000003105067e24 */ /* 0x004fe4000f8e0206 */
[----:B------:R-:W-:Y:S02]  /*add0*/  @!UP1 UIADD3 UR12, UP0, UR52, 0x270, URZ ;  /* 0x00000270340c9890 */ /* 0x000fe4000ff1e03f */
[----:B------:R-:W-:-:S03]  /*ade0*/  IMAD.SHL.U32 R6, R6, 0x80, RZ ;  /* 0x0000008006067824 */ /* 0x000fc600078e00ff */
[----:B------:R-:W2:Y:S01]  /*adf0*/  @P0 LDC R5, c[0x0][0x430] ;  /* 0x00010c00ff050b82 */ /* 0x000ea20000000800 */
[----:B------:R-:W-:Y:S01]  /*ae00*/  @!UP1 UIADD3.X UR13, URZ, UR53, URZ, UP0, !UPT ;  /* 0x000000353f0d9290 */ /* 0x000fe200087fe43f */
[----:B------:R-:W-:Y:S02]  /*ae10*/  R2UR UR37, R6 ;  /* 0x00000000062572ca */ /* 0x000fe400000e0000 */
[----:B-1----:R-:W-:-:S04]  /*ae20*/  ISETP.NE.U32.AND P1, PT, R2, RZ, PT ;  /* 0x000000ff0200720c */ /* 0x002fc80003f25070 */
[----:B------:R-:W-:Y:S01]  /*ae30*/  ISETP.NE.AND.EX P1, PT, R3, RZ, PT, P1 ;  /* 0x000000ff0300720c */ /* 0x000fe20003f25310 */
[----:B---3--:R-:W-:-:S06]  /*ae40*/  @P0 IMAD.HI.U32 R0, R0, UR38, RZ ;  /* 0x0000002600000c27 */ /* 0x008fcc000f8e00ff */
[----:B------:R-:W-:Y:S01]  /*ae50*/  UMOV UR5, UR37 ;  /* 0x0000002500057c82 */ /* 0x000fe20008000000 */
[----:B------:R-:W-:Y:S01]  /*ae60*/  UMOV UR9, UR37 ;  /* 0x0000002500097c82 */ /* 0x000fe20008000000 */
[----:B------:R1:W-:Y:S01]  /*ae70*/  @!UP1 UTMAPF.L2.4D [UR36], [UR12] ;  /* 0x000000240c0095b8 */ /* 0x0003e20008018000 */
[----:B--2---:R-:W-:Y:S01]  /*ae80*/  @P0 SHF.R.U32.HI R4, RZ, R5, R0 ;  /* 0x00000005ff040219 */ /* 0x004fe20000011600 */
[----:B------:R1:W-:Y:S01]  /*ae90*/  @!UP1 UTMAPF.L2.4D [UR4], [UR12] ;  /* 0x000000040c0095b8 */ /* 0x0003e20008018000 */
[----:B------:R1:W-:Y:S01]  /*aea0*/  @!UP1 UTMAPF.L2.4D [UR8], [UR12] ;  /* 0x000000080c0095b8 */ /* 0x0003e20008018000 */
[----:B----4-:R-:W-:Y:S01]  /*aeb0*/  SHF.R.S32.HI R10, RZ, 0x1f, R9 ;  /* 0x0000001fff0a7819 */ /* 0x010fe20000011409 */
[----:B------:R-:W-:Y:S01]  /*aec0*/  STL [R1+0x10], R9 ;  /* 0x0000100901007387 */ /* 0x000fe20000100800 */
[----:B------:R-:W-:-:S03]  /*aed0*/  SEL R0, R9, RZ, !P1 ;  /* 0x000000ff09007207 */ /* 0x000fc60004800000 */
[----:B------:R2:W-:Y:S04]  /*aee0*/  STL [R1+0x8], R4 ;  /* 0x0000080401007387 */ /* 0x0005e80000100800 */
[----:B------:R1:W-:Y:S01]  /*aef0*/  STL [R1+0x14], R10 ;  /* 0x0000140a01007387 */ /* 0x0003e20000100800 */
[----:B--2---:R-:W-:-:S04]  /*af00*/  SHF.R.U32.HI R4, RZ, 0x5, R17 ;  /* 0x00000005ff047819 */ /* 0x004fc80000011611 */
[----:B------:R-:W-:Y:S01]  /*af10*/  LOP3.LUT R4, R4, 0x3, RZ, 0xc0, !PT ;  /* 0x0000000304047812 */ /* 0x000fe200078ec0ff */
[----:B-1----:R-:W-:Y:S06]  /*af20*/  BRA.DIV UR14, `(.L_x_39) ;  /* 0x000000260e787947 */ /* 0x002fec000b800000 */
[----:B------:R1:W2:Y:S02]  /*af30*/  SHFL.IDX PT, R14, R4, RZ, 0x1f ;  /* 0x00001fff040e7589 */ /* 0x0002a400000e0000 */
.L_x_94:
[----:B--2---:R-:W-:Y:S02]  /*af40*/  ISETP.NE.AND P0, PT, R14, RZ, PT ;  /* 0x000000ff0e00720c */ /* 0x004fe40003f05270 */
[----:B------:R-:W-:-:S11]  /*af50*/  PLOP3.LUT P6, PT, PT, PT, PT, 0x8, 0x0 ;  /* 0x000000000000781c */ /* 0x000fd60003fce170 */
[----:B------:R-:W-:Y:S05]  /*af60*/  @P0 BRA `(.L_x_40) ;  /* 0x0000000400f80947 */ /* 0x000fea0003800000 */
[----:B------:R-:W-:-:S06]  /*af70*/  UIADD3 UR4, UR41, -0x1, URZ ;  /* 0xffffffff29047890 */ /* 0x000fcc000fffe03f */
[----:B------:R-:W-:Y:S01]  /*af80*/  IMAD.U32 R7, RZ, RZ, UR4 ;  /* 0x00000004ff077e24 */ /* 0x000fe2000f8e00ff */
[----:B------:R-:W-:-:S03]  /*af90*/  UMOV UR4, 0xffffffff ;  /* 0xffffffff00047882 */ /* 0x000fc60000000000 */
[----:B------:R-:W-:Y:S05]  /*afa0*/  BRA.DIV UR4, `(.L_x_41) ;  /* 0x0000002604787947 */ /* 0x000fea000b800000 */
[----:B------:R-:W-:-:S13]  /*afb0*/  ELECT P6, URZ, PT ;  /* 0x00000000003f782f */ /* 0x000fda00038c0000 */
.L_x_97:
[----:B------:R-:W-:Y:S05]  /*afc0*/  @!P6 BRA `(.L_x_42) ;  /* 0x000000040064e947 */ /* 0x000fea0003800000 */
[----:B------:R-:W-:Y:S01]  /*afd0*/  IMAD.MOV.U32 R0, RZ, RZ, R9 ;  /* 0x000000ffff007224 */ /* 0x000fe200078e0009 */
[----:B------:R-:W-:Y:S06]  /*afe0*/  @!P1 BRA `(.L_x_43) ;  /* 0x0000000000449947 */ /* 0x000fec0003800000 */
[----:B------:R-:W2:Y:S01]  /*aff0*/  LDC R8, c[0x0][0x41c] ;  /* 0x00010700ff087b82 */ /* 0x000ea20000000800 */
[----:B------:R-:W-:Y:S01]  /*b000*/  ULDC.64 UR4, c[0x0][0x408] ;  /* 0x0001020000047ab9 */ /* 0x000fe20000000a00 */
[----:B--2---:R-:W-:-:S13]  /*b010*/  ISETP.NE.AND P0, PT, R8, 0x1, PT ;  /* 0x000000010800780c */ /* 0x004fda0003f05270 */
[----:B-1----:R-:W1:Y:S02]  /*b020*/  @P0 LDC.64 R4, c[0x0][0x420] ;  /* 0x00010800ff040b82 */ /* 0x002e640000000a00 */
[----:B-1----:R-:W-:-:S04]  /*b030*/  @P0 IMAD.HI.U32 R0, R7, R4, RZ ;  /* 0x0000000407000227 */ /* 0x002fc800078e00ff */
[----:B------:R-:W-:Y:S01]  /*b040*/  IMAD.MOV.U32 R4, RZ, RZ, R7 ;  /* 0x000000ffff047224 */ /* 0x000fe200078e0007 */
[----:B------:R-:W-:-:S04]  /*b050*/  @P0 SHF.R.U32.HI R4, RZ, R5, R0 ;  /* 0x00000005ff040219 */ /* 0x000fc80000011600 */
[--C-:B------:R-:W-:Y:S01]  /*b060*/  SHF.R.S32.HI R5, RZ, 0x1f, R4.reuse ;  /* 0x0000001fff057819 */ /* 0x100fe20000011404 */
[----:B------:R-:W-:-:S04]  /*b070*/  IMAD.MOV R0, RZ, RZ, -R4 ;  /* 0x000000ffff007224 */ /* 0x000fc800078e0a04 */
[----:B------:R-:W-:Y:S02]  /*b080*/  IMAD R7, R8, R0, R7 ;  /* 0x0000000008077224 */ /* 0x000fe400078e0207 */
[----:B------:R-:W-:Y:S02]  /*b090*/  IMAD R0, R10, UR4, RZ ;  /* 0x000000040a007c24 */ /* 0x000fe4000f8e02ff */
[----:B------:R-:W-:-:S04]  /*b0a0*/  IMAD.WIDE.U32 R4, R9, UR4, R4 ;  /* 0x0000000409047c25 */ /* 0x000fc8000f8e0004 */
[----:B------:R-:W-:Y:S01]  /*b0b0*/  IMAD R9, R9, UR5, R0 ;  /* 0x0000000509097c24 */ /* 0x000fe2000f8e0200 */
[----:B------:R-:W-:-:S04]  /*b0c0*/  LEA R2, P0, R4, R2, 0x2 ;  /* 0x0000000204027211 */ /* 0x000fc800078010ff */
[----:B------:R-:W-:-:S04]  /*b0d0*/  IADD3 R0, R5, R9, RZ ;  /* 0x0000000905007210 */ /* 0x000fc80007ffe0ff */
[----:B------:R-:W-:-:S05]  /*b0e0*/  LEA.HI.X R3, R4, R3, R0, 0x2, P0 ;  /* 0x0000000304037211 */ /* 0x000fca00000f1400 */
[----:B------:R2:W5:Y:S02]  /*b0f0*/  LDG.E R0, desc[UR50][R2.64] ;  /* 0x0000003202007981 */ /* 0x000564000c1e1900 */
.L_x_43:
[----:B--2---:R-:W2:Y:S04]  /*b100*/  LDL R3, [R1] ;  /* 0x0000000001037983 */ /* 0x004ea80000100800 */
[----:B------:R-:W3:Y:S01]  /*b110*/  LDL R2, [R1+0xc] ;  /* 0x00000c0001027983 */ /* 0x000ee20000100800 */
[----:B------:R-:W-:Y:S02]  /*b120*/  ISETP.NE.AND P0, PT, R16, RZ, PT ;  /* 0x000000ff1000720c */ /* 0x000fe40003f05270 */
[----:B--2---:R-:W-:Y:S02]  /*b130*/  LEA R5, R3, UR40, 0x3 ;  /* 0x0000002803057c11 */ /* 0x004fe4000f8e18ff */
[----:B---3--:R-:W-:-:S04]  /*b140*/  SHF.L.U32 R2, R2, 0x1f, RZ ;  /* 0x0000001f02027819 */ /* 0x008fc800000006ff */
[----:B------:R-:W2:Y:S02]  /*b150*/  SYNCS.PHASECHK.TRANS64.TRYWAIT P3, [R5+URZ+0x29880], R2 ;  /* 0x02988002050075a7 */ /* 0x000ea4000806017f */
[----:B--2---:R-:W-:Y:S05]  /*b160*/  @!P3 BRA `(.L_x_44) ;  /* 0x000000240028b947 */ /* 0x004fea0003800000 */
.L_x_98:
[----:B------:R-:W-:Y:S05]  /*b170*/  @P0 BRA `(.L_x_45) ;  /* 0x00000000001c0947 */ /* 0x000fea0003800000 */
[----:B------:R-:W1:Y:S02]  /*b180*/  S2R R3, SR_TID.X ;  /* 0x0000000000037919 */ /* 0x000e640000002100 */
[----:B-1----:R-:W-:Y:S01]  /*b190*/  LOP3.LUT R4, R3, 0x1f, RZ, 0xc0, !PT ;  /* 0x0000001f03047812 */ /* 0x002fe200078ec0ff */
[----:B------:R-:W-:-:S03]  /*b1a0*/  IMAD.MOV.U32 R3, RZ, RZ, 0x5000 ;  /* 0x00005000ff037424 */ /* 0x000fc600078e00ff */
[----:B------:R-:W-:Y:S01]  /*b1b0*/  ISETP.NE.AND P3, PT, R4, RZ, PT ;  /* 0x000000ff0400720c */ /* 0x000fe20003f65270 */
[----:B------:R3:W-:-:S12]  /*b1c0*/  SYNCS.ARRIVE.TRANS64 RZ, [R5+URZ+0x29870], R3 ;  /* 0x0298700305ff79a7 */ /* 0x0007d8000800003f */
[----:B---3--:R-:W-:Y:S05]  /*b1d0*/  @!P3 BRA `(.L_x_45) ;  /* 0x000000000004b947 */ /* 0x008fea0003800000 */
[----:B------:R-:W-:Y:S01]  /*b1e0*/  BPT.TRAP 0x1 ;  /* 0x000000040000795c */ /* 0x000fe20000300000 */
.L_x_45:
[----:B-1----:R-:W3:Y:S04]  /*b1f0*/  LDL R4, [R1] ;  /* 0x0000000001047983 */ /* 0x002ee80000100800 */
[----:B------:R-:W4:Y:S01]  /*b200*/  LDL R3, [R1+0x8] ;  /* 0x0000080001037983 */ /* 0x000f220000100800 */
[----:B------:R-:W-:Y:S01]  /*b210*/  R2UR UR9, R5 ;  /* 0x00000000050972ca */ /* 0x000fe200000e0000 */
[----:B------:R-:W-:Y:S01]  /*b220*/  IMAD R7, R7, 0xa0, RZ ;  /* 0x000000a007077824 */ /* 0x000fe200078e02ff */
[----:B-----5:R-:W-:Y:S01]  /*b230*/  R2UR UR13, R0 ;  /* 0x00000000000d72ca */ /* 0x020fe200000e0000 */
[----:B------:R-:W-:Y:S01]  /*b240*/  UIADD3 UR4, UP0, UR52, 0x470, URZ ;  /* 0x0000047034047890 */ /* 0x000fe2000ff1e03f */
[----:B------:R-:W-:Y:S02]  /*b250*/  UMOV UR6, 0x0 ;  /* 0x0000000000067882 */ /* 0x000fe40000000000 */
[----:B------:R-:W-:Y:S01]  /*b260*/  R2UR UR11, R7 ;  /* 0x00000000070b72ca */ /* 0x000fe200000e0000 */
[----:B------:R-:W-:Y:S01]  /*b270*/  UIADD3.X UR5, URZ, UR53, URZ, UP0, !UPT ;  /* 0x000000353f057290 */ /* 0x000fe200087fe43f */
[----:B------:R-:W-:Y:S01]  /*b280*/  UMOV UR7, 0x14f00000 ;  /* 0x14f0000000077882 */ /* 0x000fe20000000000 */
[----:B------:R-:W-:-:S04]  /*b290*/  UMOV UR10, URZ ;  /* 0x0000003f000a7c82 */ /* 0x000fc80008000000 */
[----:B------:R-:W-:Y:S01]  /*b2a0*/  UIADD3 UR9, UR9, 0x29870, URZ ;  /* 0x0002987009097890 */ /* 0x000fe2000fffe03f */
[----:B---3--:R-:W-:Y:S02]  /*b2b0*/  R2UR UR8, R4 ;  /* 0x00000000040872ca */ /* 0x008fe400000e0000 */
[----:B----4-:R-:W-:-:S11]  /*b2c0*/  R2UR UR12, R3 ;  /* 0x00000000030c72ca */ /* 0x010fd600000e0000 */
[----:B------:R-:W-:-:S04]  /*b2d0*/  UIMAD UR8, UR8, 0x5000, UR40 ;  /* 0x00005000080878a4 */ /* 0x000fc8000f8e0228 */
[----:B------:R-:W-:-:S09]  /*b2e0*/  UIADD3 UR8, UR8, 0xa400, URZ ;  /* 0x0000a40008087890 */ /* 0x000fd2000fffe03f */
[----:B------:R1:W-:Y:S01]  /*b2f0*/  UTMALDG.4D [UR8], [UR4], desc[UR6] ;  /* 0x00000608040075b4 */ /* 0x0003e20008019000 */
[----:B------:R-:W3:Y:S02]  /*b300*/  SYNCS.PHASECHK.TRANS64.TRYWAIT P3, [R5+URZ+0x29840], R2 ;  /* 0x02984002050075a7 */ /* 0x000ee4000806017f */
[----:B-1-3--:R-:W-:Y:S05]  /*b310*/  @!P3 BRA `(.L_x_46) ;  /* 0x0000002000d0b947 */ /* 0x00afea0003800000 */
.L_x_99:
[----:B------:R-:W-:Y:S05]  /*b320*/  @P0 BRA `(.L_x_47) ;  /* 0x00000000001c0947 */ /* 0x000fea0003800000 */
[----:B------:R-:W3:Y:S01]  /*b330*/  S2R R3, SR_TID.X ;  /* 0x0000000000037919 */ /* 0x000ee20000002100 */
[----:B-12---:R-:W-:-:S04]  /*b340*/  IMAD.MOV.U32 R2, RZ, RZ, 0x7800 ;  /* 0x00007800ff027424 */ /* 0x006fc800078e00ff */
[----:B------:R4:W-:Y:S01]  /*b350*/  SYNCS.ARRIVE.TRANS64 RZ, [R5+URZ+0x29830], R2 ;  /* 0x0298300205ff79a7 */ /* 0x0009e2000800003f */
[----:B---3--:R-:W-:-:S04]  /*b360*/  LOP3.LUT R3, R3, 0x1f, RZ, 0xc0, !PT ;  /* 0x0000001f03037812 */ /* 0x008fc800078ec0ff */
[----:B------:R-:W-:-:S13]  /*b370*/  ISETP.NE.AND P0, PT, R3, RZ, PT ;  /* 0x000000ff0300720c */ /* 0x000fda0003f05270 */
[----:B----4-:R-:W-:Y:S05]  /*b380*/  @!P0 BRA `(.L_x_47) ;  /* 0x0000000000048947 */ /* 0x010fea0003800000 */
[----:B------:R-:W-:Y:S01]  /*b390*/  BPT.TRAP 0x1 ;  /* 0x000000040000795c */ /* 0x000fe20000300000 */
.L_x_47:
[----:B------:R-:W3:Y:S04]  /*b3a0*/  LDL R3, [R1] ;  /* 0x0000000001037983 */ /* 0x000ee80000100800 */
[----:B-12---:R-:W2:Y:S01]  /*b3b0*/  LDL R2, [R1+0x8] ;  /* 0x0000080001027983 */ /* 0x006ea20000100800 */
[----:B------:R-:W-:Y:S01]  /*b3c0*/  R2UR UR9, R5 ;  /* 0x00000000050972ca */ /* 0x000fe200000e0000 */
[----:B------:R-:W-:Y:S01]  /*b3d0*/  UIADD3 UR4, UP0, UR52, 0x370, URZ ;  /* 0x0000037034047890 */ /* 0x000fe2000ff1e03f */
[----:B------:R-:W-:Y:S01]  /*b3e0*/  R2UR UR11, R7 ;  /* 0x00000000070b72ca */ /* 0x000fe200000e0000 */
[----:B------:R-:W-:Y:S01]  /*b3f0*/  UMOV UR10, URZ ;  /* 0x0000003f000a7c82 */ /* 0x000fe20008000000 */
[----:B------:R-:W-:Y:S01]  /*b400*/  R2UR UR13, R0 ;  /* 0x00000000000d72ca */ /* 0x000fe200000e0000 */
[----:B------:R-:W-:Y:S01]  /*b410*/  UIADD3.X UR5, URZ, UR53, URZ, UP0, !UPT ;  /* 0x000000353f057290 */ /* 0x000fe200087fe43f */
[----:B------:R-:W-:Y:S01]  /*b420*/  UMOV UR6, 0x0 ;  /* 0x0000000000067882 */ /* 0x000fe20000000000 */
[----:B------:R-:W-:Y:S01]  /*b430*/  UMOV UR7, 0x14f00000 ;  /* 0x14f0000000077882 */ /* 0x000fe20000000000 */
[----:B------:R-:W-:-:S05]  /*b440*/  UMOV UR16, 0x40 ;  /* 0x0000004000107882 */ /* 0x000fca0000000000 */
[----:B------:R-:W-:Y:S01]  /*b450*/  UIADD3 UR9, UR9, 0x29830, URZ ;  /* 0x0002983009097890 */ /* 0x000fe2000fffe03f */
[----:B---3--:R-:W-:Y:S02]  /*b460*/  R2UR UR8, R3 ;  /* 0x00000000030872ca */ /* 0x008fe400000e0000 */
[----:B--2---:R-:W-:-:S11]  /*b470*/  R2UR UR12, R2 ;  /* 0x00000000020c72ca */ /* 0x004fd600000e0000 */
[----:B------:R-:W-:-:S04]  /*b480*/  UIMAD UR8, UR8, 0x7800, UR40 ;  /* 0x00007800080878a4 */ /* 0x000fc8000f8e0228 */
[----:B------:R-:W-:Y:S02]  /*b490*/  UIADD3 UR14, UR8, 0x1a400, URZ ;  /* 0x0001a400080e7890 */ /* 0x000fe4000fffe03f */
[----:B------:R-:W-:Y:S02]  /*b4a0*/  UIADD3 UR15, UR8, 0x1cc00, URZ ;  /* 0x0001cc00080f7890 */ /* 0x000fe4000fffe03f */
[----:B------:R-:W-:-:S03]  /*b4b0*/  UIADD3 UR17, UR8, 0x1f400, URZ ;  /* 0x0001f40008117890 */ /* 0x000fc6000fffe03f */
[----:B------:R-:W-:Y:S01]  /*b4c0*/  UMOV UR8, UR14 ;  /* 0x0000000e00087c82 */ /* 0x000fe20008000000 */
[----:B------:R-:W-:Y:S01]  /*b4d0*/  UMOV UR14, 0x80 ;  /* 0x00000080000e7882 */ /* 0x000fe20000000000 */
[----:B------:R1:W-:Y:S02]  /*b4e0*/  UTMALDG.4D [UR8], [UR4], desc[UR6] ;  /* 0x00000608040075b4 */ /* 0x0003e40008019000 */
[----:B-1----:R-:W-:Y:S01]  /*b4f0*/  UMOV UR8, UR15 ;  /* 0x0000000f00087c82 */ /* 0x002fe20008000000 */
[----:B------:R-:W-:Y:S02]  /*b500*/  UMOV UR10, UR16 ;  /* 0x00000010000a7c82 */ /* 0x000fe40008000000 */
[----:B------:R1:W-:Y:S02]  /*b510*/  UTMALDG.4D [UR8], [UR4], desc[UR6] ;  /* 0x00000608040075b4 */ /* 0x0003e40008019000 */
[----:B-1----:R-:W-:Y:S01]  /*b520*/  UMOV UR8, UR17 ;  /* 0x0000001100087c82 */ /* 0x002fe20008000000 */
[----:B------:R-:W-:-:S02]  /*b530*/  UMOV UR10, UR14 ;  /* 0x0000000e000a7c82 */ /* 0x000fc40008000000 */
[----:B------:R2:W-:Y:S02]  /*b540*/  UTMALDG.4D [UR8], [UR4], desc[UR6] ;  /* 0x00000608040075b4 */ /* 0x0005e40008019000 */
[----:B--2---:R-:W-:Y:S01]  /*b550*/  NOP ;  /* 0x0000000000007918 */ /* 0x004fe20000000000 */
.L_x_42:
[----:B------:R-:W-:Y:S05]  /*b560*/  WARPSYNC.ALL ;  /* 0x0000000000007948 */ /* 0x000fea0003800000 */
[----:B------:R-:W-:Y:S01]  /*b570*/  ELECT P0, URZ, PT ;  /* 0x00000000003f782f */ /* 0x000fe20003800000 */
[----:B------:R-:W-:Y:S01]  /*b580*/  BAR.SYNC.DEFER_BLOCKING 0x8, 0x120 ;  /* 0x0204800000007b1d */ /* 0x000fe20000010000 */
[----:B------:R-:W-:Y:S02]  /*b590*/  UIADD3 UR4, UP0, UR52, 0x270, URZ ;  /* 0x0000027034047890 */ /* 0x000fe4000ff1e03f */
[----:B------:R-:W-:Y:S02]  /*b5a0*/  UIADD3 UR8, UR40, 0x14400, URZ ;  /* 0x0001440028087890 */ /* 0x000fe4000fffe03f */
[----:B------:R-:W-:-:S02]  /*b5b0*/  UIADD3 UR9, UR40, 0x29800, URZ ;  /* 0x0002980028097890 */ /* 0x000fc4000fffe03f */
[----:B------:R-:W-:Y:S02]  /*b5c0*/  UIADD3.X UR5, URZ, UR53, URZ, UP0, !UPT ;  /* 0x000000353f057290 */ /* 0x000fe400087fe43f */
[----:B------:R-:W-:Y:S02]  /*b5d0*/  UIADD3 UR24, UR40, 0x16400, URZ ;  /* 0x0001640028187890 */ /* 0x000fe4000fffe03f */
[----:B------:R-:W-:Y:S01]  /*b5e0*/  UIADD3 UR16, UR40, 0x18400, URZ ;  /* 0x0001840028107890 */ /* 0x000fe2000fffe03f */
[C---:B------:R-:W-:Y:S01]  /*b5f0*/  @P0 R2UR UR11, R6.reuse ;  /* 0x00000000060b02ca */ /* 0x040fe200000e0000 */
[----:B------:R-:W-:Y:S01]  /*b600*/  @P0 IMAD.MOV.U32 R2, RZ, RZ, 0x6000 ;  /* 0x00006000ff020424 */ /* 0x000fe200078e00ff */
[C---:B------:R-:W-:Y:S01]  /*b610*/  @P0 R2UR UR27, R6.reuse ;  /* 0x00000000061b02ca */ /* 0x040fe200000e0000 */
[----:B------:R-:W-:Y:S01]  /*b620*/  UMOV UR6, 0x0 ;  /* 0x0000000000067882 */ /* 0x000fe20000000000 */
[----:B------:R-:W-:Y:S01]  /*b630*/  @P0 R2UR UR19, R6 ;  /* 0x00000000061302ca */ /* 0x000fe200000e0000 */
[----:B------:R-:W-:Y:S01]  /*b640*/  UMOV UR7, 0x12f00000 ;  /* 0x12f0000000077882 */ /* 0x000fe20000000000 */
[----:B------:R-:W-:Y:S01]  /*b650*/  UMOV UR10, URZ ;  /* 0x0000003f000a7c82 */ /* 0x000fe20008000000 */
[----:B------:R-:W-:Y:S01]  /*b660*/  UMOV UR12, UR38 ;  /* 0x00000026000c7c82 */ /* 0x000fe20008000000 */
[----:B------:R-:W-:Y:S01]  /*b670*/  UMOV UR13, UR39 ;  /* 0x00000027000d7c82 */ /* 0x000fe20008000000 */
[----:B------:R-:W-:Y:S01]  /*b680*/  UMOV UR26, 0x40 ;  /* 0x00000040001a7882 */ /* 0x000fe20000000000 */
[----:B------:R-:W-:Y:S01]  /*b690*/  UMOV UR28, UR38 ;  /* 0x00000026001c7c82 */ /* 0x000fe20008000000 */
[----:B------:R-:W-:Y:S01]  /*b6a0*/  UMOV UR29, UR39 ;  /* 0x00000027001d7c82 */ /* 0x000fe20008000000 */
[----:B------:R2:W-:Y:S01]  /*b6b0*/  @P0 SYNCS.ARRIVE.TRANS64 RZ, [UR40+0x29800], R2 ;  /* 0x02980002ffff09a7 */ /* 0x0005e20008000028 */
[----:B------:R-:W-:Y:S01]  /*b6c0*/  UMOV UR25, UR9 ;  /* 0x0000000900197c82 */ /* 0x000fe20008000000 */
[----:B------:R-:W-:Y:S01]  /*b6d0*/  UMOV UR18, 0x80 ;  /* 0x0000008000127882 */ /* 0x000fe20000000000 */
[----:B------:R-:W-:Y:S01]  /*b6e0*/  UMOV UR20, UR38 ;  /* 0x0000002600147c82 */ /* 0x000fe20008000000 */
[----:B------:R-:W-:Y:S01]  /*b6f0*/  UMOV UR21, UR39 ;  /* 0x0000002700157c82 */ /* 0x000fe20008000000 */
[----:B------:R2:W-:Y:S01]  /*b700*/  UTMALDG.4D [UR8], [UR4], desc[UR6] ;  /* 0x00000608040075b4 */ /* 0x0005e20008019000 */
[----:B------:R-:W-:Y:S01]  /*b710*/  UMOV UR17, UR9 ;  /* 0x0000000900117c82 */ /* 0x000fe20008000000 */
[----:B------:R2:W-:Y:S01]  /*b720*/  UTMALDG.4D [UR24], [UR4], desc[UR6] ;  /* 0x00000618040075b4 */ /* 0x0005e20008019000 */
[----:B------:R2:W-:Y:S02]  /*b730*/  UTMALDG.4D [UR16], [UR4], desc[UR6] ;  /* 0x00000610040075b4 */ /* 0x0005e40008019000 */
[----:B--2---:R-:W-:Y:S01]  /*b740*/  NOP ;  /* 0x0000000000007918 */ /* 0x004fe20000000000 */
.L_x_40:
[----:B------:R-:W-:-:S06]  /*b750*/  ULOP3.LUT UR4, UR47, 0x1, URZ, 0xc, !UPT ;  /* 0x000000012f047892 */ /* 0x000fcc000f8e0c3f */
[----:B------:R-:W-:-:S05]  /*b760*/  IMAD.U32 R2, RZ, RZ, UR4 ;  /* 0x00000004ff027e24 */ /* 0x000fca000f8e00ff */
[----:B------:R-:W-:-:S04]  /*b770*/  SHF.L.U32 R2, R2, 0x1f, RZ ;  /* 0x0000001f02027819 */ /* 0x000fc800000006ff */
[----:B------:R-:W2:Y:S02]  /*b780*/  SYNCS.PHASECHK.TRANS64.TRYWAIT P0, [UR40+0x29820], R2 ;  /* 0x02982002ff0075a7 */ /* 0x000ea40008000168 */
[----:B--2---:R-:W-:Y:S05]  /*b790*/  @!P0 BRA `(.L_x_48) ;  /* 0x0000001c00c48947 */ /* 0x004fea0003800000 */
.L_x_100:
[----:B------:R-:W-:-:S06]  /*b7a0*/  UISETP.GE.AND UP0, UPT, UR42, 0xa1, UPT ;  /* 0x000000a12a00788c */ /* 0x000fcc000bf06270 */
[----:B------:R-:W-:-:S13]  /*b7b0*/  PLOP3.LUT P0, PT, PT, PT, UP0, 0x80, 0x0 ;  /* 0x000000000000781c */ /* 0x000fda0003f0f008 */
[----:B------:R-:W-:Y:S05]  /*b7c0*/  @!P0 BRA `(.L_x_49) ;  /* 0x00000010000c8947 */ /* 0x000fea0003800000 */
[----:B------:R3:W5:Y:S01]  /*b7d0*/  LDL.LU R7, [R1+0xc] ;  /* 0x00000c0001077983 */ /* 0x0007620000300800 */
[----:B------:R-:W-:-:S03]  /*b7e0*/  UIADD3 UR4, UR41, -0x2, URZ ;  /* 0xfffffffe29047890 */ /* 0x000fc6000fffe03f */
[----:B------:R3:W5:Y:S03]  /*b7f0*/  LDL.LU R6, [R1] ;  /* 0x0000000001067983 */ /* 0x0007660000300800 */
[----:B------:R-:W-:-:S07]  /*b800*/  IMAD.U32 R20, RZ, RZ, UR4 ;  /* 0x00000004ff147e24 */ /* 0x000fce000f8e00ff */
.L_x_71:
[----:B--2-45:R-:W-:Y:S01]  /*b810*/  VIADD R2, R6, 0x1 ;  /* 0x0000000106027836 */ /* 0x034fe20000000000 */
[----:B------:R-:W-:Y:S04]  /*b820*/  BSSY B0, `(.L_x_50) ;  /* 0x000008e000007945 */ /* 0x000fe80003800000 */
[----:B------:R-:W-:-:S04]  /*b830*/  ISETP.NE.AND P0, PT, R2, 0x2, PT ;  /* 0x000000020200780c */ /* 0x000fc80003f05270 */
[----:B-1----:R-:W-:Y:S02]  /*b840*/  SEL R4, RZ, 0x1, P0 ;  /* 0x00000001ff047807 */ /* 0x002fe40000000000 */
[----:B------:R-:W-:Y:S02]  /*b850*/  SEL R9, R2, RZ, P0 ;  /* 0x000000ff02097207 */ /* 0x000fe40000000000 */
[----:B------:R-:W-:-:S05]  /*b860*/  LOP3.LUT R10, R7, R4, RZ, 0x3c, !PT ;  /* 0x00000004070a7212 */ /* 0x000fca00078e3cff */
[----:B------:R1:W-:Y:S04]  /*b870*/  STL [R1+0xc], R10 ;  /* 0x00000c0a01007387 */ /* 0x0003e80000100800 */
[----:B------:R1:W-:Y:S01]  /*b880*/  STL [R1], R9 ;  /* 0x0000000901007387 */ /* 0x0003e20000100800 */
[----:B------:R-:W-:Y:S05]  /*b890*/  @!P6 BRA `(.L_x_51) ;  /* 0x000000080018e947 */ /* 0x000fea0003800000 */
[----:B------:R-:W-:Y:S01]  /*b8a0*/  IMAD.MOV.U32 R8, RZ, RZ, R20 ;  /* 0x000000ffff087224 */ /* 0x000fe200078e0014 */
[----:B------:R-:W-:Y:S06]  /*b8b0*/  @!P1 BRA `(.L_x_52) ;  /* 0x0000000000509947 */ /* 0x000fec0003800000 */
[----:B------:R-:W2:Y:S01]  /*b8c0*/  LDL R5, [R1+0x14] ;  /* 0x0000140001057983 */ /* 0x000ea20000100800 */
[----:B------:R-:W4:Y:S01]  /*b8d0*/  LDC R8, c[0x0][0x41c] ;  /* 0x00010700ff087b82 */ /* 0x000f220000000800 */
[----:B------:R-:W-:Y:S02]  /*b8e0*/  ULDC.64 UR4, c[0x0][0x408] ;  /* 0x0001020000047ab9 */ /* 0x000fe40000000a00 */
[----:B------:R-:W3:Y:S01]  /*b8f0*/  LDL R11, [R1+0x10] ;  /* 0x00001000010b7983 */ /* 0x000ee20000100800 */
[----:B----4-:R-:W-:-:S13]  /*b900*/  ISETP.NE.AND P0, PT, R8, 0x1, PT ;  /* 0x000000010800780c */ /* 0x010fda0003f05270 */
[----:B------:R-:W4:Y:S02]  /*b910*/  @P0 LDC.64 R2, c[0x0][0x420] ;  /* 0x00010800ff020b82 */ /* 0x000f240000000a00 */
[----:B----4-:R-:W-:-:S04]  /*b920*/  @P0 IMAD.HI.U32 R0, R20, R2, RZ ;  /* 0x0000000214000227 */ /* 0x010fc800078e00ff */
[----:B------:R-:W-:Y:S01]  /*b930*/  IMAD.MOV.U32 R2, RZ, RZ, R20 ;  /* 0x000000ffff027224 */ /* 0x000fe200078e0014 */
[----:B------:R-:W-:-:S05]  /*b940*/  @P0 SHF.R.U32.HI R2, RZ, R3, R0 ;  /* 0x00000003ff020219 */ /* 0x000fca0000011600 */
[----:B------:R-:W-:-:S04]  /*b950*/  IMAD.MOV R3, RZ, RZ, -R2 ;  /* 0x000000ffff037224 */ /* 0x000fc800078e0a02 */
[----:B------:R-:W-:Y:S01]  /*b960*/  IMAD R8, R8, R3, R20 ;  /* 0x0000000308087224 */ /* 0x000fe200078e0214 */
[----:B------:R-:W-:Y:S01]  /*b970*/  SHF.R.S32.HI R3, RZ, 0x1f, R2 ;  /* 0x0000001fff037819 */ /* 0x000fe20000011402 */
[----:B--2---:R-:W-:-:S04]  /*b980*/  IMAD R0, R5, UR4, RZ ;  /* 0x0000000405007c24 */ /* 0x004fc8000f8e02ff */
[C---:B---3--:R-:W-:Y:S02]  /*b990*/  IMAD R5, R11.reuse, UR5, R0 ;  /* 0x000000050b057c24 */ /* 0x048fe4000f8e0200 */
[----:B------:R-:W-:Y:S01]  /*b9a0*/  IMAD.WIDE.U32 R2, R11, UR4, R2 ;  /* 0x000000040b027c25 */ /* 0x000fe2000f8e0002 */
[----:B------:R-:W-:-:S03]  /*b9b0*/  ULDC.64 UR4, c[0x0][0x3f8] ;  /* 0x0000fe0000047ab9 */ /* 0x000fc60000000a00 */
[----:B------:R-:W-:Y:S01]  /*b9c0*/  IMAD.IADD R3, R5, 0x1, R3 ;  /* 0x0000000105037824 */ /* 0x000fe200078e0203 */
[----:B------:R-:W-:-:S04]  /*b9d0*/  LEA R4, P0, R2, UR4, 0x2 ;  /* 0x0000000402047c11 */ /* 0x000fc8000f8010ff */
[----:B------:R-:W-:-:S05]  /*b9e0*/  LEA.HI.X R5, R2, UR5, R3, 0x2, P0 ;  /* 0x0000000502057c11 */ /* 0x000fca00080f1403 */
[----:B------:R2:W5:Y:S04]  /*b9f0*/  LDG.E R0, desc[UR50][R4.64] ;  /* 0x0000003204007981 */ /* 0x000568000c1e1900 */
.L_x_52:
[----:B-1----:R-:W-:Y:S01]  /*ba00*/  LEA R9, R9, UR40, 0x3 ;  /* 0x0000002809097c11 */ /* 0x002fe2000f8e18ff */
[----:B------:R-:W1:Y:S01]  /*ba10*/  S2R R2, SR_TID.X ;  /* 0x0000000000027919 */ /* 0x000e620000002100 */
[----:B------:R-:W-:Y:S01]  /*ba20*/  SHF.L.U32 R3, R10, 0x1f, RZ ;  /* 0x0000001f0a037819 */ /* 0x000fe200000006ff */
[----:B------:R-:W-:Y:S03]  /*ba30*/  BSSY B1, `(.L_x_53) ;  /* 0x0000005000017945 */ /* 0x000fe60003800000 */
[----:B------:R-:W4:Y:S01]  /*ba40*/  SYNCS.PHASECHK.TRANS64.TRYWAIT P0, [R9+URZ+0x29880], R3 ;  /* 0x02988003090075a7 */ /* 0x000f22000800017f */
[----:B-1----:R-:W-:-:S04]  /*ba50*/  LOP3.LUT R2, R2, 0x7f, RZ, 0xc0, !PT ;  /* 0x0000007f02027812 */ /* 0x002fc800078ec0ff */
[----:B------:R-:W-:Y:S01]  /*ba60*/  ISETP.NE.AND P3, PT, R2, RZ, PT ;  /* 0x000000ff0200720c */ /* 0x000fe20003f65270 */
[----:B----4-:R-:W-:-:S12]  /*ba70*/  @!P0 BRA `(.L_x_54) ;  /* 0x0000001c00248947 */ /* 0x010fd80003800000 */
.L_x_101:
[----:B------:R-:W-:Y:S05]  /*ba80*/  BSYNC B1 ;  /* 0x0000000000017941 */ /* 0x000fea0003800000 */
.L_x_53:
[----:B------:R-:W-:Y:S04]  /*ba90*/  BSSY B1, `(.L_x_55) ;  /* 0x0000009000017945 */ /* 0x000fe80003800000 */
[----:B------:R-:W-:Y:S05]  /*baa0*/  @P3 BRA `(.L_x_56) ;  /* 0x00000000001c3947 */ /* 0x000fea0003800000 */
[----:B------:R-:W2:Y:S02]  /*bab0*/  S2R R2, SR_TID.X ;  /* 0x0000000000027919 */ /* 0x000ea40000002100 */
[----:B--2---:R-:W-:Y:S01]  /*bac0*/  LOP3.LUT R4, R2, 0x1f, RZ, 0xc0, !PT ;  /* 0x0000001f02047812 */ /* 0x004fe200078ec0ff */
[----:B------:R-:W-:-:S03]  /*bad0*/  IMAD.MOV.U32 R2, RZ, RZ, 0x5000 ;  /* 0x00005000ff027424 */ /* 0x000fc600078e00ff */
[----:B------:R-:W-:Y:S01]  /*bae0*/  ISETP.NE.AND P0, PT, R4, RZ, PT ;  /* 0x000000ff0400720c */ /* 0x000fe20003f05270 */
[----:B------:R4:W-:-:S12]  /*baf0*/  SYNCS.ARRIVE.TRANS64 RZ, [R9+URZ+0x29870], R2 ;  /* 0x0298700209ff79a7 */ /* 0x0009d8000800003f */
[----:B----4-:R-:W-:Y:S05]  /*bb00*/  @!P0 BRA `(.L_x_56) ;  /* 0x0000000000048947 */ /* 0x010fea0003800000 */
[----:B------:R-:W-:Y:S01]  /*bb10*/  BPT.TRAP 0x1 ;  /* 0x000000040000795c */ /* 0x000fe20000300000 */
.L_x_56:
[----:B------:R-:W-:Y:S05]  /*bb20*/  BSYNC B1 ;  /* 0x0000000000017941 */ /* 0x000fea0003800000 */
.L_x_55:
[----:B------:R-:W4:Y:S04]  /*bb30*/  LDL R2, [R1] ;  /* 0x0000000001027983 */ /* 0x000f280000100800 */
[----:B------:R-:W3:Y:S01]  /*bb40*/  LDL R10, [R1+0x8] ;  /* 0x00000800010a7983 */ /* 0x000ee20000100800 */
[----:B--2---:R-:W-:Y:S02]  /*bb50*/  IMAD.MOV.U32 R5, RZ, RZ, RZ ;  /* 0x000000ffff057224 */ /* 0x004fe400078e00ff */
[----:B------:R-:W-:-:S03]  /*bb60*/  IMAD.U32 R4, RZ, RZ, UR40 ;  /* 0x00000028ff047e24 */ /* 0x000fc6000f8e00ff */
[----:B------:R-:W-:Y:S01]  /*bb70*/  R2UR UR10, R5 ;  /* 0x00000000050a72ca */ /* 0x000fe200000e0000 */
[----:B------:R-:W-:Y:S01]  /*bb80*/  UIADD3 UR4, UP0, UR52, 0x470, URZ ;  /* 0x0000047034047890 */ /* 0x000fe2000ff1e03f */
[----:B------:R-:W-:Y:S01]  /*bb90*/  PLOP3.LUT P0, PT, PT, PT, PT, 0x80, 0x0 ;  /* 0x000000000000781c */ /* 0x000fe20003f0f070 */
[----:B------:R-:W-:Y:S01]  /*bba0*/  IMAD R8, R8, 0xa0, RZ ;  /* 0x000000a008087824 */ /* 0x000fe200078e02ff */
[----:B------:R-:W-:Y:S01]  /*bbb0*/  UMOV UR6, 0x0 ;  /* 0x0000000000067882 */ /* 0x000fe20000000000 */
[----:B------:R-:W-:Y:S01]  /*bbc0*/  UIADD3.X UR5, URZ, UR53, URZ, UP0, !UPT ;  /* 0x000000353f057290 */ /* 0x000fe200087fe43f */
[----:B------:R-:W-:Y:S01]  /*bbd0*/  UMOV UR7, 0x14f00000 ;  /* 0x14f0000000077882 */ /* 0x000fe20000000000 */
[----:B----4-:R-:W-:Y:S01]  /*bbe0*/  IMAD R2, R2, 0x5000, R4 ;  /* 0x0000500002027824 */ /* 0x010fe200078e0204 */
[----:B---3--:R-:W-:-:S03]  /*bbf0*/  R2UR UR12, R10 ;  /* 0x000000000a0c72ca */ /* 0x008fc600000e0000 */
[----:B------:R-:W-:Y:S02]  /*bc00*/  VIADD R2, R2, 0xa400 ;  /* 0x0000a40002027836 */ /* 0x000fe40000000000 */
[----:B------:R-:W-:-:S10]  /*bc10*/  VIADD R10, R9, 0x29870 ;  /* 0x00029870090a7836 */ /* 0x000fd40000000000 */
.L_x_57:
[----:B------:R-:W-:-:S13]  /*bc20*/  @P0 ELECT P4, URZ, PT ;  /* 0x00000000003f082f */ /* 0x000fda0003880000 */
[----:B-----5:R-:W-:Y:S02]  /*bc30*/  @P4 R2UR UR13, R0 ;  /* 0x00000000000d42ca */ /* 0x020fe400000e0000 */
[----:B------:R-:W-:Y:S02]  /*bc40*/  @P4 R2UR UR11, R8 ;  /* 0x00000000080b42ca */ /* 0x000fe400000e0000 */
[----:B------:R-:W-:Y:S02]  /*bc50*/  @P4 R2UR UR9, R10 ;  /* 0x000000000a0942ca */ /* 0x000fe400000e0000 */
[----:B------:R-:W-:Y:S02]  /*bc60*/  @P4 R2UR UR8, R2 ;  /* 0x00000000020842ca */ /* 0x000fe400000e0000 */
[----:B------:R-:W-:Y:S02]  /*bc70*/  @P4 PLOP3.LUT P0, PT, P4, PT, PT, 0x8, 0x0 ;  /* 0x000000000000481c */ /* 0x000fe4000270e170 */
[----:B------:R-:W-:-:S09]  /*bc80*/  PLOP3.LUT P4, PT, PT, PT, PT, 0x8, 0x0 ;  /* 0x000000000000781c */ /* 0x000fd20003f8e170 */
[----:B------:R2:W-:Y:S02]  /*bc90*/  UTMALDG.4D [UR8], [UR4], desc[UR6] ;  /* 0x00000608040075b4 */ /* 0x0005e40008019000 */
[----:B--2---:R-:W-:Y:S05]  /*bca0*/  @P0 BRA.U.ANY `(.L_x_57) ;  /* 0xfffffffd00dc0947 */ /* 0x004fea000393ffff */
[----:B------:R-:W2:Y:S01]  /*bcb0*/  SYNCS.PHASECHK.TRANS64.TRYWAIT P0, [R9+URZ+0x29840], R3 ;  /* 0x02984003090075a7 */ /* 0x000ea2000800017f */
[----:B------:R-:W-:Y:S04]  /*bcc0*/  BSSY B1, `(.L_x_58) ;  /* 0x0000002000017945 */ /* 0x000fe80003800000 */
[----:B--2---:R-:W-:Y:S05]  /*bcd0*/  @!P0 BRA `(.L_x_59) ;  /* 0x0000001800a08947 */ /* 0x004fea0003800000 */
.L_x_102:
[----:B------:R-:W-:Y:S05]  /*bce0*/  BSYNC B1 ;  /* 0x0000000000017941 */ /* 0x000fea0003800000 */
.L_x_58:
[----:B------:R-:W-:Y:S01]  /*bcf0*/  BSSY B1, `(.L_x_60) ;  /* 0x000000b000017945 */ /* 0x000fe20003800000 */
[----:B------:R-:W-:Y:S02]  /*bd00*/  IMAD.MOV.U32 R2, RZ, RZ, 0x0 ;  /* 0x00000000ff027424 */ /* 0x000fe400078e00ff */
[----:B-12---:R-:W-:Y:S01]  /*bd10*/  IMAD.MOV.U32 R3, RZ, RZ, 0x14f00000 ;  /* 0x14f00000ff037424 */ /* 0x006fe200078e00ff */
[----:B------:R-:W-:Y:S06]  /*bd20*/  @P3 BRA `(.L_x_61) ;  /* 0x00000000001c3947 */ /* 0x000fec0003800000 */
[----:B------:R-:W1:Y:S02]  /*bd30*/  S2R R10, SR_TID.X ;  /* 0x00000000000a7919 */ /* 0x000e640000002100 */
[----:B-1----:R-:W-:Y:S02]  /*bd40*/  LOP3.LUT R11, R10, 0x1f, RZ, 0xc0, !PT ;  /* 0x0000001f0a0b7812 */ /* 0x002fe400078ec0ff */
[----:B------:R-:W-:Y:S02]  /*bd50*/  MOV R10, 0x7800 ;  /* 0x00007800000a7802 */ /* 0x000fe40000000f00 */
[----:B------:R-:W-:Y:S02]  /*bd60*/  ISETP.NE.AND P0, PT, R11, RZ, PT ;  /* 0x000000ff0b00720c */ /* 0x000fe40003f05270 */
[----:B------:R1:W-:Y:S11]  /*bd70*/  SYNCS.ARRIVE.TRANS64 RZ, [R9+URZ+0x29830], R10 ;  /* 0x0298300a09ff79a7 */ /* 0x0003f6000800003f */
[----:B-1----:R-:W-:Y:S05]  /*bd80*/  @!P0 BRA `(.L_x_61) ;  /* 0x0000000000048947 */ /* 0x002fea0003800000 */
[----:B------:R-:W-:Y:S01]  /*bd90*/  BPT.TRAP 0x1 ;  /* 0x000000040000795c */ /* 0x000fe20000300000 */
.L_x_61:
[----:B------:R-:W-:Y:S05]  /*bda0*/  BSYNC B1 ;  /* 0x0000000000017941 */ /* 0x000fea0003800000 */
.L_x_60:
[----:B------:R-:W2:Y:S04]  /*bdb0*/  LDL R11, [R1+0x8] ;  /* 0x00000800010b7983 */ /* 0x000ea80000100800 */
[----:B------:R-:W3:Y:S01]  /*bdc0*/  LDL R10, [R1] ;  /* 0x00000000010a7983 */ /* 0x000ee20000100800 */
[----:B------:R-:W-:Y:S01]  /*bdd0*/  R2UR UR6, R2 ;  /* 0x00000000020672ca */ /* 0x000fe200000e0000 */
[----:B------:R-:W-:Y:S01]  /*bde0*/  UIADD3 UR4, UP0, UR52, 0x370, URZ ;  /* 0x0000037034047890 */ /* 0x000fe2000ff1e03f */
[----:B------:R-:W-:Y:S01]  /*bdf0*/  R2UR UR7, R3 ;  /* 0x00000000030772ca */ /* 0x000fe200000e0000 */
[----:B------:R-:W-:Y:S01]  /*be00*/  VIADD R9, R9, 0x29830 ;  /* 0x0002983009097836 */ /* 0x000fe20000000000 */
[----:B------:R-:W-:Y:S01]  /*be10*/  R2UR UR10, R5 ;  /* 0x00000000050a72ca */ /* 0x000fe200000e0000 */
[----:B------:R-:W-:Y:S01]  /*be20*/  UIADD3.X UR5, URZ, UR53, URZ, UP0, !UPT ;  /* 0x000000353f057290 */ /* 0x000fe200087fe43f */
[----:B------:R-:W-:-:S02]  /*be30*/  PLOP3.LUT P0, PT, PT, PT, PT, 0x80, 0x0 ;  /* 0x000000000000781c */ /* 0x000fc40003f0f070 */
[----:B--2---:R-:W-:Y:S01]  /*be40*/  R2UR UR12, R11 ;  /* 0x000000000b0c72ca */ /* 0x004fe200000e0000 */
[----:B---3--:R-:W-:-:S04]  /*be50*/  IMAD R4, R10, 0x7800, R4 ;  /* 0x000078000a047824 */ /* 0x008fc800078e0204 */
[----:B------:R-:W-:-:S10]  /*be60*/  VIADD R5, R4, 0x1a400 ;  /* 0x0001a40004057836 */ /* 0x000fd40000000000 */
.L_x_62:
[----:B------:R-:W-:-:S13]  /*be70*/  @P0 ELECT P3, URZ, PT ;  /* 0x00000000003f082f */ /* 0x000fda0003860000 */
[----:B------:R-:W-:Y:S02]  /*be80*/  @P3 R2UR UR13, R0 ;  /* 0x00000000000d32ca */ /* 0x000fe400000e0000 */
[----:B------:R-:W-:Y:S02]  /*be90*/  @P3 R2UR UR11, R8 ;  /* 0x00000000080b32ca */ /* 0x000fe400000e0000 */
[----:B------:R-:W-:Y:S02]  /*bea0*/  @P3 R2UR UR9, R9 ;  /* 0x00000000090932ca */ /* 0x000fe400000e0000 */
[----:B------:R-:W-:Y:S02]  /*beb0*/  @P3 R2UR UR8, R5 ;  /* 0x00000000050832ca */ /* 0x000fe400000e0000 */
[----:B------:R-:W-:Y:S02]  /*bec0*/  @P3 PLOP3.LUT P0, PT, P3, PT, PT, 0x8, 0x0 ;  /* 0x000000000000381c */ /* 0x000fe40001f0e170 */
[----:B------:R-:W-:-:S09]  /*bed0*/  PLOP3.LUT P3, PT, PT, PT, PT, 0x8, 0x0 ;  /* 0x000000000000781c */ /* 0x000fd20003f6e170 */
[----:B------:R1:W-:Y:S02]  /*bee0*/  UTMALDG.4D [UR8], [UR4], desc[UR6] ;  /* 0x00000608040075b4 */ /* 0x0003e40008019000 */
[----:B-1----:R-:W-:Y:S05]  /*bef0*/  @P0 BRA.U.ANY `(.L_x_62) ;  /* 0xfffffffd00dc0947 */ /* 0x002fea000393ffff */
[----:B------:R-:W2:Y:S01]  /*bf00*/  LDL R10, [R1+0x8] ;  /* 0x00000800010a7983 */ /* 0x000ea20000100800 */
[----:B------:R-:W-:Y:S01]  /*bf10*/  R2UR UR6, R2 ;  /* 0x00000000020672ca */ /* 0x000fe200000e0000 */
[----:B------:R-:W-:Y:S01]  /*bf20*/  VIADD R5, R4, 0x1cc00 ;  /* 0x0001cc0004057836 */ /* 0x000fe20000000000 */
[----:B------:R-:W-:Y:S01]  /*bf30*/  R2UR UR7, R3 ;  /* 0x00000000030772ca */ /* 0x000fe200000e0000 */
[----:B------:R-:W-:Y:S01]  /*bf40*/  UMOV UR10, 0x40 ;  /* 0x00000040000a7882 */ /* 0x000fe20000000000 */
[----:B------:R-:W-:Y:S02]  /*bf50*/  PLOP3.LUT P0, PT, PT, PT, PT, 0x80, 0x0 ;  /* 0x000000000000781c */ /* 0x000fe40003f0f070 */
[----:B--2---:R-:W-:-:S15]  /*bf60*/  R2UR UR12, R10 ;  /* 0x000000000a0c72ca */ /* 0x004fde00000e0000 */
.L_x_63:
        /* <DEDUP_REMOVED lines=16> */
.L_x_64:
        /* <DEDUP_REMOVED lines=8> */
[----:B--2---:R-:W-:Y:S05]  /*c0f0*/  @P0 BRA.U.ANY `(.L_x_64) ;  /* 0xfffffffd00dc0947 */ /* 0x004fea000393ffff */
.L_x_51:
[----:B------:R-:W-:Y:S05]  /*c100*/  BSYNC B0 ;  /* 0x0000000000007941 */ /* 0x000fea0003800000 */
.L_x_50:
[----:B------:R-:W-:-:S06]  /*c110*/  UISETP.NE.AND UP0, UPT, UR43, 0x3, UPT ;  /* 0x000000032b00788c */ /* 0x000fcc000bf05270 */
[----:B------:R-:W-:-:S13]  /*c120*/  PLOP3.LUT P0, PT, PT, PT, UP0, 0x80, 0x0 ;  /* 0x000000000000781c */ /* 0x000fda0003f0f008 */
[----:B------:R-:W-:Y:S05]  /*c130*/  @!P0 BRA `(.L_x_65) ;  /* 0x0000000000048947 */ /* 0x000fea0003800000 */
[----:B------:R-:W-:Y:S01]  /*c140*/  BPT.TRAP 0x1 ;  /* 0x000000040000795c */ /* 0x000fe20000300000 */
.L_x_65:
[----:B------:R-:W-:Y:S01]  /*c150*/  LOP3.LUT R2, R7, 0x1, RZ, 0x3c, !PT ;  /* 0x0000000107027812 */ /* 0x000fe200078e3cff */
[----:B------:R-:W-:Y:S01]  /*c160*/  BSSY B0, `(.L_x_66) ;  /* 0x0000008000007945 */ /* 0x000fe20003800000 */
[----:B------:R-:W-:Y:S02]  /*c170*/  LEA R3, R6, UR40, 0x3 ;  /* 0x0000002806037c11 */ /* 0x000fe4000f8e18ff */
[----:B------:R-:W-:-:S03]  /*c180*/  SHF.L.U32 R2, R2, 0x1f, RZ ;  /* 0x0000001f02027819 */ /* 0x000fc600000006ff */
[----:B------:R2:W-:Y:S01]  /*c190*/  STL [R1+0x4], R3 ;  /* 0x0000040301007387 */ /* 0x0005e20000100800 */
[----:B------:R2:W4:Y:S02]  /*c1a0*/  SYNCS.PHASECHK.TRANS64.TRYWAIT P3, [R3+URZ+0x29870], R2 ;  /* 0x02987002030075a7 */ /* 0x000524000806017f */
[----:B--2---:R-:W-:-:S05]  /*c1b0*/  IMAD.U32 R3, RZ, RZ, UR48 ;  /* 0x00000030ff037e24 */ /* 0x004fca000f8e00ff */
[----:B------:R-:W-:Y:S01]  /*c1c0*/  ISETP.NE.AND P0, PT, R3, 0x3, PT ;  /* 0x000000030300780c */ /* 0x000fe20003f05270 */
[----:B----4-:R-:W-:-:S12]  /*c1d0*/  @!P3 BRA `(.L_x_67) ;  /* 0x000000140074b947 */ /* 0x010fd80003800000 */
.L_x_103:
[----:B------:R-:W-:Y:S05]  /*c1e0*/  BSYNC B0 ;  /* 0x0000000000007941 */ /* 0x000fea0003800000 */
.L_x_66:
[----:B------:R-:W-:Y:S05]  /*c1f0*/  @!P0 BRA `(.L_x_68) ;  /* 0x0000000000048947 */ /* 0x000fea0003800000 */
[----:B------:R-:W-:Y:S01]  /*c200*/  BPT.TRAP 0x1 ;  /* 0x000000040000795c */ /* 0x000fe20000300000 */
.L_x_68:
[----:B--2---:R-:W2:Y:S01]  /*c210*/  LDL R2, [R1+0x4] ;  /* 0x0000040001027983 */ /* 0x004ea20000100800 */
[----:B------:R-:W-:-:S04]  /*c220*/  SHF.L.U32 R3, R7, 0x1f, RZ ;  /* 0x0000001f07037819 */ /* 0x000fc800000006ff */
[----:B--2---:R2:W4:Y:S02]  /*c230*/  SYNCS.PHASECHK.TRANS64.TRYWAIT P3, [R2+URZ+0x29860], R3 ;  /* 0x02986003020075a7 */ /* 0x004524000806017f */
[----:B--2---:R-:W-:Y:S01]  /*c240*/  IMAD R2, R6, 0x5000, RZ ;  /* 0x0000500006027824 */ /* 0x004fe200078e02ff */
[----:B----4-:R-:W-:Y:S06]  /*c250*/  @!P3 BRA `(.L_x_69) ;  /* 0x00000014006cb947 */ /* 0x010fec0003800000 */
.L_x_104:
[----:B--2---:R-:W2:Y:S04]  /*c260*/  LDL R4, [R1+0x1c] ;  /* 0x00001c0001047983 */ /* 0x004ea80000100800 */
[----:B------:R-:W4:Y:S01]  /*c270*/  LDL R12, [R1+0x18] ;  /* 0x00001800010c7983 */ /* 0x000f220000100800 */
[----:B------:R-:W-:Y:S05]  /*c280*/  WARPSYNC.ALL ;  /* 0x0000000000007948 */ /* 0x000fea0003800000 */
[----:B------:R-:W5:Y:S01]  /*c290*/  S2R R8, SR_TID.X ;  /* 0x0000000000087919 */ /* 0x000f620000002100 */
[----:B-1----:R-:W-:Y:S01]  /*c2a0*/  IMAD.MOV.U32 R10, RZ, RZ, 0x40 ;  /* 0x00000040ff0a7424 */ /* 0x002fe200078e00ff */
[----:B-----5:R-:W-:-:S04]  /*c2b0*/  LOP3.LUT P3, RZ, R8, 0x4, RZ, 0xc0, !PT ;  /* 0x0000000408ff7812 */ /* 0x020fc8000786c0ff */
[----:B------:R-:W-:Y:S02]  /*c2c0*/  SEL R10, R10, 0xffffffc0, !P3 ;  /* 0xffffffc00a0a7807 */ /* 0x000fe40005800000 */
[C---:B--2---:R-:W-:Y:S02]  /*c2d0*/  LOP3.LUT R3, R2.reuse, R4, RZ, 0xfc, !PT ;  /* 0x0000000402037212 */ /* 0x044fe400078efcff */
[----:B----4-:R-:W-:-:S03]  /*c2e0*/  IADD3 R2, R2, UR40, R12 ;  /* 0x0000002802027c10 */ /* 0x010fc6000fffe00c */
[----:B------:R-:W1:Y:S01]  /*c2f0*/  LDSM.16.MT88.4 R4, [R3+UR40+0xa400] ;  /* 0x00a400280304783b */ /* 0x000e620008004200 */
[----:B------:R-:W-:-:S04]  /*c300*/  VIADD R21, R3, UR40 ;  /* 0x0000002803157c36 */ /* 0x000fc80008000000 */
[----:B------:R-:W-:Y:S01]  /*c310*/  IMAD.IADD R21, R10, 0x1, R21 ;  /* 0x000000010a157824 */ /* 0x000fe200078e0215 */
[C-C-:B-1----:R-:W-:Y:S02]  /*c320*/  PRMT R8, R4.reuse, 0x6420, R5.reuse ;  /* 0x0000642004087816 */ /* 0x142fe40000000005 */
[----:B------:R-:W-:Y:S02]  /*c330*/  PRMT R9, R4, 0x7531, R5 ;  /* 0x0000753104097816 */ /* 0x000fe40000000005 */
[C-C-:B------:R-:W-:Y:S02]  /*c340*/  PRMT R10, R6.reuse, 0x6420, R7.reuse ;  /* 0x00006420060a7816 */ /* 0x140fe40000000007 */
[----:B------:R-:W-:Y:S02]  /*c350*/  PRMT R11, R6, 0x7531, R7 ;  /* 0x00007531060b7816 */ /* 0x000fe40000000007 */
[----:B------:R-:W1:Y:S04]  /*c360*/  LDSM.16.MT88.4 R4, [R21+0xa400] ;  /* 0x00a400001504783b */ /* 0x000e680000004200 */
[----:B------:R-:W-:Y:S01]  /*c370*/  STSM.16.M88.4 [R2+0x400], R8 ;  /* 0x0004000802007844 */ /* 0x000fe20000000200 */
[----:B-1----:R-:W-:-:S02]  /*c380*/  PRMT R12, R4, 0x6420, R5 ;  /* 0x00006420040c7816 */ /* 0x002fc40000000005 */
[----:B------:R-:W-:Y:S02]  /*c390*/  PRMT R13, R4, 0x7531, R5 ;  /* 0x00007531040d7816 */ /* 0x000fe40000000005 */
[C-C-:B------:R-:W-:Y:S02]  /*c3a0*/  PRMT R14, R6.reuse, 0x6420, R7.reuse ;  /* 0x00006420060e7816 */ /* 0x140fe40000000007 */
[----:B------:R-:W-:-:S05]  /*c3b0*/  PRMT R15, R6, 0x7531, R7 ;  /* 0x00007531060f7816 */ /* 0x000fca0000000007 */
[----:B------:R-:W-:Y:S04]  /*c3c0*/  STSM.16.M88.4 [R2+0xc00], R12 ;  /* 0x000c000c02007844 */ /* 0x000fe80000000200 */
[----:B------:R-:W1:Y:S02]  /*c3d0*/  LDSM.16.MT88.4 R8, [R3+UR40+0xb400] ;  /* 0x00b400280308783b */ /* 0x000e640008004200 */
[C-C-:B-1----:R-:W-:Y:S02]  /*c3e0*/  PRMT R4, R8.reuse, 0x6420, R9.reuse ;  /* 0x0000642008047816 */ /* 0x142fe40000000009 */
[----:B------:R-:W-:Y:S02]  /*c3f0*/  PRMT R5, R8, 0x7531, R9 ;  /* 0x0000753108057816 */ /* 0x000fe40000000009 */
[----:B------:R-:W-:-:S02]  /*c400*/  PRMT R6, R10, 0x6420, R11 ;  /* 0x000064200a067816 */ /* 0x000fc4000000000b */
[----:B------:R-:W-:Y:S02]  /*c410*/  PRMT R7, R10, 0x7531, R11 ;  /* 0x000075310a077816 */ /* 0x000fe4000000000b */
[----:B------:R-:W1:Y:S04]  /*c420*/  LDSM.16.MT88.4 R8, [R21+0xb400] ;  /* 0x00b400001508783b */ /* 0x000e680000004200 */
[----:B------:R-:W-:Y:S01]  /*c430*/  STSM.16.M88.4 [R2+0x1400], R4 ;  /* 0x0014000402007844 */ /* 0x000fe20000000200 */
[C-C-:B-1----:R-:W-:Y:S02]  /*c440*/  PRMT R16, R8.reuse, 0x6420, R9.reuse ;  /* 0x0000642008107816 */ /* 0x142fe40000000009 */
[----:B------:R-:W-:Y:S02]  /*c450*/  PRMT R17, R8, 0x7531, R9 ;  /* 0x0000753108117816 */ /* 0x000fe40000000009 */
[----:B------:R-:W-:-:S02]  /*c460*/  PRMT R18, R10, 0x6420, R11 ;  /* 0x000064200a127816 */ /* 0x000fc4000000000b */
        /* <DEDUP_REMOVED lines=32> */
[----:B------:R1:W-:Y:S02]  /*c670*/  STSM.16.M88.4 [R2+0x4400], R4 ;  /* 0x0044000402007844 */ /* 0x0003e40000000200 */
[C-C-:B-1----:R-:W-:Y:S02]  /*c680*/  PRMT R4, R8.reuse, 0x6420, R9.reuse ;  /* 0x0000642008047816 */ /* 0x142fe40000000009 */
[----:B------:R-:W-:-:S02]  /*c690*/  PRMT R5, R8, 0x7531, R9 ;  /* 0x0000753108057816 */ /* 0x000fc40000000009 */
[C-C-:B------:R-:W-:Y:S02]  /*c6a0*/  PRMT R6, R10.reuse, 0x6420, R11.reuse ;  /* 0x000064200a067816 */ /* 0x140fe4000000000b */
[----:B------:R-:W-:-:S05]  /*c6b0*/  PRMT R7, R10, 0x7531, R11 ;  /* 0x000075310a077816 */ /* 0x000fca000000000b */
[----:B------:R1:W-:Y:S01]  /*c6c0*/  STSM.16.M88.4 [R2+0x4c00], R4 ;  /* 0x004c000402007844 */ /* 0x0003e20000000200 */
[----:B------:R-:W-:Y:S01]  /*c6d0*/  @!PT LDS RZ, [RZ] ;  /* 0x00000000fffff984 */ /* 0x000fe20000000800 */
[----:B------:R-:W-:Y:S01]  /*c6e0*/  @!PT LDS RZ, [RZ] ;  /* 0x00000000fffff984 */ /* 0x000fe20000000800 */
[----:B------:R-:W-:Y:S01]  /*c6f0*/  @!PT LDS RZ, [RZ] ;  /* 0x00000000fffff984 */ /* 0x000fe20000000800 */
[----:B------:R-:W-:Y:S01]  /*c700*/  @!PT LDS RZ, [RZ] ;  /* 0x00000000fffff984 */ /* 0x000fe20000000800 */
[----:B------:R2:W-:Y:S06]  /*c710*/  MEMBAR.ALL.CTA ;  /* 0x0000000000007992 */ /* 0x0005ec0000008000 */
[----:B--2---:R-:W2:Y:S01]  /*c720*/  FENCE.VIEW.ASYNC.S ;  /* 0x00000000000073c6 */ /* 0x004ea20000000000 */
[----:B------:R-:W-:Y:S05]  /*c730*/  @!P0 BRA `(.L_x_70) ;  /* 0x0000000000048947 */ /* 0x000fea0003800000 */
[----:B------:R-:W-:Y:S01]  /*c740*/  BPT.TRAP 0x1 ;  /* 0x000000040000795c */ /* 0x000fe20000300000 */
.L_x_70:
[----:B------:R-:W2:Y:S01]  /*c750*/  LDL.LU R3, [R1+0x4] ;  /* 0x0000040001037983 */ /* 0x000ea20000300800 */
[C---:B------:R-:W-:Y:S01]  /*c760*/  ISETP.GT.AND P0, PT, R20.reuse, RZ, PT ;  /* 0x000000ff1400720c */ /* 0x040fe20003f04270 */
[----:B------:R-:W-:Y:S02]  /*c770*/  VIADD R20, R20, 0xffffffff ;  /* 0xffffffff14147836 */ /* 0x000fe40000000000 */
[----:B-1----:R4:W5:Y:S04]  /*c780*/  LDL R7, [R1+0xc] ;  /* 0x00000c0001077983 */ /* 0x0029680000100800 */
[----:B------:R4:W5:Y:S01]  /*c790*/  LDL R6, [R1] ;  /* 0x0000000001067983 */ /* 0x0009620000100800 */
[----:B--2---:R4:W-:Y:S01]  /*c7a0*/  SYNCS.ARRIVE.TRANS64.A1T0 RZ, [R3+URZ+0x29850], RZ ;  /* 0x029850ff03ff79a7 */ /* 0x0049e2000810003f */
[----:B------:R-:W-:-:S05]  /*c7b0*/  @!P2 VIADD R2, R3, 0x29880 ;  /* 0x000298800302a836 */ /* 0x000fca0000000000 */
[----:B------:R-:W-:Y:S01]  /*c7c0*/  @!P2 PRMT R2, RZ, 0x654, R2 ;  /* 0x00000654ff02a816 */ /* 0x000fe20000000002 */
[----:B------:R-:W-:Y:S06]  /*c7d0*/  BAR.SYNC.DEFER_BLOCKING 0x2, 0x80 ;  /* 0x0082000000007b1d */ /* 0x000fec0000010000 */
[----:B------:R4:W-:Y:S01]  /*c7e0*/  @!P2 SYNCS.ARRIVE.TRANS64.RED.A1T0 RZ, [R2+URZ], RZ ;  /* 0x000000ff02ffa9a7 */ /* 0x0009e2000810043f */
[----:B------:R-:W-:Y:S05]  /*c7f0*/  @P0 BRA `(.L_x_71) ;  /* 0xfffffff000040947 */ /* 0x000fea000383ffff */
.L_x_49:
[----:B------:R-:W-:-:S06]  /*c800*/  UISETP.NE.AND UP0, UPT, UR43, 0x3, UPT ;  /* 0x000000032b00788c */ /* 0x000fcc000bf05270 */
[----:B------:R-:W-:-:S13]  /*c810*/  PLOP3.LUT P0, PT, PT, PT, UP0, 0x80, 0x0 ;  /* 0x000000000000781c */ /* 0x000fda0003f0f008 */
[----:B------:R-:W-:Y:S05]  /*c820*/  @!P0 BRA `(.L_x_72) ;  /* 0x0000000000048947 */ /* 0x000fea0003800000 */
[----:B------:R-:W-:Y:S01]  /*c830*/  BPT.TRAP 0x1 ;  /* 0x000000040000795c */ /* 0x000fe20000300000 */
.L_x_72:
[----:B--2-4-:R-:W2:Y:S04]  /*c840*/  LDL R2, [R1+0xc] ;  /* 0x00000c0001027983 */ /* 0x014ea80000100800 */
[----:B------:R-:W4:Y:S01]  /*c850*/  LDL R0, [R1] ;  /* 0x0000000001007983 */ /* 0x000f220000100800 */
[----:B------:R-:W-:Y:S01]  /*c860*/  BSSY B0, `(.L_x_73) ;  /* 0x0000008000007945 */ /* 0x000fe20003800000 */
[----:B--2---:R-:W-:-:S04]  /*c870*/  LOP3.LUT R3, R2, 0x1, RZ, 0x3c, !PT ;  /* 0x0000000102037812 */ /* 0x004fc800078e3cff */
[----:B------:R-:W-:Y:S02]  /*c880*/  SHF.L.U32 R3, R3, 0x1f, RZ ;  /* 0x0000001f03037819 */ /* 0x000fe400000006ff */
[----:B----4-:R-:W-:-:S04]  /*c890*/  LEA R20, R0, UR40, 0x3 ;  /* 0x0000002800147c11 */ /* 0x010fc8000f8e18ff */
[----:B------:R-:W2:Y:S01]  /*c8a0*/  SYNCS.PHASECHK.TRANS64.TRYWAIT P0, [R20+URZ+0x29870], R3 ;  /* 0x02987003140075a7 */ /* 0x000ea2000800017f */
[----:B------:R-:W-:-:S05]  /*c8b0*/  IMAD.U32 R0, RZ, RZ, UR48 ;  /* 0x00000030ff007e24 */ /* 0x000fca000f8e00ff */
[----:B------:R-:W-:Y:S01]  /*c8c0*/  ISETP.NE.AND P1, PT, R0, 0x3, PT ;  /* 0x000000030000780c */ /* 0x000fe20003f25270 */
[----:B--2---:R-:W-:-:S12]  /*c8d0*/  @!P0 BRA `(.L_x_74) ;  /* 0x0000000c00e48947 */ /* 0x004fd80003800000 */
.L_x_105:
[----:B------:R-:W-:Y:S05]  /*c8e0*/  BSYNC B0 ;  /* 0x0000000000007941 */ /* 0x000fea0003800000 */
.L_x_73:
[----:B------:R-:W-:Y:S05]  /*c8f0*/  @!P1 BRA `(.L_x_75) ;  /* 0x0000000000049947 */ /* 0x000fea0003800000 */
[----:B------:R-:W-:Y:S01]  /*c900*/  BPT.TRAP 0x1 ;  /* 0x000000040000795c */ /* 0x000fe20000300000 */
.L_x_75:
[----:B------:R-:W2:Y:S02]  /*c910*/  LDL R0, [R1+0xc] ;  /* 0x00000c0001007983 */ /* 0x000ea40000100800 */
[----:B--2---:R-:W-:-:S04]  /*c920*/  SHF.L.U32 R3, R0, 0x1f, RZ ;  /* 0x0000001f00037819 */ /* 0x004fc800000006ff */
[----:B------:R-:W2:Y:S02]  /*c930*/  SYNCS.PHASECHK.TRANS64.TRYWAIT P0, [R20+URZ+0x29860], R3 ;  /* 0x02986003140075a7 */ /* 0x000ea4000800017f */
[----:B--2---:R-:W-:Y:S05]  /*c940*/  @!P0 BRA `(.L_x_76) ;  /* 0x0000000c00dc8947 */ /* 0x004fea0003800000 */
.L_x_106:
[----:B------:R-:W4:Y:S04]  /*c950*/  LDL R0, [R1] ;  /* 0x0000000001007983 */ /* 0x000f280000100800 */
[----:B------:R-:W2:Y:S04]  /*c960*/  LDL R2, [R1+0x1c] ;  /* 0x00001c0001027983 */ /* 0x000ea80000100800 */
[----:B------:R-:W3:Y:S01]  /*c970*/  LDL R12, [R1+0x18] ;  /* 0x00001800010c7983 */ /* 0x000ee20000100800 */
[----:B------:R-:W-:Y:S05]  /*c980*/  WARPSYNC.ALL ;  /* 0x0000000000007948 */ /* 0x000fea0003800000 */
[----:B------:R-:W1:Y:S01]  /*c990*/  S2R R8, SR_TID.X ;  /* 0x0000000000087919 */ /* 0x000e620000002100 */
[----:B------:R-:W-:Y:S01]  /*c9a0*/  IMAD.MOV.U32 R10, RZ, RZ, 0x40 ;  /* 0x00000040ff0a7424 */ /* 0x000fe200078e00ff */
[----:B-1----:R-:W-:-:S04]  /*c9b0*/  LOP3.LUT P0, RZ, R8, 0x4, RZ, 0xc0, !PT ;  /* 0x0000000408ff7812 */ /* 0x002fc8000780c0ff */
[----:B------:R-:W-:Y:S01]  /*c9c0*/  SEL R10, R10, 0xffffffc0, !P0 ;  /* 0xffffffc00a0a7807 */ /* 0x000fe20004000000 */
[----:B----4-:R-:W-:-:S05]  /*c9d0*/  IMAD R0, R0, 0x5000, RZ ;  /* 0x0000500000007824 */ /* 0x010fca00078e02ff */
[C---:B--2---:R-:W-:Y:S02]  /*c9e0*/  LOP3.LUT R2, R0.reuse, R2, RZ, 0xfc, !PT ;  /* 0x0000000200027212 */ /* 0x044fe400078efcff */
[----:B---3--:R-:W-:-:S03]  /*c9f0*/  IADD3 R0, R0, UR40, R12 ;  /* 0x0000002800007c10 */ /* 0x008fc6000fffe00c */
[----:B-----5:R-:W1:Y:S01]  /*ca00*/  LDSM.16.MT88.4 R4, [R2+UR40+0xa400] ;  /* 0x00a400280204783b */ /* 0x020e620008004200 */
[----:B------:R-:W-:-:S04]  /*ca10*/  VIADD R3, R2, UR40 ;  /* 0x0000002802037c36 */ /* 0x000fc80008000000 */
[----:B------:R-:W-:Y:S01]  /*ca20*/  IMAD.IADD R3, R10, 0x1, R3 ;  /* 0x000000010a037824 */ /* 0x000fe200078e0203 */
[C-C-:B-1----:R-:W-:Y:S02]  /*ca30*/  PRMT R8, R4.reuse, 0x6420, R5.reuse ;  /* 0x0000642004087816 */ /* 0x142fe40000000005 */
[----:B------:R-:W-:Y:S02]  /*ca40*/  PRMT R9, R4, 0x7531, R5 ;  /* 0x0000753104097816 */ /* 0x000fe40000000005 */
[C-C-:B------:R-:W-:Y:S02]  /*ca50*/  PRMT R10, R6.reuse, 0x6420, R7.reuse ;  /* 0x00006420060a7816 */ /* 0x140fe40000000007 */
[----:B------:R-:W-:Y:S02]  /*ca60*/  PRMT R11, R6, 0x7531, R7 ;  /* 0x00007531060b7816 */ /* 0x000fe40000000007 */
[----:B------:R-:W1:Y:S04]  /*ca70*/  LDSM.16.MT88.4 R4, [R3+0xa400] ;  /* 0x00a400000304783b */ /* 0x000e680000004200 */
[----:B------:R1:W-:Y:S02]  /*ca80*/  STSM.16.M88.4 [R0+0x400], R8 ;  /* 0x0004000800007844 */ /* 0x0003e40000000200 */
        /* <DEDUP_REMOVED lines=47> */
[----:B------:R2:W-:Y:S01]  /*cd80*/  STSM.16.M88.4 [R0+0x4400], R12 ;  /* 0x0044000c00007844 */ /* 0x0005e20000000200 */
[C-C-:B-1----:R-:W-:Y:S02]  /*cd90*/  PRMT R8, R4.reuse, 0x6420, R5.reuse ;  /* 0x0000642004087816 */ /* 0x142fe40000000005 */
[----:B------:R-:W-:Y:S02]  /*cda0*/  PRMT R9, R4, 0x7531, R5 ;  /* 0x0000753104097816 */ /* 0x000fe40000000005 */
[----:B------:R-:W-:-:S02]  /*cdb0*/  PRMT R10, R6, 0x6420, R7 ;  /* 0x00006420060a7816 */ /* 0x000fc40000000007 */
[----:B------:R-:W-:-:S05]  /*cdc0*/  PRMT R11, R6, 0x7531, R7 ;  /* 0x00007531060b7816 */ /* 0x000fca0000000007 */
[----:B------:R2:W-:Y:S01]  /*cdd0*/  STSM.16.M88.4 [R0+0x4c00], R8 ;  /* 0x004c000800007844 */ /* 0x0005e20000000200 */
[----:B------:R-:W-:Y:S01]  /*cde0*/  @!PT LDS RZ, [RZ] ;  /* 0x00000000fffff984 */ /* 0x000fe20000000800 */
[----:B------:R-:W-:Y:S01]  /*cdf0*/  @!PT LDS RZ, [RZ] ;  /* 0x00000000fffff984 */ /* 0x000fe20000000800 */
[----:B------:R-:W-:Y:S01]  /*ce00*/  @!PT LDS RZ, [RZ] ;  /* 0x00000000fffff984 */ /* 0x000fe20000000800 */
[----:B------:R-:W-:Y:S01]  /*ce10*/  @!PT LDS RZ, [RZ] ;  /* 0x00000000fffff984 */ /* 0x000fe20000000800 */
[----:B------:R1:W-:Y:S06]  /*ce20*/  MEMBAR.ALL.CTA ;  /* 0x0000000000007992 */ /* 0x0003ec0000008000 */
[----:B-1----:R-:W1:Y:S01]  /*ce30*/  FENCE.VIEW.ASYNC.S ;  /* 0x00000000000073c6 */ /* 0x002e620000000000 */
[----:B------:R-:W-:Y:S05]  /*ce40*/  @!P1 BRA `(.L_x_77) ;  /* 0x0000000000049947 */ /* 0x000fea0003800000 */
[----:B------:R-:W-:Y:S01]  /*ce50*/  BPT.TRAP 0x1 ;  /* 0x000000040000795c */ /* 0x000fe20000300000 */
.L_x_77:
[----:B------:R-:W3:Y:S01]  /*ce60*/  LDL.LU R4, [R1] ;  /* 0x0000000001047983 */ /* 0x000ee20000300800 */
[----:B-1----:R-:W-:Y:S03]  /*ce70*/  SYNCS.ARRIVE.TRANS64.A1T0 RZ, [R20+URZ+0x29850], RZ ;  /* 0x029850ff14ff79a7 */ /* 0x002fe6000810003f */
[----:B------:R-:W4:Y:S01]  /*ce80*/  LDL.LU R3, [R1+0xc] ;  /* 0x00000c0001037983 */ /* 0x000f220000300800 */
[----:B--2---:R-:W-:Y:S01]  /*ce90*/  @!P2 VIADD R0, R20, 0x29880 ;  /* 0x000298801400a836 */ /* 0x004fe20000000000 */
[----:B------:R-:W-:Y:S02]  /*cea0*/  UIADD3 UR49, UR44, UR49, URZ ;  /* 0x000000312c317290 */ /* 0x000fe4000fffe03f */
[----:B------:R-:W-:Y:S01]  /*ceb0*/  UIADD3 UR47, UR47, 0x1, URZ ;  /* 0x000000012f2f7890 */ /* 0x000fe2000fffe03f */
[----:B------:R-:W1:Y:S01]  /*cec0*/  LDC R2, c[0x0][0xda4] ;  /* 0x00036900ff027b82 */ /* 0x000e620000000800 */
[----:B------:R-:W-:-:S07]  /*ced0*/  @!P2 PRMT R0, RZ, 0x654, R0 ;  /* 0x00000654ff00a816 */ /* 0x000fce0000000000 */
[----:B------:R-:W-:Y:S01]  /*cee0*/  BAR.SYNC.DEFER_BLOCKING 0x2, 0x80 ;  /* 0x0082000000007b1d */ /* 0x000fe20000010000 */
[----:B-1----:R-:W-:-:S05]  /*cef0*/  ISETP.LE.AND P1, PT, R2, UR49, PT ;  /* 0x0000003102007c0c */ /* 0x002fca000bf23270 */
[----:B------:R3:W-:Y:S02]  /*cf00*/  @!P2 SYNCS.ARRIVE.TRANS64.RED.A1T0 RZ, [R0+URZ], RZ ;  /* 0x000000ff00ffa9a7 */ /* 0x0007e4000810043f */
[----:B---3--:R-:W-:-:S05]  /*cf10*/  VIADD R0, R4, 0x1 ;  /* 0x0000000104007836 */ /* 0x008fca0000000000 */
[----:B------:R-:W-:-:S04]  /*cf20*/  ISETP.NE.AND P0, PT, R0, 0x2, PT ;  /* 0x000000020000780c */ /* 0x000fc80003f05270 */
[----:B------:R-:W-:Y:S02]  /*cf30*/  SEL R2, RZ, 0x1, P0 ;  /* 0x00000001ff027807 */ /* 0x000fe40000000000 */
[----:B------:R-:W-:Y:S02]  /*cf40*/  SEL R0, R0, RZ, P0 ;  /* 0x000000ff00007207 */ /* 0x000fe40000000000 */
[----:B----4-:R-:W-:-:S03]  /*cf50*/  LOP3.LUT R3, R3, R2, RZ, 0x3c, !PT ;  /* 0x0000000203037212 */ /* 0x010fc600078e3cff */
[----:B------:R1:W-:Y:S04]  /*cf60*/  STL [R1], R0 ;  /* 0x0000000001007387 */ /* 0x0003e80000100800 */
[----:B------:R1:W-:Y:S01]  /*cf70*/  STL [R1+0xc], R3 ;  /* 0x00000c0301007387 */ /* 0x0003e20000100800 */
[----:B------:R-:W-:Y:S05]  /*cf80*/  @!P1 BRA `(.L_x_78) ;  /* 0xffffffd400749947 */ /* 0x000fea000383ffff */
[----:B------:R-:W-:-:S12]  /*cf90*/  ULOP3.LUT UR47, UR47, 0x1, URZ, 0xc, !UPT ;  /* 0x000000012f2f7892 */ /* 0x000fd8000f8e0c3f */
.L_x_34:
[----:B-1----:R-:W1:Y:S01]  /*cfa0*/  S2R R3, SR_CgaCtaId ;  /* 0x0000000000037919 */ /* 0x002e620000008800 */
[----:B------:R-:W-:-:S04]  /*cfb0*/  MOV R0, 0x400 ;  /* 0x0000040000007802 */ /* 0x000fc80000000f00 */
[----:B-1----:R-:W-:Y:S01]  /*cfc0*/  LEA R9, R3, R0, 0x18 ;  /* 0x0000000003097211 */ /* 0x002fe200078ec0ff */
[----:B------:R-:W-:-:S05]  /*cfd0*/  IMAD.U32 R0, RZ, RZ, UR47 ;  /* 0x0000002fff007e24 */ /* 0x000fca000f8e00ff */
[----:B------:R-:W-:-:S04]  /*cfe0*/  SHF.L.U32 R0, R0, 0x1f, RZ ;  /* 0x0000001f00007819 */ /* 0x000fc800000006ff */
[----:B------:R-:W1:Y:S02]  /*cff0*/  SYNCS.PHASECHK.TRANS64.TRYWAIT P0, [R9+URZ+0x29820], R0 ;  /* 0x02982000090075a7 */ /* 0x000e64000800017f */
[----:B-1----:R-:W-:Y:S05]  /*d000*/  @!P0 BRA `(.L_x_79) ;  /* 0x0000000800408947 */ /* 0x002fea0003800000 */
.L_x_107:
[----:B------:R-:W2:Y:S02]  /*d010*/  S2R R2, SR_TID.X ;  /* 0x0000000000027919 */ /* 0x000ea40000002100 */
[----:B--2---:R-:W-:-:S04]  /*d020*/  SHF.R.U32.HI R2, RZ, 0x5, R2 ;  /* 0x00000005ff027819 */ /* 0x004fc80000011602 */
[----:B------:R-:W-:-:S05]  /*d030*/  LOP3.LUT R2, R2, 0x3, RZ, 0xc0, !PT ;  /* 0x0000000302027812 */ /* 0x000fca00078ec0ff */
[----:B-1----:R-:W1:Y:S02]  /*d040*/  SHFL.IDX PT, R0, R2, RZ, 0x1f ;  /* 0x00001fff02007589 */ /* 0x002e6400000e0000 */
[----:B-1----:R-:W-:-:S13]  /*d050*/  ISETP.NE.AND P0, PT, R0, RZ, PT ;  /* 0x000000ff0000720c */ /* 0x002fda0003f05270 */
[----:B------:R-:W-:Y:S05]  /*d060*/  @P0 EXIT ;  /* 0x000000000000094d */ /* 0x000fea0003800000 */
[----:B------:R-:W-:Y:S01]  /*d070*/  ELECT P0, URZ, PT ;  /* 0x00000000003f782f */ /* 0x000fe20003800000 */
[----:B------:R-:W-:-:S12]  /*d080*/  BSSY B0, `(.L_x_80) ;  /* 0x000002a000007945 */ /* 0x000fd80003800000 */
[----:B------:R-:W-:Y:S05]  /*d090*/  @!P0 BRA `(.L_x_81) ;  /* 0x0000000000a08947 */ /* 0x000fea0003800000 */
[----:B------:R-:W-:-:S06]  /*d0a0*/  ULOP3.LUT UR4, UR46, 0x2, URZ, 0xfc, !UPT ;  /* 0x000000022e047892 */ /* 0x000fcc000f8efc3f */
[----:B------:R-:W-:-:S04]  /*d0b0*/  MOV R0, UR4 ;  /* 0x0000000400007c02 */ /* 0x000fc80008000f00 */
[----:B------:R-:W-:-:S13]  /*d0c0*/  ISETP.NE.AND P0, PT, R0, 0x3, PT ;  /* 0x000000030000780c */ /* 0x000fda0003f05270 */
[----:B------:R-:W-:Y:S05]  /*d0d0*/  @!P0 BRA `(.L_x_82) ;  /* 0x0000000000048947 */ /* 0x000fea0003800000 */
[----:B------:R-:W-:Y:S01]  /*d0e0*/  BPT.TRAP 0x1 ;  /* 0x000000040000795c */ /* 0x000fe20000300000 */
.L_x_82:
[----:B------:R-:W2:Y:S04]  /*d0f0*/  LDL R2, [R1] ;  /* 0x0000000001027983 */ /* 0x000ea80000100800 */
[----:B------:R-:W3:Y:S01]  /*d100*/  LDL.LU R6, [R1+0xc] ;  /* 0x00000c0001067983 */ /* 0x000ee20000300800 */
[----:B------:R-:W-:-:S04]  /*d110*/  VIADD R0, R9, 0x29840 ;  /* 0x0002984009007836 */ /* 0x000fc80000000000 */
[C---:B--2---:R-:W-:Y:S02]  /*d120*/  IMAD R5, R2.reuse, 0x8, R0 ;  /* 0x0000000802057824 */ /* 0x044fe400078e0200 */
[----:B------:R-:W-:Y:S01]  /*d130*/  VIADD R2, R2, 0x1 ;  /* 0x0000000102027836 */ /* 0x000fe20000000000 */
[----:B---3--:R-:W-:-:S04]  /*d140*/  SHF.L.U32 R4, R6, 0x1f, RZ ;  /* 0x0000001f06047819 */ /* 0x008fc800000006ff */
[----:B------:R-:W-:Y:S01]  /*d150*/  ISETP.NE.AND P2, PT, R2, 0x2, PT ;  /* 0x000000020200780c */ /* 0x000fe20003f45270 */
[----:B------:R-:W1:Y:S03]  /*d160*/  SYNCS.PHASECHK.TRANS64.TRYWAIT P1, [R5+URZ], R4 ;  /* 0x00000004050075a7 */ /* 0x000e66000802017f */
[----:B------:R-:W-:-:S04]  /*d170*/  SEL R3, RZ, 0x1, P2 ;  /* 0x00000001ff037807 */ /* 0x000fc80001000000 */
[----:B------:R-:W-:Y:S02]  /*d180*/  LOP3.LUT R6, R6, R3, RZ, 0x3c, !PT ;  /* 0x0000000306067212 */ /* 0x000fe400078e3cff */
[----:B------:R-:W-:-:S05]  /*d190*/  SEL R3, R2, RZ, P2 ;  /* 0x000000ff02037207 */ /* 0x000fca0001000000 */
[----:B------:R-:W-:Y:S01]  /*d1a0*/  IMAD R7, R3, 0x8, R0 ;  /* 0x0000000803077824 */ /* 0x000fe200078e0200 */
[----:B------:R-:W-:Y:S01]  /*d1b0*/  SHF.L.U32 R0, R6, 0x1f, RZ ;  /* 0x0000001f06007819 */ /* 0x000fe200000006ff */
[----:B-1----:R-:W-:Y:S06]  /*d1c0*/  @!P1 BRA `(.L_x_83) ;  /* 0x0000000400e49947 */ /* 0x002fec0003800000 */
.L_x_108:
[----:B------:R-:W2:Y:S02]  /*d1d0*/  SYNCS.PHASECHK.TRANS64.TRYWAIT P1, [R7+URZ], R0 ;  /* 0x00000000070075a7 */ /* 0x000ea4000802017f */
[----:B--2---:R-:W-:Y:S05]  /*d1e0*/  @!P1 BRA `(.L_x_84) ;  /* 0x0000000400f09947 */ /* 0x004fea0003800000 */
.L_x_109:
[----:B------:R-:W-:Y:S05]  /*d1f0*/  @!P0 BRA `(.L_x_85) ;  /* 0x0000000000048947 */ /* 0x000fea0003800000 */
[----:B------:R-:W-:Y:S01]  /*d200*/  BPT.TRAP 0x1 ;  /* 0x000000040000795c */ /* 0x000fe20000300000 */
.L_x_85:
[----:B------:R-:W1:Y:S02]  /*d210*/  LDL.LU R2, [R1] ;  /* 0x0000000001027983 */ /* 0x000e640000300800 */
[----:B-1----:R-:W-:-:S04]  /*d220*/  IMAD R5, R2, 0x8, R9 ;  /* 0x0000000802057824 */ /* 0x002fc800078e0209 */
[----:B------:R-:W1:Y:S02]  /*d230*/  SYNCS.PHASECHK.TRANS64.TRYWAIT P1, [R5+URZ+0x29860], R4 ;  /* 0x02986004050075a7 */ /* 0x000e64000802017f */
[----:B-1----:R-:W-:Y:S05]  /*d240*/  @!P1 BRA `(.L_x_86) ;  /* 0x0000000400ec9947 */ /* 0x002fea0003800000 */
.L_x_110:
[----:B------:R-:W-:Y:S05]  /*d250*/  @!P0 BRA `(.L_x_87) ;  /* 0x0000000000048947 */ /* 0x000fea0003800000 */
[----:B------:R-:W-:Y:S01]  /*d260*/  BPT.TRAP 0x1 ;  /* 0x000000040000795c */ /* 0x000fe20000300000 */
.L_x_87:
[----:B------:R-:W-:-:S04]  /*d270*/  IMAD R3, R3, 0x8, R9 ;  /* 0x0000000803037824 */ /* 0x000fc800078e0209 */
[----:B------:R-:W3:Y:S02]  /*d280*/  SYNCS.PHASECHK.TRANS64.TRYWAIT P1, [R3+URZ+0x29860], R0 ;  /* 0x02986000030075a7 */ /* 0x000ee4000802017f */
[----:B---3--:R-:W-:Y:S05]  /*d290*/  @!P1 BRA `(.L_x_88) ;  /* 0x0000000400ec9947 */ /* 0x008fea0003800000 */
.L_x_111:
[----:B------:R-:W-:Y:S05]  /*d2a0*/  @!P0 BRA `(.L_x_89) ;  /* 0x0000000000048947 */ /* 0x000fea0003800000 */
[----:B------:R-:W-:Y:S01]  /*d2b0*/  BPT.TRAP 0x1 ;  /* 0x000000040000795c */ /* 0x000fe20000300000 */
.L_x_89:
[----:B------:R-:W4:Y:S02]  /*d2c0*/  SYNCS.PHASECHK.TRANS64.TRYWAIT P0, [R5+URZ+0x29880], R4 ;  /* 0x02988004050075a7 */ /* 0x000f24000800017f */
[----:B----4-:R-:W-:Y:S05]  /*d2d0*/  @!P0 BRA `(.L_x_90) ;  /* 0x0000000400f08947 */ /* 0x010fea0003800000 */
.L_x_91:
[----:B------:R1:W1:Y:S02]  /*d2e0*/  SYNCS.PHASECHK.TRANS64.TRYWAIT P0, [R3+URZ+0x29880], R0 ;  /* 0x02988000030075a7 */ /* 0x000264000800017f */
[----:B-1----:R-:W-:Y:S05]  /*d2f0*/  @!P0 NANOSLEEP.SYNCS 0x989680 ;  /* 0x009896800000895d */ /* 0x002fea0003900000 */
[----:B------:R-:W1:Y:S02]  /*d300*/  @!P0 SYNCS.PHASECHK.TRANS64 P0, [R3+URZ+0x29880], R0 ;  /* 0x02988000030085a7 */ /* 0x000e64000800007f */
[----:B-1----:R-:W-:Y:S05]  /*d310*/  @!P0 BRA `(.L_x_91) ;  /* 0xfffffffc00f08947 */ /* 0x002fea000383ffff */
.L_x_81:
[----:B------:R-:W-:Y:S05]  /*d320*/  BSYNC B0 ;  /* 0x0000000000007941 */ /* 0x000fea0003800000 */
.L_x_80:
[----:B------:R-:W-:Y:S05]  /*d330*/  EXIT ;  /* 0x000000000000794d */ /* 0x000fea0003800000 */
.L_x_10:
[----:B-1----:R-:W-:-:S04]  /*d340*/  IMAD.U32 R3, RZ, RZ, UR38 ;  /* 0x00000026ff037e24 */ /* 0x002fc8000f8e00ff */
[----:B------:R1:W2:Y:S03]  /*d350*/  SYNCS.PHASECHK.TRANS64.TRYWAIT P1, [R3+URZ+0x29800], R8 ;  /* 0x02980008030075a7 */ /* 0x0002a6000802017f */
[----:B--2---:R-:W-:Y:S05]  /*d360*/  @!P1 NANOSLEEP.SYNCS 0x989680 ;  /* 0x009896800000995d */ /* 0x004fea0003900000 */
[----:B------:R-:W2:Y:S02]  /*d370*/  @!P1 SYNCS.PHASECHK.TRANS64 P1, [R3+URZ+0x29800], R8 ;  /* 0x02980008030095a7 */ /* 0x000ea4000802007f */
[----:B--2---:R-:W-:Y:S05]  /*d380*/  @!P1 BRA `(.L_x_10) ;  /* 0xfffffffc00ec9947 */ /* 0x004fea000383ffff */
[----:B------:R-:W-:Y:S05]  /*d390*/  BRA `(.L_x_92) ;  /* 0xffffff4000487947 */ /* 0x000fea000383ffff */
.L_x_14:
[----:B--2---:R2:W3:Y:S02]  /*d3a0*/  SYNCS.PHASECHK.TRANS64.TRYWAIT P1, [R3+URZ+0x29830], R4 ;  /* 0x02983004030075a7 */ /* 0x0044e4000802017f */
[----:B---3--:R-:W-:Y:S05]  /*d3b0*/  @!P1 NANOSLEEP.SYNCS 0x989680 ;  /* 0x009896800000995d */ /* 0x008fea0003900000 */
[----:B------:R-:W3:Y:S02]  /*d3c0*/  @!P1 SYNCS.PHASECHK.TRANS64 P1, [R3+URZ+0x29830], R4 ;  /* 0x02983004030095a7 */ /* 0x000ee4000802007f */
[----:B---3--:R-:W-:Y:S05]  /*d3d0*/  @!P1 BRA `(.L_x_14) ;  /* 0xfffffffc00f09947 */ /* 0x008fea000383ffff */
[----:B------:R-:W-:Y:S05]  /*d3e0*/  BRA `(.L_x_13) ;  /* 0xffffff4000707947 */ /* 0x000fea000383ffff */
.L_x_19:
[----:B--2---:R-:W-:-:S04]  /*d3f0*/  IMAD.U32 R8, RZ, RZ, UR6 ;  /* 0x00000006ff087e24 */ /* 0x004fc8000f8e00ff */
[----:B------:R2:W3:Y:S03]  /*d400*/  SYNCS.PHASECHK.TRANS64.TRYWAIT P1, [R8+URZ+0x29830], R7 ;  /* 0x02983007080075a7 */ /* 0x0004e6000802017f */
[----:B---3--:R-:W-:Y:S05]  /*d410*/  @!P1 NANOSLEEP.SYNCS 0x989680 ;  /* 0x009896800000995d */ /* 0x008fea0003900000 */
[----:B------:R-:W3:Y:S02]  /*d420*/  @!P1 SYNCS.PHASECHK.TRANS64 P1, [R8+URZ+0x29830], R7 ;  /* 0x02983007080095a7 */ /* 0x000ee4000802007f */
[----:B---3--:R-:W-:Y:S05]  /*d430*/  @!P1 BRA `(.L_x_19) ;  /* 0xfffffffc00ec9947 */ /* 0x008fea000383ffff */
[----:B------:R-:W-:Y:S05]  /*d440*/  BRA `(.L_x_16) ;  /* 0xffffff7c00987947 */ /* 0x000fea000383ffff */
.L_x_23:
[----:B--2---:R-:W-:-:S04]  /*d450*/  IMAD.U32 R8, RZ, RZ, UR6 ;  /* 0x00000006ff087e24 */ /* 0x004fc8000f8e00ff */
[----:B------:R2:W3:Y:S03]  /*d460*/  SYNCS.PHASECHK.TRANS64.TRYWAIT P1, [R8+URZ+0x29850], R7 ;  /* 0x02985007080075a7 */ /* 0x0004e6000802017f */
[----:B---3--:R-:W-:Y:S05]  /*d470*/  @!P1 NANOSLEEP.SYNCS 0x989680 ;  /* 0x009896800000995d */ /* 0x008fea0003900000 */
[----:B------:R-:W3:Y:S02]  /*d480*/  @!P1 SYNCS.PHASECHK.TRANS64 P1, [R8+URZ+0x29850], R7 ;  /* 0x02985007080095a7 */ /* 0x000ee4000802007f */
[----:B---3--:R-:W-:Y:S05]  /*d490*/  @!P1 BRA `(.L_x_23) ;  /* 0xfffffffc00ec9947 */ /* 0x008fea000383ffff */
[----:B------:R-:W-:Y:S05]  /*d4a0*/  BRA `(.L_x_20) ;  /* 0xffffff8800987947 */ /* 0x000fea000383ffff */
.L_x_29:
[----:B--2---:R-:W-:-:S04]  /*d4b0*/  IMAD.U32 R3, RZ, RZ, UR4 ;  /* 0x00000004ff037e24 */ /* 0x004fc8000f8e00ff */
[----:B------:R2:W3:Y:S03]  /*d4c0*/  SYNCS.PHASECHK.TRANS64.TRYWAIT P1, [R3+URZ+0x29850], R0 ;  /* 0x02985000030075a7 */ /* 0x0004e6000802017f */
[----:B---3--:R-:W-:Y:S05]  /*d4d0*/  @!P1 NANOSLEEP.SYNCS 0x989680 ;  /* 0x009896800000995d */ /* 0x008fea0003900000 */
[----:B------:R-:W3:Y:S02]  /*d4e0*/  @!P1 SYNCS.PHASECHK.TRANS64 P1, [R3+URZ+0x29850], R0 ;  /* 0x02985000030095a7 */ /* 0x000ee4000802007f */
[----:B---3--:R-:W-:Y:S05]  /*d4f0*/  @!P1 BRA `(.L_x_29) ;  /* 0xfffffffc00ec9947 */ /* 0x008fea000383ffff */
[----:B------:R-:W-:Y:S05]  /*d500*/  BRA `(.L_x_28) ;  /* 0xffffffb000ec7947 */ /* 0x000fea000383ffff */
.L_x_39:
[----:B------:R-:W-:Y:S02]  /*d510*/  IMAD.MOV.U32 R13, RZ, RZ, R4 ;  /* 0x000000ffff0d7224 */ /* 0x000fe400078e0004 */
[----:B------:R-:W-:Y:S02]  /*d520*/  IMAD.MOV.U32 R12, RZ, RZ, RZ ;  /* 0x000000ffff0c7224 */ /* 0x000fe400078e00ff */
[----:B------:R-:W-:Y:S02]  /*d530*/  IMAD.MOV.U32 R11, RZ, RZ, 0x1f ;  /* 0x0000001fff0b7424 */ /* 0x000fe400078e00ff */
[----:B------:R-:W-:-:S07]  /*d540*/  IMAD.MOV.U32 R15, RZ, RZ, -0x1 ;  /* 0xffffffffff0f7424 */ /* 0x000fce00078e00ff */
[----:B------:R-:W-:Y:S05]  /*d550*/  WARPSYNC.COLLECTIVE R15, `(.L_x_93) ;  /* 0x000000000f087348 */ /* 0x000fea0003c00000 */
[----:B------:R1:W2:Y:S02]  /*d560*/  SHFL.IDX P6, R14, R13, R12, R11 ;  /* 0x0000000c0d0e7389 */ /* 0x0002a400000c000b */
[----:B-12---:R-:W-:Y:S01]  /*d570*/  ENDCOLLECTIVE ;  /* 0x000000000000791b */ /* 0x006fe20003800000 */
.L_x_93:
[----:B------:R-:W-:Y:S05]  /*d580*/  BRA `(.L_x_94) ;  /* 0xffffffd8006c7947 */ /* 0x000fea000383ffff */
.L_x_41:
[----:B------:R-:W-:Y:S01]  /*d590*/  BSSY B0, `(.L_x_95) ;  /* 0x0000006000007945 */ /* 0x000fe20003800000 */
[----:B------:R-:W-:-:S07]  /*d5a0*/  IMAD.MOV.U32 R15, RZ, RZ, -0x1 ;  /* 0xffffffffff0f7424 */ /* 0x000fce00078e00ff */
[----:B-1----:R-:W-:Y:S05]  /*d5b0*/  WARPSYNC.COLLECTIVE R15, `(.L_x_96) ;  /* 0x000000000f0c7348 */ /* 0x002fea0003c00000 */
[----:B------:R-:W-:Y:S02]  /*d5c0*/  ELECT P6, UR62, PT ;  /* 0x00000000003e782f */ /* 0x000fe400038c0000 */
[----:B------:R-:W-:Y:S01]  /*d5d0*/  MOV R14, UR62 ;  /* 0x0000003e000e7c02 */ /* 0x000fe20008000f00 */
[----:B-1----:R-:W-:Y:S10]  /*d5e0*/  ENDCOLLECTIVE ;  /* 0x000000000000791b */ /* 0x002ff40003800000 */
.L_x_96:
[----:B------:R-:W-:Y:S05]  /*d5f0*/  BSYNC B0 ;  /* 0x0000000000007941 */ /* 0x000fea0003800000 */
.L_x_95:
[----:B------:R-:W-:Y:S05]  /*d600*/  BRA `(.L_x_97) ;  /* 0xffffffd8006c7947 */ /* 0x000fea000383ffff */
.L_x_44:
[----:B--2---:R2:W3:Y:S02]  /*d610*/  SYNCS.PHASECHK.TRANS64.TRYWAIT P3, [R5+URZ+0x29880], R2 ;  /* 0x02988002050075a7 */ /* 0x0044e4000806017f */
[----:B---3--:R-:W-:Y:S05]  /*d620*/  @!P3 NANOSLEEP.SYNCS 0x989680 ;  /* 0x009896800000b95d */ /* 0x008fea0003900000 */
[----:B------:R-:W3:Y:S02]  /*d630*/  @!P3 SYNCS.PHASECHK.TRANS64 P3, [R5+URZ+0x29880], R2 ;  /* 0x029880020500b5a7 */ /* 0x000ee4000806007f */
[----:B---3--:R-:W-:Y:S05]  /*d640*/  @!P3 BRA `(.L_x_44) ;  /* 0xfffffffc00f0b947 */ /* 0x008fea000383ffff */
[----:B------:R-:W-:Y:S05]  /*d650*/  BRA `(.L_x_98) ;  /* 0xffffffd800c47947 */ /* 0x000fea000383ffff */
.L_x_46:
[----:B-1----:R1:W3:Y:S02]  /*d660*/  SYNCS.PHASECHK.TRANS64.TRYWAIT P3, [R5+URZ+0x29840], R2 ;  /* 0x02984002050075a7 */ /* 0x0022e4000806017f */
[----:B---3--:R-:W-:Y:S05]  /*d670*/  @!P3 NANOSLEEP.SYNCS 0x989680 ;  /* 0x009896800000b95d */ /* 0x008fea0003900000 */
[----:B------:R-:W3:Y:S02]  /*d680*/  @!P3 SYNCS.PHASECHK.TRANS64 P3, [R5+URZ+0x29840], R2 ;  /* 0x029840020500b5a7 */ /* 0x000ee4000806007f */
[----:B---3--:R-:W-:Y:S05]  /*d690*/  @!P3 BRA `(.L_x_46) ;  /* 0xfffffffc00f0b947 */ /* 0x008fea000383ffff */
[----:B------:R-:W-:Y:S05]  /*d6a0*/  BRA `(.L_x_99) ;  /* 0xffffffdc001c7947 */ /* 0x000fea000383ffff */
.L_x_48:
[----:B--2---:R-:W-:-:S04]  /*d6b0*/  IMAD.U32 R3, RZ, RZ, UR40 ;  /* 0x00000028ff037e24 */ /* 0x004fc8000f8e00ff */
[----:B------:R2:W3:Y:S03]  /*d6c0*/  SYNCS.PHASECHK.TRANS64.TRYWAIT P0, [R3+URZ+0x29820], R2 ;  /* 0x02982002030075a7 */ /* 0x0004e6000800017f */
[----:B---3--:R-:W-:Y:S05]  /*d6d0*/  @!P0 NANOSLEEP.SYNCS 0x989680 ;  /* 0x009896800000895d */ /* 0x008fea0003900000 */
[----:B------:R-:W3:Y:S02]  /*d6e0*/  @!P0 SYNCS.PHASECHK.TRANS64 P0, [R3+URZ+0x29820], R2 ;  /* 0x02982002030085a7 */ /* 0x000ee4000800007f */
[----:B---3--:R-:W-:Y:S05]  /*d6f0*/  @!P0 BRA `(.L_x_48) ;  /* 0xfffffffc00ec8947 */ /* 0x008fea000383ffff */
[----:B------:R-:W-:Y:S05]  /*d700*/  BRA `(.L_x_100) ;  /* 0xffffffe000247947 */ /* 0x000fea000383ffff */
.L_x_54:
[----:B-1----:R1:W4:Y:S02]  /*d710*/  SYNCS.PHASECHK.TRANS64.TRYWAIT P0, [R9+URZ+0x29880], R3 ;  /* 0x02988003090075a7 */ /* 0x002324000800017f */
[----:B----4-:R-:W-:Y:S05]  /*d720*/  @!P0 NANOSLEEP.SYNCS 0x989680 ;  /* 0x009896800000895d */ /* 0x010fea0003900000 */
[----:B------:R-:W4:Y:S02]  /*d730*/  @!P0 SYNCS.PHASECHK.TRANS64 P0, [R9+URZ+0x29880], R3 ;  /* 0x02988003090085a7 */ /* 0x000f24000800007f */
[----:B----4-:R-:W-:Y:S05]  /*d740*/  @!P0 BRA `(.L_x_54) ;  /* 0xfffffffc00f08947 */ /* 0x010fea000383ffff */
[----:B------:R-:W-:Y:S05]  /*d750*/  BRA `(.L_x_101) ;  /* 0xffffffe000c87947 */ /* 0x000fea000383ffff */
.L_x_59:
[----:B--2---:R2:W3:Y:S02]  /*d760*/  SYNCS.PHASECHK.TRANS64.TRYWAIT P0, [R9+URZ+0x29840], R3 ;  /* 0x02984003090075a7 */ /* 0x0044e4000800017f */
[----:B---3--:R-:W-:Y:S05]  /*d770*/  @!P0 NANOSLEEP.SYNCS 0x989680 ;  /* 0x009896800000895d */ /* 0x008fea0003900000 */
[----:B------:R-:W3:Y:S02]  /*d780*/  @!P0 SYNCS.PHASECHK.TRANS64 P0, [R9+URZ+0x29840], R3 ;  /* 0x02984003090085a7 */ /* 0x000ee4000800007f */
[----:B---3--:R-:W-:Y:S05]  /*d790*/  @!P0 BRA `(.L_x_59) ;  /* 0xfffffffc00f08947 */ /* 0x008fea000383ffff */
[----:B------:R-:W-:Y:S05]  /*d7a0*/  BRA `(.L_x_102) ;  /* 0xffffffe4004c7947 */ /* 0x000fea000383ffff */
.L_x_67:
[----:B--2---:R-:W2:Y:S02]  /*d7b0*/  LDL R3, [R1+0x4] ;  /* 0x0000040001037983 */ /* 0x004ea40000100800 */
[----:B--2---:R2:W4:Y:S02]  /*d7c0*/  SYNCS.PHASECHK.TRANS64.TRYWAIT P3, [R3+URZ+0x29870], R2 ;  /* 0x02987002030075a7 */ /* 0x004524000806017f */
[----:B----4-:R-:W-:Y:S05]  /*d7d0*/  @!P3 NANOSLEEP.SYNCS 0x989680 ;  /* 0x009896800000b95d */ /* 0x010fea0003900000 */
[----:B------:R-:W4:Y:S02]  /*d7e0*/  @!P3 SYNCS.PHASECHK.TRANS64 P3, [R3+URZ+0x29870], R2 ;  /* 0x029870020300b5a7 */ /* 0x000f24000806007f */
[----:B----4-:R-:W-:Y:S05]  /*d7f0*/  @!P3 BRA `(.L_x_67) ;  /* 0xfffffffc00ecb947 */ /* 0x010fea000383ffff */
[----:B------:R-:W-:Y:S05]  /*d800*/  BRA `(.L_x_103) ;  /* 0xffffffe800747947 */ /* 0x000fea000383ffff */
.L_x_69:
[----:B--2---:R-:W2:Y:S02]  /*d810*/  LDL R4, [R1+0x4] ;  /* 0x0000040001047983 */ /* 0x004ea40000100800 */
[----:B--2---:R2:W4:Y:S02]  /*d820*/  SYNCS.PHASECHK.TRANS64.TRYWAIT P3, [R4+URZ+0x29860], R3 ;  /* 0x02986003040075a7 */ /* 0x004524000806017f */
[----:B----4-:R-:W-:Y:S05]  /*d830*/  @!P3 NANOSLEEP.SYNCS 0x989680 ;  /* 0x009896800000b95d */ /* 0x010fea0003900000 */
[----:B------:R-:W4:Y:S02]  /*d840*/  @!P3 SYNCS.PHASECHK.TRANS64 P3, [R4+URZ+0x29860], R3 ;  /* 0x029860030400b5a7 */ /* 0x000f24000806007f */
[----:B----4-:R-:W-:Y:S05]  /*d850*/  @!P3 BRA `(.L_x_69) ;  /* 0xfffffffc00ecb947 */ /* 0x010fea000383ffff */
[----:B------:R-:W-:Y:S05]  /*d860*/  BRA `(.L_x_104) ;  /* 0xffffffe8007c7947 */ /* 0x000fea000383ffff */
.L_x_74:
[----:B--2---:R2:W4:Y:S02]  /*d870*/  SYNCS.PHASECHK.TRANS64.TRYWAIT P0, [R20+URZ+0x29870], R3 ;  /* 0x02987003140075a7 */ /* 0x004524000800017f */
[----:B----4-:R-:W-:Y:S05]  /*d880*/  @!P0 NANOSLEEP.SYNCS 0x989680 ;  /* 0x009896800000895d */ /* 0x010fea0003900000 */
[----:B------:R-:W4:Y:S02]  /*d890*/  @!P0 SYNCS.PHASECHK.TRANS64 P0, [R20+URZ+0x29870], R3 ;  /* 0x02987003140085a7 */ /* 0x000f24000800007f */
[----:B----4-:R-:W-:Y:S05]  /*d8a0*/  @!P0 BRA `(.L_x_74) ;  /* 0xfffffffc00f08947 */ /* 0x010fea000383ffff */
[----:B------:R-:W-:Y:S05]  /*d8b0*/  BRA `(.L_x_105) ;  /* 0xfffffff000087947 */ /* 0x000fea000383ffff */
.L_x_76:
[----:B--2---:R2:W4:Y:S02]  /*d8c0*/  SYNCS.PHASECHK.TRANS64.TRYWAIT P0, [R20+URZ+0x29860], R3 ;  /* 0x02986003140075a7 */ /* 0x004524000800017f */
[----:B----4-:R-:W-:Y:S05]  /*d8d0*/  @!P0 NANOSLEEP.SYNCS 0x989680 ;  /* 0x009896800000895d */ /* 0x010fea0003900000 */
[----:B------:R-:W4:Y:S02]  /*d8e0*/  @!P0 SYNCS.PHASECHK.TRANS64 P0, [R20+URZ+0x29860], R3 ;  /* 0x02986003140085a7 */ /* 0x000f24000800007f */
[----:B----4-:R-:W-:Y:S05]  /*d8f0*/  @!P0 BRA `(.L_x_76) ;  /* 0xfffffffc00f08947 */ /* 0x010fea000383ffff */
[----:B------:R-:W-:Y:S05]  /*d900*/  BRA `(.L_x_106) ;  /* 0xfffffff000107947 */ /* 0x000fea000383ffff */
.L_x_79:
[----:B-1----:R1:W2:Y:S02]  /*d910*/  SYNCS.PHASECHK.TRANS64.TRYWAIT P0, [R9+URZ+0x29820], R0 ;  /* 0x02982000090075a7 */ /* 0x0022a4000800017f */
[----:B--2---:R-:W-:Y:S05]  /*d920*/  @!P0 NANOSLEEP.SYNCS 0x989680 ;  /* 0x009896800000895d */ /* 0x004fea0003900000 */
[----:B------:R-:W2:Y:S02]  /*d930*/  @!P0 SYNCS.PHASECHK.TRANS64 P0, [R9+URZ+0x29820], R0 ;  /* 0x02982000090085a7 */ /* 0x000ea4000800007f */
[----:B--2---:R-:W-:Y:S05]  /*d940*/  @!P0 BRA `(.L_x_79) ;  /* 0xfffffffc00f08947 */ /* 0x004fea000383ffff */
[----:B------:R-:W-:Y:S05]  /*d950*/  BRA `(.L_x_107) ;  /* 0xfffffff400ac7947 */ /* 0x000fea000383ffff */
.L_x_83:
[----:B-1----:R1:W2:Y:S02]  /*d960*/  SYNCS.PHASECHK.TRANS64.TRYWAIT P1, [R5+URZ], R4 ;  /* 0x00000004050075a7 */ /* 0x0022a4000802017f */
[----:B--2---:R-:W-:Y:S05]  /*d970*/  @!P1 NANOSLEEP.SYNCS 0x989680 ;  /* 0x009896800000995d */ /* 0x004fea0003900000 */
[----:B------:R-:W2:Y:S02]  /*d980*/  @!P1 SYNCS.PHASECHK.TRANS64 P1, [R5+URZ], R4 ;  /* 0x00000004050095a7 */ /* 0x000ea4000802007f */
[----:B--2---:R-:W-:Y:S05]  /*d990*/  @!P1 BRA `(.L_x_83) ;  /* 0xfffffffc00f09947 */ /* 0x004fea000383ffff */
[----:B------:R-:W-:Y:S05]  /*d9a0*/  BRA `(.L_x_108) ;  /* 0xfffffff800087947 */ /* 0x000fea000383ffff */
.L_x_84:
[----:B--2---:R2:W3:Y:S02]  /*d9b0*/  SYNCS.PHASECHK.TRANS64.TRYWAIT P1, [R7+URZ], R0 ;  /* 0x00000000070075a7 */ /* 0x0044e4000802017f */
[----:B---3--:R-:W-:Y:S05]  /*d9c0*/  @!P1 NANOSLEEP.SYNCS 0x989680 ;  /* 0x009896800000995d */ /* 0x008fea0003900000 */
[----:B------:R-:W3:Y:S02]  /*d9d0*/  @!P1 SYNCS.PHASECHK.TRANS64 P1, [R7+URZ], R0 ;  /* 0x00000000070095a7 */ /* 0x000ee4000802007f */
[----:B---3--:R-:W-:Y:S05]  /*d9e0*/  @!P1 BRA `(.L_x_84) ;  /* 0xfffffffc00f09947 */ /* 0x008fea000383ffff */
[----:B------:R-:W-:Y:S05]  /*d9f0*/  BRA `(.L_x_109) ;  /* 0xfffffff400fc7947 */ /* 0x000fea000383ffff */
.L_x_86:
[----:B-1----:R1:W3:Y:S02]  /*da00*/  SYNCS.PHASECHK.TRANS64.TRYWAIT P1, [R5+URZ+0x29860], R4 ;  /* 0x02986004050075a7 */ /* 0x0022e4000802017f */
[----:B---3--:R-:W-:Y:S05]  /*da10*/  @!P1 NANOSLEEP.SYNCS 0x989680 ;  /* 0x009896800000995d */ /* 0x008fea0003900000 */
[----:B------:R-:W3:Y:S02]  /*da20*/  @!P1 SYNCS.PHASECHK.TRANS64 P1, [R5+URZ+0x29860], R4 ;  /* 0x02986004050095a7 */ /* 0x000ee4000802007f */
[----:B---3--:R-:W-:Y:S05]  /*da30*/  @!P1 BRA `(.L_x_86) ;  /* 0xfffffffc00f09947 */ /* 0x008fea000383ffff */
[----:B------:R-:W-:Y:S05]  /*da40*/  BRA `(.L_x_110) ;  /* 0xfffffff800007947 */ /* 0x000fea000383ffff */
.L_x_88:
[----:B---3--:R3:W4:Y:S02]  /*da50*/  SYNCS.PHASECHK.TRANS64.TRYWAIT P1, [R3+URZ+0x29860], R0 ;  /* 0x02986000030075a7 */ /* 0x008724000802017f */
[----:B----4-:R-:W-:Y:S05]  /*da60*/  @!P1 NANOSLEEP.SYNCS 0x989680 ;  /* 0x009896800000995d */ /* 0x010fea0003900000 */
[----:B------:R-:W4:Y:S02]  /*da70*/  @!P1 SYNCS.PHASECHK.TRANS64 P1, [R3+URZ+0x29860], R0 ;  /* 0x02986000030095a7 */ /* 0x000f24000802007f */
[----:B----4-:R-:W-:Y:S05]  /*da80*/  @!P1 BRA `(.L_x_88) ;  /* 0xfffffffc00f09947 */ /* 0x010fea000383ffff */
[----:B------:R-:W-:Y:S05]  /*da90*/  BRA `(.L_x_111) ;  /* 0xfffffff800007947 */ /* 0x000fea000383ffff */
.L_x_90:
[----:B----4-:R4:W1:Y:S02]  /*daa0*/  SYNCS.PHASECHK.TRANS64.TRYWAIT P0, [R5+URZ+0x29880], R4 ;  /* 0x02988004050075a7 */ /* 0x010864000800017f */
[----:B-1----:R-:W-:Y:S05]  /*dab0*/  @!P0 NANOSLEEP.SYNCS 0x989680 ;  /* 0x009896800000895d */ /* 0x002fea0003900000 */
[----:B------:R-:W1:Y:S02]  /*dac0*/  @!P0 SYNCS.PHASECHK.TRANS64 P0, [R5+URZ+0x29880], R4 ;  /* 0x02988004050085a7 */ /* 0x000e64000800007f */
[----:B-1----:R-:W-:Y:S05]  /*dad0*/  @!P0 BRA `(.L_x_90) ;  /* 0xfffffffc00f08947 */ /* 0x002fea000383ffff */
[----:B------:R-:W-:Y:S05]  /*dae0*/  BRA `(.L_x_91) ;  /* 0xfffffff400fc7947 */ /* 0x000fea000383ffff */
.L_x_112:
[----:B------:R-:W-:-:S00]  /*daf0*/  BRA `(.L_x_112) ;  /* 0xfffffffc00fc7947 */ /* 0x000fc0000383ffff */
[----:B------:R-:W-:-:S00]  /*db00*/  NOP ;  /* 0x0000000000007918 */ /* 0x000fc00000000000 */
[----:B------:R-:W-:-:S00]  /*db10*/  NOP ;  /* 0x0000000000007918 */ /* 0x000fc00000000000 */
[----:B------:R-:W-:-:S00]  /*db20*/  NOP ;  /* 0x0000000000007918 */ /* 0x000fc00000000000 */
[----:B------:R-:W-:-:S00]  /*db30*/  NOP ;  /* 0x0000000000007918 */ /* 0x000fc00000000000 */
[----:B------:R-:W-:-:S00]  /*db40*/  NOP ;  /* 0x0000000000007918 */ /* 0x000fc00000000000 */
[----:B------:R-:W-:-:S00]  /*db50*/  NOP ;  /* 0x0000000000007918 */ /* 0x000fc00000000000 */
[----:B------:R-:W-:-:S00]  /*db60*/  NOP ;  /* 0x0000000000007918 */ /* 0x000fc00000000000 */
[----:B------:R-:W-:-:S00]  /*db70*/  NOP ;  /* 0x0000000000007918 */ /* 0x000fc00000000000 */
.L_x_2622:


//--------------------- .text._ZN7cutlass13device_kernelIN5flash11enable_sm90INS1_16FlashAttnFwdSm90INS1_25CollectiveMainloopFwdSm90ILi2EN4cute5tupleIJNS5_1CILi2EEENS7_ILi1EEES9_EEENS6_IJNS7_ILi128EEENS7_ILi160EEENS7_ILi192EEEEEELi128ENS_12float_e4m3_tEfNS_4arch4Sm90ELb0ELb0ELb1ELb0ELb0ELb0ELb0ELb1ELb1ELb0ELb0ELb0EEENS1_21CollectiveEpilogueFwdINS6_IJSB_SB_SC_EEESA_NS_10bfloat16_tESH_Li256ELb0ELb0ELb0ELb1EEENS1_29StaticPersistentTileSchedulerILb0EEEEEEEEEvNT_6ParamsE --------------------------
	.section	.text._ZN7cutlass13device_kernelIN5flash11enable_sm90INS1_16FlashAttnFwdSm90INS1_25CollectiveMainloopFwdSm90ILi2EN4cute5tupleIJNS5_1CILi2EEENS7_ILi1EEES9_EEENS6_IJNS7_ILi128EEENS7_ILi160EEENS7_ILi192EEEEEELi128ENS_12float_e4m3_tEfNS_4arch4Sm90ELb0ELb0ELb1ELb0ELb0ELb0ELb0ELb1ELb1ELb0ELb0ELb0EEENS1_21CollectiveEpilogueFwdINS6_IJSB_SB_SC_EEESA_NS_10bfloat16_tESH_Li256ELb0ELb0ELb0ELb1EEENS1_29StaticPersistentTileSchedulerILb0EEEEEEEEEvNT_6ParamsE,"ax",@progbits
	.align	128
.text._ZN7cutlass13device_kernelIN5flash11enable_sm90INS1_16FlashAttnFwdSm90INS1_25CollectiveMainloopFwdSm90ILi2EN4cute5tupleIJNS5_1CILi2EEENS7_ILi1EEES9_EEENS6_IJNS7_ILi128EEENS7_ILi160EEENS7_ILi192EEEEEELi128ENS_12float_e4m3_tEfNS_4arch4Sm90ELb0ELb0ELb1ELb0ELb0ELb0ELb0ELb1ELb1ELb0ELb0ELb0EEENS1_21CollectiveEpilogueFwdINS6_IJSB_SB_SC_EEESA_NS_10bfloat16_tESH_Li256ELb0ELb0ELb0ELb1EEENS1_29StaticPersistentTileSchedulerILb0EEEEEEEEEvNT_6ParamsE:
        .type           _ZN7cutlass13device_kernelIN5flash11enable_sm90INS1_16FlashAttnFwdSm90INS1_25CollectiveMainloopFwdSm90ILi2EN4cute5tupleIJNS5_1CILi2EEENS7_ILi1EEES9_EEENS6_IJNS7_ILi128EEENS7_ILi160EEENS7_ILi192EEEEEELi128ENS_12float_e4m3_tEfNS_4arch4Sm90ELb0ELb0ELb1ELb0ELb0ELb0ELb0ELb1ELb1ELb0ELb0ELb0EEENS1_21CollectiveEpilogueFwdINS6_IJSB_SB_SC_EEESA_NS_10bfloat16_tESH_Li256ELb0ELb0ELb0ELb1EEENS1_29StaticPersistentTileSchedulerILb0EEEEEEEEEvNT_6ParamsE,@function
        .size           _ZN7cutlass13device_kernelIN5flash11enable_sm90INS1_16FlashAttnFwdSm90INS1_25CollectiveMainloopFwdSm90ILi2EN4cute5tupleIJNS5_1CILi2EEENS7_ILi1EEES9_EEENS6_IJNS7_ILi128EEENS7_ILi160EEENS7_ILi192EEEEEELi128ENS_12float_e4m3_tEfNS_4arch4Sm90ELb0ELb0ELb1ELb0ELb0ELb0ELb0ELb1ELb1ELb0ELb0ELb0EEENS1_21CollectiveEpilogueFwdINS6_IJSB_SB_SC_EEESA_NS_10bfloat16_tESH_Li256ELb0ELb0ELb0ELb1EEENS1_29StaticPersistentTileSchedulerILb0EEEEEEEEEvNT_6ParamsE,(.L_x_2623 - _ZN7cutlass13device_kernelIN5flash11enable_sm90INS1_16FlashAttnFwdSm90INS1_25CollectiveMainloopFwdSm90ILi2EN4cute5tupleIJNS5_1CILi2EEENS7_ILi1EEES9_EEENS6_IJNS7_ILi128EEENS7_ILi160EEENS7_ILi192EEEEEELi128ENS_12float_e4m3_tEfNS_4arch4Sm90ELb0ELb0ELb1ELb0ELb0ELb0ELb0ELb1ELb1ELb0ELb0ELb0EEENS1_21CollectiveEpilogueFwdINS6_IJSB_SB_SC_EEESA_NS_10bfloat16_tESH_Li256ELb0ELb0ELb0ELb1EEENS1_29StaticPersistentTileSchedulerILb0EEEEEEEEEvNT_6ParamsE)
        .other          _ZN7cutlass13device_kernelIN5flash11enable_sm90INS1_16FlashAttnFwdSm90INS1_25CollectiveMainloopFwdSm90ILi2EN4cute5tupleIJNS5_1CILi2EEENS7_ILi1EEES9_EEENS6_IJNS7_ILi128EEENS7_ILi160EEENS7_ILi192EEEEEELi128ENS_12float_e4m3_tEfNS_4arch4Sm90ELb0ELb0ELb1ELb0ELb0ELb0ELb0ELb1ELb1ELb0ELb0ELb0EEENS1_21CollectiveEpilogueFwdINS6_IJSB_SB_SC_EEESA_NS_10bfloat16_tESH_Li256ELb0ELb0ELb0ELb1EEENS1_29StaticPersistentTileSchedulerILb0EEEEEEEEEvNT_6ParamsE,@"STO_CUDA_ENTRY STV_DEFAULT"
_ZN7cutlass13device_kernelIN5flash11enable_sm90INS1_16FlashAttnFwdSm90INS1_25CollectiveMainloopFwdSm90ILi2EN4cute5tupleIJNS5_1CILi2EEENS7_ILi1EEES9_EEENS6_IJNS7_ILi128EEENS7_ILi160EEENS7_ILi192EEEEEELi128ENS_12float_e4m3_tEfNS_4arch4Sm90ELb0ELb0ELb1ELb0ELb0ELb0ELb0ELb1ELb1ELb0ELb0ELb0EEENS1_21CollectiveEpilogueFwdINS6_IJSB_SB_SC_EEESA_NS_10bfloat16_tESH_Li256ELb0ELb0ELb0ELb1EEENS1_29StaticPersistentTileSchedulerILb0EEEEEEEEEvNT_6ParamsE:
        /* <DEDUP_REMOVED lines=24> */
.L_x_114:
[----:B------:R-:W-:Y:S05]  /*0180*/  BSYNC B0 ;  /* 0x0000000000007941 */ /* 0x000fea0003800000 */
.L_x_113:
[----:B------:R-:W-:Y:S01]  /*0190*/  VOTEU.ANY UP0, P0 ;  /* 0x00000000003f7886 */ /* 0x000fe20000000100 */
[----:B------:R-:W1:Y:S01]  /*01a0*/  SHFL.IDX PT, R3, R22, RZ, 0x1f ;  /* 0x00001fff16037589 */ /* 0x000e6200000e0000 */
[----:B------:R-:W-:Y:S01]  /*01b0*/  UMOV UR4, 0x1 ;  /* 0x0000000100047882 */ /* 0x000fe20000000000 */
[----:B------:R-:W-:Y:S01]  /*01c0*/  UMOV UR7, 0x2 ;  /* 0x0000000200077882 */ /* 0x000fe20000000000 */
[----:B------:R-:W-:Y:S01]  /*01d0*/  VOTEU.ANY UP1, P0 ;  /* 0x00000000003f7886 */ /* 0x000fe20000020100 */
[----:B------:R-:W2:Y:S01]  /*01e0*/  @UP0 S2UR UR8, SR_CgaCtaId ;  /* 0x00000000000809c3 */ /* 0x000ea20000008800 */
[----:B------:R-:W3:Y:S01]  /*01f0*/  SHFL.IDX PT, R2, R0, RZ, 0x1f ;  /* 0x00001fff00027589 */ /* 0x000ee200000e0000 */
[----:B------:R-:W-:Y:S01]  /*0200*/  @UP0 UMOV UR6, 0x400 ;  /* 0x0000040000060882 */ /* 0x000fe20000000000 */
[----:B------:R-:W-:-:S04]  /*0210*/  @UP0 UIADD3 UR4, -UR4, 0x100000, URZ ;  /* 0x0010000004040890 */ /* 0x000fc8000fffe13f */
[----:B------:R-:W-:Y:S02]  /*0220*/  @UP0 USHF.L.U32 UR5, UR4, 0xb, URZ ;  /* 0x0000000b04050899 */ /* 0x000fe4000800063f */
[----:B------:R-:W-:Y:S01]  /*0230*/  @UP0 USHF.L.U32 UR4, UR4, 0x1, URZ ;  /* 0x0000000104040899 */ /* 0x000fe2000800063f */
[----:B------:R-:W-:Y:S01]  /*0240*/  VOTEU.ANY UP2, P0 ;  /* 0x00000000003f7886 */ /* 0x000fe20000040100 */
[----:B-1----:R-:W-:Y:S01]  /*0250*/  R2UR UR9, R3 ;  /* 0x00000000030972ca */ /* 0x002fe200000e0000 */
[----:B--2---:R-:W-:Y:S01]  /*0260*/  @UP0 ULEA UR8, UR8, UR6, 0x18 ;  /* 0x0000000608080291 */ /* 0x004fe2000f8ec03f */
[----:B---3--:R-:W-:Y:S01]  /*0270*/  ISETP.NE.AND P1, PT, R2, RZ, PT ;  /* 0x000000ff0200720c */ /* 0x008fe20003f25270 */
[----:B------:R-:W-:-:S04]  /*0280*/  @UP0 UIADD3 UR6, -UR7, 0x100000, URZ ;  /* 0x0010000007060890 */ /* 0x000fc8000fffe13f */
[----:B------:R-:W-:Y:S02]  /*0290*/  @UP0 USHF.L.U32 UR7, UR6, 0xb, URZ ;  /* 0x0000000b06070899 */ /* 0x000fe4000800063f */
[----:B------:R-:W-:-:S04]  /*02a0*/  @UP0 USHF.L.U32 UR6, UR6, 0x1, URZ ;  /* 0x0000000106060899 */ /* 0x000fc8000800063f */
[----:B------:R-:W-:Y:S01]  /*02b0*/  UISETP.NE.AND UP0, UPT, UR9, URZ, UPT ;  /* 0x0000003f0900728c */ /* 0x000fe2000bf05270 */
[----:B------:R-:W1:Y:S02]  /*02c0*/  FENCE.VIEW.ASYNC.S ;  /* 0x00000000000073c6 */ /* 0x000e640000000000 */
[----:B-1----:R1:W2:Y:S05]  /*02d0*/  @UP1 SYNCS.EXCH.64 URZ, [UR8+0x29800], UR4 ;  /* 0x02980004083f15b2 */ /* 0x0022aa0008000100 */
[----:B------:R1:W3:Y:S01]  /*02e0*/  @UP2 SYNCS.EXCH.64 URZ, [UR8+0x29820], UR6 ;  /* 0x02982006083f25b2 */ /* 0x0002e20008000100 */
[----:B------:R-:W-:Y:S05]  /*02f0*/  @P1 BRA `(.L_x_115) ;  /* 0x0000000000481947 */ /* 0x000fea0003800000 */
        /* <DEDUP_REMOVED lines=18> */
.L_x_115:
[----:B-1----:R-:W1:Y:S01]  /*0420*/  S2UR UR4, SR_CTAID.Y ;  /* 0x00000000000479c3 */ /* 0x002e620000002600 */
[----:B------:R-:W4:Y:S01]  /*0430*/  SHFL.IDX PT, R4, R0, RZ, 0x1f ;  /* 0x00001fff00047589 */ /* 0x000f2200000e0000 */
[----:B------:R-:W-:Y:S01]  /*0440*/  ULDC UR5, c[0x0][0x154] ;  /* 0x0000550000057ab9 */ /* 0x000fe20000000800 */
[----:B------:R-:W-:-:S05]  /*0450*/  NOP ;  /* 0x0000000000007918 */ /* 0x000fca0000000000 */
[----:B------:R-:W5:Y:S08]  /*0460*/  S2UR UR49, SR_CTAID.X ;  /* 0x00000000003179c3 */ /* 0x000f700000002500 */
[----:B------:R-:W2:Y:S01]  /*0470*/  LDC R6, c[0x0][0x148] ;  /* 0x00005200ff067b82 */ /* 0x000ea20000000800 */
[----:B-1----:R-:W-:Y:S02]  /*0480*/  I2FP.F32.U32 R3, UR4 ;  /* 0x0000000400037c45 */ /* 0x002fe40008201000 */
[----:B----4-:R-:W-:-:S03]  /*0490*/  ISETP.NE.AND P0, PT, R4, RZ, PT ;  /* 0x000000ff0400720c */ /* 0x010fc60003f05270 */
[----:B------:R-:W-:Y:S01]  /*04a0*/  FMUL R5, R3, UR5 ;  /* 0x0000000503057c20 */ /* 0x000fe20008400000 */
[----:B------:R-:W-:Y:S02]  /*04b0*/  SHF.R.S32.HI R3, RZ, 0x1f, R7 ;  /* 0x0000001fff037819 */ /* 0x000fe40000011407 */
[----:B-----5:R-:W-:-:S03]  /*04c0*/  I2FP.F32.U32 R4, UR49 ;  /* 0x0000003100047c45 */ /* 0x020fc60008201000 */
[----:B------:R-:W1:Y:S02]  /*04d0*/  F2I.U32.TRUNC.NTZ R5, R5 ;  /* 0x0000000500057305 */ /* 0x000e64000020f000 */
[----:B-1----:R-:W-:-:S04]  /*04e0*/  IMAD.MOV R11, RZ, RZ, -R5 ;  /* 0x000000ffff0b7224 */ /* 0x002fc800078e0a05 */
[----:B--2---:R-:W-:Y:S01]  /*04f0*/  IMAD R11, R6, R11, UR4 ;  /* 0x00000004060b7e24 */ /* 0x004fe2000f8e020b */
[----:B------:R-:W-:Y:S02]  /*0500*/  ULDC UR4, c[0x0][0x150] ;  /* 0x0000540000047ab9 */ /* 0x000fe40000000800 */
[----:B------:R-:W-:Y:S01]  /*0510*/  FMUL R8, R4, UR4 ;  /* 0x0000000404087c20 */ /* 0x000fe20008400000 */
[----:B------:R-:W-:Y:S06]  /*0520*/  @P0 BRA `(.L_x_116) ;  /* 0x0000000000480947 */ /* 0x000fec0003800000 */
[----:B------:R-:W1:Y:S01]  /*0530*/  S2UR UR5, SR_CgaCtaId ;  /* 0x00000000000579c3 */ /* 0x000e620000008800 */
        /* <DEDUP_REMOVED lines=12> */
[----:B-1----:R1:W2:Y:S08]  /*0600*/  SYNCS.EXCH.64 URZ, [UR8+0x29850], UR4 ;  /* 0x02985004083f75b2 */ /* 0x0022b00008000100 */
[----:B------:R1:W4:Y:S01]  /*0610*/  SYNCS.EXCH.64 URZ, [UR8+0x29860], UR6 ;  /* 0x02986006083f75b2 */ /* 0x0003220008000100 */
[----:B------:R1:W1:Y:S01]  /*0620*/  SYNCS.EXCH.64 URZ, [UR8+0x29858], UR4 ;  /* 0x02985804083f75b2 */ /* 0x0002620008000100 */
[----:B------:R1:W1:Y:S01]  /*0630*/  SYNCS.EXCH.64 URZ, [UR8+0x29868], UR6 ;  /* 0x02986806083f75b2 */ /* 0x0002620008000100 */
[----:B------:R-:W-:Y:S01]  /*0640*/  NOP ;  /* 0x0000000000007918 */ /* 0x000fe20000000000 */
.L_x_116:
[----:B------:R-:W5:Y:S01]  /*0650*/  SHFL.IDX PT, R6, R0, RZ, 0x1f ;  /* 0x00001fff00067589 */ /* 0x000f6200000e0000 */
[----:B------:R-:W-:Y:S01]  /*0660*/  LEA.HI R3, R3, R7, RZ, 0x7 ;  /* 0x0000000703037211 */ /* 0x000fe200078f38ff */
[----:B------:R-:W1:Y:S01]  /*0670*/  LDC R9, c[0x0][0x144] ;  /* 0x00005100ff097b82 */ /* 0x000e620000000800 */
[----:B------:R-:W1:Y:S01]  /*0680*/  F2I.U32.TRUNC.NTZ R8, R8 ;  /* 0x0000000800087305 */ /* 0x000e62000020f000 */
[----:B------:R-:W-:Y:S01]  /*0690*/  NOP ;  /* 0x0000000000007918 */ /* 0x000fe20000000000 */
[----:B------:R-:W-:-:S05]  /*06a0*/  LOP3.LUT R3, R3, 0xffffff80, RZ, 0xc0, !PT ;  /* 0xffffff8003037812 */ /* 0x000fca00078ec0ff */
[----:B------:R-:W-:Y:S01]  /*06b0*/  IMAD.IADD R3, R7, 0x1, -R3 ;  /* 0x0000000107037824 */ /* 0x000fe200078e0a03 */
[----:B------:R-:W-:-:S04]  /*06c0*/  SHF.R.S32.HI R7, RZ, 0x1f, R2 ;  /* 0x0000001fff077819 */ /* 0x000fc80000011402 */
[----:B------:R-:W-:Y:S02]  /*06d0*/  SHF.R.S32.HI R4, RZ, 0x1f, R3 ;  /* 0x0000001fff047819 */ /* 0x000fe40000011403 */
[----:B------:R-:W-:Y:S02]  /*06e0*/  LEA.HI R7, R7, R2, RZ, 0x2 ;  /* 0x0000000207077211 */ /* 0x000fe400078f10ff */
[----:B------:R-:W-:-:S04]  /*06f0*/  LEA.HI R4, R4, R3, RZ, 0x3 ;  /* 0x0000000304047211 */ /* 0x000fc800078f18ff */
[--C-:B------:R-:W-:Y:S02]  /*0700*/  SHF.R.S32.HI R5, RZ, 0x3, R4.reuse ;  /* 0x00000003ff057819 */ /* 0x100fe40000011404 */
[----:B-----5:R-:W-:Y:S02]  /*0710*/  ISETP.NE.AND P0, PT, R6, RZ, PT ;  /* 0x000000ff0600720c */ /* 0x020fe40003f05270 */
[----:B------:R-:W-:-:S04]  /*0720*/  SHF.R.S32.HI R4, RZ, 0x1f, R4 ;  /* 0x0000001fff047819 */ /* 0x000fc80000011404 */
[----:B------:R-:W-:-:S04]  /*0730*/  LEA.HI R4, R4, R5, RZ, 0x2 ;  /* 0x0000000504047211 */ /* 0x000fc800078f10ff */
[----:B------:R-:W-:-:S03]  /*0740*/  LOP3.LUT R4, R4, 0xfffffffc, RZ, 0xc0, !PT ;  /* 0xfffffffc04047812 */ /* 0x000fc600078ec0ff */
        /* <DEDUP_REMOVED lines=17> */
[----:B------:R1:W1:Y:S01]  /*0860*/  SYNCS.EXCH.64 URZ, [UR8+0x29888], UR6 ;  /* 0x02988806083f75b2 */ /* 0x0002620008000100 */
[----:B------:R-:W-:Y:S01]  /*0870*/  NOP ;  /* 0x0000000000007918 */ /* 0x000fe20000000000 */
.L_x_117:
[----:B------:R-:W5:Y:S01]  /*0880*/  SHFL.IDX PT, R12, R0, RZ, 0x1f ;  /* 0x00001fff000c7589 */ /* 0x000f6200000e0000 */
[----:B------:R-:W-:Y:S01]  /*0890*/  LOP3.LUT R7, R7, 0x3ffffffc, RZ, 0xc0, !PT ;  /* 0x3ffffffc07077812 */ /* 0x000fe200078ec0ff */
[----:B------:R-:W-:Y:S01]  /*08a0*/  IMAD.IADD R4, R5, 0x1, -R4 ;  /* 0x0000000105047824 */ /* 0x000fe200078e0a04 */
[----:B------:R-:W-:Y:S01]  /*08b0*/  SHF.R.S32.HI R5, RZ, 0x1f, R6 ;  /* 0x0000001fff057819 */ /* 0x000fe20000011406 */
[----:B------:R-:W2:Y:S01]  /*08c0*/  LDC R10, c[0x0][0x140] ;  /* 0x00005000ff0a7b82 */ /* 0x000ea20000000800 */
[----:B-1----:R-:W-:Y:S01]  /*08d0*/  IMAD.MOV R8, RZ, RZ, -R8 ;  /* 0x000000ffff087224 */ /* 0x002fe200078e0a08 */
[----:B------:R-:W-:Y:S01]  /*08e0*/  NOP ;  /* 0x0000000000007918 */ /* 0x000fe20000000000 */
[----:B------:R-:W-:Y:S01]  /*08f0*/  IMAD.IADD R7, R2, 0x1, -R7 ;  /* 0x0000000102077824 */ /* 0x000fe200078e0a07 */
[----:B------:R-:W-:Y:S01]  /*0900*/  LEA.HI R5, R5, R6, RZ, 0x2 ;  /* 0x0000000605057211 */ /* 0x000fe200078f10ff */
[----:B------:R-:W-:Y:S02]  /*0910*/  IMAD R9, R9, R8, UR49 ;  /* 0x0000003109097e24 */ /* 0x000fe4000f8e0208 */
[----:B------:R-:W-:Y:S01]  /*0920*/  IMAD R7, R7, 0x4, R4 ;  /* 0x0000000407077824 */ /* 0x000fe200078e0204 */
[----:B------:R-:W-:-:S04]  /*0930*/  LOP3.LUT R5, R5, 0x3ffffffc, RZ, 0xc0, !PT ;  /* 0x3ffffffc05057812 */ /* 0x000fc800078ec0ff */
[----:B------:R-:W-:Y:S01]  /*0940*/  LEA.HI R2, R7, R7, RZ, 0x1 ;  /* 0x0000000707027211 */ /* 0x000fe200078f08ff */
[----:B------:R-:W-:-:S03]  /*0950*/  IMAD.IADD R5, R6, 0x1, -R5 ;  /* 0x0000000106057824 */ /* 0x000fc600078e0a05 */
[----:B------:R-:W-:Y:S01]  /*0960*/  LOP3.LUT R2, R2, 0xfffffffe, RZ, 0xc0, !PT ;  /* 0xfffffffe02027812 */ /* 0x000fe200078ec0ff */
[----:B------:R-:W-:Y:S01]  /*0970*/  IMAD R5, R5, 0x4, R4 ;  /* 0x0000000405057824 */ /* 0x000fe200078e0204 */
[----:B-----5:R-:W-:-:S03]  /*0980*/  ISETP.NE.AND P0, PT, R12, RZ, PT ;  /* 0x000000ff0c00720c */ /* 0x020fc60003f05270 */
[----:B------:R-:W-:-:S05]  /*0990*/  IMAD.IADD R2, R7, 0x1, -R2 ;  /* 0x0000000107027824 */ /* 0x000fca00078e0a02 */
[----:B------:R-:W-:Y:S02]  /*09a0*/  ISETP.NE.AND P5, PT, R2, R9, PT ;  /* 0x000000090200720c */ /* 0x000fe40003fa5270 */
[----:B------:R-:W-:-:S04]  /*09b0*/  LEA.HI R2, R5, R5, RZ, 0x1 ;  /* 0x0000000505027211 */ /* 0x000fc800078f08ff */
[----:B------:R-:W-:Y:S01]  /*09c0*/  LOP3.LUT R2, R2, 0xfffffffe, RZ, 0xc0, !PT ;  /* 0xfffffffe02027812 */ /* 0x000fe200078ec0ff */
        /* <DEDUP_REMOVED lines=19> */
.L_x_118:
[----:B------:R-:W5:Y:S01]  /*0b00*/  SHFL.IDX PT, R6, R0, RZ, 0x1f ;  /* 0x00001fff00067589 */ /* 0x000f6200000e0000 */
[----:B------:R-:W-:Y:S01]  /*0b10*/  IMAD.IADD R2, R5, 0x1, -R2 ;  /* 0x0000000105027824 */ /* 0x000fe200078e0a02 */
[----:B------:R-:W-:Y:S01]  /*0b20*/  LOP3.LUT P0, RZ, R3, 0x7, RZ, 0xc0, !PT ;  /* 0x0000000703ff7812 */ /* 0x000fe2000780c0ff */
[----:B------:R-:W-:Y:S01]  /*0b30*/  IMAD.SHL.U32 R4, R5, 0x4, RZ ;  /* 0x0000000405047824 */ /* 0x000fe200078e00ff */
[----:B--2---:R-:W-:Y:S01]  /*0b40*/  ISETP.EQ.U32.AND P1, PT, R10, 0x1, PT ;  /* 0x000000010a00780c */ /* 0x004fe20003f22070 */
[----:B------:R-:W-:Y:S01]  /*0b50*/  IMAD.SHL.U32 R18, R7, 0x4, RZ ;  /* 0x0000000407127824 */ /* 0x000fe200078e00ff */
[----:B------:R-:W-:Y:S01]  /*0b60*/  ISETP.NE.AND P2, PT, R2, R9, PT ;  /* 0x000000090200720c */ /* 0x000fe20003f45270 */
[----:B------:R-:W-:Y:S01]  /*0b70*/  NOP ;  /* 0x0000000000007918 */ /* 0x000fe20000000000 */
[----:B------:R-:W-:Y:S02]  /*0b80*/  LOP3.LUT R8, R5, 0xc, R4, 0x78, !PT ;  /* 0x0000000c05087812 */ /* 0x000fe400078e7804 */
[----:B------:R-:W-:-:S03]  /*0b90*/  LOP3.LUT R18, R7, 0xc, R18, 0x78, !PT ;  /* 0x0000000c07127812 */ /* 0x000fc600078e7812 */
[----:B------:R2:W-:Y:S01]  /*0ba0*/  STL [R1+0x20], R8 ;  /* 0x0000200801007387 */ /* 0x0005e20000100800 */
[C---:B------:R-:W-:Y:S02]  /*0bb0*/  @P5 LEA.HI R2, R18.reuse, R18, RZ, 0x1 ;  /* 0x0000001212025211 */ /* 0x040fe400078f08ff */
[----:B------:R-:W-:Y:S02]  /*0bc0*/  ISETP.LT.U32.AND P4, PT, R18, 0x2, !P0 ;  /* 0x000000021200780c */ /* 0x000fe40004781070 */
[----:B------:R-:W-:Y:S02]  /*0bd0*/  @P5 SHF.R.S32.HI R2, RZ, 0x1, R2 ;  /* 0x00000001ff025819 */ /* 0x000fe40000011402 */
[----:B------:R-:W-:Y:S02]  /*0be0*/  @P2 LEA.HI R3, R8, R8, RZ, 0x1 ;  /* 0x0000000808032211 */ /* 0x000fe400078f08ff */
[----:B------:R-:W-:Y:S01]  /*0bf0*/  @P5 ISETP.NE.AND P6, PT, R2, R11, PT ;  /* 0x0000000b0200520c */ /* 0x000fe20003fc5270 */
[----:B------:R-:W-:Y:S01]  /*0c00*/  IMAD.MOV.U32 R2, RZ, RZ, 0x1 ;  /* 0x00000001ff027424 */ /* 0x000fe200078e00ff */
[----:B-----5:R-:W-:-:S02]  /*0c10*/  ISETP.NE.AND P3, PT, R6, RZ, PT ;  /* 0x000000ff0600720c */ /* 0x020fc40003f65270 */
[----:B------:R-:W-:Y:S02]  /*0c20*/  @P2 SHF.R.S32.HI R4, RZ, 0x1, R3 ;  /* 0x00000001ff042819 */ /* 0x000fe40000011403 */
[----:B------:R-:W-:Y:S02]  /*0c30*/  SEL R3, RZ, 0x1, !P4 ;  /* 0x00000001ff037807 */ /* 0x000fe40006000000 */
[----:B------:R-:W-:Y:S02]  /*0c40*/  @P5 SEL R2, RZ, 0x1, P6 ;  /* 0x00000001ff025807 */ /* 0x000fe40003000000 */
[----:B------:R-:W-:Y:S01]  /*0c50*/  @P2 ISETP.NE.AND P4, PT, R4, R11, PT ;  /* 0x0000000b0400220c */ /* 0x000fe20003f85270 */
[----:B------:R-:W-:Y:S01]  /*0c60*/  IMAD.MOV.U32 R4, RZ, RZ, 0x1 ;  /* 0x00000001ff047424 */ /* 0x000fe200078e00ff */
[----:B------:R-:W-:Y:S02]  /*0c70*/  ISETP.LT.U32.AND P0, PT, R8, 0x2, !P0 ;  /* 0x000000020800780c */ /* 0x000fe40004701070 */
[----:B------:R-:W-:-:S02]  /*0c80*/  LOP3.LUT R2, R2, R3, RZ, 0xc0, !PT ;  /* 0x0000000302027212 */ /* 0x000fc400078ec0ff */
[----:B------:R-:W-:Y:S02]  /*0c90*/  SEL R3, RZ, 0x1, !P0 ;  /* 0x00000001ff037807 */ /* 0x000fe40004000000 */
[----:B------:R-:W-:Y:S01]  /*0ca0*/  @P2 SEL R4, RZ, 0x1, P4 ;  /* 0x00000001ff042807 */ /* 0x000fe20002000000 */
[----:B--2---:R-:W-:Y:S06]  /*0cb0*/  @P3 BRA `(.L_x_119) ;  /* 0x0000000000483947 */ /* 0x004fec0003800000 */
        /* <DEDUP_REMOVED lines=17> */
[----:B--2---:R-:W-:Y:S01]  /*0dd0*/  NOP ;  /* 0x0000000000007918 */ /* 0x004fe20000000000 */
.L_x_119:
[----:B------:R-:W-:Y:S01]  /*0de0*/  LOP3.LUT R3, R4, R3, RZ, 0xc0, !PT ;  /* 0x0000000304037212 */ /* 0x000fe200078ec0ff */
[----:B------:R-:W-:-:S04]  /*0df0*/  NOP ;  /* 0x0000000000007918 */ /* 0x000fc80000000000 */
[----:B------:R2:W-:Y:S01]  /*0e00*/  STL [R1+0x1c], R3 ;  /* 0x00001c0301007387 */ /* 0x0005e20000100800 */
[----:B------:R-:W-:Y:S05]  /*0e10*/  @!P1 BRA `(.L_x_120) ;  /* 0x0000000000089947 */ /* 0x000fea0003800000 */
[----:B-1-34-:R-:W-:Y:S01]  /*0e20*/  UCGABAR_ARV ;  /* 0x00000000000079c7 */ /* 0x01afe20008000000 */
[----:B------:R-:W-:Y:S05]  /*0e30*/  BRA `(.L_x_121) ;  /* 0x0000000000047947 */ /* 0x000fea0003800000 */
.L_x_120:
[----:B-1-34-:R-:W-:Y:S01]  /*0e40*/  NOP ;  /* 0x0000000000007918 */ /* 0x01afe20000000000 */
.L_x_121:
[----:B------:R-:W-:Y:S05]  /*0e50*/  @!P1 BRA `(.L_x_122) ;  /* 0x00000000000c9947 */ /* 0x000fea0003800000 */
[----:B------:R-:W-:Y:S01]  /*0e60*/  UCGABAR_WAIT ;  /* 0x0000000000007dc7 */ /* 0x000fe20008000000 */
[----:B------:R-:W-:Y:S01]  /*0e70*/  CCTL.IVALL ;  /* 0x00000000ff00798f */ /* 0x000fe20002000000 */
[----:B------:R-:W-:Y:S05]  /*0e80*/  BRA `(.L_x_123) ;  /* 0x0000000000047947 */ /* 0x000fea0003800000 */
.L_x_122:
[----:B------:R-:W-:Y:S06]  /*0e90*/  BAR.SYNC.DEFER_BLOCKING 0x0 ;  /* 0x0000000000007b1d */ /* 0x000fec0000010000 */
.L_x_123:
[----:B------:R-:W-:Y:S01]  /*0ea0*/  PLOP3.LUT P0, PT, PT, PT, UP0, 0x80, 0x0 ;  /* 0x000000000000781c */ /* 0x000fe20003f0f008 */
[----:B------:R-:W-:Y:S01]  /*0eb0*/  UMOV UR46, 0x1 ;  /* 0x00000001002e7882 */ /* 0x000fe20000000000 */
[----:B------:R-:W-:Y:S01]  /*0ec0*/  ULDC.64 UR50, c[0x0][0x208] ;  /* 0x0000820000327ab9 */ /* 0x000fe20000000a00 */
[----:B------:R-:W-:-:S10]  /*0ed0*/  USEL UR46, UR46, 0x2, !UP0 ;  /* 0x000000022e2e7887 */ /* 0x000fd4000c000000 */
[----:B------:R-:W-:Y:S05]  /*0ee0*/  @!P0 BRA `(.L_x_124) ;  /* 0x0000009400888947 */ /* 0x000fea0003800000 */
.L_x_125:
[----:B------:R-:W-:-:S08]  /*0ef0*/  NOP ;  /* 0x0000000000007918 */ /* 0x000fd00000000000 */
[----:B------:R-:W1:Y:S02]  /*0f00*/  USETMAXREG.TRY_ALLOC.CTAPOOL UP0, 0xf0 ;  /* 0x000000f0000079c8 */ /* 0x000e640008000600 */
[----:B-1----:R-:W-:-:S13]  /*0f10*/  PLOP3.LUT P0, PT, PT, PT, UP0, 0x80, 0x0 ;  /* 0x000000000000781c */ /* 0x002fda0003f0f008 */
[----:B------:R-:W-:Y:S05]  /*0f20*/  @!P0 BRA `(.L_x_125) ;  /* 0xfffffffc00f08947 */ /* 0x000fea000383ffff */
[----:B--2---:R-:W1:Y:S01]  /*0f30*/  S2R R3, SR_TID.X ;  /* 0x0000000000037919 */ /* 0x004e620000002100 */
        /* <DEDUP_REMOVED lines=11> */
[----:B------:R-:W-:Y:S02]  /*0ff0*/  ULOP3.LUT UR47, UR46, 0x1, URZ, 0xfc, !UPT ;  /* 0x000000012e2f7892 */ /* 0x000fe4000f8efc3f */
        /* <DEDUP_REMOVED lines=30> */
[----:B------:R-:W-:Y:S01]  /*11e0*/  IMAD.MOV.U32 R7, RZ, RZ, -0x2 ;  /* 0xfffffffeff077424 */ /* 0x000fe200078e00ff */
[----:B------:R-:W-:Y:S01]  /*11f0*/  LOP3.LUT R10, R10, 0xfffffff8, RZ, 0xc0, !PT ;  /* 0xfffffff80a0a7812 */ /* 0x000fe200078ec0ff */
[----:B------:R-:W-:Y:S01]  /*1200*/  IMAD.U32 R16, RZ, RZ, UR4 ;  /* 0x00000004ff107e24 */ /* 0x000fe2000f8e00ff */
[----:B------:R-:W-:Y:S01]  /*1210*/  LEA.HI R6, R6, R19, RZ, 0x5 ;  /* 0x0000001306067211 */ /* 0x000fe200078f28ff */
[----:B------:R-:W-:Y:S01]  /*1220*/  IMAD.U32 R17, RZ, RZ, UR5 ;  /* 0x00000005ff117e24 */ /* 0x000fe2000f8e00ff */
[----:B------:R-:W-:Y:S01]  /*1230*/  LOP3.LUT R0, R5, 0x7ffffffc, RZ, 0xc0, !PT ;  /* 0x7ffffffc05007812 */ /* 0x000fe200078ec0ff */
[----:B------:R-:W-:Y:S01]  /*1240*/  IMAD.IADD R9, R9, 0x1, -R10 ;  /* 0x0000000109097824 */ /* 0x000fe200078e0a0a */
[----:B------:R-:W-:Y:S01]  /*1250*/  LOP3.LUT R4, R4, 0x3fffffe, RZ, 0xc0, !PT ;  /* 0x03fffffe04047812 */ /* 0x000fe200078ec0ff */
[----:B------:R-:W-:Y:S01]  /*1260*/  IMAD.SHL.U32 R3, R3, 0x8, RZ ;  /* 0x0000000803037824 */ /* 0x000fe200078e00ff */
[----:B------:R-:W-:Y:S01]  /*1270*/  SHF.R.S32.HI R6, RZ, 0x5, R6 ;  /* 0x00000005ff067819 */ /* 0x000fe20000011406 */
[----:B------:R-:W-:-:S02]  /*1280*/  IMAD.IADD R0, R19, 0x1, -R0 ;  /* 0x0000000113007824 */ /* 0x000fc400078e0a00 */
[----:B------:R-:W-:Y:S02]  /*1290*/  IMAD.IADD R4, R23, 0x1, -R4 ;  /* 0x0000000117047824 */ /* 0x000fe400078e0a04 */
[----:B------:R-:W-:Y:S02]  /*12a0*/  IMAD R9, R6, 0x10, R9 ;  /* 0x0000001006097824 */ /* 0x000fe400078e0209 */
[----:B------:R-:W-:Y:S02]  /*12b0*/  IMAD R170, R0, R7, 0xa0 ;  /* 0x000000a000aa7424 */ /* 0x000fe400078e0207 */
[----:B------:R-:W-:-:S04]  /*12c0*/  IMAD.WIDE R16, R3, 0x2, R16 ;  /* 0x0000000203107825 */ /* 0x000fc800078e0210 */
[----:B------:R-:W-:-:S07]  /*12d0*/  IMAD R169, R4, 0x40, R9 ;  /* 0x0000004004a97824 */ /* 0x000fce00078e0209 */
.L_x_152:
        /* <DEDUP_REMOVED lines=53> */
[----:B------:R-:W-:Y:S02]  /*1630*/  IMAD.U32 R10, RZ, RZ, UR6 ;  /* 0x00000006ff0a7e24 */ /* 0x000fe4000f8e00ff */
        /* <DEDUP_REMOVED lines=8> */
.L_x_126:
        /* <DEDUP_REMOVED lines=54> */
.L_x_217:
[----:B------:R-:W-:Y:S05]  /*1a20*/  @!P0 BRA `(.L_x_128) ;  /* 0x0000000000048947 */ /* 0x000fea0003800000 */
[----:B------:R-:W-:Y:S01]  /*1a30*/  BPT.TRAP 0x1 ;  /* 0x000000040000795c */ /* 0x000fe20000300000 */
.L_x_128:
[----:B------:R-:W-:Y:S02]  /*1a40*/  IMAD.U32 R6, RZ, RZ, UR49 ;  /* 0x00000031ff067e24 */ /* 0x000fe4000f8e00ff */
[----:B-1----:R-:W-:-:S03]  /*1a50*/  IMAD.U32 R3, RZ, RZ, UR36 ;  /* 0x00000024ff037e24 */ /* 0x002fc6000f8e00ff */
[----:B------:R-:W-:Y:S02]  /*1a60*/  LEA R6, R6, UR38, 0x3 ;  /* 0x0000002606067c11 */ /* 0x000fe4000f8e18ff */
[----:B------:R-:W-:-:S04]  /*1a70*/  SHF.L.U32 R3, R3, 0x1f, RZ ;  /* 0x0000001f03037819 */ /* 0x000fc800000006ff */
[----:B------:R1:W2:Y:S01]  /*1a80*/  SYNCS.PHASECHK.TRANS64.TRYWAIT P1, [R6+URZ+0x29830], R3 ;  /* 0x02983003060075a7 */ /* 0x0002a2000802017f */
[----:B------:R-:W-:Y:S05]  /*1a90*/  @!P0 BRA `(.L_x_129) ;  /* 0x0000000000048947 */ /* 0x000fea0003800000 */
[----:B------:R-:W-:Y:S01]  /*1aa0*/  BPT.TRAP 0x1 ;  /* 0x000000040000795c */ /* 0x000fe20000300000 */
.L_x_129:
[----:B--2---:R-:W-:Y:S05]  /*1ab0*/  @P1 BRA `(.L_x_130) ;  /* 0x0000000000081947 */ /* 0x004fea0003800000 */
[----:B------:R-:W2:Y:S02]  /*1ac0*/  SYNCS.PHASECHK.TRANS64.TRYWAIT P1, [R6+URZ+0x29830], R3 ;  /* 0x02983003060075a7 */ /* 0x000ea4000802017f */
[----:B--2---:R-:W-:Y:S05]  /*1ad0*/  @!P1 BRA `(.L_x_131) ;  /* 0x000000bc00a89947 */ /* 0x004fea0003800000 */
.L_x_130:
[----:B------:R-:W-:Y:S05]  /*1ae0*/  WARPSYNC.ALL ;  /* 0x0000000000007948 */ /* 0x000fea0003800000 */
[----:B------:R-:W-:Y:S01]  /*1af0*/  UIADD3 UR4, UR38, 0x1a400, URZ ;  /* 0x0001a40026047890 */ /* 0x000fe2000fffe03f */
[----:B------:R-:W-:Y:S01]  /*1b00*/  WARPGROUP.ARRIVE ;  /* 0x00000000000079c5 */ /* 0x000fe20000000000 */
[----:B------:R-:W-:Y:S02]  /*1b10*/  ULOP3.LUT UR28, UR45, 0x10000, URZ, 0xfc, !UPT ;  /* 0x000100002d1c7892 */ /* 0x000fe4000f8efc3f */
[----:B------:R-:W-:Y:S01]  /*1b20*/  USHF.R.U32.HI UR4, URZ, 0x4, UR4 ;  /* 0x000000043f047899 */ /* 0x000fe20008011604 */
[----:B------:R-:W-:Y:S01]  /*1b30*/  UMOV UR25, 0x80000020 ;  /* 0x8000002000197882 */ /* 0x000fe20000000000 */
[----:B------:R-:W-:-:S02]  /*1b40*/  UMOV UR27, 0x80000020 ;  /* 0x80000020001b7882 */ /* 0x000fc40000000000 */
[----:B------:R-:W-:Y:S01]  /*1b50*/  ULOP3.LUT UR4, UR4, 0x3fff, URZ, 0xc0, !UPT ;  /* 0x00003fff04047892 */ /* 0x000fe2000f8ec03f */
[----:B------:R-:W-:Y:S01]  /*1b60*/  UMOV UR24, UR28 ;  /* 0x0000001c00187c82 */ /* 0x000fe20008000000 */
[----:B------:R-:W-:Y:S02]  /*1b70*/  UMOV UR5, UR25 ;  /* 0x0000001900057c82 */ /* 0x000fe40008000000 */
[----:B------:R-:W-:Y:S01]  /*1b80*/  ULOP3.LUT UR45, UR4, 0x10000, URZ, 0xfc, !UPT ;  /* 0x00010000042d7892 */ /* 0x000fe2000f8efc3f */
[----:B------:R-:W-:Y:S02]  /*1b90*/  UMOV UR7, 0x80000020 ;  /* 0x8000002000077882 */ /* 0x000fe40000000000 */
[----:B------:R-:W-:Y:S01]  /*1ba0*/  UMOV UR4, UR24 ;  /* 0x0000001800047c82 */ /* 0x000fe20008000000 */
[----:B------:R-:W-:Y:S01]  /*1bb0*/  UIMAD UR30, UR49, 0x780, UR45 ;  /* 0x00000780311e78a4 */ /* 0x000fe2000f8e022d */
[----:B------:R-:W-:Y:S01]  /*1bc0*/  UMOV UR11, 0x80000020 ;  /* 0x80000020000b7882 */ /* 0x000fe20000000000 */
[----:B------:R-:W-:-:S02]  /*1bd0*/  UMOV UR15, 0x80000020 ;  /* 0x80000020000f7882 */ /* 0x000fc40000000000 */
[----:B------:R-:W-:Y:S02]  /*1be0*/  UIADD3 UR6, UR30, 0x80, URZ ;  /* 0x000000801e067890 */ /* 0x000fe4000fffe03f */
[----:B------:R-:W-:Y:S02]  /*1bf0*/  UIADD3 UR8, UR30, 0x100, URZ ;  /* 0x000001001e087890 */ /* 0x000fe4000fffe03f */
[----:B------:R-:W-:Y:S01]  /*1c00*/  UMOV UR26, UR30 ;  /* 0x0000001e001a7c82 */ /* 0x000fe20008000000 */
[----:B------:R-:W-:Y:S01]  /*1c10*/  UIADD3 UR9, UR30, 0x180, URZ ;  /* 0x000001801e097890 */ /* 0x000fe2000fffe03f */
[----:B------:R-:W-:Y:S01]  /*1c20*/  QGMMA.64x32x32.F32.E4M3.E4M3 R88, gdesc[UR24], RZ, !UPT, gsb0 ;  /* 0x00600000185879f3 */ /* 0x000fe2000c0008ff */
[----:B------:R-:W-:Y:S01]  /*1c30*/  UMOV UR26, UR6 ;  /* 0x00000006001a7c82 */ /* 0x000fe20008000000 */
[----:B------:R-:W-:Y:S01]  /*1c40*/  UMOV UR27, 0x80000020 ;  /* 0x80000020001b7882 */ /* 0x000fe20000000000 */
[----:B------:R-:W-:Y:S01]  /*1c50*/  UMOV UR6, UR8 ;  /* 0x0000000800067c82 */ /* 0x000fe20008000000 */
[----:B------:R-:W-:-:S02]  /*1c60*/  UIADD3 UR10, UR30, 0x200, URZ ;  /* 0x000002001e0a7890 */ /* 0x000fc4000fffe03f */
[----:B------:R-:W-:Y:S02]  /*1c70*/  UIADD3 UR12, UR30, 0x102, URZ ;  /* 0x000001021e0c7890 */ /* 0x000fe4000fffe03f */
[----:B------:R-:W-:Y:S02]  /*1c80*/  UIADD3 UR13, UR30, 0x182, URZ ;  /* 0x000001821e0d7890 */ /* 0x000fe4000fffe03f */
[----:B------:R-:W-:Y:S02]  /*1c90*/  UIADD3 UR14, UR30, 0x202, URZ ;  /* 0x000002021e0e7890 */ /* 0x000fe4000fffe03f */
[----:B------:R-:W-:Y:S01]  /*1ca0*/  UIADD3 UR18, UR30, 0x382, URZ ;  /* 0x000003821e127890 */ /* 0x000fe2000fffe03f */
[----:B------:R-:W-:Y:S01]  /*1cb0*/  UMOV UR19, 0x80000020 ;  /* 0x8000002000137882 */ /* 0x000fe20000000000 */
[----:B------:R-:W-:Y:S01]  /*1cc0*/  UIADD3 UR22, UR30, 0x600, URZ ;  /* 0x000006001e167890 */ /* 0x000fe2000fffe03f */
[----:B------:R-:W-:Y:S01]  /*1cd0*/  UMOV UR23, 0x80000020 ;  /* 0x8000002000177882 */ /* 0x000fe20000000000 */
[----:B------:R-:W-:Y:S01]  /*1ce0*/  UMOV UR31, 0x80000020 ;  /* 0x80000020001f7882 */ /* 0x000fe20000000000 */
[----:B------:R-:W-:-:S02]  /*1cf0*/  WARPGROUP.DEPBAR.LE gsb0, 0x0 ;  /* 0x00008000000079c5 */ /* 0x000fc40000010000 */
[----:B------:R-:W-:-:S06]  /*1d00*/  WARPGROUP.ARRIVE ;  /* 0x00000000000079c5 */ /* 0x000fcc0000000000 */
[----:B------:R-:W-:Y:S01]  /*1d10*/  QGMMA.64x32x32.F32.E4M3.E4M3 R72, gdesc[UR24], RZ, !UPT, gsb0 ;  /* 0x00600000184879f3 */ /* 0x000fe2000c0008ff */
[----:B------:R-:W-:Y:S01]  /*1d20*/  UMOV UR26, UR9 ;  /* 0x00000009001a7c82 */ /* 0x000fe20008000000 */
[----:B------:R-:W-:Y:S01]  /*1d30*/  UMOV UR27, 0x80000020 ;  /* 0x80000020001b7882 */ /* 0x000fe20000000000 */
[----:B------:R-:W-:Y:S02]  /*1d40*/  WARPGROUP.DEPBAR.LE gsb0, 0x0 ;  /* 0x00008000000079c5 */ /* 0x000fe40000010000 */
[----:B------:R-:W-:-:S06]  /*1d50*/  WARPGROUP.ARRIVE ;  /* 0x00000000000079c5 */ /* 0x000fcc0000000000 */
[----:B------:R-:W-:Y:S01]  /*1d60*/  QGMMA.64x32x32.F32.E4M3.E4M3 R56, gdesc[UR4], RZ, !UPT, gsb0 ;  /* 0x00600000043879f3 */ /* 0x000fe2000c0008ff */
[----:B------:R-:W-:Y:S02]  /*1d70*/  UIADD3 UR4, UR28, 0x2, URZ ;  /* 0x000000021c047890 */ /* 0x000fe4000fffe03f */
[----:B------:R-:W-:Y:S01]  /*1d80*/  UIADD3 UR6, UR30, 0x2, URZ ;  /* 0x000000021e067890 */ /* 0x000fe2000fffe03f */
[----:B------:R-:W-:Y:S01]  /*1d90*/  UMOV UR5, 0x80000020 ;  /* 0x8000002000057882 */ /* 0x000fe20000000000 */
[----:B------:R-:W-:Y:S01]  /*1da0*/  UMOV UR7, 0x80000020 ;  /* 0x8000002000077882 */ /* 0x000fe20000000000 */
[----:B------:R-:W-:Y:S02]  /*1db0*/  UMOV UR9, UR5 ;  /* 0x0000000500097c82 */ /* 0x000fe40008000000 */
[----:B------:R-:W-:Y:S01]  /*1dc0*/  UMOV UR8, UR4 ;  /* 0x0000000400087c82 */ /* 0x000fe20008000000 */
        /* <DEDUP_REMOVED lines=12> */
[----:B------:R-:W-:Y:S01]  /*1e90*/  UMOV UR6, UR10 ;  /* 0x0000000a00067c82 */ /* 0x000fe20008000000 */
[----:B------:R-:W-:Y:S01]  /*1ea0*/  UMOV UR7, 0x80000020 ;  /* 0x8000002000077882 */ /* 0x000fe20000000000 */
[----:B------:R-:W-:Y:S01]  /*1eb0*/  UMOV UR10, UR12 ;  /* 0x0000000c000a7c82 */ /* 0x000fe20008000000 */
[----:B------:R-:W-:Y:S02]  /*1ec0*/  WARPGROUP.DEPBAR.LE gsb0, 0x0 ;  /* 0x00008000000079c5 */ /* 0x000fe40000010000 */
[----:B------:R-:W-:-:S06]  /*1ed0*/  WARPGROUP.ARRIVE ;  /* 0x00000000000079c5 */ /* 0x000fcc0000000000 */
[----:B------:R-:W-:Y:S01]  /*1ee0*/  QGMMA.64x32x32.F32.E4M3.E4M3 R72, gdesc[UR4], R72, gsb0 ;  /* 0x00600000044879f3 */ /* 0x000fe20008000848 */
[----:B------:R-:W-:Y:S01]  /*1ef0*/  UMOV UR6, UR13 ;  /* 0x0000000d00067c82 */ /* 0x000fe20008000000 */
[----:B------:R-:W-:Y:S01]  /*1f00*/  UMOV UR7, 0x80000020 ;  /* 0x8000002000077882 */ /* 0x000fe20000000000 */
[----:B------:R-:W-:Y:S02]  /*1f10*/  WARPGROUP.DEPBAR.LE gsb0, 0x0 ;  /* 0x00008000000079c5 */ /* 0x000fe40000010000 */
[----:B------:R-:W-:-:S06]  /*1f20*/  WARPGROUP.ARRIVE ;  /* 0x00000000000079c5 */ /* 0x000fcc0000000000 */
[----:B------:R-:W-:Y:S01]  /*1f30*/  QGMMA.64x32x32.F32.E4M3.E4M3 R56, gdesc[UR8], R56, gsb0 ;  /* 0x00600000083879f3 */ /* 0x000fe20008000838 */
        /* <DEDUP_REMOVED lines=16> */
[----:B------:R-:W-:Y:S01]  /*2040*/  UIADD3 UR7, UR30, 0x400, URZ ;  /* 0x000004001e077890 */ /* 0x000fe2000fffe03f */
        /* <DEDUP_REMOVED lines=96> */
[----:B------:R-:W-:-:S03]  /*2650*/  UIADD3 UR6, UR30, 0x702, URZ ;  /* 0x000007021e067890 */ /* 0x000fc6000fffe03f */
        /* <DEDUP_REMOVED lines=18> */
[----:B------:R-:W-:Y:S05]  /*2780*/  @!P0 BRA `(.L_x_132) ;  /* 0x0000000000048947 */ /* 0x000fea0003800000 */
[----:B------:R-:W-:Y:S01]  /*2790*/  BPT.TRAP 0x1 ;  /* 0x000000040000795c */ /* 0x000fe20000300000 */
.L_x_132:
[C---:B------:R-:W-:Y:S01]  /*27a0*/  FMUL.FTZ R90, R0.reuse, R90 ;  /* 0x0000005a005a7220 */ /* 0x040fe20000410000 */
[C---:B------:R-:W-:Y:S01]  /*27b0*/  FMUL.FTZ R91, R0.reuse, R91 ;  /* 0x0000005b005b7220 */ /* 0x040fe20000410000 */
[C---:B------:R-:W-:Y:S01]  /*27c0*/  FMUL.FTZ R94, R0.reuse, R94 ;  /* 0x0000005e005e7220 */ /* 0x040fe20000410000 */
[----:B------:R-:W-:Y:S01]  /*27d0*/  FMUL.FTZ R95, R0, R95 ;  /* 0x0000005f005f7220 */ /* 0x000fe20000410000 */
[----:B------:R-:W-:Y:S02]  /*27e0*/  VIADD R14, R170, UR55 ;  /* 0x00000037aa0e7c36 */ /* 0x000fe40008000000 */
[C---:B------:R-:W-:Y:S01]  /*27f0*/  FMUL.FTZ R98, R0.reuse, R98 ;  /* 0x0000006200627220 */ /* 0x040fe20000410000 */
[----:B------:R-:W3:Y:S01]  /*2800*/  MUFU.TANH R90, R90 ;  /* 0x0000005a005a7308 */ /* 0x000ee20000002400 */
[----:B------:R-:W-:Y:S02]  /*2810*/  IMAD.U32 R15, RZ, RZ, UR54 ;  /* 0x00000036ff0f7e24 */ /* 0x000fe4000f8e00ff */
[C---:B------:R-:W-:Y:S01]  /*2820*/  FMUL.FTZ R8, R0.reuse, R96 ;  /* 0x0000006000087220 */ /* 0x040fe20000410000 */
[C---:B-12---:R-:W-:Y:S01]  /*2830*/  FMUL.FTZ R3, R0.reuse, R88 ;  /* 0x0000005800037220 */ /* 0x046fe20000410000 */
[----:B------:R-:W-:Y:S01]  /*2840*/  FMUL.FTZ R99, R0, R99 ;  /* 0x0000006300637220 */ /* 0x000fe20000410000 */
[----:B------:R-:W-:-:S02]  /*2850*/  IMAD R96, R15, -0xa0, R14 ;  /* 0xffffff600f607824 */ /* 0x000fc400078e020e */
[C---:B------:R-:W-:Y:S01]  /*2860*/  FMUL.FTZ R4, R0.reuse, R89 ;  /* 0x0000005900047220 */ /* 0x040fe20000410000 */
[C---:B------:R-:W-:Y:S01]  /*2870*/  FMUL.FTZ R102, R0.reuse, R102 ;  /* 0x0000006600667220 */ /* 0x040fe20000410000 */
[----:B------:R-:W1:Y:S01]  /*2880*/  MUFU.TANH R91, R91 ;  /* 0x0000005b005b7308 */ /* 0x000e620000002400 */
[----:B------:R-:W-:Y:S01]  /*2890*/  FMUL.FTZ R5, R0, R92 ;  /* 0x0000005c00057220 */ /* 0x000fe20000410000 */
[----:B------:R-:W-:Y:S01]  /*28a0*/  ISETP.GT.AND P4, PT, R96, RZ, PT ;  /* 0x000000ff6000720c */ /* 0x000fe20003f84270 */
[----:B------:R-:W-:Y:S01]  /*28b0*/  FMUL.FTZ R103, R0, R103 ;  /* 0x0000006700677220 */ /* 0x000fe20000410000 */
[----:B------:R-:W-:Y:S01]  /*28c0*/  ISETP.GT.AND P3, PT, R96, 0x1, PT ;  /* 0x000000016000780c */ /* 0x000fe20003f64270 */
[----:B------:R-:W-:Y:S01]  /*28d0*/  FMUL.FTZ R7, R0, R93 ;  /* 0x0000005d00077220 */ /* 0x000fe20000410000 */
[----:B------:R-:W-:Y:S01]  /*28e0*/  ISETP.GT.AND P2, PT, R96, 0x8, PT ;  /* 0x000000086000780c */ /* 0x000fe20003f44270 */
[----:B------:R-:W-:Y:S01]  /*28f0*/  FMUL.FTZ R74, R0, R74 ;  /* 0x0000004a004a7220 */ /* 0x000fe20000410000 */
[----:B------:R-:W2:Y:S01]  /*2900*/  MUFU.TANH R94, R94 ;  /* 0x0000005e005e7308 */ /* 0x000ea20000002400 */
[----:B---3--:R-:W-:Y:S01]  /*2910*/  FSEL R123, R90, -INF , P4 ;  /* 0xff8000005a7b7808 */ /* 0x008fe20002000000 */
[----:B------:R-:W-:Y:S01]  /*2920*/  FMUL.FTZ R75, R0, R75 ;  /* 0x0000004b004b7220 */ /* 0x000fe20000410000 */
[----:B------:R-:W-:Y:S01]  /*2930*/  ISETP.GT.AND P1, PT, R96, 0x9, PT ;  /* 0x000000096000780c */ /* 0x000fe20003f24270 */
[----:B------:R-:W-:Y:S01]  /*2940*/  FMUL.FTZ R9, R0, R97 ;  /* 0x0000006100097220 */ /* 0x000fe20000410000 */
[----:B------:R-:W-:Y:S01]  /*2950*/  ISETP.GT.AND P6, PT, R96, 0x10, PT ;  /* 0x000000106000780c */ /* 0x000fe20003fc4270 */
[----:B------:R-:W-:Y:S01]  /*2960*/  FMUL.FTZ R78, R0, R78 ;  /* 0x0000004e004e7220 */ /* 0x000fe20000410000 */
[----:B------:R-:W-:Y:S01]  /*2970*/  ISETP.GT.AND P5, PT, R96, 0x11, PT ;  /* 0x000000116000780c */ /* 0x000fe20003fa4270 */
[----:B------:R-:W3:Y:S01]  /*2980*/  MUFU.TANH R95, R95 ;  /* 0x0000005f005f7308 */ /* 0x000ee20000002400 */
[----:B-1----:R-:W-:Y:S01]  /*2990*/  FSEL R91, R91, -INF , P3 ;  /* 0xff8000005b5b7808 */ /* 0x002fe20001800000 */
[C---:B------:R-:W-:Y:S01]  /*29a0*/  FMUL.FTZ R11, R0.reuse, R100 ;  /* 0x00000064000b7220 */ /* 0x040fe20000410000 */
[C---:B------:R-:W-:Y:S01]  /*29b0*/  FMUL.FTZ R79, R0.reuse, R79 ;  /* 0x0000004f004f7220 */ /* 0x040fe20000410000 */
[C---:B------:R-:W-:Y:S01]  /*29c0*/  FMUL.FTZ R10, R0.reuse, R101 ;  /* 0x00000065000a7220 */ /* 0x040fe20000410000 */
[----:B------:R-:W-:Y:S01]  /*29d0*/  FMNMX.FTZ R14, R123, R91, !PT ;  /* 0x0000005b7b0e7209 */ /* 0x000fe20007810000 */
[C---:B------:R-:W-:Y:S01]  /*29e0*/  FMUL.FTZ R82, R0.reuse, R82 ;  /* 0x0000005200527220 */ /* 0x040fe20000410000 */
[----:B------:R-:W-:Y:S01]  /*29f0*/  FMUL.FTZ R13, R0, R72 ;  /* 0x00000048000d7220 */ /* 0x000fe20000410000 */
[----:B------:R-:W1:Y:S01]  /*2a00*/  MUFU.TANH R98, R98 ;  /* 0x0000006200627308 */ /* 0x000e620000002400 */
[----:B--2---:R-:W-:Y:S01]  /*2a10*/  FSEL R129, R94, -INF , P2 ;  /* 0xff8000005e817808 */ /* 0x004fe20001000000 */
[C---:B------:R-:W-:Y:S01]  /*2a20*/  FMUL.FTZ R83, R0.reuse, R83 ;  /* 0x0000005300537220 */ /* 0x040fe20000410000 */
[C---:B------:R-:W-:Y:S01]  /*2a30*/  FMUL.FTZ R25, R0.reuse, R25 ;  /* 0x0000001900197220 */ /* 0x040fe20000410000 */
[C---:B------:R-:W-:Y:S01]  /*2a40*/  FMUL.FTZ R12, R0.reuse, R73 ;  /* 0x00000049000c7220 */ /* 0x040fe20000410000 */
[----:B------:R-:W-:Y:S01]  /*2a50*/  FMNMX.FTZ R14, R129, R14, !PT ;  /* 0x0000000e810e7209 */ /* 0x000fe20007810000 */
[C---:B------:R-:W-:Y:S01]  /*2a60*/  FMUL.FTZ R86, R0.reuse, R86 ;  /* 0x0000005600567220 */ /* 0x040fe20000410000 */
[C---:B------:R-:W-:Y:S01]  /*2a70*/  FMUL.FTZ R72, R0.reuse, R76 ;  /* 0x0000004c00487220 */ /* 0x040fe20000410000 */
[----:B------:R-:W2:Y:S01]  /*2a80*/  MUFU.TANH R3, R3 ;  /* 0x0000000300037308 */ /* 0x000ea20000002400 */
[----:B---3--:R-:W-:Y:S01]  /*2a90*/  FSEL R137, R95, -INF , P1 ;  /* 0xff8000005f897808 */ /* 0x008fe20000800000 */
[C---:B------:R-:W-:Y:S01]  /*2aa0*/  FMUL.FTZ R87, R0.reuse, R87 ;  /* 0x0000005700577220 */ /* 0x040fe20000410000 */
[C---:B------:R-:W-:Y:S01]  /*2ab0*/  FMUL.FTZ R20, R0.reuse, R77 ;  /* 0x0000004d00147220 */ /* 0x040fe20000410000 */
[C---:B------:R-:W-:Y:S01]  /*2ac0*/  FMUL.FTZ R58, R0.reuse, R58 ;  /* 0x0000003a003a7220 */ /* 0x040fe20000410000 */
[----:B------:R-:W-:Y:S01]  /*2ad0*/  FMNMX.FTZ R14, R137, R14, !PT ;  /* 0x0000000e890e7209 */ /* 0x000fe20007810000 */
[C---:B------:R-:W-:Y:S01]  /*2ae0*/  FMUL.FTZ R27, R0.reuse, R27 ;  /* 0x0000001b001b7220 */ /* 0x040fe20000410000 */
[----:B------:R-:W-:Y:S01]  /*2af0*/  FMUL.FTZ R59, R0, R59 ;  /* 0x0000003b003b7220 */ /* 0x000fe20000410000 */
[----:B------:R-:W3:Y:S01]  /*2b00*/  MUFU.TANH R99, R99 ;  /* 0x0000006300637308 */ /* 0x000ee20000002400 */
[----:B-1----:R-:W-:Y:S01]  /*2b10*/  FSEL R139, R98, -INF , P6 ;  /* 0xff800000628b7808 */ /* 0x002fe20003000000 */
[C---:B------:R-:W-:Y:S01]  /*2b20*/  FMUL.FTZ R73, R0.reuse, R81 ;  /* 0x0000005100497220 */ /* 0x040fe20000410000 */
[C---:B------:R-:W-:Y:S01]  /*2b30*/  FMUL.FTZ R62, R0.reuse, R62 ;  /* 0x0000003e003e7220 */ /* 0x040fe20000410000 */
[C---:B------:R-:W-:Y:S01]  /*2b40*/  FMUL.FTZ R31, R0.reuse, R31 ;  /* 0x0000001f001f7220 */ /* 0x040fe20000410000 */
[----:B------:R-:W-:Y:S01]  /*2b50*/  FMNMX.FTZ R90, R139, R14, !PT ;  /* 0x0000000e8b5a7209 */ /* 0x000fe20007810000 */
[C---:B------:R-:W-:Y:S01]  /*2b60*/  FMUL.FTZ R84, R0.reuse, R84 ;  /* 0x0000005400547220 */ /* 0x040fe20000410000 */
[C---:B------:R-:W-:Y:S01]  /*2b70*/  FMUL.FTZ R63, R0.reuse, R63 ;  /* 0x0000003f003f7220 */ /* 0x040fe20000410000 */
[----:B------:R-:W1:Y:S01]  /*2b80*/  MUFU.TANH R4, R4 ;  /* 0x0000000400047308 */ /* 0x000e620000002400 */
[----:B--2---:R-:W-:Y:S01]  /*2b90*/  FSEL R15, R3, -INF , P4 ;  /* 0xff800000030f7808 */ /* 0x004fe20002000000 */
[----:B------:R-:W-:Y:S01]  /*2ba0*/  FMUL.FTZ R35, R0, R35 ;  /* 0x0000002300237220 */ /* 0x000fe20000410000 */
[----:B------:R-:W-:Y:S01]  /*2bb0*/  ISETP.GT.AND P4, PT, R96, 0x18, PT ;  /* 0x000000186000780c */ /* 0x000fe20003f84270 */
[C---:B------:R-:W-:Y:S01]  /*2bc0*/  FMUL.FTZ R66, R0.reuse, R66 ;  /* 0x0000004200427220 */ /* 0x040fe20000410000 */
[C---:B------:R-:W-:Y:S01]  /*2bd0*/  FMUL.FTZ R39, R0.reuse, R39 ;  /* 0x0000002700277220 */ /* 0x040fe20000410000 */
        /* <DEDUP_REMOVED lines=12> */
[----:B------:R-:W-:Y:S01]  /*2ca0*/  FMUL.FTZ R43, R0, R43 ;  /* 0x0000002b002b7220 */ /* 0x000fe20000410000 */
[----:B------:R-:W-:Y:S01]  /*2cb0*/  ISETP.GT.AND P3, PT, R96, 0x19, PT ;  /* 0x000000196000780c */ /* 0x000fe20003f64270 */
[C---:B------:R-:W-:Y:S01]  /*2cc0*/  FMUL.FTZ R61, R0.reuse, R61 ;  /* 0x0000003d003d7220 */ /* 0x040fe20000410000 */
[C---:B------:R-:W-:Y:S01]  /*2cd0*/  FMUL.FTZ R64, R0.reuse, R64 ;  /* 0x0000004000407220 */ /* 0x040fe20000410000 */
        /* <DEDUP_REMOVED lines=12> */
[----:B------:R-:W-:Y:S01]  /*2da0*/  FMUL.FTZ R49, R0, R49 ;  /* 0x0000003100317220 */ /* 0x000fe20000410000 */
[----:B------:R-:W-:Y:S01]  /*2db0*/  ISETP.GT.AND P2, PT, R96, 0x20, PT ;  /* 0x000000206000780c */ /* 0x000fe20003f44270 */
[C---:B------:R-:W-:Y:S01]  /*2dc0*/  FMUL.FTZ R24, R0.reuse, R24 ;  /* 0x0000001800187220 */ /* 0x040fe20000410000 */
[C---:B------:R-:W-:Y:S01]  /*2dd0*/  FMUL.FTZ R68, R0.reuse, R68 ;  /* 0x0000004400447220 */ /* 0x040fe20000410000 */
[C---:B------:R-:W-:Y:S01]  /*2de0*/  FMUL.FTZ R51, R0.reuse, R51 ;  /* 0x0000003300337220 */ /* 0x040fe20000410000 */
[C---:B------:R-:W-:Y:S01]  /*2df0*/  FMUL.FTZ R50, R0.reuse, R50 ;  /* 0x0000003200327220 */ /* 0x040fe20000410000 */
[----:B------:R3:W4:Y:S01]  /*2e00*/  MUFU.TANH R88, R74 ;  /* 0x0000004a00587308 */ /* 0x0007220000002400 */
[----:B-1----:R-:W-:Y:S01]  /*2e10*/  FSEL R145, R103, -INF , P3 ;  /* 0xff80000067917808 */ /* 0x002fe20001800000 */
[C---:B------:R-:W-:Y:S01]  /*2e20*/  FMUL.FTZ R53, R0.reuse, R53 ;  /* 0x0000003500357220 */ /* 0x040fe20000410000 */
[C---:B------:R-:W-:Y:S01]  /*2e30*/  FMUL.FTZ R55, R0.reuse, R55 ;  /* 0x0000003700377220 */ /* 0x040fe20000410000 */
[C---:B------:R-:W-:Y:S01]  /*2e40*/  FMUL.FTZ R26, R0.reuse, R26 ;  /* 0x0000001a001a7220 */ /* 0x040fe20000410000 */
[----:B------:R-:W-:Y:S01]  /*2e50*/  FMNMX.FTZ R90, R145, R90, !PT ;  /* 0x0000005a915a7209 */ /* 0x000fe20007810000 */
[C---:B------:R-:W-:Y:S01]  /*2e60*/  FMUL.FTZ R40, R0.reuse, R40 ;  /* 0x0000002800287220 */ /* 0x040fe20000410000 */
[C---:B------:R-:W-:Y:S01]  /*2e70*/  FMUL.FTZ R54, R0.reuse, R54 ;  /* 0x0000003600367220 */ /* 0x040fe20000410000 */
[----:B------:R-:W-:Y:S01]  /*2e80*/  MUFU.TANH R8, R8 ;  /* 0x0000000800087308 */ /* 0x000fe20000002400 */
[----:B--2---:R-:W-:Y:S01]  /*2e90*/  FSEL R7, R7, -INF , P1 ;  /* 0xff80000007077808 */ /* 0x004fe20000800000 */
[----:B---3--:R-:W-:Y:S01]  /*2ea0*/  FMUL.FTZ R74, R0, R80 ;  /* 0x00000050004a7220 */ /* 0x008fe20000410000 */
[----:B------:R-:W-:Y:S01]  /*2eb0*/  ISETP.GT.AND P1, PT, R96, 0x21, PT ;  /* 0x000000216000780c */ /* 0x000fe20003f24270 */
[C---:B------:R-:W-:Y:S01]  /*2ec0*/  FMUL.FTZ R48, R0.reuse, R48 ;  /* 0x0000003000307220 */ /* 0x040fe20000410000 */
[C---:B------:R-:W-:Y:S01]  /*2ed0*/  FMUL.FTZ R30, R0.reuse, R30 ;  /* 0x0000001e001e7220 */ /* 0x040fe20000410000 */
[C---:B------:R-:W-:Y:S01]  /*2ee0*/  FMUL.FTZ R52, R0.reuse, R52 ;  /* 0x0000003400347220 */ /* 0x040fe20000410000 */
[----:B------:R-:W-:Y:S01]  /*2ef0*/  FMUL.FTZ R34, R0, R34 ;  /* 0x0000002200227220 */ /* 0x000fe20000410000 */
[----:B------:R1:W2:Y:S01]  /*2f00*/  MUFU.TANH R89, R75 ;  /* 0x0000004b00597308 */ /* 0x0002a20000002400 */
[----:B----4-:R-:W-:Y:S01]  /*2f10*/  FSEL R147, R88, -INF , P2 ;  /* 0xff80000058937808 */ /* 0x010fe20001000000 */
[C---:B------:R-:W-:Y:S01]  /*2f20*/  FMUL.FTZ R28, R0.reuse, R28 ;  /* 0x0000001c001c7220 */ /* 0x040fe20000410000 */
[C---:B------:R-:W-:Y:S01]  /*2f30*/  FMUL.FTZ R38, R0.reuse, R38 ;  /* 0x0000002600267220 */ /* 0x040fe20000410000 */
[C---:B------:R-:W-:Y:S01]  /*2f40*/  FMUL.FTZ R32, R0.reuse, R32 ;  /* 0x0000002000207220 */ /* 0x040fe20000410000 */
[----:B------:R-:W-:Y:S01]  /*2f50*/  FMNMX.FTZ R90, R147, R90, !PT ;  /* 0x0000005a935a7209 */ /* 0x000fe20007810000 */
[C---:B------:R-:W-:Y:S01]  /*2f60*/  FMUL.FTZ R36, R0.reuse, R36 ;  /* 0x0000002400247220 */ /* 0x040fe20000410000 */
[----:B------:R-:W-:Y:S01]  /*2f70*/  ULDC UR6, c[0x0][0x988] ;  /* 0x0002620000067ab9 */ /* 0x000fe20000000800 */
[----:B------:R-:W3:Y:S01]  /*2f80*/  MUFU.TANH R9, R9 ;  /* 0x0000000900097308 */ /* 0x000ee20000002400 */
[C---:B-1----:R-:W-:Y:S01]  /*2f90*/  FMUL.FTZ R75, R0.reuse, R85 ;  /* 0x00000055004b7220 */ /* 0x042fe20000410000 */
[C---:B------:R-:W-:Y:S01]  /*2fa0*/  FMUL.FTZ R29, R0.reuse, R29 ;  /* 0x0000001d001d7220 */ /* 0x040fe20000410000 */
[----:B------:R-:W-:Y:S01]  /*2fb0*/  IMAD.U32 R4, RZ, RZ, UR6 ;  /* 0x00000006ff047e24 */ /* 0x000fe2000f8e00ff */
[----:B------:R-:W-:Y:S01]  /*2fc0*/  P2R R104, PR, RZ, 0x1 ;  /* 0x00000001ff687803 */ /* 0x000fe20000000000 */
[C---:B------:R-:W-:Y:S01]  /*2fd0*/  FMUL.FTZ R33, R0.reuse, R33 ;  /* 0x0000002100217220 */ /* 0x040fe20000410000 */
[----:B------:R-:W-:Y:S01]  /*2fe0*/  FMUL.FTZ R37, R0, R37 ;  /* 0x0000002500257220 */ /* 0x000fe20000410000 */
[----:B------:R-:W-:Y:S01]  /*2ff0*/  UISETP.GE.AND UP0, UPT, UR55, 0xa1, UPT ;  /* 0x000000a13700788c */ /* 0x000fe2000bf06270 */
[----:B------:R-:W-:Y:S01]  /*3000*/  MUFU.TANH R78, R78 ;  /* 0x0000004e004e7308 */ /* 0x000fe20000002400 */
[----:B--2---:R-:W-:-:S04]  /*3010*/  FSEL R89, R89, -INF , P1 ;  /* 0xff80000059597808 */ /* 0x004fc80000800000 */
[----:B------:R-:W-:-:S03]  /*3020*/  FMNMX.FTZ R90, R89, R90, !PT ;  /* 0x0000005a595a7209 */ /* 0x000fc60007810000 */
[----:B------:R-:W1:Y:S01]  /*3030*/  MUFU.TANH R11, R11 ;  /* 0x0000000b000b7308 */ /* 0x000e620000002400 */
[----:B---3--:R-:W-:Y:S02]  /*3040*/  FSEL R9, R9, -INF , P5 ;  /* 0xff80000009097808 */ /* 0x008fe40002800000 */
[----:B------:R-:W-:-:S05]  /*3050*/  ISETP.GT.AND P5, PT, R96, 0x29, PT ;  /* 0x000000296000780c */ /* 0x000fca0003fa4270 */
[----:B------:R-:W2:Y:S08]  /*3060*/  MUFU.TANH R79, R79 ;  /* 0x0000004f004f7308 */ /* 0x000eb00000002400 */
[----:B------:R-:W-:Y:S01]  /*3070*/  MUFU.TANH R10, R10 ;  /* 0x0000000a000a7308 */ /* 0x000fe20000002400 */
[----:B-1----:R-:W-:Y:S02]  /*3080*/  FSEL R11, R11, -INF , P4 ;  /* 0xff8000000b0b7808 */ /* 0x002fe40002000000 */
[----:B------:R-:W-:-:S05]  /*3090*/  ISETP.GT.AND P4, PT, R96, 0x30, PT ;  /* 0x000000306000780c */ /* 0x000fca0003f84270 */
[----:B------:R-:W1:Y:S01]  /*30a0*/  MUFU.TANH R82, R82 ;  /* 0x0000005200527308 */ /* 0x000e620000002400 */
[----:B--2---:R-:W-:-:S07]  /*30b0*/  FSEL R151, R79, -INF , P5 ;  /* 0xff8000004f977808 */ /* 0x004fce0002800000 */
[----:B------:R-:W2:Y:S08]  /*30c0*/  MUFU.TANH R13, R13 ;  /* 0x0000000d000d7308 */ /* 0x000eb00000002400 */
[----:B------:R3:W-:Y:S01]  /*30d0*/  MUFU.TANH R92, R25 ;  /* 0x00000019005c7308 */ /* 0x0007e20000002400 */
[----:B-1----:R-:W-:-:S07]  /*30e0*/  FSEL R153, R82, -INF , P4 ;  /* 0xff80000052997808 */ /* 0x002fce0002000000 */
[----:B------:R-:W-:Y:S01]  /*30f0*/  MUFU.TANH R83, R83 ;  /* 0x0000005300537308 */ /* 0x000fe20000002400 */
[----:B---3--:R-:W-:Y:S02]  /*3100*/  FSEL R25, R8, -INF , P6 ;  /* 0xff80000008197808 */ /* 0x008fe40003000000 */
[----:B------:R-:W-:Y:S02]  /*3110*/  ISETP.GT.AND P6, PT, R96, 0x28, PT ;  /* 0x000000286000780c */ /* 0x000fe40003fc4270 */
[----:B--2---:R-:W-:Y:S02]  /*3120*/  FSEL R13, R13, -INF , P2 ;  /* 0xff8000000d0d7808 */ /* 0x004fe40001000000 */
[----:B------:R-:W-:Y:S01]  /*3130*/  FSEL R149, R78, -INF , P6 ;  /* 0xff8000004e957808 */ /* 0x000fe20003000000 */
[----:B------:R-:W-:Y:S01]  /*3140*/  MUFU.TANH R12, R12 ;  /* 0x0000000c000c7308 */ /* 0x000fe20000002400 */
[----:B------:R-:W-:Y:S02]  /*3150*/  ISETP.GT.AND P2, PT, R96, 0x38, PT ;  /* 0x000000386000780c */ /* 0x000fe40003f44270 */
[----:B------:R-:W-:-:S04]  /*3160*/  FMNMX.FTZ R90, R149, R90, !PT ;  /* 0x0000005a955a7209 */ /* 0x000fc80007810000 */
[----:B------:R-:W-:Y:S01]  /*3170*/  FMNMX.FTZ R90, R151, R90, !PT ;  /* 0x0000005a975a7209 */ /* 0x000fe20007810000 */
[----:B------:R-:W1:Y:S03]  /*3180*/  MUFU.TANH R86, R86 ;  /* 0x0000005600567308 */ /* 0x000e660000002400 */
[----:B------:R-:W-:-:S05]  /*3190*/  FMNMX.FTZ R90, R153, R90, !PT ;  /* 0x0000005a995a7209 */ /* 0x000fca0007810000 */
[----:B------:R-:W-:Y:S08]  /*31a0*/  MUFU.TANH R72, R72 ;  /* 0x0000004800487308 */ /* 0x000ff00000002400 */
[----:B------:R-:W-:Y:S01]  /*31b0*/  MUFU.TANH R87, R87 ;  /* 0x0000005700577308 */ /* 0x000fe20000002400 */
[----:B-1----:R-:W-:-:S07]  /*31c0*/  FSEL R157, R86, -INF , P2 ;  /* 0xff800000569d7808 */ /* 0x002fce0001000000 */
[----:B------:R-:W-:Y:S08]  /*31d0*/  MUFU.TANH R20, R20 ;  /* 0x0000001400147308 */ /* 0x000ff00000002400 */
[----:B------:R1:W-:Y:S08]  /*31e0*/  MUFU.TANH R119, R27 ;  /* 0x0000001b00777308 */ /* 0x0003f00000002400 */
[----:B------:R-:W-:Y:S01]  /*31f0*/  MUFU.TANH R58, R58 ;  /* 0x0000003a003a7308 */ /* 0x000fe20000002400 */
[----:B-1----:R-:W-:-:S02]  /*3200*/  FSEL R27, R10, -INF , P3 ;  /* 0xff8000000a1b7808 */ /* 0x002fc40001800000 */
[----:B------:R-:W-:-:S04]  /*3210*/  ISETP.GT.AND P3, PT, R96, 0x31, PT ;  /* 0x000000316000780c */ /* 0x000fc80003f64270 */
[----:B------:R-:W-:Y:S01]  /*3220*/  FSEL R155, R83, -INF , P3 ;  /* 0xff800000539b7808 */ /* 0x000fe20001800000 */
[----:B------:R-:W-:Y:S03]  /*3230*/  MUFU.TANH R74, R74 ;  /* 0x0000004a004a7308 */ /* 0x000fe60000002400 */
[----:B------:R-:W-:-:S04]  /*3240*/  FMNMX.FTZ R90, R155, R90, !PT ;  /* 0x0000005a9b5a7209 */ /* 0x000fc80007810000 */
[----:B------:R-:W-:Y:S01]  /*3250*/  FMNMX.FTZ R90, R157, R90, !PT ;  /* 0x0000005a9d5a7209 */ /* 0x000fe20007810000 */
[----:B------:R-:W-:Y:S08]  /*3260*/  MUFU.TANH R59, R59 ;  /* 0x0000003b003b7308 */ /* 0x000ff00000002400 */
[----:B------:R-:W1:Y:S08]  /*3270*/  MUFU.TANH R73, R73 ;  /* 0x0000004900497308 */ /* 0x000e700000002400 */
[----:B------:R2:W-:Y:S08]  /*3280*/  MUFU.TANH R125, R31 ;  /* 0x0000001f007d7308 */ /* 0x0005f00000002400 */
[----:B------:R-:W-:Y:S01]  /*3290*/  MUFU.TANH R62, R62 ;  /* 0x0000003e003e7308 */ /* 0x000fe20000002400 */
[----:B--2---:R-:W-:-:S02]  /*32a0*/  FSEL R31, R12, -INF , P1 ;  /* 0xff8000000c1f7808 */ /* 0x004fc40000800000 */
[C---:B------:R-:W-:Y:S02]  /*32b0*/  ISETP.GT.AND P1, PT, R96.reuse, 0x39, PT ;  /* 0x000000396000780c */ /* 0x040fe40003f24270 */
[----:B-1----:R-:W-:Y:S02]  /*32c0*/  FSEL R73, R73, -INF , P3 ;  /* 0xff80000049497808 */ /* 0x002fe40001800000 */
[----:B------:R-:W-:Y:S01]  /*32d0*/  FSEL R159, R87, -INF , P1 ;  /* 0xff800000579f7808 */ /* 0x000fe20000800000 */
[----:B------:R-:W-:Y:S01]  /*32e0*/  MUFU.TANH R84, R84 ;  /* 0x0000005400547308 */ /* 0x000fe20000002400 */
[----:B------:R-:W-:Y:S02]  /*32f0*/  ISETP.GT.AND P3, PT, R96, 0x49, PT ;  /* 0x000000496000780c */ /* 0x000fe40003f64270 */
[----:B------:R-:W-:-:S05]  /*3300*/  FMNMX.FTZ R90, R159, R90, !PT ;  /* 0x0000005a9f5a7209 */ /* 0x000fca0007810000 */
[----:B------:R1:W-:Y:S08]  /*3310*/  MUFU.TANH R131, R35 ;  /* 0x0000002300837308 */ /* 0x0003f00000002400 */
[----:B------:R-:W2:Y:S01]  /*3320*/  MUFU.TANH R63, R63 ;  /* 0x0000003f003f7308 */ /* 0x000ea20000002400 */
[----:B-1----:R-:W-:Y:S02]  /*3330*/  FSEL R35, R72, -INF , P6 ;  /* 0xff80000048237808 */ /* 0x002fe40003000000 */
[----:B------:R-:W-:-:S04]  /*3340*/  ISETP.GT.AND P6, PT, R96, 0x40, PT ;  /* 0x000000406000780c */ /* 0x000fc80003fc4270 */
[----:B------:R-:W-:Y:S01]  /*3350*/  FSEL R161, R58, -INF , P6 ;  /* 0xff8000003aa17808 */ /* 0x000fe20003000000 */
[----:B------:R-:W-:Y:S03]  /*3360*/  MUFU.TANH R75, R75 ;  /* 0x0000004b004b7308 */ /* 0x000fe60000002400 */
[----:B------:R-:W-:-:S05]  /*3370*/  FMNMX.FTZ R90, R161, R90, !PT ;  /* 0x0000005aa15a7209 */ /* 0x000fca0007810000 */
[----:B------:R1:W-:Y:S01]  /*3380*/  MUFU.TANH R133, R39 ;  /* 0x0000002700857308 */ /* 0x0003e20000002400 */
[----:B--2---:R-:W-:-:S07]  /*3390*/  FSEL R113, R63, -INF , P3 ;  /* 0xff8000003f717808 */ /* 0x004fce0001800000 */
[----:B------:R-:W2:Y:S01]  /*33a0*/  MUFU.TANH R66, R66 ;  /* 0x0000004200427308 */ /* 0x000ea20000002400 */
[----:B-1----:R-:W-:Y:S02]  /*33b0*/  FSEL R39, R20, -INF , P5 ;  /* 0xff80000014277808 */ /* 0x002fe40002800000 */
[----:B------:R-:W-:-:S04]  /*33c0*/  ISETP.GT.AND P5, PT, R96, 0x41, PT ;  /* 0x000000416000780c */ /* 0x000fc80003fa4270 */
[----:B------:R-:W-:Y:S01]  /*33d0*/  FSEL R163, R59, -INF , P5 ;  /* 0xff8000003ba37808 */ /* 0x000fe20002800000 */
[----:B------:R-:W-:Y:S03]  /*33e0*/  MUFU.TANH R56, R56 ;  /* 0x0000003800387308 */ /* 0x000fe60000002400 */
[----:B------:R-:W-:-:S05]  /*33f0*/  FMNMX.FTZ R90, R163, R90, !PT ;  /* 0x0000005aa35a7209 */ /* 0x000fca0007810000 */
[----:B------:R1:W-:Y:S08]  /*3400*/  MUFU.TANH R76, R41 ;  /* 0x00000029004c7308 */ /* 0x0003f00000002400 */
[----:B------:R-:W3:Y:S01]  /*3410*/  MUFU.TANH R67, R67 ;  /* 0x0000004300437308 */ /* 0x000ee20000002400 */
[----:B-1----:R-:W-:Y:S02]  /*3420*/  FSEL R41, R74, -INF , P4 ;  /* 0xff8000004a297808 */ /* 0x002fe40002000000 */
[----:B------:R-:W-:-:S04]  /*3430*/  ISETP.GT.AND P4, PT, R96, 0x48, PT ;  /* 0x000000486000780c */ /* 0x000fc80003f84270 */
[----:B------:R-:W-:Y:S01]  /*3440*/  FSEL R165, R62, -INF , P4 ;  /* 0xff8000003ea57808 */ /* 0x000fe20002000000 */
[----:B------:R-:W-:Y:S03]  /*3450*/  MUFU.TANH R57, R57 ;  /* 0x0000003900397308 */ /* 0x000fe60000002400 */
[----:B------:R-:W-:-:S04]  /*3460*/  FMNMX.FTZ R90, R165, R90, !PT ;  /* 0x0000005aa55a7209 */ /* 0x000fc80007810000 */
[----:B------:R-:W-:Y:S01]  /*3470*/  FMNMX.FTZ R90, R113, R90, !PT ;  /* 0x0000005a715a7209 */ /* 0x000fe20007810000 */
[----:B------:R-:W1:Y:S08]  /*3480*/  MUFU.TANH R70, R70 ;  /* 0x0000004600467308 */ /* 0x000e700000002400 */
[----:B------:R-:W-:Y:S08]  /*3490*/  MUFU.TANH R60, R60 ;  /* 0x0000003c003c7308 */ /* 0x000ff00000002400 */
[----:B------:R4:W-:Y:S08]  /*34a0*/  MUFU.TANH R77, R43 ;  /* 0x0000002b004d7308 */ /* 0x0009f00000002400 */
[----:B------:R-:W-:Y:S01]  /*34b0*/  MUFU.TANH R71, R71 ;  /* 0x0000004700477308 */ /* 0x000fe20000002400 */
[----:B----4-:R-:W-:-:S02]  /*34c0*/  FSEL R43, R84, -INF , P2 ;  /* 0xff800000542b7808 */ /* 0x010fc40001000000 */
[----:B------:R-:W-:-:S04]  /*34d0*/  ISETP.GT.AND P2, PT, R96, 0x50, PT ;  /* 0x000000506000780c */ /* 0x000fc80003f44270 */
[----:B--2---:R-:W-:Y:S01]  /*34e0*/  FSEL R111, R66, -INF , P2 ;  /* 0xff800000426f7808 */ /* 0x004fe20001000000 */
[----:B------:R-:W-:Y:S03]  /*34f0*/  MUFU.TANH R61, R61 ;  /* 0x0000003d003d7308 */ /* 0x000fe60000002400 */
[----:B------:R-:W-:-:S05]  /*3500*/  FMNMX.FTZ R90, R111, R90, !PT ;  /* 0x0000005a6f5a7209 */ /* 0x000fca0007810000 */
[----:B------:R-:W-:Y:S08]  /*3510*/  MUFU.TANH R64, R64 ;  /* 0x0000004000407308 */ /* 0x000ff00000002400 */
[----:B------:R2:W-:Y:S08]  /*3520*/  MUFU.TANH R80, R45 ;  /* 0x0000002d00507308 */ /* 0x0005f00000002400 */
[----:B------:R-:W-:Y:S01]  /*3530*/  MUFU.TANH R42, R42 ;  /* 0x0000002a002a7308 */ /* 0x000fe20000002400 */
[----:B--2---:R-:W-:-:S02]  /*3540*/  FSEL R45, R75, -INF , P1 ;  /* 0xff8000004b2d7808 */ /* 0x004fc40000800000 */
[----:B------:R-:W-:-:S04]  /*3550*/  ISETP.GT.AND P1, PT, R96, 0x51, PT ;  /* 0x000000516000780c */ /* 0x000fc80003f24270 */
[----:B---3--:R-:W-:Y:S01]  /*3560*/  FSEL R109, R67, -INF , P1 ;  /* 0xff800000436d7808 */ /* 0x008fe20000800000 */
[----:B------:R-:W-:Y:S03]  /*3570*/  MUFU.TANH R69, R69 ;  /* 0x0000004500457308 */ /* 0x000fe60000002400 */
[----:B------:R-:W-:-:S05]  /*3580*/  FMNMX.FTZ R90, R109, R90, !PT ;  /* 0x0000005a6d5a7209 */ /* 0x000fca0007810000 */
[----:B------:R2:W-:Y:S08]  /*3590*/  MUFU.TANH R93, R47 ;  /* 0x0000002f005d7308 */ /* 0x0005f00000002400 */
[----:B------:R-:W-:Y:S01]  /*35a0*/  MUFU.TANH R44, R44 ;  /* 0x0000002c002c7308 */ /* 0x000fe20000002400 */
[----:B--2---:R-:W-:Y:S02]  /*35b0*/  FSEL R47, R56, -INF , P6 ;  /* 0xff800000382f7808 */ /* 0x004fe40003000000 */
[----:B------:R-:W-:-:S04]  /*35c0*/  ISETP.GT.AND P6, PT, R96, 0x58, PT ;  /* 0x000000586000780c */ /* 0x000fc80003fc4270 */
[----:B-1----:R-:W-:Y:S01]  /*35d0*/  FSEL R105, R70, -INF , P6 ;  /* 0xff80000046697808 */ /* 0x002fe20003000000 */
[----:B------:R-:W-:Y:S03]  /*35e0*/  MUFU.TANH R46, R46 ;  /* 0x0000002e002e7308 */ /* 0x000fe60000002400 */
[----:B------:R-:W-:-:S05]  /*35f0*/  FMNMX.FTZ R90, R105, R90, !PT ;  /* 0x0000005a695a7209 */ /* 0x000fca0007810000 */
[----:B------:R-:W1:Y:S08]  /*3600*/  MUFU.TANH R65, R65 ;  /* 0x0000004100417308 */ /* 0x000e700000002400 */
[----:B------:R2:W-:Y:S08]  /*3610*/  MUFU.TANH R81, R49 ;  /* 0x0000003100517308 */ /* 0x0005f00000002400 */
[----:B------:R-:W-:Y:S01]  /*3620*/  MUFU.TANH R24, R24 ;  /* 0x0000001800187308 */ /* 0x000fe20000002400 */
[----:B--2---:R-:W-:-:S02]  /*3630*/  FSEL R49, R57, -INF , P5 ;  /* 0xff80000039317808 */ /* 0x004fc40002800000 */
[C---:B------:R-:W-:Y:S02]  /*3640*/  ISETP.GT.AND P5, PT, R96.reuse, 0x59, PT ;  /* 0x000000596000780c */ /* 0x040fe40003fa4270 */
[----:B-1----:R-:W-:Y:S02]  /*3650*/  FSEL R57, R65, -INF , P1 ;  /* 0xff80000041397808 */ /* 0x002fe40000800000 */
[----:B------:R-:W-:Y:S01]  /*3660*/  FSEL R103, R71, -INF , P5 ;  /* 0xff80000047677808 */ /* 0x000fe20002800000 */
[----:B------:R-:W1:Y:S01]  /*3670*/  MUFU.TANH R68, R68 ;  /* 0x0000004400447308 */ /* 0x000e620000002400 */
[----:B------:R-:W-:Y:S02]  /*3680*/  ISETP.GT.AND P1, PT, R96, 0x69, PT ;  /* 0x000000696000780c */ /* 0x000fe40003f24270 */
[----:B------:R-:W-:Y:S02]  /*3690*/  FMNMX.FTZ R90, R103, R90, !PT ;  /* 0x0000005a675a7209 */ /* 0x000fe40007810000 */
[----:B------:R-:W-:-:S03]  /*36a0*/  FSEL R93, R93, -INF , P1 ;  /* 0xff8000005d5d7808 */ /* 0x000fc60000800000 */
[----:B------:R2:W-:Y:S08]  /*36b0*/  MUFU.TANH R101, R51 ;  /* 0x0000003300657308 */ /* 0x0005f00000002400 */
[----:B------:R3:W-:Y:S01]  /*36c0*/  MUFU.TANH R85, R53 ;  /* 0x0000003500557308 */ /* 0x0007e20000002400 */
[----:B--2---:R-:W-:Y:S02]  /*36d0*/  FSEL R51, R60, -INF , P4 ;  /* 0xff8000003c337808 */ /* 0x004fe40002000000 */
[----:B------:R-:W-:-:S02]  /*36e0*/  ISETP.GT.AND P4, PT, R96, 0x60, PT ;  /* 0x000000606000780c */ /* 0x000fc40003f84270 */
[----:B-1----:R-:W-:Y:S02]  /*36f0*/  FSEL R59, R68, -INF , P6 ;  /* 0xff800000443b7808 */ /* 0x002fe40003000000 */
[----:B------:R-:W-:Y:S01]  /*3700*/  FSEL R99, R42, -INF , P4 ;  /* 0xff8000002a637808 */ /* 0x000fe20002000000 */
[----:B------:R1:W-:Y:S01]  /*3710*/  MUFU.TANH R115, R55 ;  /* 0x0000003700737308 */ /* 0x0003e20000002400 */
[----:B---3--:R-:W-:Y:S02]  /*3720*/  FSEL R53, R61, -INF , P3 ;  /* 0xff8000003d357808 */ /* 0x008fe40001800000 */
[----:B------:R-:W-:Y:S02]  /*3730*/  ISETP.GT.AND P3, PT, R96, 0x61, PT ;  /* 0x000000616000780c */ /* 0x000fe40003f64270 */
[----:B------:R-:W-:Y:S02]  /*3740*/  FSEL R61, R69, -INF , P5 ;  /* 0xff800000453d7808 */ /* 0x000fe40002800000 */
[----:B------:R-:W-:Y:S01]  /*3750*/  FSEL R95, R77, -INF , P3 ;  /* 0xff8000004d5f7808 */ /* 0x000fe20001800000 */
[----:B------:R-:W2:Y:S01]  /*3760*/  MUFU.TANH R50, R50 ;  /* 0x0000003200327308 */ /* 0x000ea20000002400 */
[----:B-1----:R-:W-:-:S02]  /*3770*/  FSEL R55, R64, -INF , P2 ;  /* 0xff80000040377808 */ /* 0x002fc40001000000 */
[----:B------:R-:W-:Y:S02]  /*3780*/  ISETP.GT.AND P2, PT, R96, 0x68, PT ;  /* 0x000000686000780c */ /* 0x000fe40003f44270 */
[----:B------:R-:W-:Y:S02]  /*3790*/  FMNMX.FTZ R90, R99, R90, !PT ;  /* 0x0000005a635a7209 */ /* 0x000fe40007810000 */
[----:B------:R-:W-:Y:S01]  /*37a0*/  FSEL R5, R46, -INF , P2 ;  /* 0xff8000002e057808 */ /* 0x000fe20001000000 */
[----:B------:R-:W1:Y:S01]  /*37b0*/  MUFU.TANH R26, R26 ;  /* 0x0000001a001a7308 */ /* 0x000e620000002400 */
[----:B------:R-:W-:Y:S02]  /*37c0*/  ISETP.GT.AND P5, PT, R96, 0x71, PT ;  /* 0x000000716000780c */ /* 0x000fe40003fa4270 */
[----:B------:R-:W-:Y:S02]  /*37d0*/  FSEL R67, R44, -INF , P2 ;  /* 0xff8000002c437808 */ /* 0x000fe40001000000 */
[----:B------:R-:W-:-:S02]  /*37e0*/  ISETP.GT.AND P2, PT, R96, 0x80, PT ;  /* 0x000000806000780c */ /* 0x000fc40003f44270 */
[----:B------:R-:W-:Y:S01]  /*37f0*/  FMNMX.FTZ R90, R95, R90, !PT ;  /* 0x0000005a5f5a7209 */ /* 0x000fe20007810000 */
[----:B------:R-:W3:Y:S01]  /*3800*/  MUFU.TANH R40, R40 ;  /* 0x0000002800287308 */ /* 0x000ee20000002400 */
[----:B------:R-:W-:Y:S02]  /*3810*/  FSEL R75, R81, -INF , P5 ;  /* 0xff800000514b7808 */ /* 0x000fe40002800000 */
[----:B------:R-:W-:Y:S02]  /*3820*/  FSEL R81, R24, -INF , P2 ;  /* 0xff80000018517808 */ /* 0x000fe40001000000 */
[----:B------:R-:W-:Y:S02]  /*3830*/  FMNMX.FTZ R24, R15, R14, !PT ;  /* 0x0000000e0f187209 */ /* 0x000fe40007810000 */
[----:B------:R-:W-:Y:S01]  /*3840*/  ISETP.GT.AND P6, PT, R96, 0x70, PT ;  /* 0x000000706000780c */ /* 0x000fe20003fc4270 */
[----:B------:R-:W4:Y:S01]  /*3850*/  MUFU.TANH R54, R54 ;  /* 0x0000003600367308 */ /* 0x000f220000002400 */
[----:B------:R-:W-:-:S02]  /*3860*/  FMNMX.FTZ R90, R5, R90, !PT ;  /* 0x0000005a055a7209 */ /* 0x000fc40007810000 */
[----:B------:R-:W-:Y:S02]  /*3870*/  FMNMX.FTZ R24, R21, R24, !PT ;  /* 0x0000001815187209 */ /* 0x000fe40007810000 */
[----:B--2---:R-:W-:Y:S02]  /*3880*/  FSEL R97, R50, -INF , P6 ;  /* 0xff80000032617808 */ /* 0x004fe40003000000 */
[----:B------:R-:W-:Y:S01]  /*3890*/  FMNMX.FTZ R90, R93, R90, !PT ;  /* 0x0000005a5d5a7209 */ /* 0x000fe20007810000 */
[----:B------:R-:W2:Y:S01]  /*38a0*/  MUFU.TANH R48, R48 ;  /* 0x0000003000307308 */ /* 0x000ea20000002400 */
[----:B-1----:R-:W-:Y:S02]  /*38b0*/  FSEL R117, R26, -INF , P2 ;  /* 0xff8000001a757808 */ /* 0x002fe40001000000 */
[----:B------:R-:W-:Y:S02]  /*38c0*/  FMNMX.FTZ R26, R7, R24, !PT ;  /* 0x00000018071a7209 */ /* 0x000fe40007810000 */
[----:B---3--:R-:W-:-:S02]  /*38d0*/  FSEL R63, R40, -INF , P4 ;  /* 0xff800000283f7808 */ /* 0x008fc40002000000 */
[----:B------:R-:W-:Y:S01]  /*38e0*/  ISETP.GT.AND P4, PT, R96, 0x78, PT ;  /* 0x000000786000780c */ /* 0x000fe20003f84270 */
[----:B------:R-:W1:Y:S01]  /*38f0*/  MUFU.TANH R30, R30 ;  /* 0x0000001e001e7308 */ /* 0x000e620000002400 */
[----:B------:R-:W-:Y:S02]  /*3900*/  FSEL R101, R101, -INF , P5 ;  /* 0xff80000065657808 */ /* 0x000fe40002800000 */
[----:B------:R-:W-:Y:S02]  /*3910*/  FMNMX.FTZ R90, R97, R90, !PT ;  /* 0x0000005a615a7209 */ /* 0x000fe40007810000 */
[----:B------:R-:W-:Y:S02]  /*3920*/  FMNMX.FTZ R26, R25, R26, !PT ;  /* 0x0000001a191a7209 */ /* 0x000fe40007810000 */
[----:B------:R-:W-:Y:S01]  /*3930*/  FSEL R65, R76, -INF , P3 ;  /* 0xff8000004c417808 */ /* 0x000fe20001800000 */
[----:B------:R-:W3:Y:S01]  /*3940*/  MUFU.TANH R52, R52 ;  /* 0x0000003400347308 */ /* 0x000ee20000002400 */
[----:B------:R-:W-:-:S02]  /*3950*/  ISETP.GT.AND P3, PT, R96, 0x79, PT ;  /* 0x000000796000780c */ /* 0x000fc40003f64270 */
[----:B----4-:R-:W-:Y:S02]  /*3960*/  FSEL R107, R54, -INF , P4 ;  /* 0xff800000366b7808 */ /* 0x010fe40002000000 */
[----:B------:R-:W-:Y:S02]  /*3970*/  FMNMX.FTZ R90, R101, R90, !PT ;  /* 0x0000005a655a7209 */ /* 0x000fe40007810000 */
[----:B------:R-:W-:Y:S01]  /*3980*/  FMNMX.FTZ R26, R9, R26, !PT ;  /* 0x0000001a091a7209 */ /* 0x000fe20007810000 */
[----:B------:R-:W4:Y:S01]  /*3990*/  MUFU.TANH R34, R34 ;  /* 0x0000002200227308 */ /* 0x000f220000002400 */
[----:B------:R-:W-:Y:S02]  /*39a0*/  FSEL R115, R115, -INF , P3 ;  /* 0xff80000073737808 */ /* 0x000fe40001800000 */
[----:B------:R-:W-:Y:S02]  /*39b0*/  FMNMX.FTZ R90, R107, R90, !PT ;  /* 0x0000005a6b5a7209 */ /* 0x000fe40007810000 */
[----:B------:R-:W-:-:S02]  /*39c0*/  FMNMX.FTZ R26, R11, R26, !PT ;  /* 0x0000001a0b1a7209 */ /* 0x000fc40007810000 */
[----:B------:R-:W-:Y:S01]  /*39d0*/  FSEL R69, R80, -INF , P1 ;  /* 0xff80000050457808 */ /* 0x000fe20000800000 */
[----:B------:R5:W-:Y:S01]  /*39e0*/  MUFU.TANH R40, R28 ;  /* 0x0000001c00287308 */ /* 0x000be20000002400 */
[----:B------:R-:W-:Y:S02]  /*39f0*/  ISETP.GT.AND P1, PT, R96, 0x81, PT ;  /* 0x000000816000780c */ /* 0x000fe40003f24270 */
[----:B------:R-:W-:Y:S02]  /*3a00*/  FMNMX.FTZ R90, R115, R90, !PT ;  /* 0x0000005a735a7209 */ /* 0x000fe40007810000 */
[----:B--2---:R-:W-:Y:S02]  /*3a10*/  FSEL R71, R48, -INF , P6 ;  /* 0xff80000030477808 */ /* 0x004fe40003000000 */
[----:B------:R-:W-:Y:S01]  /*3a20*/  ISETP.GT.AND P6, PT, R96, 0x88, PT ;  /* 0x000000886000780c */ /* 0x000fe20003fc4270 */
[----:B------:R-:W2:Y:S01]  /*3a30*/  MUFU.TANH R38, R38 ;  /* 0x0000002600267308 */ /* 0x000ea20000002400 */
[----:B-----5:R-:W-:-:S02]  /*3a40*/  FMNMX.FTZ R28, R27, R26, !PT ;  /* 0x0000001a1b1c7209 */ /* 0x020fc40007810000 */
[----:B------:R-:W-:Y:S02]  /*3a50*/  FSEL R119, R119, -INF , P1 ;  /* 0xff80000077777808 */ /* 0x000fe40000800000 */
[----:B------:R-:W-:Y:S02]  /*3a60*/  FMNMX.FTZ R90, R117, R90, !PT ;  /* 0x0000005a755a7209 */ /* 0x000fe40007810000 */
[----:B------:R-:W-:Y:S01]  /*3a70*/  FMNMX.FTZ R28, R13, R28, !PT ;  /* 0x0000001c0d1c7209 */ /* 0x000fe20007810000 */
[----:B------:R5:W-:Y:S01]  /*3a80*/  MUFU.TANH R44, R32 ;  /* 0x00000020002c7308 */ /* 0x000be20000002400 */
[----:B------:R-:W-:Y:S02]  /*3a90*/  ISETP.GT.AND P5, PT, R96, 0x89, PT ;  /* 0x000000896000780c */ /* 0x000fe40003fa4270 */
[----:B-1----:R-:W-:Y:S02]  /*3aa0*/  FSEL R121, R30, -INF , P6 ;  /* 0xff8000001e797808 */ /* 0x002fe40003000000 */
[----:B------:R-:W-:-:S02]  /*3ab0*/  FMNMX.FTZ R90, R119, R90, !PT ;  /* 0x0000005a775a7209 */ /* 0x000fc40007810000 */
[----:B------:R-:W-:Y:S01]  /*3ac0*/  FMNMX.FTZ R28, R31, R28, !PT ;  /* 0x0000001c1f1c7209 */ /* 0x000fe20007810000 */
[----:B------:R1:W-:Y:S01]  /*3ad0*/  MUFU.TANH R48, R36 ;  /* 0x0000002400307308 */ /* 0x0003e20000002400 */
[----:B---3--:R-:W-:Y:S02]  /*3ae0*/  FSEL R77, R52, -INF , P4 ;  /* 0xff800000344d7808 */ /* 0x008fe40002000000 */
[----:B------:R-:W-:Y:S02]  /*3af0*/  ISETP.GT.AND P4, PT, R96, 0x90, PT ;  /* 0x000000906000780c */ /* 0x000fe40003f84270 */
[----:B------:R-:W-:Y:S02]  /*3b00*/  FSEL R125, R125, -INF , P5 ;  /* 0xff8000007d7d7808 */ /* 0x000fe40002800000 */
[----:B------:R-:W-:Y:S01]  /*3b10*/  FMNMX.FTZ R90, R121, R90, !PT ;  /* 0x0000005a795a7209 */ /* 0x000fe20007810000 */
[----:B------:R-:W3:Y:S01]  /*3b20*/  MUFU.TANH R42, R29 ;  /* 0x0000001d002a7308 */ /* 0x000ee20000002400 */
[----:B------:R-:W-:-:S02]  /*3b30*/  FMNMX.FTZ R28, R35, R28, !PT ;  /* 0x0000001c231c7209 */ /* 0x000fc40007810000 */
[----:B------:R-:W-:Y:S02]  /*3b40*/  FSEL R79, R85, -INF , P3 ;  /* 0xff800000554f7808 */ /* 0x000fe40001800000 */
[----:B------:R-:W-:Y:S02]  /*3b50*/  ISETP.GT.AND P3, PT, R96, 0x91, PT ;  /* 0x000000916000780c */ /* 0x000fe40003f64270 */
[----:B----4-:R-:W-:Y:S01]  /*3b60*/  FSEL R127, R34, -INF , P4 ;  /* 0xff800000227f7808 */ /* 0x010fe20002000000 */
[----:B------:R4:W3:Y:S01]  /*3b70*/  MUFU.TANH R46, R33 ;  /* 0x00000021002e7308 */ /* 0x0008e20000002400 */
[----:B------:R-:W-:Y:S02]  /*3b80*/  FMNMX.FTZ R90, R125, R90, !PT ;  /* 0x0000005a7d5a7209 */ /* 0x000fe40007810000 */
[----:B------:R-:W-:Y:S02]  /*3b90*/  FMNMX.FTZ R30, R39, R28, !PT ;  /* 0x0000001c271e7209 */ /* 0x000fe40007810000 */
[----:B------:R-:W-:-:S02]  /*3ba0*/  ISETP.GT.AND P2, PT, R96, 0x98, PT ;  /* 0x000000986000780c */ /* 0x000fc40003f44270 */
[----:B------:R-:W-:Y:S01]  /*3bb0*/  FSEL R131, R131, -INF , P3 ;  /* 0xff80000083837808 */ /* 0x000fe20001800000 */
[----:B------:R3:W3:Y:S01]  /*3bc0*/  MUFU.TANH R50, R37 ;  /* 0x0000002500327308 */ /* 0x0006e20000002400 */
[----:B------:R-:W-:Y:S02]  /*3bd0*/  FMNMX.FTZ R90, R127, R90, !PT ;  /* 0x0000005a7f5a7209 */ /* 0x000fe40007810000 */
[----:B------:R-:W-:Y:S02]  /*3be0*/  FMNMX.FTZ R30, R41, R30, !PT ;  /* 0x0000001e291e7209 */ /* 0x000fe40007810000 */
[----:B------:R-:W-:Y:S02]  /*3bf0*/  FSEL R83, R92, -INF , P1 ;  /* 0xff8000005c537808 */ /* 0x000fe40000800000 */
[----:B------:R-:W-:Y:S02]  /*3c00*/  ISETP.GT.AND P1, PT, R96, 0x99, PT ;  /* 0x000000996000780c */ /* 0x000fe40003f24270 */
[----:B--2---:R-:W-:-:S02]  /*3c10*/  FSEL R135, R38, -INF , P2 ;  /* 0xff80000026877808 */ /* 0x004fc40001000000 */
[----:B------:R-:W-:Y:S02]  /*3c20*/  FMNMX.FTZ R90, R131, R90, !PT ;  /* 0x0000005a835a7209 */ /* 0x000fe40007810000 */
[----:B------:R-:W-:Y:S02]  /*3c30*/  FMNMX.FTZ R30, R73, R30, !PT ;  /* 0x0000001e491e7209 */ /* 0x000fe40007810000 */
[----:B------:R-:W-:Y:S02]  /*3c40*/  FSEL R133, R133, -INF , P1 ;  /* 0xff80000085857808 */ /* 0x000fe40000800000 */
[----:B------:R-:W-:Y:S02]  /*3c50*/  FMNMX.FTZ R90, R135, R90, !PT ;  /* 0x0000005a875a7209 */ /* 0x000fe40007810000 */
[----:B------:R-:W-:Y:S02]  /*3c60*/  FMNMX.FTZ R30, R43, R30, !PT ;  /* 0x0000001e2b1e7209 */ /* 0x000fe40007810000 */
[----:B------:R-:W-:-:S02]  /*3c70*/  FMNMX.FTZ R90, R133, R90, !PT ;  /* 0x0000005a855a7209 */ /* 0x000fc40007810000 */
[----:B-----5:R-:W-:-:S03]  /*3c80*/  FMNMX.FTZ R32, R45, R30, !PT ;  /* 0x0000001e2d207209 */ /* 0x020fc60007810000 */
[----:B------:R-:W2:Y:S01]  /*3c90*/  SHFL.BFLY PT, R3, R90, 0x2, 0x1f ;  /* 0x0c401f005a037f89 */ /* 0x000ea200000e0000 */
[----:B------:R-:W-:-:S04]  /*3ca0*/  FMNMX.FTZ R32, R47, R32, !PT ;  /* 0x000000202f207209 */ /* 0x000fc80007810000 */
[----:B------:R-:W-:-:S04]  /*3cb0*/  FMNMX.FTZ R32, R49, R32, !PT ;  /* 0x0000002031207209 */ /* 0x000fc80007810000 */
[----:B------:R-:W-:-:S04]  /*3cc0*/  FMNMX.FTZ R32, R51, R32, !PT ;  /* 0x0000002033207209 */ /* 0x000fc80007810000 */
[----:B------:R-:W-:-:S04]  /*3cd0*/  FMNMX.FTZ R34, R53, R32, !PT ;  /* 0x0000002035227209 */ /* 0x000fc80007810000 */
[----:B------:R-:W-:-:S04]  /*3ce0*/  FMNMX.FTZ R34, R55, R34, !PT ;  /* 0x0000002237227209 */ /* 0x000fc80007810000 */
[----:B------:R-:W-:Y:S02]  /*3cf0*/  FMNMX.FTZ R34, R57, R34, !PT ;  /* 0x0000002239227209 */ /* 0x000fe40007810000 */
[----:B--2---:R-:W-:Y:S02]  /*3d00*/  FMNMX.FTZ R8, R90, R3, !PT ;  /* 0x000000035a087209 */ /* 0x004fe40007810000 */
[----:B------:R-:W-:-:S03]  /*3d10*/  FMNMX.FTZ R34, R59, R34, !PT ;  /* 0x000000223b227209 */ /* 0x000fc60007810000 */
[----:B------:R-:W2:Y:S01]  /*3d20*/  SHFL.BFLY PT, R3, R8, 0x1, 0x1f ;  /* 0x0c201f0008037f89 */ /* 0x000ea200000e0000 */
[----:B-1----:R-:W-:-:S04]  /*3d30*/  FMNMX.FTZ R36, R61, R34, !PT ;  /* 0x000000223d247209 */ /* 0x002fc80007810000 */
[----:B------:R-:W-:-:S04]  /*3d40*/  FMNMX.FTZ R36, R63, R36, !PT ;  /* 0x000000243f247209 */ /* 0x000fc80007810000 */
[----:B------:R-:W-:-:S04]  /*3d50*/  FMNMX.FTZ R36, R65, R36, !PT ;  /* 0x0000002441247209 */ /* 0x000fc80007810000 */
[----:B------:R-:W-:-:S04]  /*3d60*/  FMNMX.FTZ R36, R67, R36, !PT ;  /* 0x0000002443247209 */ /* 0x000fc80007810000 */
[----:B------:R-:W-:-:S04]  /*3d70*/  FMNMX.FTZ R38, R69, R36, !PT ;  /* 0x0000002445267209 */ /* 0x000fc80007810000 */
[----:B------:R-:W-:Y:S02]  /*3d80*/  FMNMX.FTZ R38, R71, R38, !PT ;  /* 0x0000002647267209 */ /* 0x000fe40007810000 */
[----:B--2---:R-:W-:Y:S02]  /*3d90*/  FMNMX.FTZ R3, R8, R3, !PT ;  /* 0x0000000308037209 */ /* 0x004fe40007810000 */
[----:B------:R-:W-:Y:S02]  /*3da0*/  FMNMX.FTZ R38, R75, R38, !PT ;  /* 0x000000264b267209 */ /* 0x000fe40007810000 */
[C---:B------:R-:W-:Y:S01]  /*3db0*/  FSETP.NEU.FTZ.AND P0, PT, R3.reuse, -INF , PT ;  /* 0xff8000000300780b */ /* 0x040fe20003f1d000 */
[----:B------:R-:W-:-:S01]  /*3dc0*/  FFMA.FTZ R10, R3, R4, -8 ;  /* 0xc1000000030a7423 */ /* 0x000fc20000010004 */
[----:B------:R-:W-:-:S04]  /*3dd0*/  FMNMX.FTZ R38, R77, R38, !PT ;  /* 0x000000264d267209 */ /* 0x000fc80007810000 */
[----:B------:R-:W-:Y:S02]  /*3de0*/  FMNMX.FTZ R52, R79, R38, !PT ;  /* 0x000000264f347209 */ /* 0x000fe40007810000 */
[----:B------:R-:W-:Y:S02]  /*3df0*/  FSEL R58, R10, RZ, P0 ;  /* 0x000000ff0a3a7208 */ /* 0x000fe40000000000 */
[----:B------:R-:W-:Y:S02]  /*3e00*/  FMNMX.FTZ R52, R81, R52, !PT ;  /* 0x0000003451347209 */ /* 0x000fe40007810000 */
[----:B------:R-:W-:Y:S01]  /*3e10*/  ISETP.NE.AND P0, PT, R104, RZ, PT ;  /* 0x000000ff6800720c */ /* 0x000fe20003f05270 */
[-CC-:B----4-:R-:W-:Y:S01]  /*3e20*/  FFMA.FTZ R33, R137, R4.reuse, -R58.reuse ;  /* 0x0000000489217223 */ /* 0x190fe2000001083a */
[----:B------:R-:W-:Y:S01]  /*3e30*/  FSEL R137, R40, -INF , P6 ;  /* 0xff80000028897808 */ /* 0x000fe20003000000 */
[--C-:B------:R-:W-:Y:S01]  /*3e40*/  FFMA.FTZ R12, R139, R4, -R58.reuse ;  /* 0x000000048b0c7223 */ /* 0x100fe2000001083a */
[----:B------:R-:W-:Y:S01]  /*3e50*/  FMNMX.FTZ R52, R83, R52, !PT ;  /* 0x0000003453347209 */ /* 0x000fe20007810000 */
[-CC-:B---3--:R-:W-:Y:S01]  /*3e60*/  FFMA.FTZ R37, R141, R4.reuse, -R58.reuse ;  /* 0x000000048d257223 */ /* 0x188fe2000001083a */
[----:B------:R-:W-:Y:S01]  /*3e70*/  FSEL R139, R42, -INF , P5 ;  /* 0xff8000002a8b7808 */ /* 0x000fe20002800000 */
[--C-:B------:R-:W-:Y:S01]  /*3e80*/  FFMA.FTZ R20, R143, R4, -R58.reuse ;  /* 0x000000048f147223 */ /* 0x100fe2000001083a */
[----:B------:R-:W-:Y:S01]  /*3e90*/  FMNMX.FTZ R52, R137, R52, !PT ;  /* 0x0000003489347209 */ /* 0x000fe20007810000 */
[-CC-:B------:R-:W-:Y:S01]  /*3ea0*/  FFMA.FTZ R85, R145, R4.reuse, -R58.reuse ;  /* 0x0000000491557223 */ /* 0x180fe2000001083a */
[----:B------:R-:W-:Y:S01]  /*3eb0*/  FSEL R141, R44, -INF , P4 ;  /* 0xff8000002c8d7808 */ /* 0x000fe20002000000 */
[--C-:B------:R-:W-:Y:S01]  /*3ec0*/  FFMA.FTZ R147, R147, R4, -R58.reuse ;  /* 0x0000000493937223 */ /* 0x100fe2000001083a */
[----:B------:R-:W-:Y:S01]  /*3ed0*/  FMNMX.FTZ R52, R139, R52, !PT ;  /* 0x000000348b347209 */ /* 0x000fe20007810000 */
[--C-:B------:R-:W-:Y:S01]  /*3ee0*/  FFMA.FTZ R42, R5, R4, -R58.reuse ;  /* 0x00000004052a7223 */ /* 0x100fe2000001083a */
[----:B------:R-:W-:Y:S01]  /*3ef0*/  FSEL R143, R46, -INF , P3 ;  /* 0xff8000002e8f7808 */ /* 0x000fe20001800000 */
[----:B------:R1:W-:Y:S01]  /*3f00*/  MUFU.EX2 R24, R147 ;  /* 0x0000009300187308 */ /* 0x0003e20000000800 */
[----:B------:R-:W-:Y:S01]  /*3f10*/  FMNMX.FTZ R52, R141, R52, !PT ;  /* 0x000000348d347209 */ /* 0x000fe20007810000 */
[-CC-:B------:R-:W-:Y:S01]  /*3f20*/  FFMA.FTZ R8, R123, R4.reuse, -R58.reuse ;  /* 0x000000047b087223 */ /* 0x180fe2000001083a */
[----:B------:R-:W-:Y:S01]  /*3f30*/  FSEL R145, R48, -INF , P2 ;  /* 0xff80000030917808 */ /* 0x000fe20001000000 */
[--C-:B------:R-:W-:Y:S01]  /*3f40*/  FFMA.FTZ R29, R91, R4, -R58.reuse ;  /* 0x000000045b1d7223 */ /* 0x100fe2000001083a */
[----:B------:R-:W-:Y:S01]  /*3f50*/  FMNMX.FTZ R52, R143, R52, !PT ;  /* 0x000000348f347209 */ /* 0x000fe20007810000 */
[-CC-:B------:R-:W-:Y:S01]  /*3f60*/  FFMA.FTZ R10, R129, R4.reuse, -R58.reuse ;  /* 0x00000004810a7223 */ /* 0x180fe2000001083a */
[----:B------:R-:W-:-:S01]  /*3f70*/  FFMA.FTZ R111, R111, R4, -R58 ;  /* 0x000000046f6f7223 */ /* 0x000fc2000001083a */
[--C-:B------:R-:W-:Y:S01]  /*3f80*/  FFMA.FTZ R105, R105, R4, -R58.reuse ;  /* 0x0000000469697223 */ /* 0x100fe2000001083a */
[----:B-1----:R-:W-:Y:S01]  /*3f90*/  FSEL R147, R50, -INF , P1 ;  /* 0xff80000032937808 */ /* 0x002fe20000800000 */
[----:B------:R-:W-:Y:S01]  /*3fa0*/  MUFU.EX2 R8, R8 ;  /* 0x0000000800087308 */ /* 0x000fe20000000800 */
[----:B------:R-:W-:Y:S01]  /*3fb0*/  FMNMX.FTZ R52, R145, R52, !PT ;  /* 0x0000003491347209 */ /* 0x000fe20007810000 */
[-CC-:B------:R-:W-:Y:S01]  /*3fc0*/  FFMA.FTZ R44, R97, R4.reuse, -R58.reuse ;  /* 0x00000004612c7223 */ /* 0x180fe2000001083a */
[----:B------:R-:W-:-:S01]  /*3fd0*/  FFMA.FTZ R87, R89, R4, -R58 ;  /* 0x0000000459577223 */ /* 0x000fc2000001083a */
[--C-:B------:R-:W-:Y:S01]  /*3fe0*/  FFMA.FTZ R40, R99, R4, -R58.reuse ;  /* 0x0000000463287223 */ /* 0x100fe2000001083a */
[----:B------:R-:W-:Y:S01]  /*3ff0*/  FMNMX.FTZ R52, R147, R52, !PT ;  /* 0x0000003493347209 */ /* 0x000fe20007810000 */
[-CC-:B------:R-:W-:Y:S01]  /*4000*/  FFMA.FTZ R97, R101, R4.reuse, -R58.reuse ;  /* 0x0000000465617223 */ /* 0x180fe2000001083a */
[----:B------:R-:W-:-:S01]  /*4010*/  FFMA.FTZ R46, R107, R4, -R58 ;  /* 0x000000046b2e7223 */ /* 0x000fc2000001083a */
[----:B------:R-:W-:Y:S01]  /*4020*/  MUFU.EX2 R29, R29 ;  /* 0x0000001d001d7308 */ /* 0x000fe20000000800 */
[----:B------:R-:W-:-:S01]  /*4030*/  FFMA.FTZ R149, R149, R4, -R58 ;  /* 0x0000000495957223 */ /* 0x000fc2000001083a */
[----:B------:R-:W1:Y:S01]  /*4040*/  SHFL.BFLY PT, R5, R52, 0x2, 0x1f ;  /* 0x0c401f0034057f89 */ /* 0x000e6200000e0000 */
[----:B------:R-:W-:-:S01]  /*4050*/  FFMA.FTZ R89, R151, R4, -R58 ;  /* 0x0000000497597223 */ /* 0x000fc2000001083a */
[-CC-:B------:R-:W-:Y:S01]  /*4060*/  FFMA.FTZ R153, R153, R4.reuse, -R58.reuse ;  /* 0x0000000499997223 */ /* 0x180fe2000001083a */
[----:B------:R-:W-:-:S01]  /*4070*/  FFMA.FTZ R91, R155, R4, -R58 ;  /* 0x000000049b5b7223 */ /* 0x000fc2000001083a */
[-CC-:B------:R-:W-:Y:S01]  /*4080*/  FFMA.FTZ R157, R157, R4.reuse, -R58.reuse ;  /* 0x000000049d9d7223 */ /* 0x180fe2000001083a */
[----:B------:R-:W-:-:S01]  /*4090*/  FFMA.FTZ R123, R159, R4, -R58 ;  /* 0x000000049f7b7223 */ /* 0x000fc2000001083a */
        /* <DEDUP_REMOVED lines=15> */
[----:B--2---:R-:W-:-:S01]  /*4190*/  FFMA.FTZ R111, R133, R4, -R58 ;  /* 0x00000004856f7223 */ /* 0x004fc2000001083a */
[----:B------:R-:W-:Y:S01]  /*41a0*/  MUFU.EX2 R10, R10 ;  /* 0x0000000a000a7308 */ /* 0x000fe20000000800 */
[----:B---3--:R-:W-:-:S01]  /*41b0*/  FFMA.FTZ R105, R125, R4, -R58 ;  /* 0x000000047d697223 */ /* 0x008fc2000001083a */
[----:B-1----:R-:W-:Y:S01]  /*41c0*/  FMNMX.FTZ R54, R52, R5, !PT ;  /* 0x0000000534367209 */ /* 0x002fe20007810000 */
[----:B------:R-:W-:-:S04]  /*41d0*/  FFMA.FTZ R52, R127, R4, -R58 ;  /* 0x000000047f347223 */ /* 0x000fc8000001083a */
[----:B------:R-:W1:Y:S01]  /*41e0*/  SHFL.BFLY PT, R5, R54, 0x1, 0x1f ;  /* 0x0c201f0036057f89 */ /* 0x000e6200000e0000 */
[----:B------:R-:W-:Y:S08]  /*41f0*/  MUFU.EX2 R33, R33 ;  /* 0x0000002100217308 */ /* 0x000ff00000000800 */
[----:B------:R-:W-:Y:S08]  /*4200*/  MUFU.EX2 R12, R12 ;  /* 0x0000000c000c7308 */ /* 0x000ff00000000800 */
[----:B------:R-:W-:Y:S01]  /*4210*/  MUFU.EX2 R37, R37 ;  /* 0x0000002500257308 */ /* 0x000fe20000000800 */
[----:B-1----:R-:W-:Y:S01]  /*4220*/  FMNMX.FTZ R5, R54, R5, !PT ;  /* 0x0000000536057209 */ /* 0x002fe20007810000 */
[----:B------:R-:W-:-:S06]  /*4230*/  FFMA.FTZ R54, R135, R4, -R58 ;  /* 0x0000000487367223 */ /* 0x000fcc000001083a */
[----:B------:R-:W-:Y:S01]  /*4240*/  MUFU.EX2 R20, R20 ;  /* 0x0000001400147308 */ /* 0x000fe20000000800 */
[C---:B------:R-:W-:Y:S01]  /*4250*/  FSETP.NEU.FTZ.AND P1, PT, R5.reuse, -INF , PT ;  /* 0xff8000000500780b */ /* 0x040fe20003f3d000 */
[----:B------:R-:W-:-:S05]  /*4260*/  FFMA.FTZ R56, R5, R4, -8 ;  /* 0xc100000005387423 */ /* 0x000fca0000010004 */
[----:B------:R-:W-:Y:S01]  /*4270*/  FSEL R64, R56, RZ, P1 ;  /* 0x000000ff38407208 */ /* 0x000fe20000800000 */
[----:B------:R-:W-:Y:S01]  /*4280*/  MUFU.EX2 R85, R85 ;  /* 0x0000005500557308 */ /* 0x000fe20000000800 */
[----:B------:R-:W-:-:S03]  /*4290*/  ISETP.NE.AND P1, PT, R2, RZ, PT ;  /* 0x000000ff0200720c */ /* 0x000fc60003f25270 */
        /* <DEDUP_REMOVED lines=31> */
[----:B-1----:R-:W-:-:S01]  /*4490*/  FADD.FTZ R25, R15, R14 ;  /* 0x0000000e0f197221 */ /* 0x002fc20000010000 */
[-CC-:B--2---:R-:W-:Y:S01]  /*44a0*/  FFMA.FTZ R21, R55, R4.reuse, -R64.reuse ;  /* 0x0000000437157223 */ /* 0x184fe20000010840 */
[----:B------:R-:W-:-:S01]  /*44b0*/  FFMA.FTZ R77, R77, R4, -R64 ;  /* 0x000000044d4d7223 */ /* 0x000fc20000010840 */
[-CC-:B------:R-:W-:Y:S01]  /*44c0*/  FFMA.FTZ R79, R79, R4.reuse, -R64.reuse ;  /* 0x000000044f4f7223 */ /* 0x180fe20000010840 */
[----:B------:R-:W-:-:S01]  /*44d0*/  FFMA.FTZ R81, R81, R4, -R64 ;  /* 0x0000000451517223 */ /* 0x000fc20000010840 */
[-CC-:B------:R-:W-:Y:S01]  /*44e0*/  FFMA.FTZ R83, R83, R4.reuse, -R64.reuse ;  /* 0x0000000453537223 */ /* 0x180fe20000010840 */
[----:B------:R-:W-:-:S01]  /*44f0*/  FFMA.FTZ R137, R137, R4, -R64 ;  /* 0x0000000489897223 */ /* 0x000fc20000010840 */
[----:B------:R-:W1:Y:S01]  /*4500*/  MUFU.EX2 R7, R7 ;  /* 0x0000000700077308 */ /* 0x000e620000000800 */
[----:B----4-:R-:W-:-:S01]  /*4510*/  FFMA.FTZ R58, R31, R4, -R64 ;  /* 0x000000041f3a7223 */ /* 0x010fc20000010840 */
[----:B------:R-:W-:Y:S01]  /*4520*/  FADD.FTZ R31, R8, R29 ;  /* 0x0000001d081f7221 */ /* 0x000fe20000010000 */
[----:B---3--:R-:W-:-:S01]  /*4530*/  FADD.FTZ R80, R66, R25 ;  /* 0x0000001942507221 */ /* 0x008fc20000010000 */
[----:B------:R-:W-:-:S02]  /*4540*/  @P1 VIADD R25, R6, 0x29840 ;  /* 0x0002984006191836 */ /* 0x000fc40000000000 */
[----:B------:R-:W-:-:S01]  /*4550*/  FFMA.FTZ R139, R139, R4, -R64 ;  /* 0x000000048b8b7223 */ /* 0x000fc20000010840 */
[----:B------:R-:W-:Y:S01]  /*4560*/  FADD.FTZ R82, R10, R31 ;  /* 0x0000001f0a527221 */ /* 0x000fe20000010000 */
[----:B------:R-:W-:-:S01]  /*4570*/  FFMA.FTZ R141, R141, R4, -R64 ;  /* 0x000000048d8d7223 */ /* 0x000fc20000010840 */
[----:B------:R-:W2:Y:S01]  /*4580*/  MUFU.EX2 R56, R56 ;  /* 0x0000003800387308 */ /* 0x000ea20000000800 */
[----:B-----5:R-:W-:-:S01]  /*4590*/  FADD.FTZ R80, R115, R80 ;  /* 0x0000005073507221 */ /* 0x020fc20000010000 */
[----:B------:R-:W-:Y:S01]  /*45a0*/  FADD.FTZ R31, R33, R82 ;  /* 0x00000052211f7221 */ /* 0x000fe20000010000 */
[----:B------:R-:W-:Y:S01]  /*45b0*/  @P1 PRMT R25, R18, 0x654, R25 ;  /* 0x0000065412191816 */ /* 0x000fe20000000019 */
[----:B------:R-:W-:Y:S01]  /*45c0*/  FFMA.FTZ R143, R143, R4, -R64 ;  /* 0x000000048f8f7223 */ /* 0x000fe20000010840 */
[----:B------:R-:W-:Y:S01]  /*45d0*/  F2FP.SATFINITE.E4M3.F32.PACK_AB_MERGE_C R33, R33, R10, RZ ;  /* 0x0000000a2121723e */ /* 0x000fe200048070ff */
[----:B------:R-:W-:Y:S01]  /*45e0*/  FADD.FTZ R6, R12, R31 ;  /* 0x0000001f0c067221 */ /* 0x000fe20000010000 */
[----:B------:R3:W-:Y:S01]  /*45f0*/  @P1 SYNCS.ARRIVE.TRANS64.RED.A1T0 RZ, [R25+URZ], RZ ;  /* 0x000000ff19ff19a7 */ /* 0x0007e2000810043f */
[----:B------:R4:W5:Y:S01]  /*4600*/  MUFU.EX2 R68, R11 ;  /* 0x0000000b00447308 */ /* 0x0009620000000800 */
[----:B-1----:R-:W-:-:S01]  /*4610*/  FADD.FTZ R31, R7, R80 ;  /* 0x00000050071f7221 */ /* 0x002fc20000010000 */
[----:B------:R-:W-:Y:S01]  /*4620*/  F2FP.SATFINITE.E4M3.F32.PACK_AB_MERGE_C R173, R29, R8, R33 ;  /* 0x000000081dad723e */ /* 0x000fe20004807021 */
[----:B------:R-:W-:-:S01]  /*4630*/  FFMA.FTZ R145, R145, R4, -R64 ;  /* 0x0000000491917223 */ /* 0x000fc20000010840 */
[----:B------:R-:W-:-:S02]  /*4640*/  F2FP.SATFINITE.E4M3.F32.PACK_AB_MERGE_C R66, R115, R66, RZ ;  /* 0x000000427342723e */ /* 0x000fc400048070ff */
[----:B------:R-:W-:Y:S02]  /*4650*/  PLOP3.LUT P1, PT, PT, PT, UP0, 0x80, 0x0 ;  /* 0x000000000000781c */ /* 0x000fe40003f2f008 */
[----:B------:R-:W1:Y:S01]  /*4660*/  MUFU.EX2 R27, R27 ;  /* 0x0000001b001b7308 */ /* 0x000e620000000800 */
[----:B--2---:R-:W-:-:S01]  /*4670*/  FADD.FTZ R31, R56, R31 ;  /* 0x0000001f381f7221 */ /* 0x004fc20000010000 */
[-C--:B----4-:R-:W-:Y:S01]  /*4680*/  FFMA.FTZ R11, R41, R4.reuse, -R64 ;  /* 0x00000004290b7223 */ /* 0x090fe20000010840 */
[----:B------:R-:W-:Y:S01]  /*4690*/  F2FP.SATFINITE.E4M3.F32.PACK_AB_MERGE_C R172, R14, R15, R66 ;  /* 0x0000000f0eac723e */ /* 0x000fe20004807042 */
[----:B------:R-:W-:-:S04]  /*46a0*/  FFMA.FTZ R64, R147, R4, -R64 ;  /* 0x0000000493407223 */ /* 0x000fc80000010840 */
[----:B------:R-:W2:Y:S01]  /*46b0*/  MUFU.EX2 R9, R9 ;  /* 0x0000000900097308 */ /* 0x000ea20000000800 */
[----:B-----5:R-:W-:-:S07]  /*46c0*/  FADD.FTZ R80, R68, R31 ;  /* 0x0000001f44507221 */ /* 0x020fce0000010000 */
[----:B------:R-:W4:Y:S01]  /*46d0*/  MUFU.EX2 R87, R87 ;  /* 0x0000005700577308 */ /* 0x000f220000000800 */
[----:B-1----:R-:W-:-:S01]  /*46e0*/  FADD.FTZ R80, R27, R80 ;  /* 0x000000501b507221 */ /* 0x002fc20000010000 */
[----:B------:R-:W-:-:S04]  /*46f0*/  F2FP.SATFINITE.E4M3.F32.PACK_AB_MERGE_C R68, R27, R68, RZ ;  /* 0x000000441b44723e */ /* 0x000fc800048070ff */
[----:B------:R-:W-:Y:S02]  /*4700*/  F2FP.SATFINITE.E4M3.F32.PACK_AB_MERGE_C R174, R56, R7, R68 ;  /* 0x0000000738ae723e */ /* 0x000fe40004807044 */
[----:B------:R1:W-:Y:S08]  /*4710*/  MUFU.EX2 R70, R39 ;  /* 0x0000002700467308 */ /* 0x0003f00000000800 */
[----:B------:R-:W5:Y:S01]  /*4720*/  MUFU.EX2 R58, R58 ;  /* 0x0000003a003a7308 */ /* 0x000f620000000800 */
[----:B-1----:R-:W-:-:S04]  /*4730*/  FADD.FTZ R39, R37, R6 ;  /* 0x0000000625277221 */ /* 0x002fc80000010000 */
[----:B------:R-:W-:-:S03]  /*4740*/  FADD.FTZ R82, R20, R39 ;  /* 0x0000002714527221 */ /* 0x000fc60000010000 */
[----:B------:R-:W1:Y:S01]  /*4750*/  MUFU.EX2 R26, R149 ;  /* 0x00000095001a7308 */ /* 0x000e620000000800 */
[----:B---3--:R-:W-:-:S01]  /*4760*/  FADD.FTZ R25, R85, R82 ;  /* 0x0000005255197221 */ /* 0x008fc20000010000 */
[----:B------:R-:W-:-:S03]  /*4770*/  F2FP.SATFINITE.E4M3.F32.PACK_AB_MERGE_C R85, R85, R20, RZ ;  /* 0x000000145555723e */ /* 0x000fc600048070ff */
[----:B------:R-:W-:Y:S01]  /*4780*/  FADD.FTZ R82, R24, R25 ;  /* 0x0000001918527221 */ /* 0x000fe20000010000 */
[----:B--2---:R-:W-:-:S01]  /*4790*/  FADD.FTZ R25, R9, R80 ;  /* 0x0000005009197221 */ /* 0x004fc20000010000 */
[----:B------:R-:W-:Y:S01]  /*47a0*/  F2FP.SATFINITE.E4M3.F32.PACK_AB_MERGE_C R175, R37, R12, R85 ;  /* 0x0000000c25af723e */ /* 0x000fe20004807055 */
[----:B------:R-:W2:Y:S01]  /*47b0*/  MUFU.EX2 R35, R35 ;  /* 0x0000002300237308 */ /* 0x000ea20000000800 */
[----:B----4-:R-:W-:-:S01]  /*47c0*/  FADD.FTZ R31, R87, R82 ;  /* 0x00000052571f7221 */ /* 0x010fc20000010000 */
[----:B-----5:R-:W-:-:S06]  /*47d0*/  FADD.FTZ R82, R58, R25 ;  /* 0x000000193a527221 */ /* 0x020fcc0000010000 */
[----:B------:R-:W3:Y:S01]  /*47e0*/  MUFU.EX2 R89, R89 ;  /* 0x0000005900597308 */ /* 0x000ee20000000800 */
[----:B-1----:R-:W-:-:S07]  /*47f0*/  FADD.FTZ R84, R26, R31 ;  /* 0x0000001f1a547221 */ /* 0x002fce0000010000 */
[----:B------:R-:W1:Y:S01]  /*4800*/  MUFU.EX2 R28, R153 ;  /* 0x00000099001c7308 */ /* 0x000e620000000800 */
[----:B--2---:R-:W-:-:S01]  /*4810*/  FADD.FTZ R25, R35, R82 ;  /* 0x0000005223197221 */ /* 0x004fc20000010000 */
[----:B------:R-:W-:-:S03]  /*4820*/  F2FP.SATFINITE.E4M3.F32.PACK_AB_MERGE_C R35, R70, R35, RZ ;  /* 0x000000234623723e */ /* 0x000fc600048070ff */
[----:B------:R-:W-:Y:S01]  /*4830*/  FADD.FTZ R82, R70, R25 ;  /* 0x0000001946527221 */ /* 0x000fe20000010000 */
[----:B------:R-:W-:Y:S02]  /*4840*/  F2FP.SATFINITE.E4M3.F32.PACK_AB_MERGE_C R176, R58, R9, R35 ;  /* 0x000000093ab0723e */ /* 0x000fe40004807023 */
[----:B------:R-:W2:Y:S01]  /*4850*/  MUFU.EX2 R11, R11 ;  /* 0x0000000b000b7308 */ /* 0x000ea20000000800 */
[----:B---3--:R-:W-:-:S01]  /*4860*/  FADD.FTZ R31, R89, R84 ;  /* 0x00000054591f7221 */ /* 0x008fc20000010000 */
[----:B------:R-:W-:-:S04]  /*4870*/  F2FP.SATFINITE.E4M3.F32.PACK_AB_MERGE_C R89, R89, R26, RZ ;  /* 0x0000001a5959723e */ /* 0x000fc800048070ff */
[----:B------:R-:W-:Y:S02]  /*4880*/  F2FP.SATFINITE.E4M3.F32.PACK_AB_MERGE_C R177, R87, R24, R89 ;  /* 0x0000001857b1723e */ /* 0x000fe40004807059 */
[----:B------:R-:W3:Y:S01]  /*4890*/  MUFU.EX2 R91, R91 ;  /* 0x0000005b005b7308 */ /* 0x000ee20000000800 */
[----:B-1----:R-:W-:-:S07]  /*48a0*/  FADD.FTZ R84, R28, R31 ;  /* 0x0000001f1c547221 */ /* 0x002fce0000010000 */
[----:B------:R-:W1:Y:S01]  /*48b0*/  MUFU.EX2 R60, R60 ;  /* 0x0000003c003c7308 */ /* 0x000e620000000800 */
[----:B--2---:R-:W-:-:S07]  /*48c0*/  FADD.FTZ R25, R11, R82 ;  /* 0x000000520b197221 */ /* 0x004fce0000010000 */
[----:B------:R-:W2:Y:S01]  /*48d0*/  MUFU.EX2 R30, R157 ;  /* 0x0000009d001e7308 */ /* 0x000ea20000000800 */
[----:B---3--:R-:W-:-:S07]  /*48e0*/  FADD.FTZ R31, R91, R84 ;  /* 0x000000545b1f7221 */ /* 0x008fce0000010000 */
[----:B------:R-:W3:Y:S01]  /*48f0*/  MUFU.EX2 R43, R43 ;  /* 0x0000002b002b7308 */ /* 0x000ee20000000800 */
[----:B-1----:R-:W-:-:S07]  /*4900*/  FADD.FTZ R84, R60, R25 ;  /* 0x000000193c547221 */ /* 0x002fce0000010000 */
[----:B------:R-:W1:Y:S01]  /*4910*/  MUFU.EX2 R123, R123 ;  /* 0x0000007b007b7308 */ /* 0x000e620000000800 */
[----:B--2---:R-:W-:-:S07]  /*4920*/  FADD.FTZ R86, R30, R31 ;  /* 0x0000001f1e567221 */ /* 0x004fce0000010000 */
[----:B------:R-:W2:Y:S01]  /*4930*/  MUFU.EX2 R72, R45 ;  /* 0x0000002d00487308 */ /* 0x000ea20000000800 */
[----:B---3--:R-:W-:-:S07]  /*4940*/  FADD.FTZ R25, R43, R84 ;  /* 0x000000542b197221 */ /* 0x008fce0000010000 */
[----:B------:R-:W3:Y:S01]  /*4950*/  MUFU.EX2 R32, R161 ;  /* 0x000000a100207308 */ /* 0x000ee20000000800 */
[----:B-1----:R-:W-:-:S01]  /*4960*/  FADD.FTZ R31, R123, R86 ;  /* 0x000000567b1f7221 */ /* 0x002fc20000010000 */
[----:B------:R-:W-:Y:S02]  /*4970*/  F2FP.SATFINITE.E4M3.F32.PACK_AB_MERGE_C R123, R123, R30, RZ ;  /* 0x0000001e7b7b723e */ /* 0x000fe400048070ff */
[----:B------:R-:W-:Y:S02]  /*4980*/  CS2R R86, SRZ ;  /* 0x0000000000567805 */ /* 0x000fe4000001ff00 */
[----:B------:R-:W-:Y:S02]  /*4990*/  F2FP.SATFINITE.E4M3.F32.PACK_AB_MERGE_C R179, R91, R28, R123 ;  /* 0x0000001c5bb3723e */ /* 0x000fe4000480707b */
[----:B------:R-:W-:Y:S01]  /*49a0*/  CS2R R28, SRZ ;  /* 0x00000000001c7805 */ /* 0x000fe2000001ff00 */
[----:B------:R-:W1:Y:S01]  /*49b0*/  MUFU.EX2 R13, R13 ;  /* 0x0000000d000d7308 */ /* 0x000e620000000800 */
[----:B--2---:R-:W-:-:S01]  /*49c0*/  FADD.FTZ R10, R72, R25 ;  /* 0x00000019480a7221 */ /* 0x004fc20000010000 */
[----:B------:R-:W-:-:S02]  /*49d0*/  F2FP.SATFINITE.E4M3.F32.PACK_AB_MERGE_C R43, R72, R43, RZ ;  /* 0x0000002b482b723e */ /* 0x000fc400048070ff */
[----:B------:R-:W-:Y:S02]  /*49e0*/  CS2R R72, SRZ ;  /* 0x0000000000487805 */ /* 0x000fe4000001ff00 */
[----:B------:R-:W-:Y:S02]  /*49f0*/  F2FP.SATFINITE.E4M3.F32.PACK_AB_MERGE_C R178, R60, R11, R43 ;  /* 0x0000000b3cb2723e */ /* 0x000fe4000480702b */
[----:B------:R-:W2:Y:S01]  /*4a00*/  MUFU.EX2 R129, R129 ;  /* 0x0000008100817308 */ /* 0x000ea20000000800 */
[----:B---3--:R-:W-:-:S07]  /*4a10*/  FADD.FTZ R84, R32, R31 ;  /* 0x0000001f20547221 */ /* 0x008fce0000010000 */
[----:B------:R-:W3:Y:S01]  /*4a20*/  MUFU.EX2 R62, R62 ;  /* 0x0000003e003e7308 */ /* 0x000ee20000000800 */
[----:B-1----:R-:W-:-:S07]  /*4a30*/  FADD.FTZ R25, R13, R10 ;  /* 0x0000000a0d197221 */ /* 0x002fce0000010000 */
[----:B------:R-:W1:Y:S01]  /*4a40*/  MUFU.EX2 R34, R165 ;  /* 0x000000a500227308 */ /* 0x000e620000000800 */
[----:B--2---:R-:W-:-:S01]  /*4a50*/  FADD.FTZ R31, R129, R84 ;  /* 0x00000054811f7221 */ /* 0x004fc20000010000 */
[----:B------:R-:W-:-:S06]  /*4a60*/  CS2R R84, SRZ ;  /* 0x0000000000547805 */ /* 0x000fcc000001ff00 */
[----:B------:R-:W2:Y:S01]  /*4a70*/  MUFU.EX2 R51, R51 ;  /* 0x0000003300337308 */ /* 0x000ea20000000800 */
[----:B---3--:R-:W-:-:S07]  /*4a80*/  FADD.FTZ R20, R62, R25 ;  /* 0x000000193e147221 */ /* 0x008fce0000010000 */
[----:B------:R-:W3:Y:S01]  /*4a90*/  MUFU.EX2 R113, R113 ;  /* 0x0000007100717308 */ /* 0x000ee20000000800 */
[----:B-1----:R-:W-:-:S07]  /*4aa0*/  FADD.FTZ R26, R34, R31 ;  /* 0x0000001f221a7221 */ /* 0x002fce0000010000 */
[----:B------:R-:W1:Y:S01]  /*4ab0*/  MUFU.EX2 R74, R53 ;  /* 0x00000035004a7308 */ /* 0x000e620000000800 */
[----:B--2---:R-:W-:-:S07]  /*4ac0*/  FADD.FTZ R25, R51, R20 ;  /* 0x0000001433197221 */ /* 0x004fce0000010000 */
[----:B------:R-:W2:Y:S01]  /*4ad0*/  MUFU.EX2 R21, R21 ;  /* 0x0000001500157308 */ /* 0x000ea20000000800 */
[C---:B---3--:R-:W-:Y:S01]  /*4ae0*/  F2FP.SATFINITE.E4M3.F32.PACK_AB_MERGE_C R34, R113.reuse, R34, RZ ;  /* 0x000000227122723e */ /* 0x048fe200048070ff */
[----:B------:R-:W-:-:S03]  /*4af0*/  FADD.FTZ R113, R113, R26 ;  /* 0x0000001a71717221 */ /* 0x000fc60000010000 */
[----:B------:R-:W-:Y:S01]  /*4b00*/  F2FP.SATFINITE.E4M3.F32.PACK_AB_MERGE_C R181, R129, R32, R34 ;  /* 0x0000002081b5723e */ /* 0x000fe20004807022 */
[----:B------:R-:W-:-:S01]  /*4b10*/  FADD.FTZ R26, R36, R113 ;  /* 0x00000071241a7221 */ /* 0x000fc20000010000 */
[----:B------:R-:W-:Y:S01]  /*4b20*/  CS2R R34, SRZ ;  /* 0x0000000000227805 */ /* 0x000fe2000001ff00 */
[----:B------:R-:W3:Y:S01]  /*4b30*/  MUFU.EX2 R109, R109 ;  /* 0x0000006d006d7308 */ /* 0x000ee20000000800 */
[----:B-1----:R-:W-:-:S01]  /*4b40*/  FADD.FTZ R20, R74, R25 ;  /* 0x000000194a147221 */ /* 0x002fc20000010000 */
[----:B------:R-:W-:Y:S02]  /*4b50*/  F2FP.SATFINITE.E4M3.F32.PACK_AB_MERGE_C R51, R74, R51, RZ ;  /* 0x000000334a33723e */ /* 0x000fe400048070ff */
[----:B------:R-:W-:Y:S02]  /*4b60*/  CS2R R32, SRZ ;  /* 0x0000000000207805 */ /* 0x000fe4000001ff00 */
[----:B------:R-:W-:Y:S02]  /*4b70*/  F2FP.SATFINITE.E4M3.F32.PACK_AB_MERGE_C R180, R62, R13, R51 ;  /* 0x0000000d3eb4723e */ /* 0x000fe40004807033 */
[----:B------:R1:W4:Y:S01]  /*4b80*/  MUFU.EX2 R76, R57 ;  /* 0x00000039004c7308 */ /* 0x0003220000000800 */
[----:B--2---:R-:W-:-:S07]  /*4b90*/  FADD.FTZ R25, R21, R20 ;  /* 0x0000001415197221 */ /* 0x004fce0000010000 */
[----:B------:R-:W2:Y:S01]  /*4ba0*/  MUFU.EX2 R59, R59 ;  /* 0x0000003b003b7308 */ /* 0x000ea20000000800 */
[----:B---3--:R-:W-:-:S01]  /*4bb0*/  FADD.FTZ R27, R109, R26 ;  /* 0x0000001a6d1b7221 */ /* 0x008fc20000010000 */
[----:B-1----:R-:W-:-:S03]  /*4bc0*/  CS2R R56, SRZ ;  /* 0x0000000000387805 */ /* 0x002fc6000001ff00 */
[----:B------:R-:W-:-:S03]  /*4bd0*/  FADD.FTZ R30, R38, R27 ;  /* 0x0000001b261e7221 */ /* 0x000fc60000010000 */
[----:B------:R-:W1:Y:S01]  /*4be0*/  MUFU.EX2 R103, R103 ;  /* 0x0000006700677308 */ /* 0x000e620000000800 */
[----:B----4-:R-:W-:-:S07]  /*4bf0*/  FADD.FTZ R26, R76, R25 ;  /* 0x000000194c1a7221 */ /* 0x010fce0000010000 */
[----:B------:R3:W4:Y:S01]  /*4c00*/  MUFU.EX2 R78, R61 ;  /* 0x0000003d004e7308 */ /* 0x0007220000000800 */
[----:B--2---:R-:W-:-:S07]  /*4c10*/  FADD.FTZ R25, R59, R26 ;  /* 0x0000001a3b197221 */ /* 0x004fce0000010000 */
[----:B------:R-:W2:Y:S01]  /*4c20*/  MUFU.EX2 R40, R40 ;  /* 0x0000002800287308 */ /* 0x000ea20000000800 */
[C---:B-1----:R-:W-:Y:S01]  /*4c30*/  F2FP.SATFINITE.E4M3.F32.PACK_AB_MERGE_C R38, R103.reuse, R38, RZ ;  /* 0x000000266726723e */ /* 0x042fe200048070ff */
[----:B------:R-:W-:Y:S01]  /*4c40*/  FADD.FTZ R103, R103, R30 ;  /* 0x0000001e67677221 */ /* 0x000fe20000010000 */
[----:B---3--:R-:W-:Y:S02]  /*4c50*/  CS2R R60, SRZ ;  /* 0x00000000003c7805 */ /* 0x008fe4000001ff00 */
[----:B------:R-:W-:Y:S02]  /*4c60*/  CS2R R30, SRZ ;  /* 0x00000000001e7805 */ /* 0x000fe4000001ff00 */
[----:B------:R-:W-:Y:S02]  /*4c70*/  F2FP.SATFINITE.E4M3.F32.PACK_AB_MERGE_C R183, R109, R36, R38 ;  /* 0x000000246db7723e */ /* 0x000fe40004807026 */
[----:B------:R-:W-:Y:S02]  /*4c80*/  CS2R R38, SRZ ;  /* 0x0000000000267805 */ /* 0x000fe4000001ff00 */
[----:B------:R-:W-:Y:S01]  /*4c90*/  CS2R R36, SRZ ;  /* 0x0000000000247805 */ /* 0x000fe2000001ff00 */
[----:B------:R-:W1:Y:S01]  /*4ca0*/  MUFU.EX2 R63, R63 ;  /* 0x0000003f003f7308 */ /* 0x000e620000000800 */
[C---:B----4-:R-:W-:Y:S01]  /*4cb0*/  F2FP.SATFINITE.E4M3.F32.PACK_AB_MERGE_C R59, R78.reuse, R59, RZ ;  /* 0x0000003b4e3b723e */ /* 0x050fe200048070ff */
[----:B------:R-:W-:-:S03]  /*4cc0*/  FADD.FTZ R78, R78, R25 ;  /* 0x000000194e4e7221 */ /* 0x000fc60000010000 */
[----:B------:R-:W-:Y:S02]  /*4cd0*/  F2FP.SATFINITE.E4M3.F32.PACK_AB_MERGE_C R182, R76, R21, R59 ;  /* 0x000000154cb6723e */ /* 0x000fe4000480703b */
[----:B------:R-:W-:Y:S01]  /*4ce0*/  CS2R R58, SRZ ;  /* 0x00000000003a7805 */ /* 0x000fe2000001ff00 */
        /* <DEDUP_REMOVED lines=10> */
[----:B------:R1:W4:Y:S01]  /*4d90*/  MUFU.EX2 R80, R69 ;  /* 0x0000004500507308 */ /* 0x0003220000000800 */
[----:B---3--:R-:W-:-:S07]  /*4da0*/  FADD.FTZ R25, R67, R12 ;  /* 0x0000000c43197221 */ /* 0x008fce0000010000 */
[----:B------:R-:W3:Y:S01]  /*4db0*/  MUFU.EX2 R44, R44 ;  /* 0x0000002c002c7308 */ /* 0x000ee20000000800 */
[C---:B--2---:R-:W-:Y:S01]  /*4dc0*/  F2FP.SATFINITE.E4M3.F32.PACK_AB_MERGE_C R42, R93.reuse, R42, RZ ;  /* 0x0000002a5d2a723e */ /* 0x044fe200048070ff */
[----:B------:R-:W-:Y:S01]  /*4dd0*/  FADD.FTZ R93, R93, R24 ;  /* 0x000000185d5d7221 */ /* 0x000fe20000010000 */
[----:B-1----:R-:W-:Y:S02]  /*4de0*/  CS2R R68, SRZ ;  /* 0x0000000000447805 */ /* 0x002fe4000001ff00 */
[----:B------:R-:W-:Y:S02]  /*4df0*/  F2FP.SATFINITE.E4M3.F32.PACK_AB_MERGE_C R185, R95, R40, R42 ;  /* 0x000000285fb9723e */ /* 0x000fe4000480702a */
[----:B------:R-:W-:Y:S02]  /*4e00*/  CS2R R42, SRZ ;  /* 0x00000000002a7805 */ /* 0x000fe4000001ff00 */
[----:B------:R-:W-:Y:S01]  /*4e10*/  CS2R R40, SRZ ;  /* 0x0000000000287805 */ /* 0x000fe2000001ff00 */
[----:B------:R-:W1:Y:S01]  /*4e20*/  MUFU.EX2 R71, R71 ;  /* 0x0000004700477308 */ /* 0x000e620000000800 */
[C---:B----4-:R-:W-:Y:S01]  /*4e30*/  F2FP.SATFINITE.E4M3.F32.PACK_AB_MERGE_C R67, R80.reuse, R67, RZ ;  /* 0x000000435043723e */ /* 0x050fe200048070ff */
[----:B------:R-:W-:-:S03]  /*4e40*/  FADD.FTZ R80, R80, R25 ;  /* 0x0000001950507221 */ /* 0x000fc60000010000 */
[----:B------:R-:W-:Y:S02]  /*4e50*/  F2FP.SATFINITE.E4M3.F32.PACK_AB_MERGE_C R184, R6, R63, R67 ;  /* 0x0000003f06b8723e */ /* 0x000fe40004807043 */
[----:B------:R-:W-:Y:S02]  /*4e60*/  CS2R R66, SRZ ;  /* 0x0000000000427805 */ /* 0x000fe4000001ff00 */
[----:B------:R-:W-:Y:S01]  /*4e70*/  CS2R R62, SRZ ;  /* 0x00000000003e7805 */ /* 0x000fe2000001ff00 */
[----:B------:R-:W2:Y:S01]  /*4e80*/  MUFU.EX2 R97, R97 ;  /* 0x0000006100617308 */ /* 0x000ea20000000800 */
[----:B---3--:R-:W-:-:S07]  /*4e90*/  FADD.FTZ R12, R44, R93 ;  /* 0x0000005d2c0c7221 */ /* 0x008fce0000010000 */
[----:B------:R3:W4:Y:S01]  /*4ea0*/  MUFU.EX2 R82, R75 ;  /* 0x0000004b00527308 */ /* 0x0007220000000800 */
[----:B-1----:R-:W-:-:S07]  /*4eb0*/  FADD.FTZ R25, R71, R80 ;  /* 0x0000005047197221 */ /* 0x002fce0000010000 */
[----:B------:R-:W-:Y:S01]  /*4ec0*/  MUFU.EX2 R46, R46 ;  /* 0x0000002e002e7308 */ /* 0x000fe20000000800 */
[----:B--2---:R-:W-:-:S01]  /*4ed0*/  FADD.FTZ R27, R97, R12 ;  /* 0x0000000c611b7221 */ /* 0x004fc20000010000 */
[----:B---3--:R-:W-:-:S06]  /*4ee0*/  CS2R R74, SRZ ;  /* 0x00000000004a7805 */ /* 0x008fcc000001ff00 */
[----:B------:R-:W1:Y:S01]  /*4ef0*/  MUFU.EX2 R99, R99 ;  /* 0x0000006300637308 */ /* 0x000e620000000800 */
[----:B----4-:R-:W-:-:S07]  /*4f00*/  FADD.FTZ R24, R82, R25 ;  /* 0x0000001952187221 */ /* 0x010fce0000010000 */
[----:B------:R-:W2:Y:S08]  /*4f10*/  MUFU.EX2 R77, R77 ;  /* 0x0000004d004d7308 */ /* 0x000eb00000000800 */
[----:B------:R3:W4:Y:S01]  /*4f20*/  MUFU.EX2 R10, R79 ;  /* 0x0000004f000a7308 */ /* 0x0007220000000800 */
[----:B-1----:R-:W-:Y:S01]  /*4f30*/  F2FP.SATFINITE.E4M3.F32.PACK_AB_MERGE_C R26, R99, R46, RZ ;  /* 0x0000002e631a723e */ /* 0x002fe200048070ff */
[----:B------:R-:W-:-:S03]  /*4f40*/  FADD.FTZ R46, R46, R27 ;  /* 0x0000001b2e2e7221 */ /* 0x000fc60000010000 */
[----:B------:R-:W-:Y:S01]  /*4f50*/  F2FP.SATFINITE.E4M3.F32.PACK_AB_MERGE_C R187, R97, R44, R26 ;  /* 0x0000002c61bb723e */ /* 0x000fe2000480701a */
[----:B------:R-:W-:-:S01]  /*4f60*/  FADD.FTZ R99, R99, R46 ;  /* 0x0000002e63637221 */ /* 0x000fc20000010000 */
[----:B------:R-:W-:Y:S01]  /*4f70*/  CS2R R46, SRZ ;  /* 0x00000000002e7805 */ /* 0x000fe2000001ff00 */
[----:B------:R-:W-:Y:S01]  /*4f80*/  MUFU.EX2 R50, R50 ;  /* 0x0000003200327308 */ /* 0x000fe20000000800 */
[----:B--2---:R-:W-:-:S01]  /*4f90*/  FADD.FTZ R25, R77, R24 ;  /* 0x000000184d197221 */ /* 0x004fc20000010000 */
[----:B---3--:R-:W-:Y:S02]  /*4fa0*/  CS2R R78, SRZ ;  /* 0x00000000004e7805 */ /* 0x008fe4000001ff00 */
[----:B------:R-:W-:Y:S02]  /*4fb0*/  CS2R R44, SRZ ;  /* 0x00000000002c7805 */ /* 0x000fe4000001ff00 */
[----:B------:R-:W-:Y:S02]  /*4fc0*/  CS2R R26, SRZ ;  /* 0x00000000001a7805 */ /* 0x000fe4000001ff00 */
[----:B------:R-:W1:Y:S01]  /*4fd0*/  MUFU.EX2 R105, R105 ;  /* 0x0000006900697308 */ /* 0x000e620000000800 */
[C---:B----4-:R-:W-:Y:S01]  /*4fe0*/  F2FP.SATFINITE.E4M3.F32.PACK_AB_MERGE_C R77, R10.reuse, R77, RZ ;  /* 0x0000004d0a4d723e */ /* 0x050fe200048070ff */
[----:B------:R-:W-:Y:S01]  /*4ff0*/  FADD.FTZ R10, R10, R25 ;  /* 0x000000190a0a7221 */ /* 0x000fe20000010000 */
[----:B------:R-:W-:-:S02]  /*5000*/  CS2R R24, SRZ ;  /* 0x0000000000187805 */ /* 0x000fc4000001ff00 */
[----:B------:R-:W-:Y:S02]  /*5010*/  F2FP.SATFINITE.E4M3.F32.PACK_AB_MERGE_C R186, R82, R71, R77 ;  /* 0x0000004752ba723e */ /* 0x000fe4000480704d */
[----:B------:R-:W-:Y:S02]  /*5020*/  CS2R R76, SRZ ;  /* 0x00000000004c7805 */ /* 0x000fe4000001ff00 */
[----:B------:R-:W-:Y:S01]  /*5030*/  CS2R R70, SRZ ;  /* 0x0000000000467805 */ /* 0x000fe2000001ff00 */
[----:B------:R-:W2:Y:S08]  /*5040*/  MUFU.EX2 R48, R48 ;  /* 0x0000003000307308 */ /* 0x000eb00000000800 */
[----:B------:R-:W3:Y:S01]  /*5050*/  MUFU.EX2 R81, R81 ;  /* 0x0000005100517308 */ /* 0x000ee20000000800 */
[----:B-1----:R-:W-:-:S07]  /*5060*/  F2FP.SATFINITE.E4M3.F32.PACK_AB_MERGE_C R15, R105, R50, RZ ;  /* 0x00000032690f723e */ /* 0x002fce00048070ff */
[----:B------:R-:W1:Y:S01]  /*5070*/  MUFU.EX2 R101, R101 ;  /* 0x0000006500657308 */ /* 0x000e620000000800 */
[----:B--2---:R-:W-:-:S07]  /*5080*/  FADD.FTZ R14, R48, R99 ;  /* 0x00000063300e7221 */ /* 0x004fce0000010000 */
[----:B------:R2:W4:Y:S01]  /*5090*/  MUFU.EX2 R20, R83 ;  /* 0x0000005300147308 */ /* 0x0005220000000800 */
[----:B---3--:R-:W-:-:S07]  /*50a0*/  FADD.FTZ R7, R81, R10 ;  /* 0x0000000a51077221 */ /* 0x008fce0000010000 */
[----:B------:R-:W3:Y:S01]  /*50b0*/  MUFU.EX2 R137, R137 ;  /* 0x0000008900897308 */ /* 0x000ee20000000800 */
[C---:B-1----:R-:W-:Y:S01]  /*50c0*/  F2FP.SATFINITE.E4M3.F32.PACK_AB_MERGE_C R189, R101.reuse, R48, R15 ;  /* 0x0000003065bd723e */ /* 0x042fe2000480700f */
[----:B------:R-:W-:Y:S01]  /*50d0*/  FADD.FTZ R101, R101, R14 ;  /* 0x0000000e65657221 */ /* 0x000fe20000010000 */
[----:B--2---:R-:W-:Y:S02]  /*50e0*/  CS2R R82, SRZ ;  /* 0x0000000000527805 */ /* 0x004fe4000001ff00 */
[----:B------:R-:W-:Y:S01]  /*50f0*/  CS2R R48, SRZ ;  /* 0x0000000000307805 */ /* 0x000fe2000001ff00 */
[----:B------:R-:W-:-:S02]  /*5100*/  FADD.FTZ R50, R50, R101 ;  /* 0x0000006532327221 */ /* 0x000fc40000010000 */
[----:B------:R-:W1:Y:S01]  /*5110*/  MUFU.EX2 R8, R139 ;  /* 0x0000008b00087308 */ /* 0x000e620000000800 */
[----:B----4-:R-:W-:-:S01]  /*5120*/  FADD.FTZ R10, R20, R7 ;  /* 0x00000007140a7221 */ /* 0x010fc20000010000 */
[----:B------:R-:W-:Y:S01]  /*5130*/  FADD.FTZ R105, R105, R50 ;  /* 0x0000003269697221 */ /* 0x000fe20000010000 */
[----:B------:R-:W-:-:S05]  /*5140*/  CS2R R50, SRZ ;  /* 0x0000000000327805 */ /* 0x000fca000001ff00 */
[----:B------:R-:W-:Y:S01]  /*5150*/  MUFU.EX2 R54, R54 ;  /* 0x0000003600367308 */ /* 0x000fe20000000800 */
[----:B---3--:R-:W-:-:S07]  /*5160*/  FADD.FTZ R7, R137, R10 ;  /* 0x0000000a89077221 */ /* 0x008fce0000010000 */
[----:B------:R-:W2:Y:S01]  /*5170*/  MUFU.EX2 R111, R111 ;  /* 0x0000006f006f7308 */ /* 0x000ea20000000800 */
[C---:B-1----:R-:W-:Y:S01]  /*5180*/  F2FP.SATFINITE.E4M3.F32.PACK_AB_MERGE_C R137, R8.reuse, R137, RZ ;  /* 0x000000890889723e */ /* 0x042fe200048070ff */
[----:B------:R-:W-:-:S03]  /*5190*/  FADD.FTZ R8, R8, R7 ;  /* 0x0000000708087221 */ /* 0x000fc60000010000 */
[----:B------:R-:W-:Y:S02]  /*51a0*/  F2FP.SATFINITE.E4M3.F32.PACK_AB_MERGE_C R188, R20, R81, R137 ;  /* 0x0000005114bc723e */ /* 0x000fe40004807089 */
[----:B------:R-:W-:Y:S01]  /*51b0*/  CS2R R80, SRZ ;  /* 0x0000000000507805 */ /* 0x000fe2000001ff00 */
[----:B------:R-:W1:Y:S08]  /*51c0*/  MUFU.EX2 R52, R52 ;  /* 0x0000003400347308 */ /* 0x000e700000000800 */
[----:B------:R-:W3:Y:S01]  /*51d0*/  MUFU.EX2 R141, R141 ;  /* 0x0000008d008d7308 */ /* 0x000ee20000000800 */
[----:B--2---:R-:W-:-:S07]  /*51e0*/  F2FP.SATFINITE.E4M3.F32.PACK_AB_MERGE_C R9, R111, R54, RZ ;  /* 0x000000366f09723e */ /* 0x004fce00048070ff */
[----:B------:R-:W2:Y:S01]  /*51f0*/  MUFU.EX2 R107, R107 ;  /* 0x0000006b006b7308 */ /* 0x000ea20000000800 */
[----:B-1----:R-:W-:-:S07]  /*5200*/  FADD.FTZ R10, R52, R105 ;  /* 0x00000069340a7221 */ /* 0x002fce0000010000 */
[----:B------:R-:W1:Y:S01]  /*5210*/  MUFU.EX2 R12, R143 ;  /* 0x0000008f000c7308 */ /* 0x000e620000000800 */
[----:B---3--:R-:W-:-:S07]  /*5220*/  FADD.FTZ R7, R141, R8 ;  /* 0x000000088d077221 */ /* 0x008fce0000010000 */
[----:B------:R-:W-:Y:S01]  /*5230*/  MUFU.EX2 R145, R145 ;  /* 0x0000009100917308 */ /* 0x000fe20000000800 */
[C---:B--2---:R-:W-:Y:S01]  /*5240*/  F2FP.SATFINITE.E4M3.F32.PACK_AB_MERGE_C R191, R107.reuse, R52, R9 ;  /* 0x000000346bbf723e */ /* 0x044fe20004807009 */
[----:B------:R-:W-:Y:S01]  /*5250*/  FADD.FTZ R107, R107, R10 ;  /* 0x0000000a6b6b7221 */ /* 0x000fe20000010000 */
[----:B------:R-:W-:-:S03]  /*5260*/  CS2R R52, SRZ ;  /* 0x0000000000347805 */ /* 0x000fc6000001ff00 */
[----:B------:R-:W-:Y:S02]  /*5270*/  FADD.FTZ R54, R54, R107 ;  /* 0x0000006b36367221 */ /* 0x000fe40000010000 */
[----:B------:R-:W2:Y:S01]  /*5280*/  MUFU.EX2 R64, R64 ;  /* 0x0000004000407308 */ /* 0x000ea20000000800 */
[----:B-1----:R-:W-:-:S01]  /*5290*/  FADD.FTZ R6, R12, R7 ;  /* 0x000000070c067221 */ /* 0x002fc20000010000 */
[----:B--2---:R-:W-:-:S03]  /*52a0*/  F2FP.SATFINITE.E4M3.F32.PACK_AB_MERGE_C R7, R64, R145, RZ ;  /* 0x000000914007723e */ /* 0x004fc600048070ff */
[----:B------:R-:W-:Y:S01]  /*52b0*/  FADD.FTZ R145, R145, R6 ;  /* 0x0000000691917221 */ /* 0x000fe20000010000 */
[----:B------:R-:W-:Y:S01]  /*52c0*/  F2FP.SATFINITE.E4M3.F32.PACK_AB_MERGE_C R190, R12, R141, R7 ;  /* 0x0000008d0cbe723e */ /* 0x000fe20004807007 */
[----:B------:R-:W-:Y:S02]  /*52d0*/  FADD.FTZ R7, R111, R54 ;  /* 0x000000366f077221 */ /* 0x000fe40000010000 */
[----:B------:R-:W-:-:S01]  /*52e0*/  FADD.FTZ R6, R64, R145 ;  /* 0x0000009140067221 */ /* 0x000fc20000010000 */
[----:B------:R-:W-:Y:S02]  /*52f0*/  CS2R R64, SRZ ;  /* 0x0000000000407805 */ /* 0x000fe4000001ff00 */
[----:B------:R-:W-:Y:S01]  /*5300*/  CS2R R54, SRZ ;  /* 0x0000000000367805 */ /* 0x000fe2000001ff00 */
[----:B------:R-:W-:Y:S06]  /*5310*/  @!P1 BRA `(.L_x_133) ;  /* 0x0000003400c09947 */ /* 0x000fec0003800000 */
[----:B------:R-:W-:Y:S01]  /*5320*/  IMAD.MOV.U32 R10, RZ, RZ, R3 ;  /* 0x000000ffff0a7224 */ /* 0x000fe200078e0003 */
[----:B------:R-:W-:Y:S01]  /*5330*/  UIADD3 UR54, UR54, -0x2, URZ ;  /* 0xfffffffe36367890 */ /* 0x000fe2000fffe03f */
[----:B------:R-:W-:Y:S01]  /*5340*/  IMAD.MOV.U32 R8, RZ, RZ, R5 ;  /* 0x000000ffff087224 */ /* 0x000fe200078e0005 */
[----:B------:R-:W-:Y:S01]  /*5350*/  UMOV UR56, UR36 ;  /* 0x0000002400387c82 */ /* 0x000fe20008000000 */
[----:B------:R-:W-:Y:S01]  /*5360*/  IMAD.MOV.U32 R87, RZ, RZ, RZ ;  /* 0x000000ffff577224 */ /* 0x000fe200078e00ff */
[----:B------:R-:W-:-:S08]  /*5370*/  UMOV UR55, UR49 ;  /* 0x0000003100377c82 */ /* 0x000fd00008000000 */
.L_x_144:
[----:B------:R-:W-:Y:S01]  /*5380*/  ISETP.NE.AND P2, PT, RZ, UR40, PT ;  /* 0x00000028ff007c0c */ /* 0x000fe2000bf45270 */
[----:B------:R-:W-:-:S04]  /*5390*/  UISETP.NE.AND UP0, UPT, UR55, 0x1, UPT ;  /* 0x000000013700788c */ /* 0x000fc8000bf05270 */
[----:B------:R-:W-:-:S04]  /*53a0*/  USEL UR36, URZ, 0x1, UP0 ;  /* 0x000000013f247887 */ /* 0x000fc80008000000 */
[----:B------:R-:W-:-:S04]  /*53b0*/  ULOP3.LUT UR36, UR56, UR36, URZ, 0x3c, !UPT ;  /* 0x0000002438247292 */ /* 0x000fc8000f8e3c3f */
[----:B------:R-:W-:Y:S08]  /*53c0*/  @P2 BRA `(.L_x_134) ;  /* 0x0000000000382947 */ /* 0x000ff00003800000 */
[----:B------:R-:W-:Y:S05]  /*53d0*/  @!P0 BRA `(.L_x_135) ;  /* 0x0000000000048947 */ /* 0x000fea0003800000 */
[----:B------:R-:W-:Y:S01]  /*53e0*/  BPT.TRAP 0x1 ;  /* 0x000000040000795c */ /* 0x000fe20000300000 */
.L_x_135:
        /* <DEDUP_REMOVED lines=9> */
.L_x_136:
[----:B--2---:R-:W-:Y:S05]  /*5480*/  @P1 BRA `(.L_x_134) ;  /* 0x0000000000081947 */ /* 0x004fea0003800000 */
[----:B------:R-:W2:Y:S02]  /*5490*/  SYNCS.PHASECHK.TRANS64.TRYWAIT P1, [UR6+0x29830], R3 ;  /* 0x02983003ff0075a7 */ /* 0x000ea40008020146 */
[----:B--2---:R-:W-:Y:S05]  /*54a0*/  @!P1 BRA `(.L_x_137) ;  /* 0x0000008400489947 */ /* 0x004fea0003800000 */
.L_x_134:
        /* <DEDUP_REMOVED lines=189> */
.L_x_139:
[----:B------:R-:W-:Y:S01]  /*6080*/  ULEA UR6, UR55, UR38, 0x3 ;  /* 0x0000002637067291 */ /* 0x000fe2000f8e183f */
[----:B------:R-:W-:-:S05]  /*6090*/  IMAD.U32 R3, RZ, RZ, UR56 ;  /* 0x00000038ff037e24 */ /* 0x000fca000f8e00ff */
[----:B------:R-:W-:-:S04]  /*60a0*/  SHF.L.U32 R3, R3, 0x1f, RZ ;  /* 0x0000001f03037819 */ /* 0x000fc800000006ff */
[----:B------:R1:W2:Y:S01]  /*60b0*/  SYNCS.PHASECHK.TRANS64.TRYWAIT P1, [UR6+0x29850], R3 ;  /* 0x02985003ff0075a7 */ /* 0x0002a20008020146 */
[----:B------:R-:W-:Y:S05]  /*60c0*/  @!P0 BRA `(.L_x_140) ;  /* 0x0000000000048947 */ /* 0x000fea0003800000 */
[----:B------:R-:W-:Y:S01]  /*60d0*/  BPT.TRAP 0x1 ;  /* 0x000000040000795c */ /* 0x000fe20000300000 */
.L_x_140:
[----:B--2---:R-:W-:Y:S05]  /*60e0*/  @P1 BRA `(.L_x_138) ;  /* 0x0000000000081947 */ /* 0x004fea0003800000 */
[----:B------:R-:W2:Y:S02]  /*60f0*/  SYNCS.PHASECHK.TRANS64.TRYWAIT P1, [UR6+0x29850], R3 ;  /* 0x02985003ff0075a7 */ /* 0x000ea40008020146 */
[----:B--2---:R-:W-:Y:S05]  /*6100*/  @!P1 BRA `(.L_x_141) ;  /* 0x0000007800489947 */ /* 0x004fea0003800000 */
.L_x_138:
[----:B------:R-:W-:Y:S01]  /*6110*/  UIADD3 UR6, UR38, 0x400, URZ ;  /* 0x0000040026067890 */ /* 0x000fe2000fffe03f */
[----:B------:R-:W-:Y:S01]  /*6120*/  WARPGROUP.ARRIVE ;  /* 0x00000000000079c5 */ /* 0x000fe20000000000 */
[----:B------:R-:W-:Y:S01]  /*6130*/  UMOV UR7, 0xc0000010 ;  /* 0xc000001000077882 */ /* 0x000fe20000000000 */
[----:B-12---:R-:W-:Y:S01]  /*6140*/  IADD3 R3, -R22, 0xb, RZ ;  /* 0x0000000b16037810 */ /* 0x006fe20007ffe1ff */
        /* <DEDUP_REMOVED lines=25> */
[----:B------:R-:W-:Y:S03]  /*62e0*/  QGMMA.64x128x32.F32.E4M3.E4M3 R24, R188, gdesc[UR4], R24, gsb0 ;  /* 0x01e00004bc187df3 */ /* 0x000fe60008000818 */
[----:B------:R-:W-:Y:S02]  /*62f0*/  WARPGROUP.DEPBAR.LE gsb0, 0x0 ;  /* 0x00008000000079c5 */ /* 0x000fe40000010000 */
[----:B------:R1:W-:Y:S06]  /*6300*/  BAR.ARV R3, 0x100 ;  /* 0x000400030000751d */ /* 0x0003ec0000002000 */
[----:B------:R-:W-:Y:S05]  /*6310*/  @!P0 BRA `(.L_x_142) ;  /* 0x0000000000048947 */ /* 0x000fea0003800000 */
[----:B------:R-:W-:Y:S01]  /*6320*/  BPT.TRAP 0x1 ;  /* 0x000000040000795c */ /* 0x000fe20000300000 */
.L_x_142:
        /* <DEDUP_REMOVED lines=14> */
[----:B------:R-:W3:Y:S01]  /*6410*/  MUFU.TANH R13, R13 ;  /* 0x0000000d000d7308 */ /* 0x000ee20000002400 */
[C---:B------:R-:W-:Y:S01]  /*6420*/  FMUL.FTZ R165, R0.reuse, R165 ;  /* 0x000000a500a57220 */ /* 0x040fe20000410000 */
[C---:B------:R-:W-:Y:S01]  /*6430*/  FMUL.FTZ R175, R0.reuse, R166 ;  /* 0x000000a600af7220 */ /* 0x040fe20000410000 */
[C---:B------:R-:W-:Y:S01]  /*6440*/  FMUL.FTZ R167, R0.reuse, R167 ;  /* 0x000000a700a77220 */ /* 0x040fe20000410000 */
[C---:B------:R-:W-:Y:S01]  /*6450*/  FMUL.FTZ R179, R0.reuse, R136 ;  /* 0x0000008800b37220 */ /* 0x040fe20000410000 */
[C---:B------:R-:W-:Y:S01]  /*6460*/  FMUL.FTZ R181, R0.reuse, R137 ;  /* 0x0000008900b57220 */ /* 0x040fe20000410000 */
[C---:B------:R-:W-:Y:S01]  /*6470*/  FMUL.FTZ R137, R0.reuse, R138 ;  /* 0x0000008a00897220 */ /* 0x040fe20000410000 */
[C---:B------:R-:W-:Y:S01]  /*6480*/  FMUL.FTZ R139, R0.reuse, R139 ;  /* 0x0000008b008b7220 */ /* 0x040fe20000410000 */
[----:B------:R-:W4:Y:S01]  /*6490*/  MUFU.TANH R9, R9 ;  /* 0x0000000900097308 */ /* 0x000f220000002400 */
        /* <DEDUP_REMOVED lines=16> */
[----:B----4-:R-:W-:Y:S01]  /*65a0*/  FMNMX.FTZ R12, R9, R10, !PT ;  /* 0x0000000a090c7209 */ /* 0x010fe20007810000 */
        /* <DEDUP_REMOVED lines=61> */
[----:B------:R-:W-:Y:S01]  /*6980*/  FMUL.FTZ R103, R0, R103 ;  /* 0x0000006700677220 */ /* 0x000fe20000410000 */
[----:B------:R-:W2:Y:S01]  /*6990*/  MUFU.TANH R173, R173 ;  /* 0x000000ad00ad7308 */ /* 0x000ea20000002400 */
[----:B---3--:R-:W-:-:S02]  /*69a0*/  FMNMX.FTZ R12, R171, R12, !PT ;  /* 0x0000000cab0c7209 */ /* 0x008fc40007810000 */
[----:B------:R-:W-:-:S05]  /*69b0*/  ISETP.NE.AND P1, PT, R2, RZ, PT ;  /* 0x000000ff0200720c */ /* 0x000fca0003f25270 */
[----:B------:R-:W3:Y:S01]  /*69c0*/  MUFU.TANH R165, R165 ;  /* 0x000000a500a57308 */ /* 0x000ee20000002400 */
[----:B----4-:R-:W-:-:S07]  /*69d0*/  FMNMX.FTZ R12, R163, R12, !PT ;  /* 0x0000000ca30c7209 */ /* 0x010fce0007810000 */
[----:B------:R-:W4:Y:S01]  /*69e0*/  MUFU.TANH R175, R175 ;  /* 0x000000af00af7308 */ /* 0x000f220000002400 */
[----:B--2---:R-:W-:-:S07]  /*69f0*/  FMNMX.FTZ R4, R173, R4, !PT ;  /* 0x00000004ad047209 */ /* 0x004fce0007810000 */
[----:B------:R-:W2:Y:S01]  /*6a00*/  MUFU.TANH R167, R167 ;  /* 0x000000a700a77308 */ /* 0x000ea20000002400 */
[----:B---3--:R-:W-:-:S07]  /*6a10*/  FMNMX.FTZ R4, R165, R4, !PT ;  /* 0x00000004a5047209 */ /* 0x008fce0007810000 */
        /* <DEDUP_REMOVED lines=114> */
[----:B------:R-:W1:Y:S01]  /*7140*/  MUFU.TANH R237, R237 ;  /* 0x000000ed00ed7308 */ /* 0x000e620000002400 */
[----:B----4-:R-:W-:-:S07]  /*7150*/  FMNMX.FTZ R12, R95, R12, !PT ;  /* 0x0000000c5f0c7209 */ /* 0x010fce0007810000 */
[----:B------:R-:W3:Y:S01]  /*7160*/  MUFU.TANH R97, R97 ;  /* 0x0000006100617308 */ /* 0x000ee20000002400 */
[----:B--2---:R-:W-:-:S07]  /*7170*/  FMNMX.FTZ R4, R235, R4, !PT ;  /* 0x00000004eb047209 */ /* 0x004fce0007810000 */
[----:B------:R-:W2:Y:S01]  /*7180*/  MUFU.TANH R99, R99 ;  /* 0x0000006300637308 */ /* 0x000ea20000002400 */
[----:B-1----:R-:W-:Y:S02]  /*7190*/  FMNMX.FTZ R3, R237, R4, !PT ;  /* 0x00000004ed037209 */ /* 0x002fe40007810000 */
[----:B------:R-:W1:Y:S05]  /*71a0*/  LDC R4, c[0x0][0x988] ;  /* 0x00026200ff047b82 */ /* 0x000e6a0000000800 */
[----:B------:R-:W4:Y:S01]  /*71b0*/  MUFU.TANH R14, R14 ;  /* 0x0000000e000e7308 */ /* 0x000f220000002400 */
[----:B---3--:R-:W-:-:S07]  /*71c0*/  FMNMX.FTZ R12, R97, R12, !PT ;  /* 0x0000000c610c7209 */ /* 0x008fce0007810000 */
[----:B------:R-:W3:Y:S01]  /*71d0*/  MUFU.TANH R20, R20 ;  /* 0x0000001400147308 */ /* 0x000ee20000002400 */
[----:B--2---:R-:W-:-:S07]  /*71e0*/  FMNMX.FTZ R12, R99, R12, !PT ;  /* 0x0000000c630c7209 */ /* 0x004fce0007810000 */
[----:B------:R-:W2:Y:S01]  /*71f0*/  MUFU.TANH R101, R101 ;  /* 0x0000006500657308 */ /* 0x000ea20000002400 */
[----:B----4-:R-:W-:-:S07]  /*7200*/  FMNMX.FTZ R3, R14, R3, !PT ;  /* 0x000000030e037209 */ /* 0x010fce0007810000 */
[----:B------:R-:W4:Y:S01]  /*7210*/  MUFU.TANH R103, R103 ;  /* 0x0000006700677308 */ /* 0x000f220000002400 */
[----:B---3--:R-:W-:-:S05]  /*7220*/  FMNMX.FTZ R88, R20, R3, !PT ;  /* 0x0000000314587209 */ /* 0x008fca0007810000 */
[----:B------:R-:W3:Y:S01]  /*7230*/  SHFL.BFLY PT, R3, R88, 0x2, 0x1f ;  /* 0x0c401f0058037f89 */ /* 0x000ee200000e0000 */
[----:B--2---:R-:W-:-:S04]  /*7240*/  FMNMX.FTZ R12, R101, R12, !PT ;  /* 0x0000000c650c7209 */ /* 0x004fc80007810000 */
[----:B----4-:R-:W-:-:S05]  /*7250*/  FMNMX.FTZ R12, R103, R12, !PT ;  /* 0x0000000c670c7209 */ /* 0x010fca0007810000 */
[----:B------:R-:W2:Y:S01]  /*7260*/  SHFL.BFLY PT, R5, R12, 0x2, 0x1f ;  /* 0x0c401f000c057f89 */ /* 0x000ea200000e0000 */
[----:B---3--:R-:W-:Y:S02]  /*7270*/  FMNMX.FTZ R90, R88, R3, !PT ;  /* 0x00000003585a7209 */ /* 0x008fe40007810000 */
[----:B--2---:R-:W-:-:S03]  /*7280*/  FMNMX.FTZ R92, R12, R5, !PT ;  /* 0x000000050c5c7209 */ /* 0x004fc60007810000 */
[----:B------:R-:W2:Y:S04]  /*7290*/  SHFL.BFLY PT, R5, R90, 0x1, 0x1f ;  /* 0x0c201f005a057f89 */ /* 0x000ea800000e0000 */
[----:B------:R-:W3:Y:S01]  /*72a0*/  SHFL.BFLY PT, R3, R92, 0x1, 0x1f ;  /* 0x0c201f005c037f89 */ /* 0x000ee200000e0000 */
[----:B--2---:R-:W-:Y:S02]  /*72b0*/  FMNMX.FTZ R5, R90, R5, !PT ;  /* 0x000000055a057209 */ /* 0x004fe40007810000 */
[----:B---3--:R-:W-:-:S03]  /*72c0*/  FMNMX.FTZ R3, R92, R3, !PT ;  /* 0x000000035c037209 */ /* 0x008fc60007810000 */
[C---:B-1----:R-:W-:Y:S01]  /*72d0*/  FFMA.FTZ R102, R5.reuse, R4, -8 ;  /* 0xc100000005667423 */ /* 0x042fe20000010004 */
[----:B------:R-:W-:-:S03]  /*72e0*/  FADD.FTZ R177, -R5, R8 ;  /* 0x0000000805b17221 */ /* 0x000fc60000010100 */
[-CC-:B------:R-:W-:Y:S01]  /*72f0*/  FFMA.FTZ R12, R21, R4.reuse, -R102.reuse ;  /* 0x00000004150c7223 */ /* 0x180fe20000010866 */
[----:B------:R-:W-:-:S01]  /*7300*/  FFMA.FTZ R21, R159, R4, -R102 ;  /* 0x000000049f157223 */ /* 0x000fc20000010866 */
[-CC-:B------:R-:W-:Y:S01]  /*7310*/  FFMA.FTZ R159, R181, R4.reuse, -R102.reuse ;  /* 0x00000004b59f7223 */ /* 0x180fe20000010866 */
[----:B------:R-:W-:-:S01]  /*7320*/  FFMA.FTZ R181, R201, R4, -R102 ;  /* 0x00000004c9b57223 */ /* 0x000fc20000010866 */
[----:B------:R-:W-:Y:S01]  /*7330*/  FFMA.FTZ R201, R20, R4, -R102 ;  /* 0x0000000414c97223 */ /* 0x000fe20000010866 */
[----:B------:R-:W-:-:S01]  /*7340*/  FADD.FTZ R8, -R3, R10 ;  /* 0x0000000a03087221 */ /* 0x000fc20000010100 */
[-C--:B------:R-:W-:Y:S01]  /*7350*/  FFMA.FTZ R20, R3, R4.reuse, -8 ;  /* 0xc100000003147423 */ /* 0x080fe20000010004 */
[----:B------:R-:W-:-:S01]  /*7360*/  FFMA.FTZ R10, R11, R4, -R102 ;  /* 0x000000040b0a7223 */ /* 0x000fc20000010866 */
[-C--:B------:R-:W-:Y:S01]  /*7370*/  FMUL.FTZ R177, R177, R4.reuse ;  /* 0x00000004b1b17220 */ /* 0x080fe20000410000 */
[----:B------:R-:W-:-:S01]  /*7380*/  FFMA.FTZ R11, R13, R4, -R102 ;  /* 0x000000040d0b7223 */ /* 0x000fc20000010866 */
[-C--:B------:R-:W-:Y:S01]  /*7390*/  FMUL.FTZ R8, R8, R4.reuse ;  /* 0x0000000408087220 */ /* 0x080fe20000410000 */
[----:B------:R-:W-:-:S01]  /*73a0*/  FFMA.FTZ R13, R153, R4, -R102 ;  /* 0x00000004990d7223 */ /* 0x000fc20000010866 */
[-C--:B------:R-:W-:Y:S01]  /*73b0*/  FFMA.FTZ R9, R9, R4.reuse, -R20 ;  /* 0x0000000409097223 */ /* 0x080fe20000010814 */
        /* <DEDUP_REMOVED lines=31> */
[-C--:B------:R-:W-:Y:S01]  /*75b0*/  FFMA.FTZ R14, R14, R4.reuse, -R102 ;  /* 0x000000040e0e7223 */ /* 0x080fe20000010866 */
        /* <DEDUP_REMOVED lines=36> */
[----:B------:R-:W-:-:S05]  /*7800*/  FFMA.FTZ R101, R101, R4, -R20 ;  /* 0x0000000465657223 */ /* 0x000fca0000010814 */
[----:B------:R-:W3:Y:S01]  /*7810*/  MUFU.EX2 R102, R102 ;  /* 0x0000006600667308 */ /* 0x000ee20000000800 */
[----:B--2---:R-:W-:-:S07]  /*7820*/  FFMA.FTZ R7, R8, R7, R9 ;  /* 0x0000000708077223 */ /* 0x004fce0000010009 */
        /* <DEDUP_REMOVED lines=14> */
[-CC-:B------:R-:W-:Y:S01]  /*7910*/  FFMA.FTZ R146, R107, R4.reuse, -R20.reuse ;  /* 0x000000046b927223 */ /* 0x180fe20000010814 */
[----:B------:R-:W-:-:S05]  /*7920*/  FFMA.FTZ R107, R109, R4, -R20 ;  /* 0x000000046d6b7223 */ /* 0x000fca0000010814 */
        /* <DEDUP_REMOVED lines=116> */
[----:B------:R-:W-:Y:S01]  /*8070*/  MUFU.EX2 R195, R195 ;  /* 0x000000c300c37308 */ /* 0x000fe20000000800 */
[----:B--2---:R-:W-:-:S07]  /*8080*/  FADD.FTZ R156, R118, R91 ;  /* 0x0000005b769c7221 */ /* 0x004fce0000010000 */
[----:B------:R-:W2:Y:S01]  /*8090*/  MUFU.EX2 R152, R152 ;  /* 0x0000009800987308 */ /* 0x000ea20000000800 */
[----:B-1----:R-:W-:-:S07]  /*80a0*/  FADD.FTZ R91, R89, R6 ;  /* 0x00000006595b7221 */ /* 0x002fce0000010000 */
[----:B------:R-:W-:Y:S08]  /*80b0*/  MUFU.EX2 R120, R120 ;  /* 0x0000007800787308 */ /* 0x000ff00000000800 */
[----:B------:R1:W3:Y:S01]  /*80c0*/  MUFU.EX2 R158, R93 ;  /* 0x0000005d009e7308 */ /* 0x0002e20000000800 */
[----:B--2---:R-:W-:-:S07]  /*80d0*/  FADD.FTZ R91, R152, R91 ;  /* 0x0000005b985b7221 */ /* 0x004fce0000010000 */
[----:B------:R-:W-:Y:S01]  /*80e0*/  MUFU.EX2 R197, R197 ;  /* 0x000000c500c57308 */ /* 0x000fe20000000800 */
[----:B-1----:R-:W-:-:S05]  /*80f0*/  IMAD.U32 R93, RZ, RZ, UR49 ;  /* 0x00000031ff5d7e24 */ /* 0x002fca000f8e00ff */
[----:B------:R-:W-:Y:S01]  /*8100*/  @P1 LEA R7, R93, UR38, 0x3 ;  /* 0x000000265d071c11 */ /* 0x000fe2000f8e18ff */
[----:B------:R-:W-:-:S01]  /*8110*/  FADD.FTZ R93, R195, R156 ;  /* 0x0000009cc35d7221 */ /* 0x000fc20000010000 */
[----:B------:R-:W1:Y:S01]  /*8120*/  MUFU.EX2 R95, R95 ;  /* 0x0000005f005f7308 */ /* 0x000e620000000800 */
[----:B---3--:R-:W-:-:S02]  /*8130*/  FADD.FTZ R91, R158, R91 ;  /* 0x0000005b9e5b7221 */ /* 0x008fc40000010000 */
[----:B------:R-:W-:Y:S02]  /*8140*/  @P1 VIADD R7, R7, 0x29840 ;  /* 0x0002984007071836 */ /* 0x000fe40000000000 */
[----:B------:R-:W-:-:S03]  /*8150*/  FADD.FTZ R6, R120, R93 ;  /* 0x0000005d78067221 */ /* 0x000fc60000010000 */
[----:B------:R-:W2:Y:S01]  /*8160*/  MUFU.EX2 R122, R122 ;  /* 0x0000007a007a7308 */ /* 0x000ea20000000800 */
[----:B------:R-:W-:-:S04]  /*8170*/  @P1 PRMT R7, R18, 0x654, R7 ;  /* 0x0000065412071816 */ /* 0x000fc80000000007 */
[----:B------:R3:W-:Y:S03]  /*8180*/  @P1 SYNCS.ARRIVE.TRANS64.RED.A1T0 RZ, [R7+URZ], RZ ;  /* 0x000000ff07ff19a7 */ /* 0x0007e6000810043f */
[----:B------:R-:W4:Y:S01]  /*8190*/  MUFU.EX2 R97, R97 ;  /* 0x0000006100617308 */ /* 0x000f220000000800 */
[----:B-1----:R-:W-:-:S01]  /*81a0*/  FADD.FTZ R91, R95, R91 ;  /* 0x0000005b5f5b7221 */ /* 0x002fc20000010000 */
[----:B---3--:R-:W-:-:S06]  /*81b0*/  FADD.FTZ R7, R197, R6 ;  /* 0x00000006c5077221 */ /* 0x008fcc0000010000 */
[----:B------:R-:W1:Y:S01]  /*81c0*/  MUFU.EX2 R199, R199 ;  /* 0x000000c700c77308 */ /* 0x000e620000000800 */
[----:B--2---:R-:W-:-:S07]  /*81d0*/  FADD.FTZ R6, R122, R7 ;  /* 0x000000077a067221 */ /* 0x004fce0000010000 */
[----:B------:R-:W2:Y:S01]  /*81e0*/  MUFU.EX2 R160, R99 ;  /* 0x0000006300a07308 */ /* 0x000ea20000000800 */
[----:B----4-:R-:W-:-:S07]  /*81f0*/  FADD.FTZ R91, R97, R91 ;  /* 0x0000005b615b7221 */ /* 0x010fce0000010000 */
        /* <DEDUP_REMOVED lines=8> */
[----:B--2---:R-:W-:-:S03]  /*8280*/  FADD.FTZ R6, R201, R6 ;  /* 0x00000006c9067221 */ /* 0x004fc60000010000 */
[----:B---3--:R-:W-:Y:S01]  /*8290*/  FADD.FTZ R7, R20, R91 ;  /* 0x0000005b14077221 */ /* 0x008fe20000010000 */
[----:B------:R-:W-:Y:S06]  /*82a0*/  @!P0 BRA `(.L_x_143) ;  /* 0x0000000000048947 */ /* 0x000fec0003800000 */
[----:B------:R-:W-:Y:S01]  /*82b0*/  BPT.TRAP 0x1 ;  /* 0x000000040000795c */ /* 0x000fe20000300000 */
.L_x_143:
        /* <DEDUP_REMOVED lines=11> */
[----:B------:R-:W-:Y:S01]  /*8370*/  F2FP.SATFINITE.E4M3.F32.PACK_AB_MERGE_C R108, R185, R108, RZ ;  /* 0x0000006cb96c723e */ /* 0x000fe200048070ff */
[----:B------:R-:W-:Y:S01]  /*8380*/  UMOV UR55, UR49 ;  /* 0x0000003100377c82 */ /* 0x000fe20008000000 */
[----:B------:R-:W-:Y:S01]  /*8390*/  F2FP.SATFINITE.E4M3.F32.PACK_AB_MERGE_C R112, R189, R112, RZ ;  /* 0x00000070bd70723e */ /* 0x000fe200048070ff */
[-C--:B------:R-:W-:Y:S01]  /*83a0*/  FMUL.FTZ R24, R24, R177.reuse ;  /* 0x000000b118187220 */ /* 0x080fe20000410000 */
[----:B------:R-:W-:Y:S01]  /*83b0*/  F2FP.SATFINITE.E4M3.F32.PACK_AB_MERGE_C R116, R193, R116, RZ ;  /* 0x00000074c174723e */ /* 0x000fe200048070ff */
[-C--:B------:R-:W-:Y:S01]  /*83c0*/  FMUL.FTZ R25, R25, R177.reuse ;  /* 0x000000b119197220 */ /* 0x080fe20000410000 */
[----:B------:R-:W-:Y:S01]  /*83d0*/  F2FP.SATFINITE.E4M3.F32.PACK_AB_MERGE_C R132, R137, R130, R132 ;  /* 0x000000828984723e */ /* 0x000fe20004807084 */
[----:B------:R-:W-:Y:S01]  /*83e0*/  SYNCS.ARRIVE.TRANS64.RED.A1T0 RZ, [UR6], RZ ;  /* 0x000000ffffff79a7 */ /* 0x000fe20008100406 */
[----:B------:R-:W-:Y:S01]  /*83f0*/  F2FP.SATFINITE.E4M3.F32.PACK_AB_MERGE_C R136, R141, R134, R136 ;  /* 0x000000868d88723e */ /* 0x000fe20004807088 */
[----:B------:R-:W-:Y:S01]  /*8400*/  FMUL.FTZ R28, R28, R177 ;  /* 0x000000b11c1c7220 */ /* 0x000fe20000410000 */
[----:B------:R-:W-:Y:S01]  /*8410*/  F2FP.SATFINITE.E4M3.F32.PACK_AB_MERGE_C R15, R124, R15, RZ ;  /* 0x0000000f7c0f723e */ /* 0x000fe200048070ff */
[-C--:B------:R-:W-:Y:S01]  /*8420*/  FMUL.FTZ R29, R29, R177.reuse ;  /* 0x000000b11d1d7220 */ /* 0x080fe20000410000 */
[----:B------:R-:W-:Y:S01]  /*8430*/  F2FP.SATFINITE.E4M3.F32.PACK_AB_MERGE_C R90, R153, R90, RZ ;  /* 0x0000005a995a723e */ /* 0x000fe200048070ff */
[-C--:B------:R-:W-:Y:S01]  /*8440*/  FMUL.FTZ R32, R32, R177.reuse ;  /* 0x000000b120207220 */ /* 0x080fe20000410000 */
[----:B------:R-:W-:Y:S01]  /*8450*/  F2FP.SATFINITE.E4M3.F32.PACK_AB_MERGE_C R128, R157, R128, RZ ;  /* 0x000000809d80723e */ /* 0x000fe200048070ff */
[-C--:B------:R-:W-:Y:S01]  /*8460*/  FMUL.FTZ R33, R33, R177.reuse ;  /* 0x000000b121217220 */ /* 0x080fe20000410000 */
        /* <DEDUP_REMOVED lines=20> */
[----:B------:R-:W-:Y:S01]  /*85b0*/  F2FP.SATFINITE.E4M3.F32.PACK_AB_MERGE_C R172, R11, R10, R12 ;  /* 0x0000000a0bac723e */ /* 0x000fe2000480700c */
        /* <DEDUP_REMOVED lines=68> */
[----:B------:R-:W-:Y:S01]  /*8a00*/  F2FP.SATFINITE.E4M3.F32.PACK_AB_MERGE_C R191, R160, R97, R20 ;  /* 0x00000061a0bf723e */ /* 0x000fe20004807014 */
[----:B------:R-:W-:Y:S06]  /*8a10*/  @P1 BRA `(.L_x_144) ;  /* 0xffffffc800581947 */ /* 0x000fec000383ffff */
.L_x_133:
[----:B------:R-:W-:Y:S06]  /*8a20*/  BAR.ARV 0x8, 0x120 ;  /* 0x0204800000007b1d */ /* 0x000fec0000002000 */
[----:B------:R-:W-:Y:S05]  /*8a30*/  @!P0 BRA `(.L_x_145) ;  /* 0x0000000000048947 */ /* 0x000fea0003800000 */
[----:B------:R-:W-:Y:S01]  /*8a40*/  BPT.TRAP 0x1 ;  /* 0x000000040000795c */ /* 0x000fe20000300000 */
.L_x_145:
[----:B------:R-:W-:Y:S01]  /*8a50*/  ULEA UR4, UR49, UR38, 0x3 ;  /* 0x0000002631047291 */ /* 0x000fe2000f8e183f */
[----:B------:R-:W-:-:S05]  /*8a60*/  IMAD.U32 R0, RZ, RZ, UR36 ;  /* 0x00000024ff007e24 */ /* 0x000fca000f8e00ff */
[----:B------:R-:W-:-:S04]  /*8a70*/  SHF.L.U32 R0, R0, 0x1f, RZ ;  /* 0x0000001f00007819 */ /* 0x000fc800000006ff */
[----:B------:R1:W2:Y:S01]  /*8a80*/  SYNCS.PHASECHK.TRANS64.TRYWAIT P1, [UR4+0x29850], R0 ;  /* 0x02985000ff0075a7 */ /* 0x0002a20008020144 */
[----:B------:R-:W-:Y:S05]  /*8a90*/  @!P0 BRA `(.L_x_146) ;  /* 0x0000000000048947 */ /* 0x000fea0003800000 */
[----:B------:R-:W-:Y:S01]  /*8aa0*/  BPT.TRAP 0x1 ;  /* 0x000000040000795c */ /* 0x000fe20000300000 */
.L_x_146:
[----:B--2---:R-:W-:Y:S05]  /*8ab0*/  @P1 BRA `(.L_x_147) ;  /* 0x0000000000081947 */ /* 0x004fea0003800000 */
[----:B------:R-:W2:Y:S02]  /*8ac0*/  SYNCS.PHASECHK.TRANS64.TRYWAIT P1, [UR4+0x29850], R0 ;  /* 0x02985000ff0075a7 */ /* 0x000ea40008020144 */
[----:B--2---:R-:W-:Y:S05]  /*8ad0*/  @!P1 BRA `(.L_x_148) ;  /* 0x0000004c00ec9947 */ /* 0x004fea0003800000 */
.L_x_147:
        /* <DEDUP_REMOVED lines=32> */
[----:B------:R-:W-:Y:S01]  /*8ce0*/  IMAD.U32 R8, RZ, RZ, UR6 ;  /* 0x00000006ff087e24 */ /* 0x000fe2000f8e00ff */
[----:B------:R-:W-:Y:S02]  /*8cf0*/  @UP0 ULEA.HI.X UR7, UR8, UR7, UR9, 0x2, UP1 ;  /* 0x0000000708070291 */ /* 0x000fe400088f1409 */
[----:B------:R-:W-:-:S04]  /*8d00*/  UIADD3 UR6, UR5, 0x200, URZ ;  /* 0x0000020005067890 */ /* 0x000fc8000fffe03f */
[----:B--2---:R-:W-:Y:S01]  /*8d10*/  IMAD.U32 R9, RZ, RZ, UR7 ;  /* 0x00000007ff097e24 */ /* 0x004fe2000f8e00ff */
[----:B------:R-:W-:-:S04]  /*8d20*/  UMOV UR7, 0xc0000010 ;  /* 0xc000001000077882 */ /* 0x000fc80000000000 */
[----:B------:R2:W3:Y:S01]  /*8d30*/  @P1 LDG.E R10, desc[UR50][R8.64] ;  /* 0x00000032080a1981 */ /* 0x0004e2000c1e1900 */
[----:B------:R-:W-:Y:S02]  /*8d40*/  WARPGROUP.DEPBAR.LE gsb0, 0x0 ;  /* 0x00008000000079c5 */ /* 0x000fe40000010000 */
[----:B------:R-:W-:-:S06]  /*8d50*/  WARPGROUP.ARRIVE ;  /* 0x00000000000079c5 */ /* 0x000fcc0000000000 */
[----:B------:R-:W-:Y:S01]  /*8d60*/  QGMMA.64x128x32.F32.E4M3.E4M3 R24, R180, gdesc[UR4], R24, gsb0 ;  /* 0x01e00004b4187df3 */ /* 0x000fe20008000818 */
[----:B------:R-:W-:Y:S01]  /*8d70*/  UIADD3 UR6, UR5, 0x300, URZ ;  /* 0x0000030005067890 */ /* 0x000fe2000fffe03f */
[----:B------:R-:W-:Y:S01]  /*8d80*/  UMOV UR7, 0xc0000010 ;  /* 0xc000001000077882 */ /* 0x000fe20000000000 */
[----:B------:R-:W4:Y:S04]  /*8d90*/  SHFL.BFLY PT, R11, R6, 0x2, 0x1f ;  /* 0x0c401f00060b7f89 */ /* 0x000f2800000e0000 */
[----:B------:R-:W5:Y:S01]  /*8da0*/  SHFL.BFLY PT, R12, R7, 0x2, 0x1f ;  /* 0x0c401f00070c7f89 */ /* 0x000f6200000e0000 */
[----:B------:R-:W-:Y:S02]  /*8db0*/  WARPGROUP.DEPBAR.LE gsb0, 0x0 ;  /* 0x00008000000079c5 */ /* 0x000fe40000010000 */
[----:B------:R-:W-:-:S06]  /*8dc0*/  WARPGROUP.ARRIVE ;  /* 0x00000000000079c5 */ /* 0x000fcc0000000000 */
[----:B------:R-:W-:Y:S01]  /*8dd0*/  QGMMA.64x128x32.F32.E4M3.E4M3 R24, R184, gdesc[UR4], R24, gsb0 ;  /* 0x01e00004b8187df3 */ /* 0x000fe20008000818 */
[----:B------:R-:W-:Y:S01]  /*8de0*/  UIADD3 UR6, UR5, 0x400, URZ ;  /* 0x0000040005067890 */ /* 0x000fe2000fffe03f */
[----:B------:R-:W-:Y:S01]  /*8df0*/  UMOV UR7, 0xc0000010 ;  /* 0xc000001000077882 */ /* 0x000fe20000000000 */
[----:B----4-:R-:W-:-:S01]  /*8e00*/  FADD.FTZ R11, R11, R6 ;  /* 0x000000060b0b7221 */ /* 0x010fc20000010000 */
[----:B-----5:R-:W-:-:S04]  /*8e10*/  FADD.FTZ R12, R12, R7 ;  /* 0x000000070c0c7221 */ /* 0x020fc80000010000 */
[----:B-1----:R-:W1:Y:S04]  /*8e20*/  SHFL.BFLY PT, R0, R11, 0x1, 0x1f ;  /* 0x0c201f000b007f89 */ /* 0x002e6800000e0000 */
[----:B--2---:R-:W2:Y:S01]  /*8e30*/  SHFL.BFLY PT, R9, R12, 0x1, 0x1f ;  /* 0x0c201f000c097f89 */ /* 0x004ea200000e0000 */
        /* <DEDUP_REMOVED lines=16> */
[----:B------:R-:W4:Y:S01]  /*8f40*/  @P1 MUFU.RCP R11, R14 ;  /* 0x0000000e000b1308 */ /* 0x000f220000001000 */
[----:B------:R-:W-:Y:S01]  /*8f50*/  @P3 FMUL.FTZ R21, R4, 0.69314718246459960938 ;  /* 0x3f31721804153820 */ /* 0x000fe20000410000 */
[----:B-1----:R-:W-:Y:S01]  /*8f60*/  @P3 FMUL.FTZ R12, R12, 0.69314718246459960938 ;  /* 0x3f3172180c0c3820 */ /* 0x002fe20000410000 */
[----:B------:R-:W-:Y:S01]  /*8f70*/  @P2 FMUL.FTZ R8, R4, 0.69314718246459960938 ;  /* 0x3f31721804082820 */ /* 0x000fe20000410000 */
[----:B------:R-:W-:-:S02]  /*8f80*/  IMAD.MOV.U32 R0, RZ, RZ, -0x800000 ;  /* 0xff800000ff007424 */ /* 0x000fc400078e00ff */
[----:B------:R-:W-:Y:S02]  /*8f90*/  IMAD.MOV.U32 R6, RZ, RZ, -0x800000 ;  /* 0xff800000ff067424 */ /* 0x000fe400078e00ff */
[----:B--2---:R-:W-:Y:S01]  /*8fa0*/  @P2 FMUL.FTZ R9, R9, 0.69314718246459960938 ;  /* 0x3f31721809092820 */ /* 0x004fe20000410000 */
[----:B------:R-:W-:-:S01]  /*8fb0*/  @P3 FFMA.FTZ R0, R21, R3, R12 ;  /* 0x0000000315003223 */ /* 0x000fc2000001000c */
[----:B---3--:R-:W-:Y:S02]  /*8fc0*/  FMUL.FTZ R12, R7, R10 ;  /* 0x0000000a070c7220 */ /* 0x008fe40000410000 */
[----:B------:R-:W-:-:S01]  /*8fd0*/  @P2 FFMA.FTZ R6, R8, R5, R9 ;  /* 0x0000000508062223 */ /* 0x000fc20000010009 */
[----:B----4-:R-:W-:Y:S01]  /*8fe0*/  FMUL.FTZ R88, R11, R10 ;  /* 0x0000000a0b587220 */ /* 0x010fe20000410000 */
[----:B------:R-:W-:Y:S02]  /*8ff0*/  WARPGROUP.DEPBAR.LE gsb0, 0x0 ;  /* 0x00008000000079c5 */ /* 0x000fe40000010000 */
[----:B------:R-:W-:Y:S05]  /*9000*/  @!P0 BRA `(.L_x_149) ;  /* 0x0000000000048947 */ /* 0x000fea0003800000 */
[----:B------:R-:W-:Y:S01]  /*9010*/  BPT.TRAP 0x1 ;  /* 0x000000040000795c */ /* 0x000fe20000300000 */
.L_x_149:
        /* <DEDUP_REMOVED lines=29> */
[----:B------:R-:W-:Y:S01]  /*91f0*/  FMUL.FTZ R31, R31, R88 ;  /* 0x000000581f1f7220 */ /* 0x000fe20000410000 */
[-C--:B------:R-:W-:Y:S01]  /*9200*/  FMUL.FTZ R29, R29, R12.reuse ;  /* 0x0000000c1d1d7220 */ /* 0x080fe20000410000 */
[----:B------:R-:W-:Y:S01]  /*9210*/  FMUL.FTZ R36, R36, R12 ;  /* 0x0000000c24247220 */ /* 0x000fe20000410000 */
[----:B-1----:R-:W-:-:S02]  /*9220*/  IMAD.SHL.U32 R3, R89, 0x4, RZ ;  /* 0x0000000459037824 */ /* 0x002fc400078e00ff */
[----:B------:R-:W-:Y:S01]  /*9230*/  FMUL.FTZ R45, R45, R12 ;  /* 0x0000000c2d2d7220 */ /* 0x000fe20000410000 */
[-C--:B------:R-:W-:Y:S01]  /*9240*/  FMUL.FTZ R39, R39, R88.reuse ;  /* 0x0000005827277220 */ /* 0x080fe20000410000 */
[-C--:B------:R-:W-:Y:S01]  /*9250*/  FMUL.FTZ R47, R47, R88.reuse ;  /* 0x000000582f2f7220 */ /* 0x080fe20000410000 */
[-C--:B------:R-:W-:Y:S01]  /*9260*/  FMUL.FTZ R20, R43, R88.reuse ;  /* 0x000000582b147220 */ /* 0x080fe20000410000 */
[----:B------:R-:W-:Y:S01]  /*9270*/  LOP3.LUT R3, R3, 0xc, RZ, 0xc0, !PT ;  /* 0x0000000c03037812 */ /* 0x000fe200078ec0ff */
[-C--:B------:R-:W-:Y:S01]  /*9280*/  FMUL.FTZ R62, R62, R88.reuse ;  /* 0x000000583e3e7220 */ /* 0x080fe20000410000 */
[-C--:B------:R-:W-:Y:S01]  /*9290*/  FMUL.FTZ R63, R63, R88.reuse ;  /* 0x000000583f3f7220 */ /* 0x080fe20000410000 */
[-C--:B------:R-:W-:Y:S01]  /*92a0*/  FMUL.FTZ R70, R70, R88.reuse ;  /* 0x0000005846467220 */ /* 0x080fe20000410000 */
[----:B------:R-:W-:Y:S01]  /*92b0*/  IADD3 R4, P0, R3, UR6, RZ ;  /* 0x0000000603047c10 */ /* 0x000fe2000ff1e0ff */
[-C--:B------:R-:W-:Y:S01]  /*92c0*/  FMUL.FTZ R71, R71, R88.reuse ;  /* 0x0000005847477220 */ /* 0x080fe20000410000 */
[-C--:B------:R-:W-:Y:S01]  /*92d0*/  FMUL.FTZ R78, R78, R88.reuse ;  /* 0x000000584e4e7220 */ /* 0x080fe20000410000 */
[-C--:B------:R-:W-:Y:S01]  /*92e0*/  FMUL.FTZ R79, R79, R88.reuse ;  /* 0x000000584f4f7220 */ /* 0x080fe20000410000 */
[----:B------:R-:W-:Y:S01]  /*92f0*/  FMUL.FTZ R86, R86, R88 ;  /* 0x0000005856567220 */ /* 0x000fe20000410000 */
[----:B------:R-:W-:-:S02]  /*9300*/  IMAD.X R5, RZ, RZ, UR7, P0 ;  /* 0x00000007ff057e24 */ /* 0x000fc400080e06ff */
[-C--:B------:R-:W-:Y:S01]  /*9310*/  FMUL.FTZ R33, R56, R12.reuse ;  /* 0x0000000c38217220 */ /* 0x080fe20000410000 */
[----:B------:R-:W-:Y:S01]  /*9320*/  FMUL.FTZ R32, R57, R12 ;  /* 0x0000000c39207220 */ /* 0x000fe20000410000 */
[----:B------:R-:W-:Y:S01]  /*9330*/  F2FP.BF16.F32.PACK_AB R7, R28, R7 ;  /* 0x000000071c07723e */ /* 0x000fe200000010ff */
[----:B------:R-:W-:Y:S01]  /*9340*/  FMUL.FTZ R25, R50, R88 ;  /* 0x0000005832197220 */ /* 0x000fe20000410000 */
[----:B------:R1:W2:Y:S01]  /*9350*/  LDG.E.CONSTANT R3, desc[UR50][R4.64] ;  /* 0x0000003204037981 */ /* 0x0002a2000c1e9900 */
[-C--:B------:R-:W-:Y:S01]  /*9360*/  FMUL.FTZ R57, R80, R12.reuse ;  /* 0x0000000c50397220 */ /* 0x080fe20000410000 */
[-C--:B------:R-:W-:Y:S01]  /*9370*/  FMUL.FTZ R56, R81, R12.reuse ;  /* 0x0000000c51387220 */ /* 0x080fe20000410000 */
[----:B------:R-:W-:Y:S01]  /*9380*/  LOP3.LUT P0, R28, R89, 0x3, RZ, 0xc0, !PT ;  /* 0x00000003591c7812 */ /* 0x000fe2000780c0ff */
[-C--:B------:R-:W-:Y:S01]  /*9390*/  FMUL.FTZ R24, R49, R12.reuse ;  /* 0x0000000c31187220 */ /* 0x080fe20000410000 */
[----:B------:R-:W-:Y:S01]  /*93a0*/  F2FP.BF16.F32.PACK_AB R25, R54, R25 ;  /* 0x000000193619723e */ /* 0x000fe200000010ff */
[-C--:B------:R-:W-:Y:S01]  /*93b0*/  FMUL.FTZ R41, R64, R12.reuse ;  /* 0x0000000c40297220 */ /* 0x080fe20000410000 */
[----:B------:R-:W-:Y:S01]  /*93c0*/  F2FP.BF16.F32.PACK_AB R57, R84, R57 ;  /* 0x000000395439723e */ /* 0x000fe200000010ff */
[----:B------:R-:W-:Y:S01]  /*93d0*/  FMUL.FTZ R40, R65, R12 ;  /* 0x0000000c41287220 */ /* 0x000fe20000410000 */
[----:B------:R-:W-:Y:S01]  /*93e0*/  ISETP.EQ.OR P0, PT, R28, 0x3, !P0 ;  /* 0x000000031c00780c */ /* 0x000fe20004702670 */
[-C--:B-1----:R-:W-:Y:S01]  /*93f0*/  FMUL.FTZ R5, R26, R88.reuse ;  /* 0x000000581a057220 */ /* 0x082fe20000410000 */
[----:B------:R-:W-:Y:S01]  /*9400*/  FMUL.FTZ R26, R51, R88 ;  /* 0x00000058331a7220 */ /* 0x000fe20000410000 */
[----:B------:R-:W-:Y:S01]  /*9410*/  F2FP.BF16.F32.PACK_AB R56, R85, R56 ;  /* 0x000000385538723e */ /* 0x000fe200000010ff */
[-C--:B------:R-:W-:Y:S01]  /*9420*/  FMUL.FTZ R49, R72, R12.reuse ;  /* 0x0000000c48317220 */ /* 0x080fe20000410000 */
[----:B------:R-:W-:Y:S01]  /*9430*/  F2FP.BF16.F32.PACK_AB R15, R46, R15 ;  /* 0x0000000f2e0f723e */ /* 0x000fe200000010ff */
[----:B------:R-:W-:Y:S01]  /*9440*/  FMUL.FTZ R48, R73, R12 ;  /* 0x0000000c49307220 */ /* 0x000fe20000410000 */
[----:B------:R-:W-:Y:S01]  /*9450*/  F2FP.BF16.F32.PACK_AB R26, R55, R26 ;  /* 0x0000001a371a723e */ /* 0x000fe200000010ff */
[----:B------:R-:W-:Y:S01]  /*9460*/  FMUL.FTZ R4, R27, R88 ;  /* 0x000000581b047220 */ /* 0x000fe20000410000 */
[----:B------:R-:W-:Y:S01]  /*9470*/  SEL R46, R57, R56, P0 ;  /* 0x00000038392e7207 */ /* 0x000fe20000000000 */
[----:B------:R-:W-:Y:S01]  /*9480*/  FMUL.FTZ R12, R35, R88 ;  /* 0x00000058230c7220 */ /* 0x000fe20000410000 */
[----:B------:R-:W-:Y:S01]  /*9490*/  F2FP.BF16.F32.PACK_AB R24, R53, R24 ;  /* 0x000000183518723e */ /* 0x000fe200000010ff */
[-C--:B------:R-:W-:Y:S01]  /*94a0*/  FMUL.FTZ R27, R58, R88.reuse ;  /* 0x000000583a1b7220 */ /* 0x080fe20000410000 */
[----:B------:R-:W-:Y:S01]  /*94b0*/  SEL R57, R56, R57, P0 ;  /* 0x0000003938397207 */ /* 0x000fe20000000000 */
[-C--:B------:R-:W-:Y:S01]  /*94c0*/  FMUL.FTZ R34, R59, R88.reuse ;  /* 0x000000583b227220 */ /* 0x080fe20000410000 */
[----:B------:R-:W-:Y:S01]  /*94d0*/  F2FP.BF16.F32.PACK_AB R21, R52, R21 ;  /* 0x000000153415723e */ /* 0x000fe200000010ff */
[----:B------:R-:W-:Y:S01]  /*94e0*/  FMUL.FTZ R35, R66, R88 ;  /* 0x0000005842237220 */ /* 0x000fe20000410000 */
[----:B------:R-:W-:Y:S01]  /*94f0*/  SEL R56, R25, R26, P0 ;  /* 0x0000001a19387207 */ /* 0x000fe20000000000 */
[-C--:B------:R-:W-:Y:S01]  /*9500*/  FMUL.FTZ R42, R67, R88.reuse ;  /* 0x00000058432a7220 */ /* 0x080fe20000410000 */
[----:B------:R-:W-:Y:S01]  /*9510*/  SEL R53, R26, R25, P0 ;  /* 0x000000191a357207 */ /* 0x000fe20000000000 */
[-C--:B------:R-:W-:Y:S01]  /*9520*/  FMUL.FTZ R43, R74, R88.reuse ;  /* 0x000000584a2b7220 */ /* 0x080fe20000410000 */
[----:B------:R-:W-:Y:S01]  /*9530*/  IADD3 R25, P6, R16, 0x20, RZ ;  /* 0x0000002010197810 */ /* 0x000fe20007fde0ff */
[-C--:B------:R-:W-:Y:S01]  /*9540*/  FMUL.FTZ R50, R75, R88.reuse ;  /* 0x000000584b327220 */ /* 0x080fe20000410000 */
[----:B------:R-:W-:Y:S01]  /*9550*/  F2FP.BF16.F32.PACK_AB R11, R38, R11 ;  /* 0x0000000b260b723e */ /* 0x000fe200000010ff */
[----:B------:R-:W-:Y:S01]  /*9560*/  FMUL.FTZ R51, R82, R88 ;  /* 0x0000005852337220 */ /* 0x000fe20000410000 */
[----:B------:R-:W-:Y:S01]  /*9570*/  F2FP.BF16.F32.PACK_AB R10, R37, R10 ;  /* 0x0000000a250a723e */ /* 0x000fe200000010ff */
[-C--:B------:R-:W-:Y:S01]  /*9580*/  FMUL.FTZ R87, R87, R88.reuse ;  /* 0x0000005857577220 */ /* 0x080fe20000410000 */
[----:B------:R-:W-:Y:S01]  /*9590*/  F2FP.BF16.F32.PACK_AB R33, R60, R33 ;  /* 0x000000213c21723e */ /* 0x000fe200000010ff */
[----:B------:R-:W-:Y:S01]  /*95a0*/  FMUL.FTZ R58, R83, R88 ;  /* 0x00000058533a7220 */ /* 0x000fe20000410000 */
[----:B------:R-:W-:Y:S01]  /*95b0*/  F2FP.BF16.F32.PACK_AB R32, R61, R32 ;  /* 0x000000203d20723e */ /* 0x000fe200000010ff */
[----:B------:R-:W-:Y:S01]  /*95c0*/  UIADD3 UR4, UR4, 0x29860, URZ ;  /* 0x0002986004047890 */ /* 0x000fe2000fffe03f */
[----:B------:R-:W-:Y:S01]  /*95d0*/  SEL R38, R21, R24, P0 ;  /* 0x0000001815267207 */ /* 0x000fe20000000000 */
[----:B------:R-:W1:Y:S01]  /*95e0*/  LDC.64 R64, c[0x0][0xb78] ;  /* 0x0002de00ff407b82 */ /* 0x000e620000000a00 */
[----:B------:R-:W-:Y:S01]  /*95f0*/  SEL R37, R24, R21, P0 ;  /* 0x0000001518257207 */ /* 0x000fe20000000000 */
[----:B------:R-:W-:Y:S01]  /*9600*/  UPRMT UR4, UR37, 0x654, UR4 ;  /* 0x0000065425047896 */ /* 0x000fe20008000004 */
[----:B------:R-:W-:Y:S01]  /*9610*/  LOP3.LUT R24, R25, 0x380, RZ, 0xc0, !PT ;  /* 0x0000038019187812 */ /* 0x000fe200078ec0ff */
[----:B------:R-:W-:Y:S01]  /*9620*/  UIADD3 UR42, -UR42, URZ, URZ ;  /* 0x0000003f2a2a7290 */ /* 0x000fe2000fffe13f */
[----:B------:R-:W-:Y:S01]  /*9630*/  F2FP.BF16.F32.PACK_AB R41, R68, R41 ;  /* 0x000000294429723e */ /* 0x000fe200000010ff */
[----:B------:R-:W-:Y:S01]  /*9640*/  USHF.R.S32.HI UR5, URZ, 0x1f, UR43 ;  /* 0x0000001f3f057899 */ /* 0x000fe2000801142b */
[----:B------:R-:W-:Y:S01]  /*9650*/  F2FP.BF16.F32.PACK_AB R40, R69, R40 ;  /* 0x000000284528723e */ /* 0x000fe200000010ff */
[----:B------:R-:W-:Y:S01]  /*9660*/  ULDC UR8, c[0x0][0xda8] ;  /* 0x00036a0000087ab9 */ /* 0x000fe20000000800 */
[----:B------:R-:W-:Y:S01]  /*9670*/  F2FP.BF16.F32.PACK_AB R13, R44, R13 ;  /* 0x0000000d2c0d723e */ /* 0x000fe200000010ff */
[----:B------:R-:W-:Y:S01]  /*9680*/  ULDC.64 UR6, c[0x0][0xb70] ;  /* 0x0002dc0000067ab9 */ /* 0x000fe20000000a00 */
[----:B------:R-:W-:Y:S01]  /*9690*/  F2FP.BF16.F32.PACK_AB R49, R76, R49 ;  /* 0x000000314c31723e */ /* 0x000fe200000010ff */
[----:B------:R-:W-:Y:S01]  /*96a0*/  SYNCS.ARRIVE.TRANS64.RED.A1T0 RZ, [UR4], RZ ;  /* 0x000000ffffff79a7 */ /* 0x000fe20008100404 */
[----:B------:R-:W-:Y:S01]  /*96b0*/  F2FP.BF16.F32.PACK_AB R48, R77, R48 ;  /* 0x000000304d30723e */ /* 0x000fe200000010ff */
[----:B------:R-:W-:Y:S01]  /*96c0*/  UIMAD UR42, UR8, UR42, UR48 ;  /* 0x0000002a082a72a4 */ /* 0x000fe2000f8e0230 */
[----:B------:R-:W-:Y:S01]  /*96d0*/  SEL R44, R33, R32, P0 ;  /* 0x00000020212c7207 */ /* 0x000fe20000000000 */
[----:B------:R-:W-:Y:S01]  /*96e0*/  UIMAD UR5, UR5, UR6, URZ ;  /* 0x00000006050572a4 */ /* 0x000fe2000f8e023f */
[----:B------:R-:W-:Y:S01]  /*96f0*/  SEL R33, R32, R33, P0 ;  /* 0x0000002120217207 */ /* 0x000fe20000000000 */
[----:B------:R-:W-:Y:S01]  /*9700*/  USHF.L.U32 UR42, UR42, 0x7, URZ ;  /* 0x000000072a2a7899 */ /* 0x000fe2000800063f */
[----:B------:R-:W-:Y:S01]  /*9710*/  SHF.R.U64 R24, R24, 0x3, RZ ;  /* 0x0000000318187819 */ /* 0x000fe200000012ff */
[----:B------:R-:W-:Y:S01]  /*9720*/  UIMAD.WIDE.U32 UR10, UR43, UR6, URZ ;  /* 0x000000062b0a72a5 */ /* 0x000fe2000f8e003f */
[----:B------:R-:W-:Y:S01]  /*9730*/  F2FP.BF16.F32.PACK_AB R5, R30, R5 ;  /* 0x000000051e05723e */ /* 0x000fe200000010ff */
[----:B------:R-:W-:Y:S01]  /*9740*/  UIMAD UR5, UR43, UR7, UR5 ;  /* 0x000000072b0572a4 */ /* 0x000fe2000f8e0205 */
[----:B------:R-:W-:Y:S01]  /*9750*/  F2FP.BF16.F32.PACK_AB R4, R31, R4 ;  /* 0x000000041f04723e */ /* 0x000fe200000010ff */
[----:B------:R-:W-:Y:S01]  /*9760*/  USHF.R.S32.HI UR6, URZ, 0x1f, UR44 ;  /* 0x0000001f3f067899 */ /* 0x000fe2000801142c */
[----:B------:R-:W-:Y:S01]  /*9770*/  SEL R32, R41, R40, P0 ;  /* 0x0000002829207207 */ /* 0x000fe20000000000 */
[----:B------:R-:W-:Y:S01]  /*9780*/  UIADD3 UR5, UR11, UR5, URZ ;  /* 0x000000050b057290 */ /* 0x000fe2000fffe03f */
[----:B------:R-:W-:-:S02]  /*9790*/  SEL R41, R40, R41, P0 ;  /* 0x0000002928297207 */ /* 0x000fc40000000000 */
[----:B------:R-:W-:Y:S02]  /*97a0*/  SEL R40, R49, R48, P0 ;  /* 0x0000003031287207 */ /* 0x000fe40000000000 */
[----:B------:R-:W-:Y:S02]  /*97b0*/  F2FP.BF16.F32.PACK_AB R12, R39, R12 ;  /* 0x0000000c270c723e */ /* 0x000fe400000010ff */
[----:B------:R-:W-:Y:S02]  /*97c0*/  F2FP.BF16.F32.PACK_AB R20, R47, R20 ;  /* 0x000000142f14723e */ /* 0x000fe400000010ff */
[----:B------:R-:W-:Y:S02]  /*97d0*/  SEL R49, R48, R49, P0 ;  /* 0x0000003130317207 */ /* 0x000fe40000000000 */
[----:B------:R-:W-:Y:S01]  /*97e0*/  LOP3.LUT R24, R24, R25, RZ, 0x3c, !PT ;  /* 0x0000001918187212 */ /* 0x000fe200078e3cff */
[----:B------:R-:W-:Y:S01]  /*97f0*/  IMAD.X R25, RZ, RZ, R17, P6 ;  /* 0x000000ffff197224 */ /* 0x000fe200030e0611 */
[----:B------:R-:W-:-:S02]  /*9800*/  SEL R48, R5, R4, P0 ;  /* 0x0000000405307207 */ /* 0x000fc40000000000 */
[----:B------:R-:W-:Y:S02]  /*9810*/  SEL R39, R4, R5, P0 ;  /* 0x0000000504277207 */ /* 0x000fe40000000000 */
[C---:B------:R-:W-:Y:S02]  /*9820*/  IADD3 R21, P1, R16.reuse, 0x40, RZ ;  /* 0x0000004010157810 */ /* 0x040fe40007f3e0ff */
[----:B------:R-:W-:Y:S02]  /*9830*/  IADD3 R5, P6, R16, 0x4060, RZ ;  /* 0x0000406010057810 */ /* 0x000fe40007fde0ff */
[----:B------:R-:W-:Y:S02]  /*9840*/  SEL R54, R15, R20, P0 ;  /* 0x000000140f367207 */ /* 0x000fe40000000000 */
[----:B------:R-:W-:Y:S02]  /*9850*/  SEL R47, R20, R15, P0 ;  /* 0x0000000f142f7207 */ /* 0x000fe40000000000 */
[----:B------:R-:W-:-:S02]  /*9860*/  LOP3.LUT R20, R21, 0x380, RZ, 0xc0, !PT ;  /* 0x0000038015147812 */ /* 0x000fc400078ec0ff */
[----:B------:R-:W-:Y:S02]  /*9870*/  LOP3.LUT R4, R5, 0x380, RZ, 0xc0, !PT ;  /* 0x0000038005047812 */ /* 0x000fe400078ec0ff */
[----:B------:R-:W-:Y:S02]  /*9880*/  SHF.R.U64 R20, R20, 0x3, RZ ;  /* 0x0000000314147819 */ /* 0x000fe400000012ff */
[----:B------:R-:W-:Y:S02]  /*9890*/  F2FP.BF16.F32.PACK_AB R14, R45, R14 ;  /* 0x0000000e2d0e723e */ /* 0x000fe400000010ff */
[----:B------:R-:W-:Y:S02]  /*98a0*/  SHF.R.U64 R4, R4, 0x3, RZ ;  /* 0x0000000304047819 */ /* 0x000fe400000012ff */
[----:B------:R-:W-:Y:S02]  /*98b0*/  F2FP.BF16.F32.PACK_AB R9, R36, R9 ;  /* 0x000000092409723e */ /* 0x000fe400000010ff */
[----:B------:R-:W-:-:S02]  /*98c0*/  SEL R52, R11, R12, P0 ;  /* 0x0000000c0b347207 */ /* 0x000fc40000000000 */
[----:B------:R-:W-:Y:S02]  /*98d0*/  SEL R45, R12, R11, P0 ;  /* 0x0000000b0c2d7207 */ /* 0x000fe40000000000 */
[----:B------:R-:W-:Y:S02]  /*98e0*/  IADD3 R11, P4, R16, 0x4020, RZ ;  /* 0x00004020100b7810 */ /* 0x000fe40007f9e0ff */
[----:B------:R-:W-:Y:S01]  /*98f0*/  LOP3.LUT R20, R20, R21, RZ, 0x3c, !PT ;  /* 0x0000001514147212 */ /* 0x000fe200078e3cff */
[--C-:B------:R-:W-:Y:S01]  /*9900*/  IMAD.X R21, RZ, RZ, R17.reuse, P1 ;  /* 0x000000ffff157224 */ /* 0x100fe200008e0611 */
[----:B------:R-:W-:Y:S02]  /*9910*/  F2FP.BF16.F32.PACK_AB R8, R29, R8 ;  /* 0x000000081d08723e */ /* 0x000fe400000010ff */
[----:B------:R-:W-:Y:S01]  /*9920*/  LOP3.LUT R4, R4, R5, RZ, 0x3c, !PT ;  /* 0x0000000504047212 */ /* 0x000fe200078e3cff */
[----:B------:R-:W-:Y:S01]  /*9930*/  IMAD.X R5, RZ, RZ, R17, P6 ;  /* 0x000000ffff057224 */ /* 0x000fe200030e0611 */
[----:B------:R-:W-:-:S02]  /*9940*/  SEL R30, R9, R10, P0 ;  /* 0x0000000a091e7207 */ /* 0x000fc40000000000 */
[----:B------:R-:W-:Y:S02]  /*9950*/  SEL R29, R10, R9, P0 ;  /* 0x000000090a1d7207 */ /* 0x000fe40000000000 */
[----:B------:R-:W-:Y:S02]  /*9960*/  LOP3.LUT R10, R11, 0x380, RZ, 0xc0, !PT ;  /* 0x000003800b0a7812 */ /* 0x000fe400078ec0ff */
[----:B------:R-:W-:Y:S02]  /*9970*/  F2FP.BF16.F32.PACK_AB R27, R62, R27 ;  /* 0x0000001b3e1b723e */ /* 0x000fe400000010ff */
[----:B------:R-:W-:Y:S01]  /*9980*/  F2FP.BF16.F32.PACK_AB R34, R63, R34 ;  /* 0x000000223f22723e */ /* 0x000fe200000010ff */
[----:B------:R-:W-:Y:S01]  /*9990*/  VIADD R63, R169, UR42 ;  /* 0x0000002aa93f7c36 */ /* 0x000fe20008000000 */
[----:B------:R-:W-:Y:S02]  /*99a0*/  SEL R28, R7, R8, P0 ;  /* 0x00000008071c7207 */ /* 0x000fe40000000000 */
[----:B------:R-:W-:-:S02]  /*99b0*/  MOV R62, R20 ;  /* 0x00000014003e7202 */ /* 0x000fc40000000f00 */
[----:B------:R-:W-:Y:S02]  /*99c0*/  F2FP.BF16.F32.PACK_AB R35, R70, R35 ;  /* 0x000000234623723e */ /* 0x000fe400000010ff */
[----:B------:R-:W-:Y:S02]  /*99d0*/  F2FP.BF16.F32.PACK_AB R42, R71, R42 ;  /* 0x0000002a472a723e */ /* 0x000fe400000010ff */
[----:B------:R-:W-:Y:S02]  /*99e0*/  SEL R7, R8, R7, P0 ;  /* 0x0000000708077207 */ /* 0x000fe40000000000 */
[----:B------:R-:W-:Y:S02]  /*99f0*/  SHF.R.U64 R10, R10, 0x3, RZ ;  /* 0x000000030a0a7819 */ /* 0x000fe400000012ff */
[----:B------:R-:W-:Y:S02]  /*9a00*/  MOV R20, R4 ;  /* 0x0000000400147202 */ /* 0x000fe40000000f00 */
[----:B------:R-:W-:-:S02]  /*9a10*/  F2FP.BF16.F32.PACK_AB R43, R78, R43 ;  /* 0x0000002b4e2b723e */ /* 0x000fc400000010ff */
[----:B------:R-:W-:Y:S02]  /*9a20*/  F2FP.BF16.F32.PACK_AB R50, R79, R50 ;  /* 0x000000324f32723e */ /* 0x000fe400000010ff */
[----:B------:R-:W-:Y:S02]  /*9a30*/  SEL R60, R27, R34, P0 ;  /* 0x000000221b3c7207 */ /* 0x000fe40000000000 */
[----:B------:R-:W-:Y:S02]  /*9a40*/  SEL R55, R34, R27, P0 ;  /* 0x0000001b22377207 */ /* 0x000fe40000000000 */
[----:B------:R-:W-:Y:S02]  /*9a50*/  F2FP.BF16.F32.PACK_AB R51, R86, R51 ;  /* 0x000000335633723e */ /* 0x000fe400000010ff */
[----:B------:R-:W-:Y:S02]  /*9a60*/  F2FP.BF16.F32.PACK_AB R58, R87, R58 ;  /* 0x0000003a573a723e */ /* 0x000fe400000010ff */
[----:B------:R-:W-:-:S02]  /*9a70*/  SEL R34, R35, R42, P0 ;  /* 0x0000002a23227207 */ /* 0x000fc40000000000 */
[----:B------:R-:W-:Y:S01]  /*9a80*/  LOP3.LUT R10, R10, R11, RZ, 0x3c, !PT ;  /* 0x0000000b0a0a7212 */ /* 0x000fe200078e3cff */
[----:B------:R-:W-:Y:S01]  /*9a90*/  IMAD.X R11, RZ, RZ, R17, P4 ;  /* 0x000000ffff0b7224 */ /* 0x000fe200020e0611 */
[----:B------:R-:W-:Y:S02]  /*9aa0*/  SEL R36, R13, R14, P0 ;  /* 0x0000000e0d247207 */ /* 0x000fe40000000000 */
[----:B------:R-:W-:Y:S02]  /*9ab0*/  SEL R35, R42, R35, P0 ;  /* 0x000000232a237207 */ /* 0x000fe40000000000 */
[----:B------:R-:W-:Y:S02]  /*9ac0*/  SEL R31, R14, R13, P0 ;  /* 0x0000000d0e1f7207 */ /* 0x000fe40000000000 */
[----:B------:R-:W-:Y:S02]  /*9ad0*/  SEL R42, R43, R50, P0 ;  /* 0x000000322b2a7207 */ /* 0x000fe40000000000 */
[----:B------:R-:W-:-:S02]  /*9ae0*/  SEL R43, R50, R43, P0 ;  /* 0x0000002b322b7207 */ /* 0x000fc40000000000 */
[----:B------:R-:W-:Y:S02]  /*9af0*/  SEL R50, R51, R58, P0 ;  /* 0x0000003a33327207 */ /* 0x000fe40000000000 */
[----:B------:R-:W-:Y:S02]  /*9b00*/  SEL R51, R58, R51, P0 ;  /* 0x000000333a337207 */ /* 0x000fe40000000000 */
[C---:B------:R-:W-:Y:S02]  /*9b10*/  IADD3 R9, P5, R16.reuse, 0x4040, RZ ;  /* 0x0000404010097810 */ /* 0x040fe40007fbe0ff */
[----:B------:R-:W-:Y:S01]  /*9b20*/  MOV R58, R10 ;  /* 0x0000000a003a7202 */ /* 0x000fe20000000f00 */
[----:B------:R-:W-:Y:S01]  /*9b30*/  VIADD R10, R63, 0x8 ;  /* 0x000000083f0a7836 */ /* 0x000fe20000000000 */
[C---:B------:R-:W-:Y:S02]  /*9b40*/  IADD3 R15, P2, R16.reuse, 0x60, RZ ;  /* 0x00000060100f7810 */ /* 0x040fe40007f5e0ff */
[----:B------:R-:W-:-:S02]  /*9b50*/  IADD3 R13, P3, R16, 0x4000, RZ ;  /* 0x00004000100d7810 */ /* 0x000fc40007f7e0ff */
[----:B------:R-:W-:Y:S02]  /*9b60*/  LOP3.LUT R8, R9, 0x380, RZ, 0xc0, !PT ;  /* 0x0000038009087812 */ /* 0x000fe400078ec0ff */
[----:B------:R-:W-:Y:S02]  /*9b70*/  LOP3.LUT R14, R15, 0x380, RZ, 0xc0, !PT ;  /* 0x000003800f0e7812 */ /* 0x000fe400078ec0ff */
[----:B------:R-:W-:Y:S02]  /*9b80*/  LOP3.LUT R12, R13, 0x380, RZ, 0xc0, !PT ;  /* 0x000003800d0c7812 */ /* 0x000fe400078ec0ff */
[----:B------:R-:W-:Y:S02]  /*9b90*/  LOP3.LUT R27, R16, 0x380, RZ, 0xc0, !PT ;  /* 0x00000380101b7812 */ /* 0x000fe400078ec0ff */
[----:B------:R-:W-:Y:S02]  /*9ba0*/  SHF.R.U64 R8, R8, 0x3, RZ ;  /* 0x0000000308087819 */ /* 0x000fe400000012ff */
[----:B------:R-:W-:-:S02]  /*9bb0*/  SHF.R.U64 R14, R14, 0x3, RZ ;  /* 0x000000030e0e7819 */ /* 0x000fc400000012ff */
[----:B------:R-:W-:Y:S02]  /*9bc0*/  SHF.R.U64 R12, R12, 0x3, RZ ;  /* 0x000000030c0c7819 */ /* 0x000fe400000012ff */
[----:B------:R-:W-:Y:S02]  /*9bd0*/  SHF.R.U64 R27, R27, 0x3, RZ ;  /* 0x000000031b1b7819 */ /* 0x000fe400000012ff */
[----:B------:R-:W-:Y:S01]  /*9be0*/  LOP3.LUT R8, R8, R9, RZ, 0x3c, !PT ;  /* 0x0000000908087212 */ /* 0x000fe200078e3cff */
[--C-:B------:R-:W-:Y:S01]  /*9bf0*/  IMAD.X R9, RZ, RZ, R17.reuse, P5 ;  /* 0x000000ffff097224 */ /* 0x100fe200028e0611 */
[----:B------:R-:W-:Y:S01]  /*9c00*/  LOP3.LUT R14, R14, R15, RZ, 0x3c, !PT ;  /* 0x0000000f0e0e7212 */ /* 0x000fe200078e3cff */
[--C-:B------:R-:W-:Y:S01]  /*9c10*/  IMAD.X R15, RZ, RZ, R17.reuse, P2 ;  /* 0x000000ffff0f7224 */ /* 0x100fe200010e0611 */
[----:B------:R-:W-:Y:S01]  /*9c20*/  LOP3.LUT R12, R12, R13, RZ, 0x3c, !PT ;  /* 0x0000000d0c0c7212 */ /* 0x000fe200078e3cff */
[--C-:B------:R-:W-:Y:S01]  /*9c30*/  IMAD.X R13, RZ, RZ, R17.reuse, P3 ;  /* 0x000000ffff0d7224 */ /* 0x100fe200018e0611 */
[----:B------:R-:W-:Y:S01]  /*9c40*/  LOP3.LUT R26, R27, R16, RZ, 0x3c, !PT ;  /* 0x000000101b1a7212 */ /* 0x000fe200078e3cff */
[----:B------:R-:W-:Y:S01]  /*9c50*/  IMAD.MOV.U32 R27, RZ, RZ, R17 ;  /* 0x000000ffff1b7224 */ /* 0x000fe200078e0011 */
[----:B------:R-:W-:Y:S01]  /*9c60*/  MOV R21, R8 ;  /* 0x0000000800157202 */ /* 0x000fe20000000f00 */
[----:B------:R-:W-:Y:S01]  /*9c70*/  IMAD.U32 R9, RZ, RZ, UR11 ;  /* 0x0000000bff097e24 */ /* 0x000fe2000f8e00ff */
[----:B------:R-:W-:Y:S01]  /*9c80*/  MOV R61, R14 ;  /* 0x0000000e003d7202 */ /* 0x000fe20000000f00 */
[----:B------:R-:W-:Y:S01]  /*9c90*/  IMAD.U32 R8, RZ, RZ, UR10 ;  /* 0x0000000aff087e24 */ /* 0x000fe2000f8e00ff */
[----:B------:R-:W-:Y:S01]  /*9ca0*/  MOV R59, R12 ;  /* 0x0000000c003b7202 */ /* 0x000fe20000000f00 */
[----:B------:R-:W-:Y:S01]  /*9cb0*/  IMAD.U32 R9, RZ, RZ, UR5 ;  /* 0x00000005ff097e24 */ /* 0x000fe2000f8e00ff */
[----:B------:R-:W-:Y:S01]  /*9cc0*/  LOP3.LUT P1, RZ, R19, 0x3, RZ, 0xc0, !PT ;  /* 0x0000000313ff7812 */ /* 0x000fe2000782c0ff */
[----:B------:R-:W-:Y:S01]  /*9cd0*/  ULDC UR5, c[0x0][0xa88] ;  /* 0x0002a20000057ab9 */ /* 0x000fe20000000800 */
[----:B------:R-:W-:-:S02]  /*9ce0*/  MOV R27, R26 ;  /* 0x0000001a001b7202 */ /* 0x000fc40000000f00 */
[----:B------:R-:W-:Y:S02]  /*9cf0*/  MOV R25, R24 ;  /* 0x0000001800197202 */ /* 0x000fe40000000f00 */
[----:B------:R-:W-:Y:S02]  /*9d00*/  ISETP.GE.OR P2, PT, R10, UR5, P1 ;  /* 0x000000050a007c0c */ /* 0x000fe40008f46670 */
[----:B------:R-:W-:Y:S01]  /*9d10*/  ISETP.GE.OR P1, PT, R63, UR5, P1 ;  /* 0x000000053f007c0c */ /* 0x000fe20008f26670 */
[----:B------:R-:W-:Y:S01]  /*9d20*/  ULDC.64 UR4, c[0x0][0xb40] ;  /* 0x0002d00000047ab9 */ /* 0x000fe20000000a00 */
[----:B--2---:R-:W-:Y:S01]  /*9d30*/  LOP3.LUT R4, R3, 0x2, RZ, 0x3c, !PT ;  /* 0x0000000203047812 */ /* 0x004fe200078e3cff */
[----:B------:R-:W-:Y:S04]  /*9d40*/  SHFL.IDX PT, R28, R28, R3, 0x1c1f ;  /* 0x001c1f031c1c7589 */ /* 0x000fe800000e0000 */
[----:B------:R-:W2:Y:S04]  /*9d50*/  SHFL.IDX PT, R7, R7, R4, 0x1c1f ;  /* 0x001c1f0407077589 */ /* 0x000ea800000e0000 */
[----:B------:R-:W-:Y:S04]  /*9d60*/  SHFL.IDX PT, R30, R30, R3, 0x1c1f ;  /* 0x001c1f031e1e7589 */ /* 0x000fe800000e0000 */
[----:B------:R-:W3:Y:S04]  /*9d70*/  SHFL.IDX PT, R29, R29, R4, 0x1c1f ;  /* 0x001c1f041d1d7589 */ /* 0x000ee800000e0000 */
[----:B------:R-:W-:Y:S04]  /*9d80*/  SHFL.IDX PT, R48, R48, R3, 0x1c1f ;  /* 0x001c1f0330307589 */ /* 0x000fe800000e0000 */
[----:B------:R-:W4:Y:S04]  /*9d90*/  SHFL.IDX PT, R39, R39, R4, 0x1c1f ;  /* 0x001c1f0427277589 */ /* 0x000f2800000e0000 */
[----:B------:R-:W-:Y:S04]  /*9da0*/  SHFL.IDX PT, R52, R52, R3, 0x1c1f ;  /* 0x001c1f0334347589 */ /* 0x000fe800000e0000 */
[----:B------:R-:W5:Y:S01]  /*9db0*/  SHFL.IDX PT, R45, R45, R4, 0x1c1f ;  /* 0x001c1f042d2d7589 */ /* 0x000f6200000e0000 */
[----:B--2---:R-:W-:-:S02]  /*9dc0*/  SEL R12, R28, R7, P0 ;  /* 0x000000071c0c7207 */ /* 0x004fc40000000000 */
[----:B------:R-:W-:Y:S01]  /*9dd0*/  SEL R14, R7, R28, P0 ;  /* 0x0000001c070e7207 */ /* 0x000fe20000000000 */
[----:B------:R-:W-:Y:S04]  /*9de0*/  SHFL.IDX PT, R36, R36, R3, 0x1c1f ;  /* 0x001c1f0324247589 */ /* 0x000fe800000e0000 */
[----:B------:R2:W1:Y:S01]  /*9df0*/  SHFL.IDX PT, R11, R31, R4, 0x1c1f ;  /* 0x001c1f041f0b7589 */ /* 0x00046200000e0000 */
[----:B---3--:R-:W-:Y:S02]  /*9e00*/  SEL R28, R30, R29, P0 ;  /* 0x0000001d1e1c7207 */ /* 0x008fe40000000000 */
[----:B------:R-:W-:Y:S01]  /*9e10*/  SEL R30, R29, R30, P0 ;  /* 0x0000001e1d1e7207 */ /* 0x000fe20000000000 */
[----:B------:R-:W-:Y:S04]  /*9e20*/  SHFL.IDX PT, R38, R38, R3, 0x1c1f ;  /* 0x001c1f0326267589 */ /* 0x000fe800000e0000 */
[----:B------:R-:W-:Y:S01]  /*9e30*/  SHFL.IDX PT, R37, R37, R4, 0x1c1f ;  /* 0x001c1f0425257589 */ /* 0x000fe200000e0000 */
[----:B----4-:R-:W-:-:S02]  /*9e40*/  SEL R13, R48, R39, P0 ;  /* 0x00000027300d7207 */ /* 0x010fc40000000000 */
[----:B------:R-:W-:Y:S01]  /*9e50*/  SEL R15, R39, R48, P0 ;  /* 0x00000030270f7207 */ /* 0x000fe20000000000 */
[----:B------:R-:W-:Y:S04]  /*9e60*/  SHFL.IDX PT, R54, R54, R3, 0x1c1f ;  /* 0x001c1f0336367589 */ /* 0x000fe800000e0000 */
[----:B------:R-:W-:Y:S01]  /*9e70*/  SHFL.IDX PT, R47, R47, R4, 0x1c1f ;  /* 0x001c1f042f2f7589 */ /* 0x000fe200000e0000 */
[----:B-----5:R-:W-:Y:S02]  /*9e80*/  SEL R29, R52, R45, P0 ;  /* 0x0000002d341d7207 */ /* 0x020fe40000000000 */
[----:B--2---:R-:W-:Y:S01]  /*9e90*/  SEL R31, R45, R52, P0 ;  /* 0x000000342d1f7207 */ /* 0x004fe20000000000 */
[----:B------:R-:W-:Y:S01]  /*9ea0*/  BAR.SYNC.DEFER_BLOCKING 0x1, 0x100 ;  /* 0x0044000000007b1d */ /* 0x000fe20000010000 */
[----:B-1----:R-:W-:-:S05]  /*9eb0*/  SEL R10, R11, R36, P0 ;  /* 0x000000240b0a7207 */ /* 0x002fca0000000000 */
[----:B------:R-:W-:Y:S04]  /*9ec0*/  SHFL.IDX PT, R56, R56, R3, 0x1c1f ;  /* 0x001c1f0338387589 */ /* 0x000fe800000e0000 */
[----:B------:R-:W1:Y:S04]  /*9ed0*/  SHFL.IDX PT, R53, R53, R4, 0x1c1f ;  /* 0x001c1f0435357589 */ /* 0x000e6800000e0000 */
[----:B------:R-:W-:Y:S04]  /*9ee0*/  SHFL.IDX PT, R44, R44, R3, 0x1c1f ;  /* 0x001c1f032c2c7589 */ /* 0x000fe800000e0000 */
[----:B------:R-:W-:Y:S04]  /*9ef0*/  SHFL.IDX PT, R60, R60, R3, 0x1c1f ;  /* 0x001c1f033c3c7589 */ /* 0x000fe800000e0000 */
[----:B------:R-:W2:Y:S04]  /*9f00*/  SHFL.IDX PT, R33, R33, R4, 0x1c1f ;  /* 0x001c1f0421217589 */ /* 0x000ea800000e0000 */
[----:B------:R-:W-:Y:S04]  /*9f10*/  SHFL.IDX PT, R55, R55, R4, 0x1c1f ;  /* 0x001c1f0437377589 */ /* 0x000fe800000e0000 */
[----:B------:R-:W-:Y:S04]  /*9f20*/  SHFL.IDX PT, R32, R32, R3, 0x1c1f ;  /* 0x001c1f0320207589 */ /* 0x000fe800000e0000 */
[----:B------:R-:W-:Y:S01]  /*9f30*/  SHFL.IDX PT, R34, R34, R3, 0x1c1f ;  /* 0x001c1f0322227589 */ /* 0x000fe200000e0000 */
[----:B-1----:R-:W-:-:S03]  /*9f40*/  SEL R39, R53, R56, P0 ;  /* 0x0000003835277207 */ /* 0x002fc60000000000 */
[----:B------:R-:W-:Y:S04]  /*9f50*/  SHFL.IDX PT, R41, R41, R4, 0x1c1f ;  /* 0x001c1f0429297589 */ /* 0x000fe800000e0000 */
[----:B------:R-:W-:Y:S04]  /*9f60*/  SHFL.IDX PT, R35, R35, R4, 0x1c1f ;  /* 0x001c1f0423237589 */ /* 0x000fe800000e0000 */
[----:B------:R-:W-:Y:S01]  /*9f70*/  SHFL.IDX PT, R40, R40, R3, 0x1c1f ;  /* 0x001c1f0328287589 */ /* 0x000fe200000e0000 */
[----:B--2---:R-:W-:Y:S02]  /*9f80*/  SEL R24, R44, R33, P0 ;  /* 0x000000212c187207 */ /* 0x004fe40000000000 */
[----:B------:R-:W-:Y:S01]  /*9f90*/  SEL R26, R33, R44, P0 ;  /* 0x0000002c211a7207 */ /* 0x000fe20000000000 */
[----:B------:R-:W-:Y:S04]  /*9fa0*/  SHFL.IDX PT, R46, R46, R3, 0x1c1f ;  /* 0x001c1f032e2e7589 */ /* 0x000fe800000e0000 */
[----:B------:R-:W-:Y:S04]  /*9fb0*/  SHFL.IDX PT, R42, R42, R3, 0x1c1f ;  /* 0x001c1f032a2a7589 */ /* 0x000fe800000e0000 */
[----:B------:R-:W-:Y:S04]  /*9fc0*/  SHFL.IDX PT, R49, R49, R4, 0x1c1f ;  /* 0x001c1f0431317589 */ /* 0x000fe800000e0000 */
[----:B------:R-:W1:Y:S04]  /*9fd0*/  SHFL.IDX PT, R57, R57, R4, 0x1c1f ;  /* 0x001c1f0439397589 */ /* 0x000e6800000e0000 */
[----:B------:R-:W2:Y:S04]  /*9fe0*/  SHFL.IDX PT, R43, R43, R4, 0x1c1f ;  /* 0x001c1f042b2b7589 */ /* 0x000ea800000e0000 */
[----:B------:R3:W-:Y:S04]  /*9ff0*/  SHFL.IDX PT, R50, R50, R3, 0x1c1f ;  /* 0x001c1f0332327589 */ /* 0x0007e800000e0000 */
[----:B------:R4:W5:Y:S04]  /*a000*/  SHFL.IDX PT, R51, R51, R4, 0x1c1f ;  /* 0x001c1f0433337589 */ /* 0x00096800000e0000 */
[----:B------:R-:W-:Y:S01]  /*a010*/  STSM.16.M88.4 [R27], R12 ;  /* 0x0000000c1b007844 */ /* 0x000fe20000000200 */
[----:B---3--:R-:W-:-:S03]  /*a020*/  SHF.R.S32.HI R3, RZ, 0x1f, R63 ;  /* 0x0000001fff037819 */ /* 0x008fc6000001143f */
[----:B------:R3:W-:Y:S01]  /*a030*/  STSM.16.M88.4 [R25], R28 ;  /* 0x0000001c19007844 */ /* 0x0007e20000000200 */
[----:B----4-:R-:W-:Y:S01]  /*a040*/  IMAD R4, R64, UR6, RZ ;  /* 0x0000000640047c24 */ /* 0x010fe2000f8e02ff */
[----:B-1----:R-:W-:-:S03]  /*a050*/  SEL R44, R46, R57, P0 ;  /* 0x000000392e2c7207 */ /* 0x002fc60000000000 */
[----:B------:R-:W-:Y:S01]  /*a060*/  IMAD R48, R65, UR44, R4 ;  /* 0x0000002c41307c24 */ /* 0x000fe2000f8e0204 */
[----:B------:R-:W-:Y:S01]  /*a070*/  SEL R46, R57, R46, P0 ;  /* 0x0000002e392e7207 */ /* 0x000fe20000000000 */
[----:B------:R-:W-:Y:S01]  /*a080*/  IMAD.WIDE.U32 R4, R64, UR44, R8 ;  /* 0x0000002c40047c25 */ /* 0x000fe2000f8e0008 */
[----:B------:R-:W-:Y:S02]  /*a090*/  SEL R8, R36, R11, P0 ;  /* 0x0000000b24087207 */ /* 0x000fe40000000000 */
[----:B------:R-:W-:Y:S02]  /*a0a0*/  SEL R36, R38, R37, P0 ;  /* 0x0000002526247207 */ /* 0x000fe40000000000 */
[----:B------:R-:W-:Y:S02]  /*a0b0*/  SEL R38, R37, R38, P0 ;  /* 0x0000002625267207 */ /* 0x000fe40000000000 */
[----:B------:R-:W-:Y:S02]  /*a0c0*/  SEL R9, R54, R47, P0 ;  /* 0x0000002f36097207 */ /* 0x000fe40000000000 */
[----:B------:R-:W-:-:S02]  /*a0d0*/  SEL R11, R47, R54, P0 ;  /* 0x000000362f0b7207 */ /* 0x000fc40000000000 */
[----:B------:R-:W-:Y:S02]  /*a0e0*/  SEL R37, R56, R53, P0 ;  /* 0x0000003538257207 */ /* 0x000fe40000000000 */
[----:B---3--:R-:W-:Y:S01]  /*a0f0*/  SEL R25, R60, R55, P0 ;  /* 0x000000373c197207 */ /* 0x008fe20000000000 */
[----:B------:R-:W-:Y:S01]  /*a100*/  STSM.16.M88.4 [R62], R8 ;  /* 0x000000083e007844 */ /* 0x000fe20000000200 */
[----:B------:R-:W-:Y:S02]  /*a110*/  SEL R27, R55, R60, P0 ;  /* 0x0000003c371b7207 */ /* 0x000fe40000000000 */
[----:B------:R-:W-:Y:S01]  /*a120*/  SEL R12, R32, R41, P0 ;  /* 0x00000029200c7207 */ /* 0x000fe20000000000 */
[----:B------:R-:W-:Y:S01]  /*a130*/  STSM.16.M88.4 [R61], R36 ;  /* 0x000000243d007844 */ /* 0x000fe20000000200 */
[----:B------:R-:W-:Y:S02]  /*a140*/  SEL R14, R41, R32, P0 ;  /* 0x00000020290e7207 */ /* 0x000fe40000000000 */
[----:B------:R-:W-:Y:S01]  /*a150*/  SEL R13, R34, R35, P0 ;  /* 0x00000023220d7207 */ /* 0x000fe20000000000 */
[----:B------:R-:W-:Y:S01]  /*a160*/  STSM.16.M88.4 [R59], R24 ;  /* 0x000000183b007844 */ /* 0x000fe20000000200 */
[----:B------:R-:W-:-:S02]  /*a170*/  SEL R15, R35, R34, P0 ;  /* 0x00000022230f7207 */ /* 0x000fc40000000000 */
[----:B------:R-:W-:Y:S02]  /*a180*/  SEL R28, R40, R49, P0 ;  /* 0x00000031281c7207 */ /* 0x000fe40000000000 */
[----:B------:R-:W-:Y:S01]  /*a190*/  SEL R30, R49, R40, P0 ;  /* 0x00000028311e7207 */ /* 0x000fe20000000000 */
[----:B------:R-:W-:Y:S01]  /*a1a0*/  STSM.16.M88.4 [R58], R12 ;  /* 0x0000000c3a007844 */ /* 0x000fe20000000200 */
[----:B--2---:R-:W-:Y:S02]  /*a1b0*/  SEL R29, R42, R43, P0 ;  /* 0x0000002b2a1d7207 */ /* 0x004fe40000000000 */
[----:B------:R-:W-:Y:S02]  /*a1c0*/  SEL R31, R43, R42, P0 ;  /* 0x0000002a2b1f7207 */ /* 0x000fe40000000000 */
[----:B-----5:R-:W-:Y:S02]  /*a1d0*/  SEL R45, R50, R51, P0 ;  /* 0x00000033322d7207 */ /* 0x020fe40000000000 */
[----:B------:R-:W-:Y:S01]  /*a1e0*/  SEL R47, R51, R50, P0 ;  /* 0x00000032332f7207 */ /* 0x000fe20000000000 */
[----:B------:R-:W-:Y:S01]  /*a1f0*/  STSM.16.M88.4 [R21], R28 ;  /* 0x0000001c15007844 */ /* 0x000fe20000000200 */
[----:B------:R-:W-:-:S03]  /*a200*/  IADD3 R7, P3, R63, R4, RZ ;  /* 0x000000043f077210 */ /* 0x000fc60007f7e0ff */
[----:B------:R-:W-:Y:S01]  /*a210*/  STSM.16.M88.4 [R20], R44 ;  /* 0x0000002c14007844 */ /* 0x000fe20000000200 */
[----:B------:R-:W-:Y:S02]  /*a220*/  IADD3.X R48, R3, R5, R48, P3, !PT ;  /* 0x0000000503307210 */ /* 0x000fe40001ffe430 */
[C---:B------:R-:W-:Y:S01]  /*a230*/  LEA R4, P3, R7.reuse, UR4, 0x2 ;  /* 0x0000000407047c11 */ /* 0x040fe2000f8610ff */
[----:B------:R1:W-:Y:S06]  /*a240*/  MEMBAR.ALL.CTA ;  /* 0x0000000000007992 */ /* 0x0003ec0000008000 */
[----:B-1----:R-:W1:Y:S01]  /*a250*/  FENCE.VIEW.ASYNC.S ;  /* 0x00000000000073c6 */ /* 0x002e620000000000 */
[----:B------:R-:W-:Y:S01]  /*a260*/  ULDC UR4, c[0x0][0xc] ;  /* 0x0000030000047ab9 */ /* 0x000fe20000000800 */
[----:B------:R-:W-:-:S02]  /*a270*/  LEA.HI.X R5, R7, UR5, R48, 0x2, P3 ;  /* 0x0000000507057c11 */ /* 0x000fc400098f1430 */
[----:B-1----:R-:W1:Y:S01]  /*a280*/  SHFL.IDX PT, R3, R168, RZ, 0x1f ;  /* 0x00001fffa8037589 */ /* 0x002e6200000e0000 */
[----:B------:R-:W-:Y:S01]  /*a290*/  UIADD3 UR48, UR4, UR48, URZ ;  /* 0x0000003004307290 */ /* 0x000fe2000fffe03f */
        /* <DEDUP_REMOVED lines=15> */
[----:B------:R-:W-:Y:S01]  /*a390*/  UMOV UR7, 0x40 ;  /* 0x0000004000077882 */ /* 0x000fe20000000000 */
[----:B------:R-:W-:-:S04]  /*a3a0*/  UMOV UR8, 0x1 ;  /* 0x0000000100087882 */ /* 0x000fc80000000000 */
[----:B------:R2:W-:Y:S02]  /*a3b0*/  UTMASTG.5D [UR40], [UR4] ;  /* 0x00000028040073b5 */ /* 0x0005e40008020000 */
[----:B--2---:R-:W-:Y:S01]  /*a3c0*/  UMOV UR40, UR6 ;  /* 0x0000000600287c82 */ /* 0x004fe20008000000 */
[----:B------:R-:W-:Y:S01]  /*a3d0*/  UMOV UR41, UR7 ;  /* 0x0000000700297c82 */ /* 0x000fe20008000000 */
[----:B------:R-:W-:Y:S01]  /*a3e0*/  UIADD3 UR6, UR38, 0x29820, URZ ;  /* 0x0002982026067890 */ /* 0x000fe2000fffe03f */
[----:B------:R2:W-:Y:S03]  /*a3f0*/  UTMASTG.5D [UR40], [UR4] ;  /* 0x00000028040073b5 */ /* 0x0005e60008020000 */
[----:B------:R-:W-:Y:S02]  /*a400*/  UPRMT UR7, URZ, 0x654, UR6 ;  /* 0x000006543f077896 */ /* 0x000fe40008000006 */
[----:B------:R-:W-:Y:S01]  /*a410*/  UPRMT UR6, UR8, 0x654, UR6 ;  /* 0x0000065408067896 */ /* 0x000fe20008000006 */
[----:B------:R0:W-:Y:S01]  /*a420*/  UTMACMDFLUSH ;  /* 0x00000000000079b7 */ /* 0x0001e20000000000 */
[----:B------:R-:W-:-:S05]  /*a430*/  DEPBAR.LE SB0, 0x0 ;  /* 0x000080000000791a */ /* 0x000fca0000000000 */
[----:B------:R-:W-:Y:S02]  /*a440*/  SYNCS.ARRIVE.TRANS64.RED.A1T0 RZ, [UR7], RZ ;  /* 0x000000ffffff79a7 */ /* 0x000fe40008100407 */
[----:B--2---:R-:W-:Y:S03]  /*a450*/  SYNCS.ARRIVE.TRANS64.RED.A1T0 RZ, [UR6], RZ ;  /* 0x000000ffffff79a7 */ /* 0x004fe60008100406 */
.L_x_151:
[----:B------:R-:W-:Y:S05]  /*a460*/  BSYNC B0 ;  /* 0x0000000000007941 */ /* 0x000fea0003800000 */
.L_x_150:
        /* <DEDUP_REMOVED lines=10> */
.L_x_124:
[----:B------:R-:W-:-:S08]  /*a510*/  NOP ;  /* 0x0000000000007918 */ /* 0x000fd00000000000 */
[----:B--2---:R-:W1:-:S00]  /*a520*/  USETMAXREG.DEALLOC.CTAPOOL 0x18 ;  /* 0x00000018000079c8 */ /* 0x004e4000080e0500 */
[----:B-1----:R-:W1:Y:S01]  /*a530*/  LDC R2, c[0x0][0xda4] ;  /* 0x00036900ff027b82 */ /* 0x002e620000000800 */
[----:B------:R-:W-:Y:S01]  /*a540*/  IMAD.MOV.U32 R0, RZ, RZ, 0x1 ;  /* 0x00000001ff007424 */ /* 0x000fe200078e00ff */
[----:B------:R2:W-:Y:S01]  /*a550*/  STL [R1], RZ ;  /* 0x000000ff01007387 */ /* 0x0005e20000100800 */
[----:B------:R-:W-:-:S03]  /*a560*/  UMOV UR47, 0x1 ;  /* 0x00000001002f7882 */ /* 0x000fc60000000000 */
[----:B------:R2:W-:Y:S01]  /*a570*/  STL [R1+0xc], R0 ;  /* 0x00000c0001007387 */ /* 0x0005e20000100800 */
[----:B-1----:R-:W-:-:S13]  /*a580*/  ISETP.LE.AND P0, PT, R2, UR49, PT ;  /* 0x0000003102007c0c */ /* 0x002fda000bf03270 */
[----:B--2---:R-:W-:Y:S05]  /*a590*/  @P0 BRA `(.L_x_153) ;  /* 0x0000002c00f80947 */ /* 0x004fea0003800000 */
[----:B------:R-:W2:Y:S01]  /*a5a0*/  LDL.LU R4, [R1+0x14] ;  /* 0x0000140001047983 */ /* 0x000ea20000300800 */
[----:B------:R-:W1:Y:S02]  /*a5b0*/  S2R R7, SR_TID.X ;  /* 0x0000000000077919 */ /* 0x000e640000002100 */
[C---:B-1----:R-:W-:Y:S02]  /*a5c0*/  IMAD.SHL.U32 R0, R7.reuse, 0x20, RZ ;  /* 0x0000002007007824 */ /* 0x042fe400078e00ff */
[----:B------:R-:W-:-:S03]  /*a5d0*/  IMAD.SHL.U32 R5, R7, 0x4, RZ ;  /* 0x0000000407057824 */ /* 0x000fc600078e00ff */
[----:B------:R-:W-:Y:S02]  /*a5e0*/  LOP3.LUT R2, R0, 0x80, RZ, 0xc0, !PT ;  /* 0x0000008000027812 */ /* 0x000fe400078ec0ff */
[----:B------:R-:W-:Y:S02]  /*a5f0*/  LOP3.LUT R6, R7, 0x7f, RZ, 0xc0, !PT ;  /* 0x0000007f07067812 */ /* 0x000fe400078ec0ff */
[----:B------:R-:W-:Y:S02]  /*a600*/  LOP3.LUT R2, R2, 0x10, R7, 0xf8, !PT ;  /* 0x0000001002027812 */ /* 0x000fe400078ef807 */
[----:B------:R-:W-:Y:S02]  /*a610*/  SHF.R.U32.HI R3, RZ, 0x5, R6 ;  /* 0x00000005ff037819 */ /* 0x000fe40000011606 */
[----:B------:R-:W-:Y:S02]  /*a620*/  LOP3.LUT R5, R2, 0x10, R5, 0x78, !PT ;  /* 0x0000001002057812 */ /* 0x000fe400078e7805 */
[----:B------:R-:W-:-:S02]  /*a630*/  LOP3.LUT R2, R0, 0x60, RZ, 0xc0, !PT ;  /* 0x0000006000027812 */ /* 0x000fc400078ec0ff */
[----:B------:R-:W-:-:S03]  /*a640*/  LOP3.LUT R0, R0, 0x100, RZ, 0xc0, !PT ;  /* 0x0000010000007812 */ /* 0x000fc600078ec0ff */
[----:B------:R-:W-:-:S05]  /*a650*/  IMAD R2, R3, 0x200, R2 ;  /* 0x0000020003027824 */ /* 0x000fca00078e0202 */
[----:B------:R-:W-:Y:S01]  /*a660*/  IADD3 R5, R5, R2, R0 ;  /* 0x0000000205057210 */ /* 0x000fe20007ffe000 */
[----:B------:R-:W-:Y:S01]  /*a670*/  IMAD.SHL.U32 R0, R7, 0x80, RZ ;  /* 0x0000008007007824 */ /* 0x000fe200078e00ff */
[----:B------:R-:W-:-:S04]  /*a680*/  ISETP.NE.AND P2, PT, R6, RZ, PT ;  /* 0x000000ff0600720c */ /* 0x000fc80003f45270 */
[----:B------:R-:W-:Y:S02]  /*a690*/  LOP3.LUT R2, R0, 0x380, RZ, 0xc0, !PT ;  /* 0x0000038000027812 */ /* 0x000fe400078ec0ff */
[----:B------:R-:W-:-:S03]  /*a6a0*/  LOP3.LUT P0, RZ, R7, 0x1f, RZ, 0xc0, !PT ;  /* 0x0000001f07ff7812 */ /* 0x000fc6000780c0ff */
[----:B------:R-:W-:Y:S02]  /*a6b0*/  IMAD R2, R3, 0x10, R2 ;  /* 0x0000001003027824 */ /* 0x000fe400078e0202 */
[----:B------:R-:W-:Y:S01]  /*a6c0*/  IMAD.SHL.U32 R3, R7, 0x10, RZ ;  /* 0x0000001007037824 */ /* 0x000fe200078e00ff */
[----:B------:R-:W-:-:S04]  /*a6d0*/  ISETP.NE.OR P0, PT, R6, RZ, !P0 ;  /* 0x000000ff0600720c */ /* 0x000fc80004705670 */
[----:B------:R-:W-:-:S04]  /*a6e0*/  LOP3.LUT R3, R2, 0x70, R3, 0x78, !PT ;  /* 0x0000007002037812 */ /* 0x000fc800078e7803 */
[----:B------:R-:W-:Y:S01]  /*a6f0*/  LOP3.LUT R0, R3, 0xc00, R0, 0xf8, !PT ;  /* 0x00000c0003007812 */ /* 0x000fe200078ef800 */
[----:B------:R-:W-:Y:S01]  /*a700*/  STL [R1+0x24], R5 ;  /* 0x0000240501007387 */ /* 0x000fe20000100800 */
[----:B------:R-:W-:-:S03]  /*a710*/  LOP3.LUT P1, RZ, R7, 0x4, RZ, 0xc0, !PT ;  /* 0x0000000407ff7812 */ /* 0x000fc6000782c0ff */
[----:B------:R1:W-:Y:S02]  /*a720*/  STL [R1+0x28], R0 ;  /* 0x0000280001007387 */ /* 0x0003e40000100800 */
[----:B-1----:R-:W-:-:S05]  /*a730*/  IMAD.MOV.U32 R0, RZ, RZ, 0x40 ;  /* 0x00000040ff007424 */ /* 0x002fca00078e00ff */
[----:B------:R-:W-:Y:S01]  /*a740*/  SEL R0, R0, 0xffffffc0, !P1 ;  /* 0xffffffc000007807 */ /* 0x000fe20004800000 */
[----:B------:R-:W-:Y:S02]  /*a750*/  ULOP3.LUT UR43, UR46, 0x1, URZ, 0xfc, !UPT ;  /* 0x000000012e2b7892 */ /* 0x000fe4000f8efc3f */
[----:B------:R-:W-:Y:S01]  /*a760*/  ULOP3.LUT UR48, UR46, 0x2, URZ, 0xfc, !UPT ;  /* 0x000000022e307892 */ /* 0x000fe2000f8efc3f */
[----:B------:R-:W-:Y:S01]  /*a770*/  ULDC.64 UR52, c[0x0][0x198] ;  /* 0x0000660000347ab9 */ /* 0x000fe20000000a00 */
[----:B------:R-:W-:Y:S01]  /*a780*/  ULDC UR44, c[0x0][0xc] ;  /* 0x00000300002c7ab9 */ /* 0x000fe20000000800 */
[----:B------:R-:W-:Y:S01]  /*a790*/  UMOV UR47, URZ ;  /* 0x0000003f002f7c82 */ /* 0x000fe20008000000 */
[----:B--2---:R-:W-:-:S04]  /*a7a0*/  LOP3.LUT R4, R4, 0xfffffffe, RZ, 0xc0, !PT ;  /* 0xfffffffe04047812 */ /* 0x004fc800078ec0ff */
[----:B------:R-:W-:-:S04]  /*a7b0*/  @P2 LOP3.LUT R4, R4, 0x1, RZ, 0xfc, !PT ;  /* 0x0000000104042812 */ /* 0x000fc800078efcff */
[----:B------:R-:W-:-:S04]  /*a7c0*/  LOP3.LUT R4, R4, 0xfffffffd, RZ, 0xc0, !PT ;  /* 0xfffffffd04047812 */ /* 0x000fc800078ec0ff */
[----:B------:R-:W-:-:S05]  /*a7d0*/  @P0 LOP3.LUT R4, R4, 0x2, RZ, 0xfc, !PT ;  /* 0x0000000204040812 */ /* 0x000fca00078efcff */
[----:B------:R-:W-:Y:S04]  /*a7e0*/  STL [R1+0x14], R4 ;  /* 0x0000140401007387 */ /* 0x000fe80000100800 */
[----:B------:R-:W-:Y:S04]  /*a7f0*/  STL [R1], RZ ;  /* 0x000000ff01007387 */ /* 0x000fe80000100800 */
[----:B------:R1:W-:Y:S02]  /*a800*/  STL [R1+0x2c], R0 ;  /* 0x00002c0001007387 */ /* 0x0003e40000100800 */
[----:B-1----:R-:W-:-:S05]  /*a810*/  IMAD.MOV.U32 R0, RZ, RZ, 0x1 ;  /* 0x00000001ff007424 */ /* 0x002fca00078e00ff */
[----:B------:R1:W-:Y:S02]  /*a820*/  STL [R1+0xc], R0 ;  /* 0x00000c0001007387 */ /* 0x0003e40000100800 */
.L_x_203:
[----:B--2---:R-:W2:Y:S01]  /*a830*/  S2UR UR4, SR_CgaCtaId ;  /* 0x00000000000479c3 */ /* 0x004ea20000008800 */
        /* <DEDUP_REMOVED lines=16> */
[----:B--2---:R-:W-:-:S03]  /*a940*/  ULEA UR40, UR4, UR40, 0x18 ;  /* 0x0000002804287291 */ /* 0x004fc6000f8ec03f */
        /* <DEDUP_REMOVED lines=14> */
[----:B-1----:R-:W-:Y:S10]  /*aa30*/  @!P0 BRA `(.L_x_154) ;  /* 0x0000000000408947 */ /* 0x002ff40003800000 */
[----:B------:R-:W-:Y:S01]  /*aa40*/  MOV R2, 0x0 ;  /* 0x0000000000027802 */ /* 0x000fe20000000f00 */
[----:B------:R-:W-:Y:S01]  /*aa50*/  ULDC.64 UR6, c[0x4][0xc8] ;  /* 0x0100320000067ab9 */ /* 0x000fe20000000a00 */
[----:B------:R-:W-:Y:S01]  /*aa60*/  ULDC.64 UR8, c[0x4][0xd0] ;  /* 0x0100340000087ab9 */ /* 0x000fe20000000a00 */
[----:B------:R-:W-:Y:S01]  /*aa70*/  ULDC.64 UR4, c[0x4][0x8] ;  /* 0x0100020000047ab9 */ /* 0x000fe20000000a00 */
[----:B------:R-:W-:Y:S02]  /*aa80*/  IMAD.U32 R4, RZ, RZ, UR6 ;  /* 0x00000006ff047e24 */ /* 0x000fe4000f8e00ff */
[----:B------:R-:W2:Y:S01]  /*aa90*/  LDC.64 R2, c[0x4][R2] ;  /* 0x0100000002027b82 */ /* 0x000ea20000000a00 */
        /* <DEDUP_REMOVED lines=10> */
.L_x_154:
[----:B------:R-:W2:Y:S01]  /*ab40*/  LDL.LU R2, [R1+0x14] ;  /* 0x0000140001027983 */ /* 0x000ea20000300800 */
[----:B------:R-:W-:-:S06]  /*ab50*/  UIADD3 UR4, UR40, 0xa400, URZ ;  /* 0x0000a40028047890 */ /* 0x000fcc000fffe03f */
[----:B------:R-:W-:-:S05]  /*ab60*/  IMAD.U32 R16, RZ, RZ, UR4 ;  /* 0x00000004ff107e24 */ /* 0x000fca000f8e00ff */
[----:B------:R-:W-:Y:S02]  /*ab70*/  LOP3.LUT P0, RZ, R16, 0x3ff, RZ, 0xc0, !PT ;  /* 0x000003ff10ff7812 */ /* 0x000fe4000780c0ff */
[----:B--2---:R-:W-:-:S11]  /*ab80*/  LOP3.LUT R2, R2, 0xfffffffb, RZ, 0xc0, !PT ;  /* 0xfffffffb02027812 */ /* 0x004fd600078ec0ff */
[----:B------:R-:W-:-:S05]  /*ab90*/  @P0 LOP3.LUT R2, R2, 0x4, RZ, 0xfc, !PT ;  /* 0x0000000402020812 */ /* 0x000fca00078efcff */
[----:B------:R2:W-:Y:S01]  /*aba0*/  STL [R1+0x14], R2 ;  /* 0x0000140201007387 */ /* 0x0005e20000100800 */
[----:B------:R-:W-:Y:S05]  /*abb0*/  @!P0 BRA `(.L_x_155) ;  /* 0x0000000000408947 */ /* 0x000fea0003800000 */
[----:B--2---:R-:W-:Y:S01]  /*abc0*/  MOV R2, 0x0 ;  /* 0x0000000000027802 */ /* 0x004fe20000000f00 */
        /* <DEDUP_REMOVED lines=15> */
.L_x_155:
[----:B------:R-:W-:-:S04]  /*acc0*/  UIADD3 UR4, UR40, 0x400, URZ ;  /* 0x0000040028047890 */ /* 0x000fc8000fffe03f */
[----:B------:R-:W-:-:S06]  /*acd0*/  ULOP3.LUT UP0, URZ, UR4, 0x9f, URZ, 0xc0, !UPT ;  /* 0x0000009f043f7892 */ /* 0x000fcc000f80c03f */
[----:B------:R-:W-:-:S13]  /*ace0*/  PLOP3.LUT P0, PT, PT, PT, UP0, 0x80, 0x0 ;  /* 0x000000000000781c */ /* 0x000fda0003f0f008 */
        /* <DEDUP_REMOVED lines=17> */
.L_x_156:
[----:B------:R-:W-:-:S13]  /*ae00*/  LOP3.LUT P6, RZ, R16, 0x3ff, RZ, 0xc0, !PT ;  /* 0x000003ff10ff7812 */ /* 0x000fda00078cc0ff */
        /* <DEDUP_REMOVED lines=17> */
.L_x_157:
[----:B------:R-:W-:Y:S01]  /*af20*/  ULDC.64 UR4, c[0x0][0x9f8] ;  /* 0x00027e0000047ab9 */ /* 0x000fe20000000a00 */
[----:B------:R-:W-:Y:S01]  /*af30*/  IMAD.U32 R5, RZ, RZ, UR39 ;  /* 0x00000027ff057e24 */ /* 0x000fe2000f8e00ff */
[----:B------:R-:W-:Y:S01]  /*af40*/  ISETP.NE.U32.AND P0, PT, RZ, UR4, PT ;  /* 0x00000004ff007c0c */ /* 0x000fe2000bf05070 */
[----:B------:R-:W-:Y:S01]  /*af50*/  IMAD.U32 R4, RZ, RZ, UR39 ;  /* 0x00000027ff047e24 */ /* 0x000fe2000f8e00ff */
[----:B-1----:R-:W1:Y:S01]  /*af60*/  LDC R0, c[0x0][0x428] ;  /* 0x00010a00ff007b82 */ /* 0x002e620000000800 */
[----:B------:R-:W3:Y:S01]  /*af70*/  S2R R16, SR_TID.X ;  /* 0x0000000000107919 */ /* 0x000ee20000002100 */
[----:B------:R-:W-:-:S06]  /*af80*/  ISETP.NE.AND.EX P0, PT, RZ, UR5, PT, P0 ;  /* 0x00000005ff007c0c */ /* 0x000fcc000bf05300 */
[----:B------:R-:W4:Y:S08]  /*af90*/  LDC R6, c[0x0][0xda8] ;  /* 0x00036a00ff067b82 */ /* 0x000f300000000800 */
[----:B--2---:R-:W2:Y:S01]  /*afa0*/  @P0 LDC.64 R2, c[0x0][0x9f8] ;  /* 0x00027e00ff020b82 */ /* 0x004ea20000000a00 */
[----:B------:R-:W-:Y:S01]  /*afb0*/  IMAD.U32 R8, RZ, RZ, UR38 ;  /* 0x00000026ff087e24 */ /* 0x000fe2000f8e00ff */
[----:B---3--:R-:W-:Y:S01]  /*afc0*/  LOP3.LUT R16, R16, 0x7f, RZ, 0xc0, !PT ;  /* 0x0000007f10107812 */ /* 0x008fe200078ec0ff */
[----:B--2---:R-:W-:-:S05]  /*afd0*/  @P0 IMAD.WIDE R2, R5, 0x4, R2 ;  /* 0x0000000405020825 */ /* 0x004fca00078e0202 */
[----:B------:R2:W3:Y:S01]  /*afe0*/  @P0 LDG.E R4, desc[UR50][R2.64] ;  /* 0x0000003202040981 */ /* 0x0004e2000c1e1900 */
[----:B-1----:R-:W-:Y:S01]  /*aff0*/  ISETP.NE.AND P0, PT, R0, 0x1, PT ;  /* 0x000000010000780c */ /* 0x002fe20003f05270 */
[----:B------:R-:W-:Y:S01]  /*b000*/  IMAD R5, RZ, RZ, -UR45 ;  /* 0x8000002dff057e24 */ /* 0x000fe2000f8e02ff */
[----:B------:R-:W-:Y:S01]  /*b010*/  ISETP.NE.AND P6, PT, R16, RZ, PT ;  /* 0x000000ff1000720c */ /* 0x000fe20003fc5270 */
[----:B------:R-:W-:Y:S01]  /*b020*/  UMOV UR36, URZ ;  /* 0x0000003f00247c82 */ /* 0x000fe20008000000 */
[----:B------:R-:W1:Y:S01]  /*b030*/  S2R R16, SR_TID.X ;  /* 0x0000000000107919 */ /* 0x000e620000002100 */
[----:B----4-:R-:W-:Y:S01]  /*b040*/  IMAD R5, R6, R5, UR49 ;  /* 0x0000003106057e24 */ /* 0x010fe2000f8e0205 */
[----:B------:R-:W-:Y:S01]  /*b050*/  UMOV UR4, 0x40 ;  /* 0x0000004000047882 */ /* 0x000fe20000000000 */
[----:B------:R-:W-:Y:S01]  /*b060*/  UMOV UR6, UR38 ;  /* 0x0000002600067c82 */ /* 0x000fe20008000000 */
[----:B------:R-:W-:Y:S01]  /*b070*/  UMOV UR7, UR39 ;  /* 0x0000002700077c82 */ /* 0x000fe20008000000 */
[----:B--2---:R-:W2:Y:S01]  /*b080*/  LDC.64 R2, c[0x0][0x3f8] ;  /* 0x0000fe00ff027b82 */ /* 0x004ea20000000a00 */
[----:B------:R-:W-:Y:S01]  /*b090*/  IMAD.SHL.U32 R5, R5, 0x80, RZ ;  /* 0x0000008005057824 */ /* 0x000fe200078e00ff */
[----:B------:R-:W-:Y:S01]  /*b0a0*/  UMOV UR8, 0x80 ;  /* 0x0000008000087882 */ /* 0x000fe20000000000 */
[----:B------:R-:W-:Y:S01]  /*b0b0*/  UMOV UR10, UR38 ;  /* 0x00000026000a7c82 */ /* 0x000fe20008000000 */
[----:B------:R-:W-:-:S02]  /*b0c0*/  UMOV UR11, UR39 ;  /* 0x00000027000b7c82 */ /* 0x000fc40008000000 */
[----:B------:R-:W-:Y:S01]  /*b0d0*/  VOTEU.ALL UP1, P6 ;  /* 0x00000000003f7886 */ /* 0x000fe20003020000 */
[----:B------:R-:W-:Y:S01]  /*b0e0*/  R2UR UR37, R5 ;  /* 0x00000000052572ca */ /* 0x000fe200000e0000 */
[----:B------:R-:W4:Y:S03]  /*b0f0*/  @P0 LDC R0, c[0x0][0x42c] ;  /* 0x00010b00ff000b82 */ /* 0x000f260000000800 */
[----:B------:R-:W-:-:S04]  /*b100*/  @!UP1 UIADD3 UR12, UP0, UR52, 0x270, URZ ;  /* 0x00000270340c9890 */ /* 0x000fc8000ff1e03f */
[----:B------:R-:W-:Y:S01]  /*b110*/  @!UP1 UIADD3.X UR13, URZ, UR53, URZ, UP0, !UPT ;  /* 0x000000353f0d9290 */ /* 0x000fe200087fe43f */
[----:B------:R-:W5:Y:S04]  /*b120*/  @P0 LDC R7, c[0x0][0x430] ;  /* 0x00010c00ff070b82 */ /* 0x000f680000000800 */
[----:B------:R-:W-:Y:S01]  /*b130*/  UMOV UR5, UR37 ;  /* 0x0000002500057c82 */ /* 0x000fe20008000000 */
[----:B------:R-:W-:Y:S01]  /*b140*/  UMOV UR9, UR37 ;  /* 0x0000002500097c82 */ /* 0x000fe20008000000 */
[----:B--2---:R-:W-:Y:S02]  /*b150*/  ISETP.NE.U32.AND P1, PT, R2, RZ, PT ;  /* 0x000000ff0200720c */ /* 0x004fe40003f25070 */
[----:B------:R-:W-:Y:S02]  /*b160*/  @!UP1 UTMAPF.L2.4D [UR36], [UR12] ;  /* 0x000000240c0095b8 */ /* 0x000fe40008018000 */
[----:B------:R-:W-:Y:S01]  /*b170*/  ISETP.NE.AND.EX P1, PT, R3, RZ, PT, P1 ;  /* 0x000000ff0300720c */ /* 0x000fe20003f25310 */
[----:B----4-:R-:W-:Y:S01]  /*b180*/  @P0 IMAD.HI.U32 R0, R0, UR38, RZ ;  /* 0x0000002600000c27 */ /* 0x010fe2000f8e00ff */
[----:B------:R2:W-:Y:S04]  /*b190*/  @!UP1 UTMAPF.L2.4D [UR4], [UR12] ;  /* 0x000000040c0095b8 */ /* 0x0005e80008018000 */
[----:B-----5:R-:W-:Y:S01]  /*b1a0*/  @P0 SHF.R.U32.HI R8, RZ, R7, R0 ;  /* 0x00000007ff080219 */ /* 0x020fe20000011600 */
[----:B------:R4:W-:Y:S04]  /*b1b0*/  @!UP1 UTMAPF.L2.4D [UR8], [UR12] ;  /* 0x000000080c0095b8 */ /* 0x0009e80008018000 */
[----:B------:R1:W-:Y:S01]  /*b1c0*/  STL [R1+0x8], R8 ;  /* 0x0000080801007387 */ /* 0x0003e20000100800 */
[----:B--2---:R-:W-:Y:S01]  /*b1d0*/  UMOV UR4, 0xffffffff ;  /* 0xffffffff00047882 */ /* 0x004fe20000000000 */
[----:B-1----:R-:W-:-:S04]  /*b1e0*/  SHF.R.U32.HI R8, RZ, 0x5, R16 ;  /* 0x00000005ff087819 */ /* 0x002fc80000011610 */
[----:B------:R-:W-:Y:S02]  /*b1f0*/  LOP3.LUT R8, R8, 0x3, RZ, 0xc0, !PT ;  /* 0x0000000308087812 */ /* 0x000fe400078ec0ff */
[----:B---3--:R-:W-:Y:S01]  /*b200*/  SHF.R.S32.HI R10, RZ, 0x1f, R4 ;  /* 0x0000001fff0a7819 */ /* 0x008fe20000011404 */
[----:B------:R4:W-:Y:S01]  /*b210*/  STL [R1+0x10], R4 ;  /* 0x0000100401007387 */ /* 0x0009e20000100800 */
[----:B------:R-:W-:-:S03]  /*b220*/  SEL R0, R4, RZ, !P1 ;  /* 0x000000ff04007207 */ /* 0x000fc60004800000 */
[----:B------:R4:W-:Y:S01]  /*b230*/  STL [R1+0x18], R10 ;  /* 0x0000180a01007387 */ /* 0x0009e20000100800 */
[----:B------:R-:W-:Y:S05]  /*b240*/  BRA.DIV UR4, `(.L_x_158) ;  /* 0x0000002a04287947 */ /* 0x000fea000b800000 */
[----:B------:R1:W2:Y:S02]  /*b250*/  SHFL.IDX PT, R14, R8, RZ, 0x1f ;  /* 0x00001fff080e7589 */ /* 0x0002a400000e0000 */
.L_x_219:
[----:B--2---:R-:W-:Y:S02]  /*b260*/  ISETP.NE.AND P0, PT, R14, RZ, PT ;  /* 0x000000ff0e00720c */ /* 0x004fe40003f05270 */
[----:B------:R-:W-:-:S11]  /*b270*/  PLOP3.LUT P6, PT, PT, PT, PT, 0x8, 0x0 ;  /* 0x000000000000781c */ /* 0x000fd60003fce170 */
[----:B------:R-:W-:Y:S05]  /*b280*/  @P0 BRA `(.L_x_159) ;  /* 0x0000000800480947 */ /* 0x000fea0003800000 */
[----:B------:R-:W-:-:S06]  /*b290*/  UIADD3 UR4, UR41, -0x1, URZ ;  /* 0xffffffff29047890 */ /* 0x000fcc000fffe03f */
[----:B-1----:R-:W-:Y:S01]  /*b2a0*/  IMAD.U32 R8, RZ, RZ, UR4 ;  /* 0x00000004ff087e24 */ /* 0x002fe2000f8e00ff */
[----:B------:R-:W-:-:S03]  /*b2b0*/  UMOV UR4, 0xffffffff ;  /* 0xffffffff00047882 */ /* 0x000fc60000000000 */
[----:B------:R-:W-:Y:S05]  /*b2c0*/  BRA.DIV UR4, `(.L_x_160) ;  /* 0x0000002a04287947 */ /* 0x000fea000b800000 */
[----:B------:R-:W-:-:S13]  /*b2d0*/  ELECT P6, URZ, PT ;  /* 0x00000000003f782f */ /* 0x000fda00038c0000 */
.L_x_222:
[----:B------:R-:W-:Y:S05]  /*b2e0*/  @!P6 BRA `(.L_x_161) ;  /* 0x0000000400b4e947 */ /* 0x000fea0003800000 */
[----:B------:R-:W-:Y:S05]  /*b2f0*/  @!P1 BRA `(.L_x_162) ;  /* 0x0000000000449947 */ /* 0x000fea0003800000 */
[----:B------:R-:W1:Y:S01]  /*b300*/  LDC R9, c[0x0][0x41c] ;  /* 0x00010700ff097b82 */ /* 0x000e620000000800 */
[----:B------:R-:W-:Y:S01]  /*b310*/  ULDC.64 UR4, c[0x0][0x408] ;  /* 0x0001020000047ab9 */ /* 0x000fe20000000a00 */
[----:B-1----:R-:W-:-:S13]  /*b320*/  ISETP.NE.AND P0, PT, R9, 0x1, PT ;  /* 0x000000010900780c */ /* 0x002fda0003f05270 */
[----:B------:R-:W1:Y:S02]  /*b330*/  @P0 LDC.64 R6, c[0x0][0x420] ;  /* 0x00010800ff060b82 */ /* 0x000e640000000a00 */
        /* <DEDUP_REMOVED lines=9> */
[----:B------:R-:W-:-:S03]  /*b3d0*/  LEA R2, P0, R6, R2, 0x2 ;  /* 0x0000000206027211 */ /* 0x000fc600078010ff */
[----:B------:R-:W-:-:S05]  /*b3e0*/  IMAD.IADD R0, R7, 0x1, R0 ;  /* 0x0000000107007824 */ /* 0x000fca00078e0200 */
[----:B------:R-:W-:-:S05]  /*b3f0*/  LEA.HI.X R3, R6, R3, R0, 0x2, P0 ;  /* 0x0000000306037211 */ /* 0x000fca00000f1400 */
[----:B----4-:R1:W5:Y:S02]  /*b400*/  LDG.E R4, desc[UR50][R2.64] ;  /* 0x0000003202047981 */ /* 0x010364000c1e1900 */
.L_x_162:
[----:B-1----:R-:W2:Y:S04]  /*b410*/  LDL R2, [R1] ;  /* 0x0000000001027983 */ /* 0x002ea80000100800 */
[----:B------:R-:W3:Y:S01]  /*b420*/  LDL R0, [R1+0xc] ;  /* 0x00000c0001007983 */ /* 0x000ee20000100800 */
[----:B--2---:R-:W-:Y:S02]  /*b430*/  LEA R2, R2, UR40, 0x3 ;  /* 0x0000002802027c11 */ /* 0x004fe4000f8e18ff */
[----:B---3--:R-:W-:-:S04]  /*b440*/  SHF.L.U32 R3, R0, 0x1f, RZ ;  /* 0x0000001f00037819 */ /* 0x008fc800000006ff */
[----:B------:R-:W1:Y:S02]  /*b450*/  SYNCS.PHASECHK.TRANS64.TRYWAIT P0, [R2+URZ+0x29880], R3 ;  /* 0x02988003020075a7 */ /* 0x000e64000800017f */
[----:B-1----:R-:W-:Y:S05]  /*b460*/  @!P0 BRA `(.L_x_163) ;  /* 0x0000002400e08947 */ /* 0x002fea0003800000 */
.L_x_223:
[----:B------:R-:W2:Y:S01]  /*b470*/  S2R R0, SR_TID.X ;  /* 0x0000000000007919 */ /* 0x000ea20000002100 */
[----:B------:R-:W-:Y:S01]  /*b480*/  UPRMT UR4, UR48, 0x9910, URZ ;  /* 0x0000991030047896 */ /* 0x000fe2000800003f */
[----:B--2---:R-:W-:-:S04]  /*b490*/  LOP3.LUT R0, R0, 0x7f, RZ, 0xc0, !PT ;  /* 0x0000007f00007812 */ /* 0x004fc800078ec0ff */
[----:B------:R-:W-:-:S13]  /*b4a0*/  ISETP.NE.AND P0, PT, R0, RZ, PT ;  /* 0x000000ff0000720c */ /* 0x000fda0003f05270 */
[----:B------:R-:W-:-:S04]  /*b4b0*/  @!P0 IMAD.MOV.U32 R0, RZ, RZ, 0x5000 ;  /* 0x00005000ff008424 */ /* 0x000fc800078e00ff */
[----:B------:R2:W-:Y:S02]  /*b4c0*/  @!P0 SYNCS.ARRIVE.TRANS64 RZ, [R2+URZ+0x29870], R0 ;  /* 0x0298700002ff89a7 */ /* 0x0005e4000800003f */
[----:B--2---:R-:W-:-:S05]  /*b4d0*/  IMAD.U32 R0, RZ, RZ, UR4 ;  /* 0x00000004ff007e24 */ /* 0x004fca000f8e00ff */
[----:B------:R-:W-:-:S13]  /*b4e0*/  ISETP.NE.AND P2, PT, R0, 0x2, PT ;  /* 0x000000020000780c */ /* 0x000fda0003f45270 */
[----:B------:R-:W-:Y:S05]  /*b4f0*/  @P2 BRA `(.L_x_164) ;  /* 0x0000000000042947 */ /* 0x000fea0003800000 */
[----:B----4-:R-:W-:Y:S01]  /*b500*/  BPT.TRAP 0x1 ;  /* 0x000000040000795c */ /* 0x010fe20000300000 */
.L_x_164:
[----:B------:R-:W2:Y:S02]  /*b510*/  LDL R0, [R1+0x14] ;  /* 0x0000140001007983 */ /* 0x000ea40000100800 */
[----:B--2---:R-:W-:-:S13]  /*b520*/  LOP3.LUT P0, RZ, R0, 0x2, RZ, 0xc0, !PT ;  /* 0x0000000200ff7812 */ /* 0x004fda000780c0ff */
[----:B------:R-:W-:Y:S05]  /*b530*/  @P0 BRA `(.L_x_165) ;  /* 0x0000000000040947 */ /* 0x000fea0003800000 */
[----:B----4-:R-:W-:Y:S01]  /*b540*/  BPT.TRAP 0x1 ;  /* 0x000000040000795c */ /* 0x010fe20000300000 */
.L_x_165:
[----:B------:R-:W2:Y:S04]  /*b550*/  LDL R0, [R1] ;  /* 0x0000000001007983 */ /* 0x000ea80000100800 */
[----:B------:R-:W3:Y:S01]  /*b560*/  LDL R6, [R1+0x8] ;  /* 0x0000080001067983 */ /* 0x000ee20000100800 */
[----:B----4-:R-:W-:Y:S01]  /*b570*/  R2UR UR9, R2 ;  /* 0x00000000020972ca */ /* 0x010fe200000e0000 */
[----:B------:R-:W-:Y:S01]  /*b580*/  UIADD3 UR4, UP0, UR52, 0x470, URZ ;  /* 0x0000047034047890 */ /* 0x000fe2000ff1e03f */
[----:B-----5:R-:W-:Y:S01]  /*b590*/  R2UR UR13, R4 ;  /* 0x00000000040d72ca */ /* 0x020fe200000e0000 */
[----:B------:R-:W4:Y:S01]  /*b5a0*/  S2R R9, SR_CgaCtaId ;  /* 0x0000000000097919 */ /* 0x000f220000008800 */
[----:B------:R-:W-:Y:S01]  /*b5b0*/  UMOV UR6, 0x30000 ;  /* 0x0003000000067882 */ /* 0x000fe20000000000 */
[----:B------:R-:W-:Y:S01]  /*b5c0*/  UIADD3.X UR5, URZ, UR53, URZ, UP0, !UPT ;  /* 0x000000353f057290 */ /* 0x000fe200087fe43f */
[----:B------:R-:W1:Y:S01]  /*b5d0*/  S2R R7, SR_CgaCtaId ;  /* 0x0000000000077919 */ /* 0x000e620000008800 */
[----:B------:R-:W-:Y:S01]  /*b5e0*/  UMOV UR14, 0x0 ;  /* 0x00000000000e7882 */ /* 0x000fe20000000000 */
[----:B------:R-:W-:Y:S01]  /*b5f0*/  UMOV UR15, 0x14f00000 ;  /* 0x14f00000000f7882 */ /* 0x000fe20000000000 */
[----:B------:R-:W-:-:S04]  /*b600*/  UMOV UR10, URZ ;  /* 0x0000003f000a7c82 */ /* 0x000fc80008000000 */
[----:B------:R-:W-:Y:S01]  /*b610*/  UIADD3 UR9, UR9, 0x29870, URZ ;  /* 0x0002987009097890 */ /* 0x000fe2000fffe03f */
[----:B----4-:R-:W-:Y:S02]  /*b620*/  LOP3.LUT R9, R9, 0x1, RZ, 0xc0, !PT ;  /* 0x0000000109097812 */ /* 0x010fe400078ec0ff */
[----:B-1----:R-:W-:-:S03]  /*b630*/  LOP3.LUT R7, R7, 0x1, RZ, 0xc0, !PT ;  /* 0x0000000107077812 */ /* 0x002fc600078ec0ff */
[----:B------:R-:W-:Y:S02]  /*b640*/  IMAD R9, R9, 0x2800, RZ ;  /* 0x0000280009097824 */ /* 0x000fe400078e02ff */
[----:B------:R-:W-:-:S04]  /*b650*/  IMAD R7, R7, 0x50, RZ ;  /* 0x0000005007077824 */ /* 0x000fc800078e02ff */
[----:B------:R-:W-:-:S05]  /*b660*/  IMAD R8, R8, 0xa0, R7 ;  /* 0x000000a008087824 */ /* 0x000fca00078e0207 */
[----:B------:R-:W-:Y:S01]  /*b670*/  R2UR UR11, R8 ;  /* 0x00000000080b72ca */ /* 0x000fe200000e0000 */
[----:B--2---:R-:W-:Y:S01]  /*b680*/  IMAD R0, R0, 0x5000, R9 ;  /* 0x0000500000007824 */ /* 0x004fe200078e0209 */
[----:B---3--:R-:W-:-:S04]  /*b690*/  R2UR UR12, R6 ;  /* 0x00000000060c72ca */ /* 0x008fc800000e0000 */
[----:B------:R-:W-:-:S13]  /*b6a0*/  R2UR UR8, R0 ;  /* 0x00000000000872ca */ /* 0x000fda00000e0000 */
[----:B------:R-:W-:-:S09]  /*b6b0*/  UIADD3 UR8, UR40, 0xa400, UR8 ;  /* 0x0000a40028087890 */ /* 0x000fd2000fffe008 */
[----:B------:R1:W-:Y:S01]  /*b6c0*/  UTMALDG.4D.MULTICAST [UR8], [UR4], UR6, desc[UR14] ;  /* 0x00000e08040073b4 */ /* 0x0003e20008019806 */
[----:B------:R-:W2:Y:S02]  /*b6d0*/  SYNCS.PHASECHK.TRANS64.TRYWAIT P0, [R2+URZ+0x29840], R3 ;  /* 0x02984003020075a7 */ /* 0x000ea4000800017f */
[----:B-12---:R-:W-:Y:S05]  /*b6e0*/  @!P0 BRA `(.L_x_166) ;  /* 0x0000002400548947 */ /* 0x006fea0003800000 */
.L_x_224:
[----:B------:R-:W2:Y:S02]  /*b6f0*/  S2R R0, SR_TID.X ;  /* 0x0000000000007919 */ /* 0x000ea40000002100 */
[----:B--2---:R-:W-:-:S04]  /*b700*/  LOP3.LUT R0, R0, 0x7f, RZ, 0xc0, !PT ;  /* 0x0000007f00007812 */ /* 0x004fc800078ec0ff */
[----:B------:R-:W-:-:S13]  /*b710*/  ISETP.NE.AND P0, PT, R0, RZ, PT ;  /* 0x000000ff0000720c */ /* 0x000fda0003f05270 */
[----:B-1----:R-:W-:-:S04]  /*b720*/  @!P0 IMAD.MOV.U32 R3, RZ, RZ, 0x7800 ;  /* 0x00007800ff038424 */ /* 0x002fc800078e00ff */
[----:B------:R1:W-:Y:S01]  /*b730*/  @!P0 SYNCS.ARRIVE.TRANS64 RZ, [R2+URZ+0x29830], R3 ;  /* 0x0298300302ff89a7 */ /* 0x0003e2000800003f */
[----:B------:R-:W-:Y:S05]  /*b740*/  @P2 BRA `(.L_x_167) ;  /* 0x0000000000042947 */ /* 0x000fea0003800000 */
[----:B------:R-:W-:Y:S01]  /*b750*/  BPT.TRAP 0x1 ;  /* 0x000000040000795c */ /* 0x000fe20000300000 */
.L_x_167:
[----:B------:R-:W2:Y:S02]  /*b760*/  LDL R0, [R1+0x14] ;  /* 0x0000140001007983 */ /* 0x000ea40000100800 */
[----:B--2---:R-:W-:-:S13]  /*b770*/  LOP3.LUT P0, RZ, R0, 0x2, RZ, 0xc0, !PT ;  /* 0x0000000200ff7812 */ /* 0x004fda000780c0ff */
[----:B------:R-:W-:Y:S05]  /*b780*/  @P0 BRA `(.L_x_168) ;  /* 0x0000000000040947 */ /* 0x000fea0003800000 */
[----:B------:R-:W-:Y:S01]  /*b790*/  BPT.TRAP 0x1 ;  /* 0x000000040000795c */ /* 0x000fe20000300000 */
.L_x_168:
[----:B------:R-:W2:Y:S04]  /*b7a0*/  LDL R0, [R1] ;  /* 0x0000000001007983 */ /* 0x000ea80000100800 */
[----:B-1----:R-:W3:Y:S01]  /*b7b0*/  LDL R3, [R1+0x8] ;  /* 0x0000080001037983 */ /* 0x002ee20000100800 */
[----:B------:R-:W1:Y:S01]  /*b7c0*/  S2R R6, SR_CgaCtaId ;  /* 0x0000000000067919 */ /* 0x000e620000008800 */
[----:B------:R-:W-:Y:S01]  /*b7d0*/  R2UR UR9, R2 ;  /* 0x00000000020972ca */ /* 0x000fe200000e0000 */
[----:B------:R-:W-:Y:S01]  /*b7e0*/  UIADD3 UR4, UP0, UR52, 0x370, URZ ;  /* 0x0000037034047890 */ /* 0x000fe2000ff1e03f */
[----:B------:R-:W-:Y:S02]  /*b7f0*/  R2UR UR11, R8 ;  /* 0x00000000080b72ca */ /* 0x000fe400000e0000 */
[----:B------:R-:W-:-:S02]  /*b800*/  R2UR UR13, R4 ;  /* 0x00000000040d72ca */ /* 0x000fc400000e0000 */
[----:B-1----:R-:W-:-:S05]  /*b810*/  LOP3.LUT R6, R6, 0x1, RZ, 0xc0, !PT ;  /* 0x0000000106067812 */ /* 0x002fca00078ec0ff */
[----:B------:R-:W-:Y:S02]  /*b820*/  IMAD R6, R6, 0x1400, RZ ;  /* 0x0000140006067824 */ /* 0x000fe400078e02ff */
[----:B------:R-:W-:Y:S01]  /*b830*/  UIADD3 UR9, UR9, 0x29830, URZ ;  /* 0x0002983009097890 */ /* 0x000fe2000fffe03f */
[----:B------:R-:W-:Y:S01]  /*b840*/  UMOV UR10, URZ ;  /* 0x0000003f000a7c82 */ /* 0x000fe20008000000 */
[----:B------:R-:W-:Y:S01]  /*b850*/  UMOV UR18, 0x30000 ;  /* 0x0003000000127882 */ /* 0x000fe20000000000 */
[----:B------:R-:W-:Y:S01]  /*b860*/  UMOV UR6, 0x0 ;  /* 0x0000000000067882 */ /* 0x000fe20000000000 */
[----:B------:R-:W-:Y:S01]  /*b870*/  UMOV UR7, 0x14f00000 ;  /* 0x14f0000000077882 */ /* 0x000fe20000000000 */
[----:B------:R-:W-:Y:S01]  /*b880*/  UMOV UR16, 0x40 ;  /* 0x0000004000107882 */ /* 0x000fe20000000000 */
[----:B--2---:R-:W-:-:S05]  /*b890*/  IMAD R0, R0, 0x7800, R6 ;  /* 0x0000780000007824 */ /* 0x004fca00078e0206 */
[----:B------:R-:W-:Y:S02]  /*b8a0*/  R2UR UR5, R0 ;  /* 0x00000000000572ca */ /* 0x000fe400000e0000 */
[----:B---3--:R-:W-:-:S11]  /*b8b0*/  R2UR UR12, R3 ;  /* 0x00000000030c72ca */ /* 0x008fd600000e0000 */
[----:B------:R-:W-:Y:S02]  /*b8c0*/  UIADD3 UR8, UR40, UR5, URZ ;  /* 0x0000000528087290 */ /* 0x000fe4000fffe03f */
[----:B------:R-:W-:Y:S02]  /*b8d0*/  UIADD3.X UR5, URZ, UR53, URZ, UP0, !UPT ;  /* 0x000000353f057290 */ /* 0x000fe400087fe43f */
[----:B------:R-:W-:Y:S02]  /*b8e0*/  UIADD3 UR14, UR8, 0x1a400, URZ ;  /* 0x0001a400080e7890 */ /* 0x000fe4000fffe03f */
[----:B------:R-:W-:Y:S02]  /*b8f0*/  UIADD3 UR15, UR8, 0x1cc00, URZ ;  /* 0x0001cc00080f7890 */ /* 0x000fe4000fffe03f */
[----:B------:R-:W-:-:S03]  /*b900*/  UIADD3 UR17, UR8, 0x1f400, URZ ;  /* 0x0001f40008117890 */ /* 0x000fc6000fffe03f */
[----:B------:R-:W-:Y:S02]  /*b910*/  UMOV UR8, UR14 ;  /* 0x0000000e00087c82 */ /* 0x000fe40008000000 */
[----:B------:R1:W-:Y:S01]  /*b920*/  UTMALDG.4D.MULTICAST [UR8], [UR4], UR18, desc[UR6] ;  /* 0x00000608040073b4 */ /* 0x0003e20008019812 */
[----:B------:R-:W-:Y:S01]  /*b930*/  UMOV UR14, 0x80 ;  /* 0x00000080000e7882 */ /* 0x000fe20000000000 */
[----:B------:R-:W-:Y:S01]  /*b940*/  IMAD.MOV.U32 R0, RZ, RZ, R4 ;  /* 0x000000ffff007224 */ /* 0x000fe200078e0004 */
[----:B-1----:R-:W-:Y:S01]  /*b950*/  UMOV UR8, UR15 ;  /* 0x0000000f00087c82 */ /* 0x002fe20008000000 */
[----:B------:R-:W-:Y:S02]  /*b960*/  UMOV UR10, UR16 ;  /* 0x00000010000a7c82 */ /* 0x000fe40008000000 */
[----:B------:R1:W-:Y:S02]  /*b970*/  UTMALDG.4D.MULTICAST [UR8], [UR4], UR18, desc[UR6] ;  /* 0x00000608040073b4 */ /* 0x0003e40008019812 */
[----:B-1----:R-:W-:Y:S01]  /*b980*/  UMOV UR8, UR17 ;  /* 0x0000001100087c82 */ /* 0x002fe20008000000 */
[----:B------:R-:W-:-:S02]  /*b990*/  UMOV UR10, UR14 ;  /* 0x0000000e000a7c82 */ /* 0x000fc40008000000 */
[----:B------:R1:W-:Y:S02]  /*b9a0*/  UTMALDG.4D.MULTICAST [UR8], [UR4], UR18, desc[UR6] ;  /* 0x00000608040073b4 */ /* 0x0003e40008019812 */
[----:B-1----:R-:W-:Y:S01]  /*b9b0*/  NOP ;  /* 0x0000000000007918 */ /* 0x002fe20000000000 */
.L_x_161:
[----:B------:R-:W-:Y:S05]  /*b9c0*/  WARPSYNC.ALL ;  /* 0x0000000000007948 */ /* 0x000fea0003800000 */
[----:B------:R-:W-:Y:S01]  /*b9d0*/  ELECT P0, URZ, PT ;  /* 0x00000000003f782f */ /* 0x000fe20003800000 */
[----:B------:R-:W-:Y:S01]  /*b9e0*/  BAR.SYNC.DEFER_BLOCKING 0x8, 0x120 ;  /* 0x0204800000007b1d */ /* 0x000fe20000010000 */
[----:B------:R-:W-:Y:S02]  /*b9f0*/  UIADD3 UR4, UP0, UR52, 0x270, URZ ;  /* 0x0000027034047890 */ /* 0x000fe4000ff1e03f */
[----:B----4-:R-:W-:Y:S02]  /*ba00*/  UIADD3 UR8, UR40, 0x14400, URZ ;  /* 0x0001440028087890 */ /* 0x010fe4000fffe03f */
        /* <DEDUP_REMOVED lines=26> */
.L_x_159:
[----:B------:R-:W-:-:S06]  /*bbb0*/  ULOP3.LUT UR4, UR47, 0x1, URZ, 0xc, !UPT ;  /* 0x000000012f047892 */ /* 0x000fcc000f8e0c3f */
[----:B------:R-:W-:-:S05]  /*bbc0*/  IMAD.U32 R2, RZ, RZ, UR4 ;  /* 0x00000004ff027e24 */ /* 0x000fca000f8e00ff */
[----:B------:R-:W-:-:S04]  /*bbd0*/  SHF.L.U32 R2, R2, 0x1f, RZ ;  /* 0x0000001f02027819 */ /* 0x000fc800000006ff */
[----:B------:R-:W2:Y:S02]  /*bbe0*/  SYNCS.PHASECHK.TRANS64.TRYWAIT P0, [UR40+0x29820], R2 ;  /* 0x02982002ff0075a7 */ /* 0x000ea40008000168 */
[----:B--2---:R-:W-:Y:S05]  /*bbf0*/  @!P0 BRA `(.L_x_169) ;  /* 0x0000002000248947 */ /* 0x004fea0003800000 */
.L_x_225:
[----:B------:R-:W-:-:S06]  /*bc00*/  UISETP.GE.AND UP0, UPT, UR42, 0xa1, UPT ;  /* 0x000000a12a00788c */ /* 0x000fcc000bf06270 */
[----:B------:R-:W-:-:S13]  /*bc10*/  PLOP3.LUT P0, PT, PT, PT, UP0, 0x80, 0x0 ;  /* 0x000000000000781c */ /* 0x000fda0003f0f008 */
[----:B------:R-:W-:Y:S05]  /*bc20*/  @!P0 BRA `(.L_x_170) ;  /* 0x0000001000608947 */ /* 0x000fea0003800000 */
[----:B------:R3:W5:Y:S01]  /*bc30*/  LDL.LU R6, [R1+0xc] ;  /* 0x00000c0001067983 */ /* 0x0007620000300800 */
[----:B------:R-:W-:-:S03]  /*bc40*/  UIADD3 UR4, UR41, -0x2, URZ ;  /* 0xfffffffe29047890 */ /* 0x000fc6000fffe03f */
[----:B------:R3:W5:Y:S03]  /*bc50*/  LDL.LU R7, [R1] ;  /* 0x0000000001077983 */ /* 0x0007660000300800 */
[----:B------:R-:W-:-:S07]  /*bc60*/  IMAD.U32 R20, RZ, RZ, UR4 ;  /* 0x00000004ff147e24 */ /* 0x000fce000f8e00ff */
.L_x_195:
[----:B-12--5:R-:W-:Y:S01]  /*bc70*/  VIADD R2, R7, 0x1 ;  /* 0x0000000107027836 */ /* 0x026fe20000000000 */
[----:B------:R-:W-:Y:S04]  /*bc80*/  BSSY B0, `(.L_x_171) ;  /* 0x00000a0000007945 */ /* 0x000fe80003800000 */
[----:B------:R-:W-:-:S04]  /*bc90*/  ISETP.NE.AND P0, PT, R2, 0x2, PT ;  /* 0x000000020200780c */ /* 0x000fc80003f05270 */
[----:B------:R-:W-:Y:S02]  /*bca0*/  SEL R3, RZ, 0x1, P0 ;  /* 0x00000001ff037807 */ /* 0x000fe40000000000 */
[----:B----4-:R-:W-:Y:S02]  /*bcb0*/  SEL R10, R2, RZ, P0 ;  /* 0x000000ff020a7207 */ /* 0x010fe40000000000 */
[----:B------:R-:W-:-:S05]  /*bcc0*/  LOP3.LUT R9, R6, R3, RZ, 0x3c, !PT ;  /* 0x0000000306097212 */ /* 0x000fca00078e3cff */
[----:B------:R2:W-:Y:S04]  /*bcd0*/  STL [R1+0xc], R9 ;  /* 0x00000c0901007387 */ /* 0x0005e80000100800 */
[----:B------:R2:W-:Y:S01]  /*bce0*/  STL [R1], R10 ;  /* 0x0000000a01007387 */ /* 0x0005e20000100800 */
[----:B------:R-:W-:Y:S05]  /*bcf0*/  @!P6 BRA `(.L_x_172) ;  /* 0x000000080060e947 */ /* 0x000fea0003800000 */
[----:B-1----:R-:W-:Y:S01]  /*bd00*/  IMAD.MOV.U32 R8, RZ, RZ, R20 ;  /* 0x000000ffff087224 */ /* 0x002fe200078e0014 */
[----:B------:R-:W-:Y:S06]  /*bd10*/  @!P1 BRA `(.L_x_173) ;  /* 0x0000000000509947 */ /* 0x000fec0003800000 */
[----:B------:R-:W4:Y:S01]  /*bd20*/  LDL R5, [R1+0x18] ;  /* 0x0000180001057983 */ /* 0x000f220000100800 */
[----:B------:R-:W1:Y:S01]  /*bd30*/  LDC R8, c[0x0][0x41c] ;  /* 0x00010700ff087b82 */ /* 0x000e620000000800 */
[----:B------:R-:W-:Y:S02]  /*bd40*/  ULDC.64 UR4, c[0x0][0x408] ;  /* 0x0001020000047ab9 */ /* 0x000fe40000000a00 */
[----:B------:R-:W2:Y:S01]  /*bd50*/  LDL R4, [R1+0x10] ;  /* 0x0000100001047983 */ /* 0x000ea20000100800 */
        /* <DEDUP_REMOVED lines=8> */
[----:B----4-:R-:W-:-:S04]  /*bde0*/  IMAD R0, R5, UR4, RZ ;  /* 0x0000000405007c24 */ /* 0x010fc8000f8e02ff */
[C---:B--2---:R-:W-:Y:S02]  /*bdf0*/  IMAD R0, R4.reuse, UR5, R0 ;  /* 0x0000000504007c24 */ /* 0x044fe4000f8e0200 */
[----:B------:R-:W-:Y:S01]  /*be00*/  IMAD.WIDE.U32 R2, R4, UR4, R2 ;  /* 0x0000000404027c25 */ /* 0x000fe2000f8e0002 */
[----:B------:R-:W-:-:S03]  /*be10*/  ULDC.64 UR4, c[0x0][0x3f8] ;  /* 0x0000fe0000047ab9 */ /* 0x000fc60000000a00 */
[----:B------:R-:W-:Y:S01]  /*be20*/  IMAD.IADD R0, R0, 0x1, R3 ;  /* 0x0000000100007824 */ /* 0x000fe200078e0203 */
[----:B------:R-:W-:-:S04]  /*be30*/  LEA R4, P0, R2, UR4, 0x2 ;  /* 0x0000000402047c11 */ /* 0x000fc8000f8010ff */
[----:B------:R-:W-:-:S05]  /*be40*/  LEA.HI.X R5, R2, UR5, R0, 0x2, P0 ;  /* 0x0000000502057c11 */ /* 0x000fca00080f1400 */
[----:B------:R1:W5:Y:S04]  /*be50*/  LDG.E R0, desc[UR50][R4.64] ;  /* 0x0000003204007981 */ /* 0x000368000c1e1900 */
.L_x_173:
[----:B-1----:R-:W-:Y:S01]  /*be60*/  LEA R4, R10, UR40, 0x3 ;  /* 0x000000280a047c11 */ /* 0x002fe2000f8e18ff */
[----:B------:R-:W-:Y:S01]  /*be70*/  BSSY B1, `(.L_x_174) ;  /* 0x0000004000017945 */ /* 0x000fe20003800000 */
[----:B------:R-:W-:-:S04]  /*be80*/  SHF.L.U32 R3, R9, 0x1f, RZ ;  /* 0x0000001f09037819 */ /* 0x000fc800000006ff */
[----:B------:R-:W1:Y:S02]  /*be90*/  SYNCS.PHASECHK.TRANS64.TRYWAIT P0, [R4+URZ+0x29880], R3 ;  /* 0x02988003040075a7 */ /* 0x000e64000800017f */
[----:B-1----:R-:W-:Y:S05]  /*bea0*/  @!P0 BRA `(.L_x_175) ;  /* 0x0000001c00908947 */ /* 0x002fea0003800000 */
.L_x_226:
[----:B------:R-:W-:Y:S05]  /*beb0*/  BSYNC B1 ;  /* 0x0000000000017941 */ /* 0x000fea0003800000 */
.L_x_174:
[----:B------:R-:W4:Y:S01]  /*bec0*/  S2R R2, SR_TID.X ;  /* 0x0000000000027919 */ /* 0x000f220000002100 */
[----:B------:R-:W-:Y:S01]  /*bed0*/  UPRMT UR4, UR48, 0x9910, URZ ;  /* 0x0000991030047896 */ /* 0x000fe2000800003f */
[----:B----4-:R-:W-:-:S04]  /*bee0*/  LOP3.LUT R2, R2, 0x7f, RZ, 0xc0, !PT ;  /* 0x0000007f02027812 */ /* 0x010fc800078ec0ff */
[----:B------:R-:W-:-:S13]  /*bef0*/  ISETP.NE.AND P0, PT, R2, RZ, PT ;  /* 0x000000ff0200720c */ /* 0x000fda0003f05270 */
[----:B------:R-:W-:-:S04]  /*bf00*/  @!P0 IMAD.MOV.U32 R2, RZ, RZ, 0x5000 ;  /* 0x00005000ff028424 */ /* 0x000fc800078e00ff */
[----:B------:R4:W-:Y:S02]  /*bf10*/  @!P0 SYNCS.ARRIVE.TRANS64 RZ, [R4+URZ+0x29870], R2 ;  /* 0x0298700204ff89a7 */ /* 0x0009e4000800003f */
[----:B----4-:R-:W-:-:S05]  /*bf20*/  IMAD.U32 R2, RZ, RZ, UR4 ;  /* 0x00000004ff027e24 */ /* 0x010fca000f8e00ff */
[----:B------:R-:W-:-:S13]  /*bf30*/  ISETP.NE.AND P2, PT, R2, 0x2, PT ;  /* 0x000000020200780c */ /* 0x000fda0003f45270 */
[----:B------:R-:W-:Y:S05]  /*bf40*/  @P2 BRA `(.L_x_176) ;  /* 0x0000000000042947 */ /* 0x000fea0003800000 */
[----:B------:R-:W-:Y:S01]  /*bf50*/  BPT.TRAP 0x1 ;  /* 0x000000040000795c */ /* 0x000fe20000300000 */
.L_x_176:
[----:B------:R-:W4:Y:S01]  /*bf60*/  LDL R2, [R1+0x14] ;  /* 0x0000140001027983 */ /* 0x000f220000100800 */
[----:B------:R-:W-:Y:S01]  /*bf70*/  BSSY B1, `(.L_x_177) ;  /* 0x0000004000017945 */ /* 0x000fe20003800000 */
[----:B----4-:R-:W-:-:S13]  /*bf80*/  LOP3.LUT P0, RZ, R2, 0x2, RZ, 0xc0, !PT ;  /* 0x0000000202ff7812 */ /* 0x010fda000780c0ff */
[----:B------:R-:W-:Y:S05]  /*bf90*/  @P0 BRA `(.L_x_178) ;  /* 0x0000000000040947 */ /* 0x000fea0003800000 */
[----:B------:R-:W-:Y:S01]  /*bfa0*/  BPT.TRAP 0x1 ;  /* 0x000000040000795c */ /* 0x000fe20000300000 */
.L_x_178:
[----:B------:R-:W-:Y:S05]  /*bfb0*/  BSYNC B1 ;  /* 0x0000000000017941 */ /* 0x000fea0003800000 */
.L_x_177:
[----:B--2---:R-:W2:Y:S04]  /*bfc0*/  LDL R10, [R1+0x8] ;  /* 0x00000800010a7983 */ /* 0x004ea80000100800 */
[----:B------:R-:W4:Y:S01]  /*bfd0*/  LDL R2, [R1] ;  /* 0x0000000001027983 */ /* 0x000f220000100800 */
[----:B------:R-:W1:Y:S01]  /*bfe0*/  S2R R5, SR_CgaCtaId ;  /* 0x0000000000057919 */ /* 0x000e620000008800 */
[----:B------:R-:W-:-:S05]  /*bff0*/  IMAD.MOV.U32 R9, RZ, RZ, RZ ;  /* 0x000000ffff097224 */ /* 0x000fca00078e00ff */
[----:B------:R-:W-:Y:S01]  /*c000*/  R2UR UR10, R9 ;  /* 0x00000000090a72ca */ /* 0x000fe200000e0000 */
[----:B------:R-:W-:Y:S01]  /*c010*/  UIADD3 UR4, UP0, UR52, 0x470, URZ ;  /* 0x0000047034047890 */ /* 0x000fe2000ff1e03f */
[----:B------:R-:W-:Y:S01]  /*c020*/  PLOP3.LUT P0, PT, PT, PT, PT, 0x80, 0x0 ;  /* 0x000000000000781c */ /* 0x000fe20003f0f070 */
[----:B------:R-:W-:Y:S01]  /*c030*/  UMOV UR6, 0x30000 ;  /* 0x0003000000067882 */ /* 0x000fe20000000000 */
[----:B------:R-:W-:Y:S01]  /*c040*/  UMOV UR14, 0x0 ;  /* 0x00000000000e7882 */ /* 0x000fe20000000000 */
[----:B------:R-:W-:Y:S01]  /*c050*/  UIADD3.X UR5, URZ, UR53, URZ, UP0, !UPT ;  /* 0x000000353f057290 */ /* 0x000fe200087fe43f */
[----:B-1----:R-:W-:-:S05]  /*c060*/  LOP3.LUT R5, R5, 0x1, RZ, 0xc0, !PT ;  /* 0x0000000105057812 */ /* 0x002fca00078ec0ff */
[----:B------:R-:W-:Y:S01]  /*c070*/  IMAD R5, R5, 0x2800, RZ ;  /* 0x0000280005057824 */ /* 0x000fe200078e02ff */
[----:B------:R-:W-:Y:S01]  /*c080*/  UMOV UR15, 0x14f00000 ;  /* 0x14f00000000f7882 */ /* 0x000fe20000000000 */
[----:B--2---:R-:W-:Y:S02]  /*c090*/  R2UR UR12, R10 ;  /* 0x000000000a0c72ca */ /* 0x004fe400000e0000 */
[----:B------:R-:W1:Y:S01]  /*c0a0*/  S2R R10, SR_CgaCtaId ;  /* 0x00000000000a7919 */ /* 0x000e620000008800 */
[----:B----4-:R-:W-:Y:S02]  /*c0b0*/  IMAD R2, R2, 0x5000, R5 ;  /* 0x0000500002027824 */ /* 0x010fe400078e0205 */
[----:B------:R-:W-:-:S05]  /*c0c0*/  IMAD.U32 R5, RZ, RZ, UR40 ;  /* 0x00000028ff057e24 */ /* 0x000fca000f8e00ff */
[----:B------:R-:W-:Y:S02]  /*c0d0*/  IADD3 R2, R5, 0xa400, R2 ;  /* 0x0000a40005027810 */ /* 0x000fe40007ffe002 */
[----:B-1----:R-:W-:-:S05]  /*c0e0*/  LOP3.LUT R10, R10, 0x1, RZ, 0xc0, !PT ;  /* 0x000000010a0a7812 */ /* 0x002fca00078ec0ff */
[----:B------:R-:W-:-:S04]  /*c0f0*/  IMAD R10, R10, 0x50, RZ ;  /* 0x000000500a0a7824 */ /* 0x000fc800078e02ff */
[----:B------:R-:W-:Y:S02]  /*c100*/  IMAD R5, R8, 0xa0, R10 ;  /* 0x000000a008057824 */ /* 0x000fe400078e020a */
[----:B------:R-:W-:-:S07]  /*c110*/  VIADD R8, R4, 0x29870 ;  /* 0x0002987004087836 */ /* 0x000fce0000000000 */
.L_x_179:
[----:B------:R-:W-:-:S13]  /*c120*/  @P0 ELECT P3, URZ, PT ;  /* 0x00000000003f082f */ /* 0x000fda0003860000 */
[----:B-----5:R-:W-:Y:S02]  /*c130*/  @P3 R2UR UR13, R0 ;  /* 0x00000000000d32ca */ /* 0x020fe400000e0000 */
[----:B------:R-:W-:Y:S02]  /*c140*/  @P3 R2UR UR11, R5 ;  /* 0x00000000050b32ca */ /* 0x000fe400000e0000 */
[----:B------:R-:W-:Y:S02]  /*c150*/  @P3 R2UR UR9, R8 ;  /* 0x00000000080932ca */ /* 0x000fe400000e0000 */
[----:B------:R-:W-:Y:S02]  /*c160*/  @P3 R2UR UR8, R2 ;  /* 0x00000000020832ca */ /* 0x000fe400000e0000 */
[----:B------:R-:W-:Y:S02]  /*c170*/  @P3 PLOP3.LUT P0, PT, P3, PT, PT, 0x8, 0x0 ;  /* 0x000000000000381c */ /* 0x000fe40001f0e170 */
[----:B------:R-:W-:-:S09]  /*c180*/  PLOP3.LUT P3, PT, PT, PT, PT, 0x8, 0x0 ;  /* 0x000000000000781c */ /* 0x000fd20003f6e170 */
[----:B------:R1:W-:Y:S02]  /*c190*/  UTMALDG.4D.MULTICAST [UR8], [UR4], UR6, desc[UR14] ;  /* 0x00000e08040073b4 */ /* 0x0003e40008019806 */
[----:B-1----:R-:W-:Y:S05]  /*c1a0*/  @P0 BRA.U.ANY `(.L_x_179) ;  /* 0xfffffffd00dc0947 */ /* 0x002fea000393ffff */
[----:B------:R-:W1:Y:S01]  /*c1b0*/  SYNCS.PHASECHK.TRANS64.TRYWAIT P0, [R4+URZ+0x29840], R3 ;  /* 0x02984003040075a7 */ /* 0x000e62000800017f */
[----:B------:R-:W-:Y:S04]  /*c1c0*/  BSSY B1, `(.L_x_180) ;  /* 0x0000002000017945 */ /* 0x000fe80003800000 */
[----:B-1----:R-:W-:Y:S05]  /*c1d0*/  @!P0 BRA `(.L_x_181) ;  /* 0x0000001800d88947 */ /* 0x002fea0003800000 */
.L_x_227:
[----:B------:R-:W-:Y:S05]  /*c1e0*/  BSYNC B1 ;  /* 0x0000000000017941 */ /* 0x000fea0003800000 */
.L_x_180:
[----:B------:R-:W2:Y:S02]  /*c1f0*/  S2R R2, SR_TID.X ;  /* 0x0000000000027919 */ /* 0x000ea40000002100 */
[----:B--2---:R-:W-:-:S04]  /*c200*/  LOP3.LUT R2, R2, 0x7f, RZ, 0xc0, !PT ;  /* 0x0000007f02027812 */ /* 0x004fc800078ec0ff */
[----:B------:R-:W-:-:S13]  /*c210*/  ISETP.NE.AND P0, PT, R2, RZ, PT ;  /* 0x000000ff0200720c */ /* 0x000fda0003f05270 */
[----:B------:R-:W-:-:S04]  /*c220*/  @!P0 IMAD.MOV.U32 R2, RZ, RZ, 0x7800 ;  /* 0x00007800ff028424 */ /* 0x000fc800078e00ff */
[----:B------:R2:W-:Y:S01]  /*c230*/  @!P0 SYNCS.ARRIVE.TRANS64 RZ, [R4+URZ+0x29830], R2 ;  /* 0x0298300204ff89a7 */ /* 0x0005e2000800003f */
[----:B------:R-:W-:Y:S05]  /*c240*/  @P2 BRA `(.L_x_182) ;  /* 0x0000000000042947 */ /* 0x000fea0003800000 */
[----:B------:R-:W-:Y:S01]  /*c250*/  BPT.TRAP 0x1 ;  /* 0x000000040000795c */ /* 0x000fe20000300000 */
.L_x_182:
[----:B--2---:R-:W2:Y:S01]  /*c260*/  LDL R2, [R1+0x14] ;  /* 0x0000140001027983 */ /* 0x004ea20000100800 */
[----:B------:R-:W-:Y:S01]  /*c270*/  BSSY B1, `(.L_x_183) ;  /* 0x0000004000017945 */ /* 0x000fe20003800000 */
[----:B--2---:R-:W-:-:S13]  /*c280*/  LOP3.LUT P0, RZ, R2, 0x2, RZ, 0xc0, !PT ;  /* 0x0000000202ff7812 */ /* 0x004fda000780c0ff */
[----:B------:R-:W-:Y:S05]  /*c290*/  @P0 BRA `(.L_x_184) ;  /* 0x0000000000040947 */ /* 0x000fea0003800000 */
[----:B------:R-:W-:Y:S01]  /*c2a0*/  BPT.TRAP 0x1 ;  /* 0x000000040000795c */ /* 0x000fe20000300000 */
.L_x_184:
[----:B------:R-:W-:Y:S05]  /*c2b0*/  BSYNC B1 ;  /* 0x0000000000017941 */ /* 0x000fea0003800000 */
.L_x_183:
[----:B------:R-:W2:Y:S04]  /*c2c0*/  LDL R8, [R1+0x8] ;  /* 0x0000080001087983 */ /* 0x000ea80000100800 */
[----:B------:R-:W4:Y:S01]  /*c2d0*/  LDL R2, [R1] ;  /* 0x0000000001027983 */ /* 0x000f220000100800 */
[----:B------:R-:W-:Y:S01]  /*c2e0*/  R2UR UR10, R9 ;  /* 0x00000000090a72ca */ /* 0x000fe200000e0000 */
[----:B------:R-:W-:Y:S01]  /*c2f0*/  UIADD3 UR4, UP0, UR52, 0x370, URZ ;  /* 0x0000037034047890 */ /* 0x000fe2000ff1e03f */
[----:B------:R-:W-:Y:S01]  /*c300*/  PLOP3.LUT P0, PT, PT, PT, PT, 0x80, 0x0 ;  /* 0x000000000000781c */ /* 0x000fe20003f0f070 */
[----:B-1----:R-:W1:Y:S01]  /*c310*/  S2R R3, SR_CgaCtaId ;  /* 0x0000000000037919 */ /* 0x002e620000008800 */
[----:B------:R-:W-:Y:S01]  /*c320*/  VIADD R4, R4, 0x29830 ;  /* 0x0002983004047836 */ /* 0x000fe20000000000 */
[----:B------:R-:W-:Y:S01]  /*c330*/  UIADD3.X UR5, URZ, UR53, URZ, UP0, !UPT ;  /* 0x000000353f057290 */ /* 0x000fe200087fe43f */
[----:B------:R-:W-:Y:S01]  /*c340*/  UMOV UR6, 0x30000 ;  /* 0x0003000000067882 */ /* 0x000fe20000000000 */
[----:B------:R-:W-:Y:S01]  /*c350*/  UMOV UR14, 0x0 ;  /* 0x00000000000e7882 */ /* 0x000fe20000000000 */
[----:B------:R-:W-:Y:S01]  /*c360*/  UMOV UR15, 0x14f00000 ;  /* 0x14f00000000f7882 */ /* 0x000fe20000000000 */
[----:B-1----:R-:W-:-:S05]  /*c370*/  LOP3.LUT R3, R3, 0x1, RZ, 0xc0, !PT ;  /* 0x0000000103037812 */ /* 0x002fca00078ec0ff */
[----:B------:R-:W-:Y:S01]  /*c380*/  IMAD R3, R3, 0x1400, RZ ;  /* 0x0000140003037824 */ /* 0x000fe200078e02ff */
[----:B--2---:R-:W-:-:S03]  /*c390*/  R2UR UR12, R8 ;  /* 0x00000000080c72ca */ /* 0x004fc600000e0000 */
[----:B----4-:R-:W-:-:S04]  /*c3a0*/  IMAD R2, R2, 0x7800, R3 ;  /* 0x0000780002027824 */ /* 0x010fc800078e0203 */
[----:B------:R-:W-:-:S04]  /*c3b0*/  VIADD R2, R2, UR40 ;  /* 0x0000002802027c36 */ /* 0x000fc80008000000 */
[----:B------:R-:W-:-:S07]  /*c3c0*/  VIADD R3, R2, 0x1a400 ;  /* 0x0001a40002037836 */ /* 0x000fce0000000000 */
.L_x_185:
[----:B------:R-:W-:-:S13]  /*c3d0*/  @P0 ELECT P2, URZ, PT ;  /* 0x00000000003f082f */ /* 0x000fda0003840000 */
[----:B------:R-:W-:Y:S02]  /*c3e0*/  @P2 R2UR UR13, R0 ;  /* 0x00000000000d22ca */ /* 0x000fe400000e0000 */
[----:B------:R-:W-:Y:S02]  /*c3f0*/  @P2 R2UR UR11, R5 ;  /* 0x00000000050b22ca */ /* 0x000fe400000e0000 */
[----:B------:R-:W-:Y:S02]  /*c400*/  @P2 R2UR UR9, R4 ;  /* 0x00000000040922ca */ /* 0x000fe400000e0000 */
[----:B------:R-:W-:Y:S02]  /*c410*/  @P2 R2UR UR8, R3 ;  /* 0x00000000030822ca */ /* 0x000fe400000e0000 */
[----:B------:R-:W-:Y:S02]  /*c420*/  @P2 PLOP3.LUT P0, PT, P2, PT, PT, 0x8, 0x0 ;  /* 0x000000000000281c */ /* 0x000fe4000170e170 */
[----:B------:R-:W-:-:S09]  /*c430*/  PLOP3.LUT P2, PT, PT, PT, PT, 0x8, 0x0 ;  /* 0x000000000000781c */ /* 0x000fd20003f4e170 */
[----:B------:R1:W-:Y:S02]  /*c440*/  UTMALDG.4D.MULTICAST [UR8], [UR4], UR6, desc[UR14] ;  /* 0x00000e08040073b4 */ /* 0x0003e40008019806 */
[----:B-1----:R-:W-:Y:S05]  /*c450*/  @P0 BRA.U.ANY `(.L_x_185) ;  /* 0xfffffffd00dc0947 */ /* 0x002fea000393ffff */
[----:B------:R-:W2:Y:S01]  /*c460*/  LDL R8, [R1+0x8] ;  /* 0x0000080001087983 */ /* 0x000ea20000100800 */
[----:B------:R-:W-:Y:S01]  /*c470*/  PLOP3.LUT P0, PT, PT, PT, PT, 0x80, 0x0 ;  /* 0x000000000000781c */ /* 0x000fe20003f0f070 */
[----:B------:R-:W-:Y:S01]  /*c480*/  VIADD R3, R2, 0x1cc00 ;  /* 0x0001cc0002037836 */ /* 0x000fe20000000000 */
[----:B------:R-:W-:Y:S01]  /*c490*/  UMOV UR6, 0x30000 ;  /* 0x0003000000067882 */ /* 0x000fe20000000000 */
[----:B------:R-:W-:Y:S01]  /*c4a0*/  UMOV UR14, 0x0 ;  /* 0x00000000000e7882 */ /* 0x000fe20000000000 */
[----:B------:R-:W-:Y:S01]  /*c4b0*/  UMOV UR15, 0x14f00000 ;  /* 0x14f00000000f7882 */ /* 0x000fe20000000000 */
[----:B------:R-:W-:Y:S01]  /*c4c0*/  UMOV UR10, 0x40 ;  /* 0x00000040000a7882 */ /* 0x000fe20000000000 */
[----:B--2---:R-:W-:-:S15]  /*c4d0*/  R2UR UR12, R8 ;  /* 0x00000000080c72ca */ /* 0x004fde00000e0000 */
.L_x_186:
        /* <DEDUP_REMOVED lines=17> */
.L_x_187:
        /* <DEDUP_REMOVED lines=8> */
[----:B----4-:R-:W-:Y:S05]  /*c670*/  @P0 BRA.U.ANY `(.L_x_187) ;  /* 0xfffffffd00dc0947 */ /* 0x010fea000393ffff */
.L_x_172:
[----:B------:R-:W-:Y:S05]  /*c680*/  BSYNC B0 ;  /* 0x0000000000007941 */ /* 0x000fea0003800000 */
.L_x_171:
[----:B------:R-:W-:-:S05]  /*c690*/  IMAD.U32 R2, RZ, RZ, UR43 ;  /* 0x0000002bff027e24 */ /* 0x000fca000f8e00ff */
[----:B------:R-:W-:-:S13]  /*c6a0*/  ISETP.NE.AND P0, PT, R2, 0x3, PT ;  /* 0x000000030200780c */ /* 0x000fda0003f05270 */
[----:B------:R-:W-:Y:S05]  /*c6b0*/  @!P0 BRA `(.L_x_188) ;  /* 0x0000000000048947 */ /* 0x000fea0003800000 */
[----:B------:R-:W-:Y:S01]  /*c6c0*/  BPT.TRAP 0x1 ;  /* 0x000000040000795c */ /* 0x000fe20000300000 */
.L_x_188:
[----:B------:R-:W-:Y:S01]  /*c6d0*/  IMAD.U32 R2, RZ, RZ, UR48 ;  /* 0x00000030ff027e24 */ /* 0x000fe2000f8e00ff */
[----:B------:R-:W-:Y:S01]  /*c6e0*/  LEA R3, R7, UR40, 0x3 ;  /* 0x0000002807037c11 */ /* 0x000fe2000f8e18ff */
[----:B------:R-:W-:Y:S03]  /*c6f0*/  BSSY B0, `(.L_x_189) ;  /* 0x0000007000007945 */ /* 0x000fe60003800000 */
[----:B------:R-:W-:Y:S01]  /*c700*/  ISETP.NE.AND P2, PT, R2, 0x3, PT ;  /* 0x000000030200780c */ /* 0x000fe20003f45270 */
[----:B------:R4:W-:Y:S01]  /*c710*/  STL [R1+0x4], R3 ;  /* 0x0000040301007387 */ /* 0x0009e20000100800 */
[----:B------:R-:W-:-:S04]  /*c720*/  LOP3.LUT R2, R6, 0x1, RZ, 0x3c, !PT ;  /* 0x0000000106027812 */ /* 0x000fc800078e3cff */
[----:B------:R-:W-:-:S04]  /*c730*/  SHF.L.U32 R2, R2, 0x1f, RZ ;  /* 0x0000001f02027819 */ /* 0x000fc800000006ff */
[----:B------:R-:W5:Y:S02]  /*c740*/  SYNCS.PHASECHK.TRANS64.TRYWAIT P3, [R3+URZ+0x29870], R2 ;  /* 0x02987002030075a7 */ /* 0x000f64000806017f */
[----:B----45:R-:W-:Y:S05]  /*c750*/  @!P3 BRA `(.L_x_190) ;  /* 0x00000014008cb947 */ /* 0x030fea0003800000 */
.L_x_228:
[----:B------:R-:W-:Y:S05]  /*c760*/  BSYNC B0 ;  /* 0x0000000000007941 */ /* 0x000fea0003800000 */
.L_x_189:
[----:B------:R-:W-:Y:S05]  /*c770*/  @!P2 BRA `(.L_x_191) ;  /* 0x000000000004a947 */ /* 0x000fea0003800000 */
[----:B------:R-:W-:Y:S01]  /*c780*/  BPT.TRAP 0x1 ;  /* 0x000000040000795c */ /* 0x000fe20000300000 */
.L_x_191:
[----:B----4-:R-:W4:Y:S01]  /*c790*/  LDL R2, [R1+0x4] ;  /* 0x0000040001027983 */ /* 0x010f220000100800 */
[----:B------:R-:W-:-:S04]  /*c7a0*/  SHF.L.U32 R3, R6, 0x1f, RZ ;  /* 0x0000001f06037819 */ /* 0x000fc800000006ff */
[----:B----4-:R4:W5:Y:S02]  /*c7b0*/  SYNCS.PHASECHK.TRANS64.TRYWAIT P3, [R2+URZ+0x29860], R3 ;  /* 0x02986003020075a7 */ /* 0x010964000806017f */
[----:B----4-:R-:W-:Y:S01]  /*c7c0*/  IMAD R2, R7, 0x5000, RZ ;  /* 0x0000500007027824 */ /* 0x010fe200078e02ff */
[----:B-----5:R-:W-:Y:S06]  /*c7d0*/  @!P3 BRA `(.L_x_192) ;  /* 0x000000140084b947 */ /* 0x020fec0003800000 */
.L_x_229:
[----:B----4-:R-:W4:Y:S04]  /*c7e0*/  LDL R4, [R1+0x28] ;  /* 0x0000280001047983 */ /* 0x010f280000100800 */
[----:B--2---:R-:W2:Y:S04]  /*c7f0*/  LDL R10, [R1+0x2c] ;  /* 0x00002c00010a7983 */ /* 0x004ea80000100800 */
[----:B------:R-:W5:Y:S01]  /*c800*/  LDL R12, [R1+0x24] ;  /* 0x00002400010c7983 */ /* 0x000f620000100800 */
[----:B------:R-:W-:Y:S05]  /*c810*/  WARPSYNC.ALL ;  /* 0x0000000000007948 */ /* 0x000fea0003800000 */
[----:B----4-:R-:W-:-:S05]  /*c820*/  LOP3.LUT R3, R2, R4, RZ, 0xfc, !PT ;  /* 0x0000000402037212 */ /* 0x010fca00078efcff */
[----:B------:R-:W1:Y:S01]  /*c830*/  LDSM.16.MT88.4 R4, [R3+UR40+0xa400] ;  /* 0x00a400280304783b */ /* 0x000e620008004200 */
[----:B------:R-:W-:Y:S01]  /*c840*/  VIADD R21, R3, UR40 ;  /* 0x0000002803157c36 */ /* 0x000fe20008000000 */
[----:B-----5:R-:W-:-:S03]  /*c850*/  IADD3 R2, R2, UR40, R12 ;  /* 0x0000002802027c10 */ /* 0x020fc6000fffe00c */
[----:B--2---:R-:W-:Y:S01]  /*c860*/  IMAD.IADD R21, R10, 0x1, R21 ;  /* 0x000000010a157824 */ /* 0x004fe200078e0215 */
        /* <DEDUP_REMOVED lines=67> */
.L_x_193:
[----:B-1----:R-:W2:Y:S02]  /*cca0*/  LDL R2, [R1+0x4] ;  /* 0x0000040001027983 */ /* 0x002ea40000100800 */
[----:B--2---:R1:W-:Y:S01]  /*ccb0*/  SYNCS.ARRIVE.TRANS64.A1T0 RZ, [R2+URZ+0x29850], RZ ;  /* 0x029850ff02ff79a7 */ /* 0x0043e2000810003f */
[----:B------:R-:W-:Y:S06]  /*ccc0*/  BAR.SYNC.DEFER_BLOCKING 0x2, 0x80 ;  /* 0x0082000000007b1d */ /* 0x000fec0000010000 */
[----:B------:R-:W-:Y:S05]  /*ccd0*/  @!P0 BRA `(.L_x_194) ;  /* 0x0000000000048947 */ /* 0x000fea0003800000 */
[----:B------:R-:W-:Y:S01]  /*cce0*/  BPT.TRAP 0x1 ;  /* 0x000000040000795c */ /* 0x000fe20000300000 */
.L_x_194:
[----:B------:R-:W2:Y:S04]  /*ccf0*/  LDL R4, [R1+0x1c] ;  /* 0x00001c0001047983 */ /* 0x000ea80000100800 */
[----:B------:R-:W4:Y:S01]  /*cd00*/  LDL R3, [R1+0x20] ;  /* 0x0000200001037983 */ /* 0x000f220000100800 */
[----:B--2---:R-:W-:-:S13]  /*cd10*/  ISETP.NE.AND P0, PT, R4, RZ, PT ;  /* 0x000000ff0400720c */ /* 0x004fda0003f05270 */
[----:B-1----:R-:W-:-:S05]  /*cd20*/  @P0 VIADD R2, R2, 0x29880 ;  /* 0x0002988002020836 */ /* 0x002fca0000000000 */
[----:B----4-:R-:W-:-:S04]  /*cd30*/  @P0 PRMT R2, R3, 0x654, R2 ;  /* 0x0000065403020816 */ /* 0x010fc80000000002 */
[----:B------:R1:W-:Y:S01]  /*cd40*/  @P0 SYNCS.ARRIVE.TRANS64.RED.A1T0 RZ, [R2+URZ], RZ ;  /* 0x000000ff02ff09a7 */ /* 0x0003e2000810043f */
[----:B------:R-:W-:Y:S02]  /*cd50*/  BPT.TRAP 0x1 ;  /* 0x000000040000795c */ /* 0x000fe40000300000 */
[----:B------:R2:W5:Y:S01]  /*cd60*/  LDL R6, [R1+0xc] ;  /* 0x00000c0001067983 */ /* 0x0005620000100800 */
[C---:B------:R-:W-:Y:S01]  /*cd70*/  ISETP.GT.AND P0, PT, R20.reuse, RZ, PT ;  /* 0x000000ff1400720c */ /* 0x040fe20003f04270 */
[----:B------:R-:W-:Y:S02]  /*cd80*/  VIADD R20, R20, 0xffffffff ;  /* 0xffffffff14147836 */ /* 0x000fe40000000000 */
[----:B------:R2:W5:Y:S10]  /*cd90*/  LDL R7, [R1] ;  /* 0x0000000001077983 */ /* 0x0005740000100800 */
[----:B--2---:R-:W-:Y:S05]  /*cda0*/  @P0 BRA `(.L_x_195) ;  /* 0xffffffec00b00947 */ /* 0x004fea000383ffff */
.L_x_170:
[----:B------:R-:W-:-:S05]  /*cdb0*/  IMAD.U32 R0, RZ, RZ, UR43 ;  /* 0x0000002bff007e24 */ /* 0x000fca000f8e00ff */
[----:B------:R-:W-:-:S13]  /*cdc0*/  ISETP.NE.AND P0, PT, R0, 0x3, PT ;  /* 0x000000030000780c */ /* 0x000fda0003f05270 */
[----:B------:R-:W-:Y:S05]  /*cdd0*/  @!P0 BRA `(.L_x_196) ;  /* 0x0000000000048947 */ /* 0x000fea0003800000 */
[----:B----4-:R-:W-:Y:S01]  /*cde0*/  BPT.TRAP 0x1 ;  /* 0x000000040000795c */ /* 0x010fe20000300000 */
.L_x_196:
[----:B-12---:R-:W2:Y:S04]  /*cdf0*/  LDL R2, [R1+0xc] ;  /* 0x00000c0001027983 */ /* 0x006ea80000100800 */
[----:B------:R-:W3:Y:S01]  /*ce00*/  LDL R0, [R1] ;  /* 0x0000000001007983 */ /* 0x000ee20000100800 */
[----:B------:R-:W-:Y:S01]  /*ce10*/  BSSY B0, `(.L_x_197) ;  /* 0x0000008000007945 */ /* 0x000fe20003800000 */
[----:B--2---:R-:W-:-:S04]  /*ce20*/  LOP3.LUT R3, R2, 0x1, RZ, 0x3c, !PT ;  /* 0x0000000102037812 */ /* 0x004fc800078e3cff */
[----:B------:R-:W-:Y:S02]  /*ce30*/  SHF.L.U32 R3, R3, 0x1f, RZ ;  /* 0x0000001f03037819 */ /* 0x000fe400000006ff */
[----:B---3--:R-:W-:-:S04]  /*ce40*/  LEA R20, R0, UR40, 0x3 ;  /* 0x0000002800147c11 */ /* 0x008fc8000f8e18ff */
[----:B------:R-:W1:Y:S01]  /*ce50*/  SYNCS.PHASECHK.TRANS64.TRYWAIT P2, [R20+URZ+0x29870], R3 ;  /* 0x02987003140075a7 */ /* 0x000e62000804017f */
[----:B------:R-:W-:-:S05]  /*ce60*/  IMAD.U32 R0, RZ, RZ, UR48 ;  /* 0x00000030ff007e24 */ /* 0x000fca000f8e00ff */
[----:B------:R-:W-:Y:S01]  /*ce70*/  ISETP.NE.AND P1, PT, R0, 0x3, PT ;  /* 0x000000030000780c */ /* 0x000fe20003f25270 */
[----:B-1----:R-:W-:-:S12]  /*ce80*/  @!P2 BRA `(.L_x_198) ;  /* 0x0000000c00f0a947 */ /* 0x002fd80003800000 */
.L_x_230:
[----:B----4-:R-:W-:Y:S05]  /*ce90*/  BSYNC B0 ;  /* 0x0000000000007941 */ /* 0x010fea0003800000 */
.L_x_197:
[----:B------:R-:W-:Y:S05]  /*cea0*/  @!P1 BRA `(.L_x_199) ;  /* 0x0000000000049947 */ /* 0x000fea0003800000 */
[----:B------:R-:W-:Y:S01]  /*ceb0*/  BPT.TRAP 0x1 ;  /* 0x000000040000795c */ /* 0x000fe20000300000 */
.L_x_199:
[----:B------:R-:W1:Y:S02]  /*cec0*/  LDL R0, [R1+0xc] ;  /* 0x00000c0001007983 */ /* 0x000e640000100800 */
[----:B-1----:R-:W-:-:S04]  /*ced0*/  SHF.L.U32 R3, R0, 0x1f, RZ ;  /* 0x0000001f00037819 */ /* 0x002fc800000006ff */
[----:B------:R-:W1:Y:S02]  /*cee0*/  SYNCS.PHASECHK.TRANS64.TRYWAIT P2, [R20+URZ+0x29860], R3 ;  /* 0x02986003140075a7 */ /* 0x000e64000804017f */
[----:B-1----:R-:W-:Y:S05]  /*cef0*/  @!P2 BRA `(.L_x_200) ;  /* 0x0000000c00e8a947 */ /* 0x002fea0003800000 */
.L_x_231:
[----:B------:R-:W2:Y:S04]  /*cf00*/  LDL R0, [R1] ;  /* 0x0000000001007983 */ /* 0x000ea80000100800 */
[----:B------:R-:W3:Y:S04]  /*cf10*/  LDL R2, [R1+0x28] ;  /* 0x0000280001027983 */ /* 0x000ee80000100800 */
[----:B------:R-:W4:Y:S04]  /*cf20*/  LDL R10, [R1+0x2c] ;  /* 0x00002c00010a7983 */ /* 0x000f280000100800 */
[----:B------:R-:W4:Y:S01]  /*cf30*/  LDL R12, [R1+0x24] ;  /* 0x00002400010c7983 */ /* 0x000f220000100800 */
[----:B------:R-:W-:Y:S05]  /*cf40*/  WARPSYNC.ALL ;  /* 0x0000000000007948 */ /* 0x000fea0003800000 */
[----:B--2---:R-:W-:-:S05]  /*cf50*/  IMAD R0, R0, 0x5000, RZ ;  /* 0x0000500000007824 */ /* 0x004fca00078e02ff */
[----:B---3--:R-:W-:-:S05]  /*cf60*/  LOP3.LUT R2, R0, R2, RZ, 0xfc, !PT ;  /* 0x0000000200027212 */ /* 0x008fca00078efcff */
[----:B-----5:R-:W2:Y:S01]  /*cf70*/  LDSM.16.MT88.4 R4, [R2+UR40+0xa400] ;  /* 0x00a400280204783b */ /* 0x020ea20008004200 */
[----:B-1----:R-:W-:Y:S01]  /*cf80*/  VIADD R3, R2, UR40 ;  /* 0x0000002802037c36 */ /* 0x002fe20008000000 */
[----:B----4-:R-:W-:-:S03]  /*cf90*/  IADD3 R0, R0, UR40, R12 ;  /* 0x0000002800007c10 */ /* 0x010fc6000fffe00c */
[----:B------:R-:W-:Y:S01]  /*cfa0*/  IMAD.IADD R3, R10, 0x1, R3 ;  /* 0x000000010a037824 */ /* 0x000fe200078e0203 */
[C-C-:B--2---:R-:W-:Y:S02]  /*cfb0*/  PRMT R8, R4.reuse, 0x6420, R5.reuse ;  /* 0x0000642004087816 */ /* 0x144fe40000000005 */
        /* <DEDUP_REMOVED lines=66> */
.L_x_201:
[----:B-1----:R1:W-:Y:S01]  /*d3e0*/  SYNCS.ARRIVE.TRANS64.A1T0 RZ, [R20+URZ+0x29850], RZ ;  /* 0x029850ff14ff79a7 */ /* 0x0023e2000810003f */
[----:B------:R-:W-:Y:S06]  /*d3f0*/  BAR.SYNC.DEFER_BLOCKING 0x2, 0x80 ;  /* 0x0082000000007b1d */ /* 0x000fec0000010000 */
[----:B------:R-:W-:Y:S05]  /*d400*/  @!P0 BRA `(.L_x_202) ;  /* 0x0000000000048947 */ /* 0x000fea0003800000 */
[----:B------:R-:W-:Y:S01]  /*d410*/  BPT.TRAP 0x1 ;  /* 0x000000040000795c */ /* 0x000fe20000300000 */
.L_x_202:
[----:B------:R-:W3:Y:S04]  /*d420*/  LDL R2, [R1+0x1c] ;  /* 0x00001c0001027983 */ /* 0x000ee80000100800 */
[----:B--2---:R-:W2:Y:S01]  /*d430*/  LDL R0, [R1+0x20] ;  /* 0x0000200001007983 */ /* 0x004ea20000100800 */
[----:B---3--:R-:W-:-:S13]  /*d440*/  ISETP.NE.AND P0, PT, R2, RZ, PT ;  /* 0x000000ff0200720c */ /* 0x008fda0003f05270 */
[----:B-1----:R-:W-:-:S05]  /*d450*/  @P0 VIADD R20, R20, 0x29880 ;  /* 0x0002988014140836 */ /* 0x002fca0000000000 */
[----:B--2---:R-:W-:-:S04]  /*d460*/  @P0 PRMT R20, R0, 0x654, R20 ;  /* 0x0000065400140816 */ /* 0x004fc80000000014 */
[----:B------:R1:W-:Y:S01]  /*d470*/  @P0 SYNCS.ARRIVE.TRANS64.RED.A1T0 RZ, [R20+URZ], RZ ;  /* 0x000000ff14ff09a7 */ /* 0x0003e2000810043f */
[----:B------:R-:W-:Y:S02]  /*d480*/  BPT.TRAP 0x1 ;  /* 0x000000040000795c */ /* 0x000fe40000300000 */
[----:B------:R-:W2:Y:S01]  /*d490*/  LDL.LU R0, [R1] ;  /* 0x0000000001007983 */ /* 0x000ea20000300800 */
[----:B------:R-:W3:Y:S03]  /*d4a0*/  LDC R2, c[0x0][0xda4] ;  /* 0x00036900ff027b82 */ /* 0x000ee60000000800 */
[----:B------:R-:W4:Y:S01]  /*d4b0*/  LDL.LU R3, [R1+0xc] ;  /* 0x00000c0001037983 */ /* 0x000f220000300800 */
[----:B------:R-:W-:Y:S02]  /*d4c0*/  UIADD3 UR49, UR44, UR49, URZ ;  /* 0x000000312c317290 */ /* 0x000fe4000fffe03f */
[----:B------:R-:W-:-:S04]  /*d4d0*/  UIADD3 UR47, UR47, 0x1, URZ ;  /* 0x000000012f2f7890 */ /* 0x000fc8000fffe03f */
[----:B---3--:R-:W-:Y:S01]  /*d4e0*/  ISETP.LE.AND P1, PT, R2, UR49, PT ;  /* 0x0000003102007c0c */ /* 0x008fe2000bf23270 */
[----:B--2---:R-:W-:-:S05]  /*d4f0*/  VIADD R0, R0, 0x1 ;  /* 0x0000000100007836 */ /* 0x004fca0000000000 */
        /* <DEDUP_REMOVED lines=8> */
.L_x_153:
[----:B--2---:R-:W2:Y:S01]  /*d580*/  S2R R3, SR_CgaCtaId ;  /* 0x0000000000037919 */ /* 0x004ea20000008800 */
[----:B------:R-:W-:-:S04]  /*d590*/  MOV R0, 0x400 ;  /* 0x0000040000007802 */ /* 0x000fc80000000f00 */
[----:B--2---:R-:W-:Y:S01]  /*d5a0*/  LEA R9, R3, R0, 0x18 ;  /* 0x0000000003097211 */ /* 0x004fe200078ec0ff */
[----:B------:R-:W-:-:S05]  /*d5b0*/  IMAD.U32 R0, RZ, RZ, UR47 ;  /* 0x0000002fff007e24 */ /* 0x000fca000f8e00ff */
[----:B------:R-:W-:-:S04]  /*d5c0*/  SHF.L.U32 R0, R0, 0x1f, RZ ;  /* 0x0000001f00007819 */ /* 0x000fc800000006ff */
[----:B------:R-:W2:Y:S02]  /*d5d0*/  SYNCS.PHASECHK.TRANS64.TRYWAIT P0, [R9+URZ+0x29820], R0 ;  /* 0x02982000090075a7 */ /* 0x000ea4000800017f */
[----:B--2---:R-:W-:Y:S05]  /*d5e0*/  @!P0 BRA `(.L_x_204) ;  /* 0x0000000800408947 */ /* 0x004fea0003800000 */
.L_x_232:
[----:B------:R-:W3:Y:S02]  /*d5f0*/  S2R R2, SR_TID.X ;  /* 0x0000000000027919 */ /* 0x000ee40000002100 */
[----:B---3--:R-:W-:-:S04]  /*d600*/  SHF.R.U32.HI R2, RZ, 0x5, R2 ;  /* 0x00000005ff027819 */ /* 0x008fc80000011602 */
[----:B------:R-:W-:-:S05]  /*d610*/  LOP3.LUT R2, R2, 0x3, RZ, 0xc0, !PT ;  /* 0x0000000302027812 */ /* 0x000fca00078ec0ff */
[----:B--2---:R-:W2:Y:S02]  /*d620*/  SHFL.IDX PT, R0, R2, RZ, 0x1f ;  /* 0x00001fff02007589 */ /* 0x004ea400000e0000 */
[----:B--2---:R-:W-:-:S13]  /*d630*/  ISETP.NE.AND P0, PT, R0, RZ, PT ;  /* 0x000000ff0000720c */ /* 0x004fda0003f05270 */
[----:B------:R-:W-:Y:S05]  /*d640*/  @P0 EXIT ;  /* 0x000000000000094d */ /* 0x000fea0003800000 */
[----:B------:R-:W-:Y:S01]  /*d650*/  ELECT P0, URZ, PT ;  /* 0x00000000003f782f */ /* 0x000fe20003800000 */
[----:B------:R-:W-:-:S12]  /*d660*/  BSSY B0, `(.L_x_205) ;  /* 0x000002a000007945 */ /* 0x000fd80003800000 */
[----:B------:R-:W-:Y:S05]  /*d670*/  @!P0 BRA `(.L_x_206) ;  /* 0x0000000000a08947 */ /* 0x000fea0003800000 */
[----:B------:R-:W-:-:S06]  /*d680*/  ULOP3.LUT UR4, UR46, 0x2, URZ, 0xfc, !UPT ;  /* 0x000000022e047892 */ /* 0x000fcc000f8efc3f */
[----:B------:R-:W-:-:S05]  /*d690*/  IMAD.U32 R0, RZ, RZ, UR4 ;  /* 0x00000004ff007e24 */ /* 0x000fca000f8e00ff */
[----:B------:R-:W-:-:S13]  /*d6a0*/  ISETP.NE.AND P0, PT, R0, 0x3, PT ;  /* 0x000000030000780c */ /* 0x000fda0003f05270 */
[----:B------:R-:W-:Y:S05]  /*d6b0*/  @!P0 BRA `(.L_x_207) ;  /* 0x0000000000048947 */ /* 0x000fea0003800000 */
[----:B------:R-:W-:Y:S01]  /*d6c0*/  BPT.TRAP 0x1 ;  /* 0x000000040000795c */ /* 0x000fe20000300000 */
.L_x_207:
[----:B------:R-:W2:Y:S04]  /*d6d0*/  LDL R2, [R1] ;  /* 0x0000000001027983 */ /* 0x000ea80000100800 */
[----:B------:R-:W3:Y:S01]  /*d6e0*/  LDL.LU R6, [R1+0xc] ;  /* 0x00000c0001067983 */ /* 0x000ee20000300800 */
[----:B------:R-:W-:-:S04]  /*d6f0*/  VIADD R0, R9, 0x29840 ;  /* 0x0002984009007836 */ /* 0x000fc80000000000 */
[C---:B--2---:R-:W-:Y:S02]  /*d700*/  IMAD R5, R2.reuse, 0x8, R0 ;  /* 0x0000000802057824 */ /* 0x044fe400078e0200 */
[----:B------:R-:W-:Y:S01]  /*d710*/  VIADD R2, R2, 0x1 ;  /* 0x0000000102027836 */ /* 0x000fe20000000000 */
[----:B---3--:R-:W-:-:S04]  /*d720*/  SHF.L.U32 R4, R6, 0x1f, RZ ;  /* 0x0000001f06047819 */ /* 0x008fc800000006ff */
[----:B------:R-:W-:Y:S01]  /*d730*/  ISETP.NE.AND P2, PT, R2, 0x2, PT ;  /* 0x000000020200780c */ /* 0x000fe20003f45270 */
[----:B------:R-:W2:Y:S03]  /*d740*/  SYNCS.PHASECHK.TRANS64.TRYWAIT P1, [R5+URZ], R4 ;  /* 0x00000004050075a7 */ /* 0x000ea6000802017f */
[----:B------:R-:W-:-:S04]  /*d750*/  SEL R3, RZ, 0x1, P2 ;  /* 0x00000001ff037807 */ /* 0x000fc80001000000 */
[----:B------:R-:W-:Y:S02]  /*d760*/  LOP3.LUT R6, R6, R3, RZ, 0x3c, !PT ;  /* 0x0000000306067212 */ /* 0x000fe400078e3cff */
[----:B------:R-:W-:-:S05]  /*d770*/  SEL R3, R2, RZ, P2 ;  /* 0x000000ff02037207 */ /* 0x000fca0001000000 */
[----:B------:R-:W-:Y:S01]  /*d780*/  IMAD R7, R3, 0x8, R0 ;  /* 0x0000000803077824 */ /* 0x000fe200078e0200 */
[----:B------:R-:W-:Y:S01]  /*d790*/  SHF.L.U32 R0, R6, 0x1f, RZ ;  /* 0x0000001f06007819 */ /* 0x000fe200000006ff */
[----:B--2---:R-:W-:Y:S06]  /*d7a0*/  @!P1 BRA `(.L_x_208) ;  /* 0x0000000400e49947 */ /* 0x004fec0003800000 */
.L_x_233:
[----:B------:R-:W3:Y:S02]  /*d7b0*/  SYNCS.PHASECHK.TRANS64.TRYWAIT P1, [R7+URZ], R0 ;  /* 0x00000000070075a7 */ /* 0x000ee4000802017f */
[----:B---3--:R-:W-:Y:S05]  /*d7c0*/  @!P1 BRA `(.L_x_209) ;  /* 0x0000000400f09947 */ /* 0x008fea0003800000 */
.L_x_234:
[----:B------:R-:W-:Y:S05]  /*d7d0*/  @!P0 BRA `(.L_x_210) ;  /* 0x0000000000048947 */ /* 0x000fea0003800000 */
[----:B------:R-:W-:Y:S01]  /*d7e0*/  BPT.TRAP 0x1 ;  /* 0x000000040000795c */ /* 0x000fe20000300000 */
.L_x_210:
[----:B------:R-:W2:Y:S02]  /*d7f0*/  LDL.LU R2, [R1] ;  /* 0x0000000001027983 */ /* 0x000ea40000300800 */
[----:B--2---:R-:W-:-:S04]  /*d800*/  IMAD R5, R2, 0x8, R9 ;  /* 0x0000000802057824 */ /* 0x004fc800078e0209 */
[----:B------:R-:W2:Y:S02]  /*d810*/  SYNCS.PHASECHK.TRANS64.TRYWAIT P1, [R5+URZ+0x29860], R4 ;  /* 0x02986004050075a7 */ /* 0x000ea4000802017f */
[----:B--2---:R-:W-:Y:S05]  /*d820*/  @!P1 BRA `(.L_x_211) ;  /* 0x0000000400ec9947 */ /* 0x004fea0003800000 */
.L_x_235:
[----:B------:R-:W-:Y:S05]  /*d830*/  @!P0 BRA `(.L_x_212) ;  /* 0x0000000000048947 */ /* 0x000fea0003800000 */
[----:B------:R-:W-:Y:S01]  /*d840*/  BPT.TRAP 0x1 ;  /* 0x000000040000795c */ /* 0x000fe20000300000 */
.L_x_212:
[----:B------:R-:W-:-:S04]  /*d850*/  IMAD R3, R3, 0x8, R9 ;  /* 0x0000000803037824 */ /* 0x000fc800078e0209 */
[----:B------:R-:W4:Y:S02]  /*d860*/  SYNCS.PHASECHK.TRANS64.TRYWAIT P1, [R3+URZ+0x29860], R0 ;  /* 0x02986000030075a7 */ /* 0x000f24000802017f */
[----:B----4-:R-:W-:Y:S05]  /*d870*/  @!P1 BRA `(.L_x_213) ;  /* 0x0000000400ec9947 */ /* 0x010fea0003800000 */
.L_x_236:
[----:B------:R-:W-:Y:S05]  /*d880*/  @!P0 BRA `(.L_x_214) ;  /* 0x0000000000048947 */ /* 0x000fea0003800000 */
[----:B------:R-:W-:Y:S01]  /*d890*/  BPT.TRAP 0x1 ;  /* 0x000000040000795c */ /* 0x000fe20000300000 */
.L_x_214:
[----:B------:R-:W5:Y:S02]  /*d8a0*/  SYNCS.PHASECHK.TRANS64.TRYWAIT P0, [R5+URZ+0x29880], R4 ;  /* 0x02988004050075a7 */ /* 0x000f64000800017f */
[----:B-----5:R-:W-:Y:S05]  /*d8b0*/  @!P0 BRA `(.L_x_215) ;  /* 0x0000000400f08947 */ /* 0x020fea0003800000 */
.L_x_216:
[----:B------:R1:W1:Y:S02]  /*d8c0*/  SYNCS.PHASECHK.TRANS64.TRYWAIT P0, [R3+URZ+0x29880], R0 ;  /* 0x02988000030075a7 */ /* 0x000264000800017f */
[----:B-1----:R-:W-:Y:S05]  /*d8d0*/  @!P0 NANOSLEEP.SYNCS 0x989680 ;  /* 0x009896800000895d */ /* 0x002fea0003900000 */
[----:B------:R-:W1:Y:S02]  /*d8e0*/  @!P0 SYNCS.PHASECHK.TRANS64 P0, [R3+URZ+0x29880], R0 ;  /* 0x02988000030085a7 */ /* 0x000e64000800007f */
[----:B-1----:R-:W-:Y:S05]  /*d8f0*/  @!P0 BRA `(.L_x_216) ;  /* 0xfffffffc00f08947 */ /* 0x002fea000383ffff */
.L_x_206:
[----:B------:R-:W-:Y:S05]  /*d900*/  BSYNC B0 ;  /* 0x0000000000007941 */ /* 0x000fea0003800000 */
.L_x_205:
[----:B------:R-:W-:Y:S05]  /*d910*/  EXIT ;  /* 0x000000000000794d */ /* 0x000fea0003800000 */
.L_x_127:
[----:B-1----:R-:W-:-:S04]  /*d920*/  IMAD.U32 R3, RZ, RZ, UR38 ;  /* 0x00000026ff037e24 */ /* 0x002fc8000f8e00ff */
[----:B------:R1:W2:Y:S03]  /*d930*/  SYNCS.PHASECHK.TRANS64.TRYWAIT P1, [R3+URZ+0x29800], R8 ;  /* 0x02980008030075a7 */ /* 0x0002a6000802017f */
[----:B--2---:R-:W-:Y:S05]  /*d940*/  @!P1 NANOSLEEP.SYNCS 0x989680 ;  /* 0x009896800000995d */ /* 0x004fea0003900000 */
[----:B------:R-:W2:Y:S02]  /*d950*/  @!P1 SYNCS.PHASECHK.TRANS64 P1, [R3+URZ+0x29800], R8 ;  /* 0x02980008030095a7 */ /* 0x000ea4000802007f */
[----:B--2---:R-:W-:Y:S05]  /*d960*/  @!P1 BRA `(.L_x_127) ;  /* 0xfffffffc00ec9947 */ /* 0x004fea000383ffff */
[----:B------:R-:W-:Y:S05]  /*d970*/  BRA `(.L_x_217) ;  /* 0xffffff4000287947 */ /* 0x000fea000383ffff */
.L_x_131:
[----:B--2---:R2:W3:Y:S02]  /*d980*/  SYNCS.PHASECHK.TRANS64.TRYWAIT P1, [R6+URZ+0x29830], R3 ;  /* 0x02983003060075a7 */ /* 0x0044e4000802017f */
[----:B---3--:R-:W-:Y:S05]  /*d990*/  @!P1 NANOSLEEP.SYNCS 0x989680 ;  /* 0x009896800000995d */ /* 0x008fea0003900000 */
[----:B------:R-:W3:Y:S02]  /*d9a0*/  @!P1 SYNCS.PHASECHK.TRANS64 P1, [R6+URZ+0x29830], R3 ;  /* 0x02983003060095a7 */ /* 0x000ee4000802007f */
[----:B---3--:R-:W-:Y:S05]  /*d9b0*/  @!P1 BRA `(.L_x_131) ;  /* 0xfffffffc00f09947 */ /* 0x008fea000383ffff */
[----:B------:R-:W-:Y:S05]  /*d9c0*/  BRA `(.L_x_130) ;  /* 0xffffff4000447947 */ /* 0x000fea000383ffff */
.L_x_137:
[----:B--2---:R-:W-:-:S04]  /*d9d0*/  IMAD.U32 R4, RZ, RZ, UR6 ;  /* 0x00000006ff047e24 */ /* 0x004fc8000f8e00ff */
[----:B------:R2:W3:Y:S03]  /*d9e0*/  SYNCS.PHASECHK.TRANS64.TRYWAIT P1, [R4+URZ+0x29830], R3 ;  /* 0x02983003040075a7 */ /* 0x0004e6000802017f */
[----:B---3--:R-:W-:Y:S05]  /*d9f0*/  @!P1 NANOSLEEP.SYNCS 0x989680 ;  /* 0x009896800000995d */ /* 0x008fea0003900000 */
[----:B------:R-:W3:Y:S02]  /*da00*/  @!P1 SYNCS.PHASECHK.TRANS64 P1, [R4+URZ+0x29830], R3 ;  /* 0x02983003040095a7 */ /* 0x000ee4000802007f */
[----:B---3--:R-:W-:Y:S05]  /*da10*/  @!P1 BRA `(.L_x_137) ;  /* 0xfffffffc00ec9947 */ /* 0x008fea000383ffff */
[----:B------:R-:W-:Y:S05]  /*da20*/  BRA `(.L_x_134) ;  /* 0xffffff7800a07947 */ /* 0x000fea000383ffff */
.L_x_141:
[----:B--2---:R-:W-:-:S04]  /*da30*/  IMAD.U32 R4, RZ, RZ, UR6 ;  /* 0x00000006ff047e24 */ /* 0x004fc8000f8e00ff */
[----:B------:R2:W3:Y:S03]  /*da40*/  SYNCS.PHASECHK.TRANS64.TRYWAIT P1, [R4+URZ+0x29850], R3 ;  /* 0x02985003040075a7 */ /* 0x0004e6000802017f */
[----:B---3--:R-:W-:Y:S05]  /*da50*/  @!P1 NANOSLEEP.SYNCS 0x989680 ;  /* 0x009896800000995d */ /* 0x008fea0003900000 */
[----:B------:R-:W3:Y:S02]  /*da60*/  @!P1 SYNCS.PHASECHK.TRANS64 P1, [R4+URZ+0x29850], R3 ;  /* 0x02985003040095a7 */ /* 0x000ee4000802007f */
[----:B---3--:R-:W-:Y:S05]  /*da70*/  @!P1 BRA `(.L_x_141) ;  /* 0xfffffffc00ec9947 */ /* 0x008fea000383ffff */
[----:B------:R-:W-:Y:S05]  /*da80*/  BRA `(.L_x_138) ;  /* 0xffffff8400a07947 */ /* 0x000fea000383ffff */
.L_x_148:
[----:B--2---:R-:W-:-:S04]  /*da90*/  IMAD.U32 R9, RZ, RZ, UR4 ;  /* 0x00000004ff097e24 */ /* 0x004fc8000f8e00ff */
[----:B------:R2:W3:Y:S03]  /*daa0*/  SYNCS.PHASECHK.TRANS64.TRYWAIT P1, [R9+URZ+0x29850], R0 ;  /* 0x02985000090075a7 */ /* 0x0004e6000802017f */
[----:B---3--:R-:W-:Y:S05]  /*dab0*/  @!P1 NANOSLEEP.SYNCS 0x989680 ;  /* 0x009896800000995d */ /* 0x008fea0003900000 */
[----:B------:R-:W3:Y:S02]  /*dac0*/  @!P1 SYNCS.PHASECHK.TRANS64 P1, [R9+URZ+0x29850], R0 ;  /* 0x02985000090095a7 */ /* 0x000ee4000802007f */
[----:B---3--:R-:W-:Y:S05]  /*dad0*/  @!P1 BRA `(.L_x_148) ;  /* 0xfffffffc00ec9947 */ /* 0x008fea000383ffff */
[----:B------:R-:W-:Y:S05]  /*dae0*/  BRA `(.L_x_147) ;  /* 0xffffffac00fc7947 */ /* 0x000fea000383ffff */
.L_x_158:
[----:B------:R-:W-:Y:S02]  /*daf0*/  IMAD.MOV.U32 R13, RZ, RZ, R8 ;  /* 0x000000ffff0d7224 */ /* 0x000fe400078e0008 */
[----:B------:R-:W-:Y:S02]  /*db00*/  IMAD.MOV.U32 R12, RZ, RZ, RZ ;  /* 0x000000ffff0c7224 */ /* 0x000fe400078e00ff */
[----:B------:R-:W-:Y:S02]  /*db10*/  IMAD.MOV.U32 R11, RZ, RZ, 0x1f ;  /* 0x0000001fff0b7424 */ /* 0x000fe400078e00ff */
[----:B------:R-:W-:-:S07]  /*db20*/  IMAD.MOV.U32 R15, RZ, RZ, -0x1 ;  /* 0xffffffffff0f7424 */ /* 0x000fce00078e00ff */
[----:B----4-:R-:W-:Y:S05]  /*db30*/  WARPSYNC.COLLECTIVE R15, `(.L_x_218) ;  /* 0x000000000f087348 */ /* 0x010fea0003c00000 */
[----:B------:R1:W2:Y:S02]  /*db40*/  SHFL.IDX P6, R14, R13, R12, R11 ;  /* 0x0000000c0d0e7389 */ /* 0x0002a400000c000b */
[----:B-12-4-:R-:W-:Y:S01]  /*db50*/  ENDCOLLECTIVE ;  /* 0x000000000000791b */ /* 0x016fe20003800000 */
.L_x_218:
[----:B------:R-:W-:Y:S05]  /*db60*/  BRA `(.L_x_219) ;  /* 0xffffffd400bc7947 */ /* 0x000fea000383ffff */
.L_x_160:
[----:B------:R-:W-:Y:S01]  /*db70*/  BSSY B0, `(.L_x_220) ;  /* 0x0000006000007945 */ /* 0x000fe20003800000 */
[----:B------:R-:W-:-:S07]  /*db80*/  IMAD.MOV.U32 R15, RZ, RZ, -0x1 ;  /* 0xffffffffff0f7424 */ /* 0x000fce00078e00ff */
[----:B----4-:R-:W-:Y:S05]  /*db90*/  WARPSYNC.COLLECTIVE R15, `(.L_x_221) ;  /* 0x000000000f0c7348 */ /* 0x010fea0003c00000 */
[----:B------:R-:W-:Y:S02]  /*dba0*/  ELECT P6, UR62, PT ;  /* 0x00000000003e782f */ /* 0x000fe400038c0000 */
[----:B------:R-:W-:Y:S01]  /*dbb0*/  MOV R14, UR62 ;  /* 0x0000003e000e7c02 */ /* 0x000fe20008000f00 */
[----:B----4-:R-:W-:Y:S10]  /*dbc0*/  ENDCOLLECTIVE ;  /* 0x000000000000791b */ /* 0x010ff40003800000 */
.L_x_221:
[----:B------:R-:W-:Y:S05]  /*dbd0*/  BSYNC B0 ;  /* 0x0000000000007941 */ /* 0x000fea0003800000 */
.L_x_220:
[----:B------:R-:W-:Y:S05]  /*dbe0*/  BRA `(.L_x_222) ;  /* 0xffffffd400bc7947 */ /* 0x000fea000383ffff */
.L_x_163:
[----:B-1----:R1:W2:Y:S02]  /*dbf0*/  SYNCS.PHASECHK.TRANS64.TRYWAIT P0, [R2+URZ+0x29880], R3 ;  /* 0x02988003020075a7 */ /* 0x0022a4000800017f */
[----:B--2---:R-:W-:Y:S05]  /*dc00*/  @!P0 NANOSLEEP.SYNCS 0x989680 ;  /* 0x009896800000895d */ /* 0x004fea0003900000 */
[----:B------:R-:W2:Y:S02]  /*dc10*/  @!P0 SYNCS.PHASECHK.TRANS64 P0, [R2+URZ+0x29880], R3 ;  /* 0x02988003020085a7 */ /* 0x000ea4000800007f */
[----:B--2---:R-:W-:Y:S05]  /*dc20*/  @!P0 BRA `(.L_x_163) ;  /* 0xfffffffc00f08947 */ /* 0x004fea000383ffff */
[----:B------:R-:W-:Y:S05]  /*dc30*/  BRA `(.L_x_223) ;  /* 0xffffffd8000c7947 */ /* 0x000fea000383ffff */
.L_x_166:
[----:B-1----:R1:W2:Y:S02]  /*dc40*/  SYNCS.PHASECHK.TRANS64.TRYWAIT P0, [R2+URZ+0x29840], R3 ;  /* 0x02984003020075a7 */ /* 0x0022a4000800017f */
[----:B--2---:R-:W-:Y:S05]  /*dc50*/  @!P0 NANOSLEEP.SYNCS 0x989680 ;  /* 0x009896800000895d */ /* 0x004fea0003900000 */
[----:B------:R-:W2:Y:S02]  /*dc60*/  @!P0 SYNCS.PHASECHK.TRANS64 P0, [R2+URZ+0x29840], R3 ;  /* 0x02984003020085a7 */ /* 0x000ea4000800007f */
[----:B--2---:R-:W-:Y:S05]  /*dc70*/  @!P0 BRA `(.L_x_166) ;  /* 0xfffffffc00f08947 */ /* 0x004fea000383ffff */
[----:B------:R-:W-:Y:S05]  /*dc80*/  BRA `(.L_x_224) ;  /* 0xffffffd800987947 */ /* 0x000fea000383ffff */
.L_x_169:
[----:B--2---:R-:W-:-:S04]  /*dc90*/  IMAD.U32 R3, RZ, RZ, UR40 ;  /* 0x00000028ff037e24 */ /* 0x004fc8000f8e00ff */
[----:B------:R2:W3:Y:S03]  /*dca0*/  SYNCS.PHASECHK.TRANS64.TRYWAIT P0, [R3+URZ+0x29820], R2 ;  /* 0x02982002030075a7 */ /* 0x0004e6000800017f */
[----:B---3--:R-:W-:Y:S05]  /*dcb0*/  @!P0 NANOSLEEP.SYNCS 0x989680 ;  /* 0x009896800000895d */ /* 0x008fea0003900000 */
[----:B------:R-:W3:Y:S02]  /*dcc0*/  @!P0 SYNCS.PHASECHK.TRANS64 P0, [R3+URZ+0x29820], R2 ;  /* 0x02982002030085a7 */ /* 0x000ee4000800007f */
[----:B---3--:R-:W-:Y:S05]  /*dcd0*/  @!P0 BRA `(.L_x_169) ;  /* 0xfffffffc00ec8947 */ /* 0x008fea000383ffff */
[----:B------:R-:W-:Y:S05]  /*dce0*/  BRA `(.L_x_225) ;  /* 0xffffffdc00c47947 */ /* 0x000fea000383ffff */
.L_x_175:
[----:B-1----:R1:W4:Y:S02]  /*dcf0*/  SYNCS.PHASECHK.TRANS64.TRYWAIT P0, [R4+URZ+0x29880], R3 ;  /* 0x02988003040075a7 */ /* 0x002324000800017f */
[----:B----4-:R-:W-:Y:S05]  /*dd00*/  @!P0 NANOSLEEP.SYNCS 0x989680 ;  /* 0x009896800000895d */ /* 0x010fea0003900000 */
[----:B------:R-:W4:Y:S02]  /*dd10*/  @!P0 SYNCS.PHASECHK.TRANS64 P0, [R4+URZ+0x29880], R3 ;  /* 0x02988003040085a7 */ /* 0x000f24000800007f */
[----:B----4-:R-:W-:Y:S05]  /*dd20*/  @!P0 BRA `(.L_x_175) ;  /* 0xfffffffc00f08947 */ /* 0x010fea000383ffff */
[----:B------:R-:W-:Y:S05]  /*dd30*/  BRA `(.L_x_226) ;  /* 0xffffffe0005c7947 */ /* 0x000fea000383ffff */
.L_x_181:
[----:B-1----:R1:W2:Y:S02]  /*dd40*/  SYNCS.PHASECHK.TRANS64.TRYWAIT P0, [R4+URZ+0x29840], R3 ;  /* 0x02984003040075a7 */ /* 0x0022a4000800017f */
[----:B--2---:R-:W-:Y:S05]  /*dd50*/  @!P0 NANOSLEEP.SYNCS 0x989680 ;  /* 0x009896800000895d */ /* 0x004fea0003900000 */
[----:B------:R-:W2:Y:S02]  /*dd60*/  @!P0 SYNCS.PHASECHK.TRANS64 P0, [R4+URZ+0x29840], R3 ;  /* 0x02984003040085a7 */ /* 0x000ea4000800007f */
[----:B--2---:R-:W-:Y:S05]  /*dd70*/  @!P0 BRA `(.L_x_181) ;  /* 0xfffffffc00f08947 */ /* 0x004fea000383ffff */
[----:B------:R-:W-:Y:S05]  /*dd80*/  BRA `(.L_x_227) ;  /* 0xffffffe400147947 */ /* 0x000fea000383ffff */
.L_x_190:
[----:B----4-:R-:W4:Y:S02]  /*dd90*/  LDL R3, [R1+0x4] ;  /* 0x0000040001037983 */ /* 0x010f240000100800 */
[----:B----4-:R4:W1:Y:S02]  /*dda0*/  SYNCS.PHASECHK.TRANS64.TRYWAIT P3, [R3+URZ+0x29870], R2 ;  /* 0x02987002030075a7 */ /* 0x010864000806017f */
[----:B-1----:R-:W-:Y:S05]  /*ddb0*/  @!P3 NANOSLEEP.SYNCS 0x989680 ;  /* 0x009896800000b95d */ /* 0x002fea0003900000 */
[----:B------:R-:W1:Y:S02]  /*ddc0*/  @!P3 SYNCS.PHASECHK.TRANS64 P3, [R3+URZ+0x29870], R2 ;  /* 0x029870020300b5a7 */ /* 0x000e64000806007f */
[----:B-1----:R-:W-:Y:S05]  /*ddd0*/  @!P3 BRA `(.L_x_190) ;  /* 0xfffffffc00ecb947 */ /* 0x002fea000383ffff */
[----:B------:R-:W-:Y:S05]  /*dde0*/  BRA `(.L_x_228) ;  /* 0xffffffe8005c7947 */ /* 0x000fea000383ffff */
.L_x_192:
[----:B----4-:R-:W4:Y:S02]  /*ddf0*/  LDL R4, [R1+0x4] ;  /* 0x0000040001047983 */ /* 0x010f240000100800 */
[----:B----4-:R4:W1:Y:S02]  /*de00*/  SYNCS.PHASECHK.TRANS64.TRYWAIT P3, [R4+URZ+0x29860], R3 ;  /* 0x02986003040075a7 */ /* 0x010864000806017f */
[----:B-1----:R-:W-:Y:S05]  /*de10*/  @!P3 NANOSLEEP.SYNCS 0x989680 ;  /* 0x009896800000b95d */ /* 0x002fea0003900000 */
[----:B------:R-:W1:Y:S02]  /*de20*/  @!P3 SYNCS.PHASECHK.TRANS64 P3, [R4+URZ+0x29860], R3 ;  /* 0x029860030400b5a7 */ /* 0x000e64000806007f */
[----:B-1----:R-:W-:Y:S05]  /*de30*/  @!P3 BRA `(.L_x_192) ;  /* 0xfffffffc00ecb947 */ /* 0x002fea000383ffff */
[----:B------:R-:W-:Y:S05]  /*de40*/  BRA `(.L_x_229) ;  /* 0xffffffe800647947 */ /* 0x000fea000383ffff */
.L_x_198:
[----:B-1----:R1:W2:Y:S02]  /*de50*/  SYNCS.PHASECHK.TRANS64.TRYWAIT P2, [R20+URZ+0x29870], R3 ;  /* 0x02987003140075a7 */ /* 0x0022a4000804017f */
[----:B--2---:R-:W-:Y:S05]  /*de60*/  @!P2 NANOSLEEP.SYNCS 0x989680 ;  /* 0x009896800000a95d */ /* 0x004fea0003900000 */
[----:B------:R-:W2:Y:S02]  /*de70*/  @!P2 SYNCS.PHASECHK.TRANS64 P2, [R20+URZ+0x29870], R3 ;  /* 0x029870031400a5a7 */ /* 0x000ea4000804007f */
[----:B--2---:R-:W-:Y:S05]  /*de80*/  @!P2 BRA `(.L_x_198) ;  /* 0xfffffffc00f0a947 */ /* 0x004fea000383ffff */
[----:B------:R-:W-:Y:S05]  /*de90*/  BRA `(.L_x_230) ;  /* 0xffffffec00fc7947 */ /* 0x000fea000383ffff */
.L_x_200:
[----:B-1----:R1:W2:Y:S02]  /*dea0*/  SYNCS.PHASECHK.TRANS64.TRYWAIT P2, [R20+URZ+0x29860], R3 ;  /* 0x02986003140075a7 */ /* 0x0022a4000804017f */
[----:B--2---:R-:W-:Y:S05]  /*deb0*/  @!P2 NANOSLEEP.SYNCS 0x989680 ;  /* 0x009896800000a95d */ /* 0x004fea0003900000 */
[----:B------:R-:W2:Y:S02]  /*dec0*/  @!P2 SYNCS.PHASECHK.TRANS64 P2, [R20+URZ+0x29860], R3 ;  /* 0x029860031400a5a7 */ /* 0x000ea4000804007f */
[----:B--2---:R-:W-:Y:S05]  /*ded0*/  @!P2 BRA `(.L_x_200) ;  /* 0xfffffffc00f0a947 */ /* 0x004fea000383ffff */
[----:B------:R-:W-:Y:S05]  /*dee0*/  BRA `(.L_x_231) ;  /* 0xfffffff000047947 */ /* 0x000fea000383ffff */
.L_x_204:
[----:B--2---:R2:W3:Y:S02]  /*def0*/  SYNCS.PHASECHK.TRANS64.TRYWAIT P0, [R9+URZ+0x29820], R0 ;  /* 0x02982000090075a7 */ /* 0x0044e4000800017f */
[----:B---3--:R-:W-:Y:S05]  /*df00*/  @!P0 NANOSLEEP.SYNCS 0x989680 ;  /* 0x009896800000895d */ /* 0x008fea0003900000 */
[----:B------:R-:W3:Y:S02]  /*df10*/  @!P0 SYNCS.PHASECHK.TRANS64 P0, [R9+URZ+0x29820], R0 ;  /* 0x02982000090085a7 */ /* 0x000ee4000800007f */
[----:B---3--:R-:W-:Y:S05]  /*df20*/  @!P0 BRA `(.L_x_204) ;  /* 0xfffffffc00f08947 */ /* 0x008fea000383ffff */
[----:B------:R-:W-:Y:S05]  /*df30*/  BRA `(.L_x_232) ;  /* 0xfffffff400ac7947 */ /* 0x000fea000383ffff */
.L_x_208:
[----:B--2---:R2:W3:Y:S02]  /*df40*/  SYNCS.PHASECHK.TRANS64.TRYWAIT P1, [R5+URZ], R4 ;  /* 0x00000004050075a7 */ /* 0x0044e4000802017f */
[----:B---3--:R-:W-:Y:S05]  /*df50*/  @!P1 NANOSLEEP.SYNCS 0x989680 ;  /* 0x009896800000995d */ /* 0x008fea0003900000 */
[----:B------:R-:W3:Y:S02]  /*df60*/  @!P1 SYNCS.PHASECHK.TRANS64 P1, [R5+URZ], R4 ;  /* 0x00000004050095a7 */ /* 0x000ee4000802007f */
[----:B---3--:R-:W-:Y:S05]  /*df70*/  @!P1 BRA `(.L_x_208) ;  /* 0xfffffffc00f09947 */ /* 0x008fea000383ffff */
[----:B------:R-:W-:Y:S05]  /*df80*/  BRA `(.L_x_233) ;  /* 0xfffffff800087947 */ /* 0x000fea000383ffff */
.L_x_209:
[----:B---3--:R3:W4:Y:S02]  /*df90*/  SYNCS.PHASECHK.TRANS64.TRYWAIT P1, [R7+URZ], R0 ;  /* 0x00000000070075a7 */ /* 0x008724000802017f */
[----:B----4-:R-:W-:Y:S05]  /*dfa0*/  @!P1 NANOSLEEP.SYNCS 0x989680 ;  /* 0x009896800000995d */ /* 0x010fea0003900000 */
[----:B------:R-:W4:Y:S02]  /*dfb0*/  @!P1 SYNCS.PHASECHK.TRANS64 P1, [R7+URZ], R0 ;  /* 0x00000000070095a7 */ /* 0x000f24000802007f */
[----:B----4-:R-:W-:Y:S05]  /*dfc0*/  @!P1 BRA `(.L_x_209) ;  /* 0xfffffffc00f09947 */ /* 0x010fea000383ffff */
[----:B------:R-:W-:Y:S05]  /*dfd0*/  BRA `(.L_x_234) ;  /* 0xfffffff400fc7947 */ /* 0x000fea000383ffff */
.L_x_211:
[----:B--2---:R2:W4:Y:S02]  /*dfe0*/  SYNCS.PHASECHK.TRANS64.TRYWAIT P1, [R5+URZ+0x29860], R4 ;  /* 0x02986004050075a7 */ /* 0x004524000802017f */
[----:B----4-:R-:W-:Y:S05]  /*dff0*/  @!P1 NANOSLEEP.SYNCS 0x989680 ;  /* 0x009896800000995d */ /* 0x010fea0003900000 */
[----:B------:R-:W4:Y:S02]  /*e000*/  @!P1 SYNCS.PHASECHK.TRANS64 P1, [R5+URZ+0x29860], R4 ;  /* 0x02986004050095a7 */ /* 0x000f24000802007f */
[----:B----4-:R-:W-:Y:S05]  /*e010*/  @!P1 BRA `(.L_x_211) ;  /* 0xfffffffc00f09947 */ /* 0x010fea000383ffff */
[----:B------:R-:W-:Y:S05]  /*e020*/  BRA `(.L_x_235) ;  /* 0xfffffff800007947 */ /* 0x000fea000383ffff */
.L_x_213:
[----:B----4-:R4:W1:Y:S02]  /*e030*/  SYNCS.PHASECHK.TRANS64.TRYWAIT P1, [R3+URZ+0x29860], R0 ;  /* 0x02986000030075a7 */ /* 0x010864000802017f */
[----:B-1----:R-:W-:Y:S05]  /*e040*/  @!P1 NANOSLEEP.SYNCS 0x989680 ;  /* 0x009896800000995d */ /* 0x002fea0003900000 */
[----:B------:R-:W1:Y:S02]  /*e050*/  @!P1 SYNCS.PHASECHK.TRANS64 P1, [R3+URZ+0x29860], R0 ;  /* 0x02986000030095a7 */ /* 0x000e64000802007f */
[----:B-1----:R-:W-:Y:S05]  /*e060*/  @!P1 BRA `(.L_x_213) ;  /* 0xfffffffc00f09947 */ /* 0x002fea000383ffff */
[----:B------:R-:W-:Y:S05]  /*e070*/  BRA `(.L_x_236) ;  /* 0xfffffff800007947 */ /* 0x000fea000383ffff */
.L_x_215:
[----:B------:R1:W1:Y:S02]  /*e080*/  SYNCS.PHASECHK.TRANS64.TRYWAIT P0, [R5+URZ+0x29880], R4 ;  /* 0x02988004050075a7 */ /* 0x000264000800017f */
[----:B-1----:R-:W-:Y:S05]  /*e090*/  @!P0 NANOSLEEP.SYNCS 0x989680 ;  /* 0x009896800000895d */ /* 0x002fea0003900000 */
[----:B------:R-:W1:Y:S02]  /*e0a0*/  @!P0 SYNCS.PHASECHK.TRANS64 P0, [R5+URZ+0x29880], R4 ;  /* 0x02988004050085a7 */ /* 0x000e64000800007f */
[----:B-1----:R-:W-:Y:S05]  /*e0b0*/  @!P0 BRA `(.L_x_215) ;  /* 0xfffffffc00f08947 */ /* 0x002fea000383ffff */
[----:B------:R-:W-:Y:S05]  /*e0c0*/  BRA `(.L_x_216) ;  /* 0xfffffff400fc7947 */ /* 0x000fea000383ffff */
.L_x_237:
        /* <DEDUP_REMOVED lines=11> */
.L_x_2623:


//--------------------- .text._ZN7cutlass13device_kernelIN5flash11enable_sm90INS1_16FlashAttnFwdSm90INS1_25CollectiveMainloopFwdSm90ILi2EN4cute5tupleIJNS5_1CILi1EEES8_S8_EEENS6_IJNS7_ILi128EEENS7_ILi160EEENS7_ILi192EEEEEELi128ENS_12float_e4m3_tEfNS_4arch4Sm90ELb0ELb0ELb1ELb1ELb0ELb0ELb0ELb1ELb1ELb0ELb0ELb0EEENS1_21CollectiveEpilogueFwdINS6_IJSA_SA_SB_EEES9_NS_10bfloat16_tESG_Li256ELb1ELb0ELb0ELb1EEENS1_36VarlenDynamicPersistentTileSchedulerILi128ELi160ELi256ELi128ELb0ELb0ELb1ELb0ELb1ELb1EEEEEEEEEvNT_6ParamsE --------------------------
	.section	.text._ZN7cutlass13device_kernelIN5flash11enable_sm90INS1_16FlashAttnFwdSm90INS1_25CollectiveMainloopFwdSm90ILi2EN4cute5tupleIJNS5_1CILi1EEES8_S8_EEENS6_IJNS7_ILi128EEENS7_ILi160EEENS7_ILi192EEEEEELi128ENS_12float_e4m3_tEfNS_4arch4Sm90ELb0ELb0ELb1ELb1ELb0ELb0ELb0ELb1ELb1ELb0ELb0ELb0EEENS1_21CollectiveEpilogueFwdINS6_IJSA_SA_SB_EEES9_NS_10bfloat16_tESG_Li256ELb1ELb0ELb0ELb1EEENS1_36VarlenDynamicPersistentTileSchedulerILi128ELi160ELi256ELi128ELb0ELb0ELb1ELb0ELb1ELb1EEEEEEEEEvNT_6ParamsE,"ax",@progbits
	.align	128
.text._ZN7cutlass13device_kernelIN5flash11enable_sm90INS1_16FlashAttnFwdSm90INS1_25CollectiveMainloopFwdSm90ILi2EN4cute5tupleIJNS5_1CILi1EEES8_S8_EEENS6_IJNS7_ILi128EEENS7_ILi160EEENS7_ILi192EEEEEELi128ENS_12float_e4m3_tEfNS_4arch4Sm90ELb0ELb0ELb1ELb1ELb0ELb0ELb0ELb1ELb1ELb0ELb0ELb0EEENS1_21CollectiveEpilogueFwdINS6_IJSA_SA_SB_EEES9_NS_10bfloat16_tESG_Li256ELb1ELb0ELb0ELb1EEENS1_36VarlenDynamicPersistentTileSchedulerILi128ELi160ELi256ELi128ELb0ELb0ELb1ELb0ELb1ELb1EEEEEEEEEvNT_6ParamsE:
        .type           _ZN7cutlass13device_kernelIN5flash11enable_sm90INS1_16FlashAttnFwdSm90INS1_25CollectiveMainloopFwdSm90ILi2EN4cute5tupleIJNS5_1CILi1EEES8_S8_EEENS6_IJNS7_ILi128EEENS7_ILi160EEENS7_ILi192EEEEEELi128ENS_12float_e4m3_tEfNS_4arch4Sm90ELb0ELb0ELb1ELb1ELb0ELb0ELb0ELb1ELb1ELb0ELb0ELb0EEENS1_21CollectiveEpilogueFwdINS6_IJSA_SA_SB_EEES9_NS_10bfloat16_tESG_Li256ELb1ELb0ELb0ELb1EEENS1_36VarlenDynamicPersistentTileSchedulerILi128ELi160ELi256ELi128ELb0ELb0ELb1ELb0ELb1ELb1EEEEEEEEEvNT_6ParamsE,@function
        .size           _ZN7cutlass13device_kernelIN5flash11enable_sm90INS1_16FlashAttnFwdSm90INS1_25CollectiveMainloopFwdSm90ILi2EN4cute5tupleIJNS5_1CILi1EEES8_S8_EEENS6_IJNS7_ILi128EEENS7_ILi160EEENS7_ILi192EEEEEELi128ENS_12float_e4m3_tEfNS_4arch4Sm90ELb0ELb0ELb1ELb1ELb0ELb0ELb0ELb1ELb1ELb0ELb0ELb0EEENS1_21CollectiveEpilogueFwdINS6_IJSA_SA_SB_EEES9_NS_10bfloat16_tESG_Li256ELb1ELb0ELb0ELb1EEENS1_36VarlenDynamicPersistentTileSchedulerILi128ELi160ELi256ELi128ELb0ELb0ELb1ELb0ELb1ELb1EEEEEEEEEvNT_6ParamsE,(.L_x_2624 - _ZN7cutlass13device_kernelIN5flash11enable_sm90INS1_16FlashAttnFwdSm90INS1_25CollectiveMainloopFwdSm90ILi2EN4cute5tupleIJNS5_1CILi1EEES8_S8_EEENS6_IJNS7_ILi128EEENS7_ILi160EEENS7_ILi192EEEEEELi128ENS_12float_e4m3_tEfNS_4arch4Sm90ELb0ELb0ELb1ELb1ELb0ELb0ELb0ELb1ELb1ELb0ELb0ELb0EEENS1_21CollectiveEpilogueFwdINS6_IJSA_SA_SB_EEES9_NS_10bfloat16_tESG_Li256ELb1ELb0ELb0ELb1EEENS1_36VarlenDynamicPersistentTileSchedulerILi128ELi160ELi256ELi128ELb0ELb0ELb1ELb0ELb1ELb1EEEEEEEEEvNT_6ParamsE)
        .other          _ZN7cutlass13device_kernelIN5flash11enable_sm90INS1_16FlashAttnFwdSm90INS1_25CollectiveMainloopFwdSm90ILi2EN4cute5tupleIJNS5_1CILi1EEES8_S8_EEENS6_IJNS7_ILi128EEENS7_ILi160EEENS7_ILi192EEEEEELi128ENS_12float_e4m3_tEfNS_4arch4Sm90ELb0ELb0ELb1ELb1ELb0ELb0ELb0ELb1ELb1ELb0ELb0ELb0EEENS1_21CollectiveEpilogueFwdINS6_IJSA_SA_SB_EEES9_NS_10bfloat16_tESG_Li256ELb1ELb0ELb0ELb1EEENS1_36VarlenDynamicPersistentTileSchedulerILi128ELi160ELi256ELi128ELb0ELb0ELb1ELb0ELb1ELb1EEEEEEEEEvNT_6ParamsE,@"STO_CUDA_ENTRY STV_DEFAULT"
_ZN7cutlass13device_kernelIN5flash11enable_sm90INS1_16FlashAttnFwdSm90INS1_25CollectiveMainloopFwdSm90ILi2EN4cute5tupleIJNS5_1CILi1EEES8_S8_EEENS6_IJNS7_ILi128EEENS7_ILi160EEENS7_ILi192EEEEEELi128ENS_12float_e4m3_tEfNS_4arch4Sm90ELb0ELb0ELb1ELb1ELb0ELb0ELb0ELb1ELb1ELb0ELb0ELb0EEENS1_21CollectiveEpilogueFwdINS6_IJSA_SA_SB_EEES9_NS_10bfloat16_tESG_Li256ELb1ELb0ELb0ELb1EEENS1_36VarlenDynamicPersistentTileSchedulerILi128ELi160ELi256ELi128ELb0ELb0ELb1ELb0ELb1ELb1EEEEEEEEEvNT_6ParamsE:
[----:B------:R-:W0:Y:S02]  /*0000*/  LDC R1, c[0x0][0x28] ;  /* 0x00000a00ff017b82 */ /* 0x000e240000000800 */
[----:B0-----:R-:W-:Y:S01]  /*0010*/  VIADD R1, R1, 0xffffffc8 ;  /* 0xffffffc801017836 */ /* 0x001fe20000000000 */
[----:B------:R-:W0:Y:S01]  /*0020*/  S2R R3, SR_TID.X ;  /* 0x0000000000037919 */ /* 0x000e220000002100 */
[----:B------:R-:W-:Y:S01]  /*0030*/  ELECT P0, URZ, PT ;  /* 0x00000000003f782f */ /* 0x000fe20003800000 */
[----:B------:R-:W-:Y:S01]  /*0040*/  BSSY B0, `(.L_x_238) ;  /* 0x0000011000007945 */ /* 0x000fe20003800000 */
[--C-:B0-----:R-:W-:Y:S02]  /*0050*/  SHF.R.U32.HI R0, RZ, 0x5, R3.reuse ;  /* 0x00000005ff007819 */ /* 0x101fe40000011603 */
[----:B------:R-:W-:-:S03]  /*0060*/  SHF.R.U32.HI R22, RZ, 0x7, R3 ;  /* 0x00000007ff167819 */ /* 0x000fc60000011603 */
[----:B------:R-:W0:Y:S02]  /*0070*/  SHFL.IDX PT, R2, R0, RZ, 0x1f ;  /* 0x00001fff00027589 */ /* 0x000e2400000e0000 */
[----:B0-----:R-:W-:-:S13]  /*0080*/  ISETP.EQ.AND P0, PT, R2, RZ, P0 ;  /* 0x000000ff0200720c */ /* 0x001fda0000702270 */
[----:B------:R-:W-:Y:S05]  /*0090*/  @!P0 BRA `(.L_x_239) ;  /* 0x00000000002c8947 */ /* 0x000fea0003800000 */
[----:B------:R-:W-:Y:S02]  /*00a0*/  ULDC.64 UR4, c[0x0][0x198] ;  /* 0x0000660000047ab9 */ /* 0x000fe40000000a00 */
[----:B------:R-:W-:Y:S02]  /*00b0*/  UIADD3 UR6, UP0, UR4, 0x270, URZ ;  /* 0x0000027004067890 */ /* 0x000fe4000ff1e03f */
[----:B------:R-:W-:Y:S02]  /*00c0*/  UIADD3 UR8, UP1, UR4, 0x370, URZ ;  /* 0x0000037004087890 */ /* 0x000fe4000ff3e03f */
[----:B------:R-:W-:Y:S02]  /*00d0*/  UIADD3 UR4, UP2, UR4, 0x470, URZ ;  /* 0x0000047004047890 */ /* 0x000fe4000ff5e03f */
[----:B------:R-:W-:Y:S02]  /*00e0*/  UIADD3.X UR7, URZ, UR5, URZ, UP0, !UPT ;  /* 0x000000053f077290 */ /* 0x000fe400087fe43f */
[----:B------:R-:W-:-:S02]  /*00f0*/  UIADD3.X UR9, URZ, UR5, URZ, UP1, !UPT ;  /* 0x000000053f097290 */ /* 0x000fc40008ffe43f */
[----:B------:R-:W-:-:S05]  /*0100*/  UIADD3.X UR5, URZ, UR5, URZ, UP2, !UPT ;  /* 0x000000053f057290 */ /* 0x000fca00097fe43f */
[----:B------:R0:W-:Y:S02]  /*0110*/  UTMACCTL.PF [UR6] ;  /* 0x00000000060079b9 */ /* 0x0001e40008040000 */
[----:B------:R0:W-:Y:S02]  /*0120*/  UTMACCTL.PF [UR8] ;  /* 0x00000000080079b9 */ /* 0x0001e40008040000 */
[----:B------:R0:W-:Y:S02]  /*0130*/  UTMACCTL.PF [UR4] ;  /* 0x00000000040079b9 */ /* 0x0001e40008040000 */
[----:B0-----:R-:W-:Y:S01]  /*0140*/  NOP ;  /* 0x0000000000007918 */ /* 0x001fe20000000000 */
.L_x_239:
[----:B------:R-:W-:Y:S05]  /*0150*/  BSYNC B0 ;  /* 0x0000000000007941 */ /* 0x000fea0003800000 */
.L_x_238:
[----:B------:R-:W-:Y:S01]  /*0160*/  VOTEU.ANY UP0, P0 ;  /* 0x00000000003f7886 */ /* 0x000fe20000000100 */
[----:B------:R-:W0:Y:S01]  /*0170*/  SHFL.IDX PT, R3, R22, RZ, 0x1f ;  /* 0x00001fff16037589 */ /* 0x000e2200000e0000 */
[----:B------:R-:W-:Y:S01]  /*0180*/  UMOV UR4, 0x1 ;  /* 0x0000000100047882 */ /* 0x000fe20000000000 */
[----:B------:R-:W-:Y:S01]  /*0190*/  UMOV UR7, 0x100 ;  /* 0x0000010000077882 */ /* 0x000fe20000000000 */
[----:B------:R-:W-:Y:S01]  /*01a0*/  VOTEU.ANY UP1, P0 ;  /* 0x00000000003f7886 */ /* 0x000fe20000020100 */
[----:B------:R-:W1:Y:S01]  /*01b0*/  @UP0 S2UR UR8, SR_CgaCtaId ;  /* 0x00000000000809c3 */ /* 0x000e620000008800 */
[----:B------:R-:W2:Y:S01]  /*01c0*/  SHFL.IDX PT, R2, R0, RZ, 0x1f ;  /* 0x00001fff00027589 */ /* 0x000ea200000e0000 */
[----:B------:R-:W-:Y:S01]  /*01d0*/  @UP0 UMOV UR6, 0x400 ;  /* 0x0000040000060882 */ /* 0x000fe20000000000 */
[----:B------:R-:W-:-:S04]  /*01e0*/  @UP0 UIADD3 UR4, -UR4, 0x100000, URZ ;  /* 0x0010000004040890 */ /* 0x000fc8000fffe13f */
[----:B------:R-:W-:Y:S02]  /*01f0*/  @UP0 USHF.L.U32 UR5, UR4, 0xb, URZ ;  /* 0x0000000b04050899 */ /* 0x000fe4000800063f */
[----:B------:R-:W-:Y:S01]  /*0200*/  @UP0 USHF.L.U32 UR4, UR4, 0x1, URZ ;  /* 0x0000000104040899 */ /* 0x000fe2000800063f */
[----:B------:R-:W-:Y:S01]  /*0210*/  VOTEU.ANY UP2, P0 ;  /* 0x00000000003f7886 */ /* 0x000fe20000040100 */
[----:B0-----:R-:W-:Y:S01]  /*0220*/  R2UR UR9, R3 ;  /* 0x00000000030972ca */ /* 0x001fe200000e0000 */
[----:B-1----:R-:W-:Y:S01]  /*0230*/  @UP0 ULEA UR8, UR8, UR6, 0x18 ;  /* 0x0000000608080291 */ /* 0x002fe2000f8ec03f */
[----:B--2---:R-:W-:Y:S01]  /*0240*/  ISETP.NE.AND P1, PT, R2, RZ, PT ;  /* 0x000000ff0200720c */ /* 0x004fe20003f25270 */
[----:B------:R-:W-:-:S04]  /*0250*/  @UP0 UIADD3 UR6, -UR7, 0x100000, URZ ;  /* 0x0010000007060890 */ /* 0x000fc8000fffe13f */
[----:B------:R-:W-:Y:S02]  /*0260*/  @UP0 USHF.L.U32 UR7, UR6, 0xb, URZ ;  /* 0x0000000b06070899 */ /* 0x000fe4000800063f */
[----:B------:R-:W-:-:S04]  /*0270*/  @UP0 USHF.L.U32 UR6, UR6, 0x1, URZ ;  /* 0x0000000106060899 */ /* 0x000fc8000800063f */
[----:B------:R-:W-:Y:S01]  /*0280*/  UISETP.NE.AND UP0, UPT, UR9, URZ, UPT ;  /* 0x0000003f0900728c */ /* 0x000fe2000bf05270 */
[----:B------:R-:W0:Y:S02]  /*0290*/  FENCE.VIEW.ASYNC.S ;  /* 0x00000000000073c6 */ /* 0x000e240000000000 */
[----:B0-----:R0:W1:Y:S05]  /*02a0*/  @UP1 SYNCS.EXCH.64 URZ, [UR8+0x29800], UR4 ;  /* 0x02980004083f15b2 */ /* 0x00106a0008000100 */
[----:B------:R0:W2:Y:S01]  /*02b0*/  @UP2 SYNCS.EXCH.64 URZ, [UR8+0x29820], UR6 ;  /* 0x02982006083f25b2 */ /* 0x0000a20008000100 */
[----:B------:R-:W-:Y:S05]  /*02c0*/  @P1 BRA `(.L_x_240) ;  /* 0x0000000000481947 */ /* 0x000fea0003800000 */
[----:B0-----:R-:W0:Y:S01]  /*02d0*/  S2UR UR5, SR_CgaCtaId ;  /* 0x00000000000579c3 */ /* 0x001e220000008800 */
[----:B------:R-:W-:Y:S01]  /*02e0*/  UMOV UR4, 0x400 ;  /* 0x0000040000047882 */ /* 0x000fe20000000000 */
[----:B------:R-:W-:Y:S01]  /*02f0*/  UMOV UR6, 0x1 ;  /* 0x0000000100067882 */ /* 0x000fe20000000000 */
[----:B------:R-:W-:Y:S01]  /*0300*/  UMOV UR9, 0x2 ;  /* 0x0000000200097882 */ /* 0x000fe20000000000 */
[----:B------:R-:W-:-:S04]  /*0310*/  UIADD3 UR6, -UR6, 0x100000, URZ ;  /* 0x0010000006067890 */ /* 0x000fc8000fffe13f */
[----:B------:R-:W-:Y:S02]  /*0320*/  USHF.L.U32 UR7, UR6, 0xb, URZ ;  /* 0x0000000b06077899 */ /* 0x000fe4000800063f */
[----:B------:R-:W-:Y:S01]  /*0330*/  USHF.L.U32 UR6, UR6, 0x1, URZ ;  /* 0x0000000106067899 */ /* 0x000fe2000800063f */
[----:B------:R-:W-:Y:S01]  /*0340*/  ELECT P0, URZ, PT ;  /* 0x00000000003f782f */ /* 0x000fe20003800000 */
[----:B0-----:R-:W-:Y:S02]  /*0350*/  ULEA UR8, UR5, UR4, 0x18 ;  /* 0x0000000405087291 */ /* 0x001fe4000f8ec03f */
[----:B------:R-:W-:-:S04]  /*0360*/  UIADD3 UR4, -UR9, 0x100000, URZ ;  /* 0x0010000009047890 */ /* 0x000fc8000fffe13f */
[----:B------:R-:W-:Y:S02]  /*0370*/  USHF.L.U32 UR5, UR4, 0xb, URZ ;  /* 0x0000000b04057899 */ /* 0x000fe4000800063f */
[----:B------:R-:W-:Y:S01]  /*0380*/  USHF.L.U32 UR4, UR4, 0x1, URZ ;  /* 0x0000000104047899 */ /* 0x000fe2000800063f */
[----:B------:R-:W0:Y:S03]  /*0390*/  FENCE.VIEW.ASYNC.S ;  /* 0x00000000000073c6 */ /* 0x000e260000000000 */
[----:B0-----:R3:W4:Y:S08]  /*03a0*/  SYNCS.EXCH.64 URZ, [UR8+0x29830], UR6 ;  /* 0x02983006083f75b2 */ /* 0x0017300008000100 */
[----:B------:R3:W0:Y:S01]  /*03b0*/  SYNCS.EXCH.64 URZ, [UR8+0x29840], UR4 ;  /* 0x02984004083f75b2 */ /* 0x0006220008000100 */
[----:B------:R3:W0:Y:S01]  /*03c0*/  SYNCS.EXCH.64 URZ, [UR8+0x29838], UR6 ;  /* 0x02983806083f75b2 */ /* 0x0006220008000100 */
[----:B------:R3:W0:Y:S02]  /*03d0*/  SYNCS.EXCH.64 URZ, [UR8+0x29848], UR4 ;  /* 0x02984804083f75b2 */ /* 0x0006240008000100 */
[----:B---3--:R-:W-:Y:S01]  /*03e0*/  NOP ;  /* 0x0000000000007918 */ /* 0x008fe20000000000 */
.L_x_240:
[----:B------:R-:W3:Y:S01]  /*03f0*/  SHFL.IDX PT, R2, R0, RZ, 0x1f ;  /* 0x00001fff00027589 */ /* 0x000ee200000e0000 */
[----:B------:R-:W-:Y:S01]  /*0400*/  NOP ;  /* 0x0000000000007918 */ /* 0x000fe20000000000 */
[----:B---3--:R-:W-:-:S13]  /*0410*/  ISETP.NE.AND P0, PT, R2, RZ, PT ;  /* 0x000000ff0200720c */ /* 0x008fda0003f05270 */
[----:B------:R-:W-:Y:S05]  /*0420*/  @P0 BRA `(.L_x_241) ;  /* 0x0000000000480947 */ /* 0x000fea0003800000 */
[----:B0-----:R-:W0:Y:S01]  /*0430*/  S2UR UR5, SR_CgaCtaId ;  /* 0x00000000000579c3 */ /* 0x001e220000008800 */
[----:B------:R-:W-:Y:S01]  /*0440*/  UMOV UR4, 0x400 ;  /* 0x0000040000047882 */ /* 0x000fe20000000000 */
[----:B------:R-:W-:Y:S01]  /*0450*/  UMOV UR6, 0x80 ;  /* 0x0000008000067882 */ /* 0x000fe20000000000 */
[----:B------:R-:W-:Y:S01]  /*0460*/  UMOV UR7, 0x100 ;  /* 0x0000010000077882 */ /* 0x000fe20000000000 */
[----:B------:R-:W-:Y:S01]  /*0470*/  ELECT P0, URZ, PT ;  /* 0x00000000003f782f */ /* 0x000fe20003800000 */
[----:B0-----:R-:W-:Y:S02]  /*0480*/  ULEA UR8, UR5, UR4, 0x18 ;  /* 0x0000000405087291 */ /* 0x001fe4000f8ec03f */
[----:B------:R-:W-:-:S04]  /*0490*/  UIADD3 UR4, -UR6, 0x100000, URZ ;  /* 0x0010000006047890 */ /* 0x000fc8000fffe13f */
[----:B------:R-:W-:Y:S02]  /*04a0*/  USHF.L.U32 UR5, UR4, 0xb, URZ ;  /* 0x0000000b04057899 */ /* 0x000fe4000800063f */
[----:B------:R-:W-:Y:S02]  /*04b0*/  USHF.L.U32 UR4, UR4, 0x1, URZ ;  /* 0x0000000104047899 */ /* 0x000fe4000800063f */
[----:B------:R-:W-:-:S04]  /*04c0*/  UIADD3 UR6, -UR7, 0x100000, URZ ;  /* 0x0010000007067890 */ /* 0x000fc8000fffe13f */
[----:B------:R-:W-:Y:S02]  /*04d0*/  USHF.L.U32 UR7, UR6, 0xb, URZ ;  /* 0x0000000b06077899 */ /* 0x000fe4000800063f */
[----:B------:R-:W-:Y:S01]  /*04e0*/  USHF.L.U32 UR6, UR6, 0x1, URZ ;  /* 0x0000000106067899 */ /* 0x000fe2000800063f */
[----:B------:R-:W0:Y:S03]  /*04f0*/  FENCE.VIEW.ASYNC.S ;  /* 0x00000000000073c6 */ /* 0x000e260000000000 */
[----:B0-----:R3:W0:Y:S08]  /*0500*/  SYNCS.EXCH.64 URZ, [UR8+0x29850], UR4 ;  /* 0x02985004083f75b2 */ /* 0x0016300008000100 */
[----:B------:R3:W0:Y:S01]  /*0510*/  SYNCS.EXCH.64 URZ, [UR8+0x29860], UR6 ;  /* 0x02986006083f75b2 */ /* 0x0006220008000100 */
[----:B------:R3:W0:Y:S01]  /*0520*/  SYNCS.EXCH.64 URZ, [UR8+0x29858], UR4 ;  /* 0x02985804083f75b2 */ /* 0x0006220008000100 */
[----:B------:R3:W0:Y:S02]  /*0530*/  SYNCS.EXCH.64 URZ, [UR8+0x29868], UR6 ;  /* 0x02986806083f75b2 */ /* 0x0006240008000100 */
[----:B---3--:R-:W-:Y:S01]  /*0540*/  NOP ;  /* 0x0000000000007918 */ /* 0x008fe20000000000 */
.L_x_241:
[----:B------:R-:W3:Y:S01]  /*0550*/  SHFL.IDX PT, R2, R0, RZ, 0x1f ;  /* 0x00001fff00027589 */ /* 0x000ee200000e0000 */
[----:B------:R-:W-:Y:S01]  /*0560*/  NOP ;  /* 0x0000000000007918 */ /* 0x000fe20000000000 */
[----:B---3--:R-:W-:-:S13]  /*0570*/  ISETP.NE.AND P0, PT, R2, RZ, PT ;  /* 0x000000ff0200720c */ /* 0x008fda0003f05270 */
[----:B------:R-:W-:Y:S05]  /*0580*/  @P0 BRA `(.L_x_242) ;  /* 0x0000000000380947 */ /* 0x000fea0003800000 */
[----:B0-----:R-:W0:Y:S01]  /*0590*/  S2UR UR5, SR_CgaCtaId ;  /* 0x00000000000579c3 */ /* 0x001e220000008800 */
[----:B------:R-:W-:Y:S01]  /*05a0*/  UMOV UR4, 0x400 ;  /* 0x0000040000047882 */ /* 0x000fe20000000000 */
[----:B------:R-:W-:Y:S01]  /*05b0*/  UMOV UR7, 0x1 ;  /* 0x0000000100077882 */ /* 0x000fe20000000000 */
[----:B------:R-:W-:Y:S01]  /*05c0*/  ELECT P0, URZ, PT ;  /* 0x00000000003f782f */ /* 0x000fe20003800000 */
[----:B0-----:R-:W-:Y:S02]  /*05d0*/  ULEA UR6, UR5, UR4, 0x18 ;  /* 0x0000000405067291 */ /* 0x001fe4000f8ec03f */
[----:B------:R-:W-:-:S04]  /*05e0*/  UIADD3 UR4, -UR7, 0x100000, URZ ;  /* 0x0010000007047890 */ /* 0x000fc8000fffe13f */
[----:B------:R-:W-:Y:S02]  /*05f0*/  USHF.L.U32 UR5, UR4, 0xb, URZ ;  /* 0x0000000b04057899 */ /* 0x000fe4000800063f */
[----:B------:R-:W-:Y:S01]  /*0600*/  USHF.L.U32 UR4, UR4, 0x1, URZ ;  /* 0x0000000104047899 */ /* 0x000fe2000800063f */
[----:B------:R-:W0:Y:S11]  /*0610*/  FENCE.VIEW.ASYNC.S ;  /* 0x00000000000073c6 */ /* 0x000e360000000000 */
[----:B0-----:R3:W0:Y:S01]  /*0620*/  SYNCS.EXCH.64 URZ, [UR6+0x29870], UR4 ;  /* 0x02987004063f75b2 */ /* 0x0016220008000100 */
[----:B------:R3:W0:Y:S01]  /*0630*/  SYNCS.EXCH.64 URZ, [UR6+0x29880], UR4 ;  /* 0x02988004063f75b2 */ /* 0x0006220008000100 */
[----:B------:R3:W0:Y:S01]  /*0640*/  SYNCS.EXCH.64 URZ, [UR6+0x29878], UR4 ;  /* 0x02987804063f75b2 */ /* 0x0006220008000100 */
[----:B------:R3:W0:Y:S02]  /*0650*/  SYNCS.EXCH.64 URZ, [UR6+0x29888], UR4 ;  /* 0x02988804063f75b2 */ /* 0x0006240008000100 */
[----:B---3--:R-:W-:Y:S01]  /*0660*/  NOP ;  /* 0x0000000000007918 */ /* 0x008fe20000000000 */
.L_x_242:
        /* <DEDUP_REMOVED lines=22> */
.L_x_243:
        /* <DEDUP_REMOVED lines=22> */
.L_x_244:
[----:B------:R-:W-:Y:S01]  /*0930*/  PLOP3.LUT P0, PT, PT, PT, UP0, 0x80, 0x0 ;  /* 0x000000000000781c */ /* 0x000fe20003f0f008 */
[----:B------:R-:W-:Y:S01]  /*0940*/  UMOV UR40, 0x1 ;  /* 0x0000000100287882 */ /* 0x000fe20000000000 */
[----:B------:R-:W-:Y:S01]  /*0950*/  NOP ;  /* 0x0000000000007918 */ /* 0x000fe20000000000 */
[----:B------:R-:W-:Y:S01]  /*0960*/  USEL UR40, UR40, 0x2, !UP0 ;  /* 0x0000000228287887 */ /* 0x000fe2000c000000 */
[----:B------:R-:W-:Y:S01]  /*0970*/  ULDC.64 UR46, c[0x0][0x208] ;  /* 0x00008200002e7ab9 */ /* 0x000fe20000000a00 */
[----:B012-4-:R-:W-:Y:S08]  /*0980*/  BAR.SYNC.DEFER_BLOCKING 0x0 ;  /* 0x0000000000007b1d */ /* 0x017ff00000010000 */
[----:B------:R-:W-:Y:S05]  /*0990*/  @!P0 BRA `(.L_x_245) ;  /* 0x000000b400488947 */ /* 0x000fea0003800000 */
.L_x_246:
[----:B------:R-:W-:-:S08]  /*09a0*/  NOP ;  /* 0x0000000000007918 */ /* 0x000fd00000000000 */
[----:B------:R-:W0:Y:S02]  /*09b0*/  USETMAXREG.TRY_ALLOC.CTAPOOL UP0, 0xf0 ;  /* 0x000000f0000079c8 */ /* 0x000e240008000600 */
[----:B0-----:R-:W-:-:S13]  /*09c0*/  PLOP3.LUT P0, PT, PT, PT, UP0, 0x80, 0x0 ;  /* 0x000000000000781c */ /* 0x001fda0003f0f008 */
[----:B------:R-:W-:Y:S05]  /*09d0*/  @!P0 BRA `(.L_x_246) ;  /* 0xfffffffc00f08947 */ /* 0x000fea000383ffff */
[----:B------:R-:W0:Y:S01]  /*09e0*/  S2R R2, SR_TID.X ;  /* 0x0000000000027919 */ /* 0x000e220000002100 */
[----:B------:R-:W1:Y:S01]  /*09f0*/  S2UR UR5, SR_CgaCtaId ;  /* 0x00000000000579c3 */ /* 0x000e620000008800 */
[----:B------:R-:W-:-:S07]  /*0a00*/  UMOV UR4, 0x400 ;  /* 0x0000040000047882 */ /* 0x000fce0000000000 */
[----:B------:R-:W-:Y:S06]  /*0a10*/  BAR.ARV 0x8, 0x120 ;  /* 0x0204800000007b1d */ /* 0x000fec0000002000 */
[----:B-1----:R-:W-:Y:S01]  /*0a20*/  ULEA UR4, UR5, UR4, 0x18 ;  /* 0x0000000405047291 */ /* 0x002fe2000f8ec03f */
[----:B0-----:R-:W-:-:S04]  /*0a30*/  LOP3.LUT R0, R2, 0xffffff80, RZ, 0xc0, !PT ;  /* 0xffffff8002007812 */ /* 0x001fc800078ec0ff */
[----:B------:R-:W-:-:S13]  /*0a40*/  ISETP.NE.AND P0, PT, R0, 0x80, PT ;  /* 0x000000800000780c */ /* 0x000fda0003f05270 */
[----:B------:R-:W-:Y:S08]  /*0a50*/  @!P0 BAR.ARV 0x9, 0x100 ;  /* 0x0244000000008b1d */ /* 0x000ff00000002000 */
[----:B------:R-:W-:Y:S06]  /*0a60*/  BAR.SYNC.DEFER_BLOCKING 0x5, 0x180 ;  /* 0x0146000000007b1d */ /* 0x000fec0000010000 */
[----:B------:R-:W0:Y:S01]  /*0a70*/  LDS.128 R48, [UR4+0x298d0] ;  /* 0x0298d004ff307984 */ /* 0x000e220008000c00 */
[----:B------:R-:W-:Y:S01]  /*0a80*/  ULDC UR4, c[0x0][0xc14] ;  /* 0x0003050000047ab9 */ /* 0x000fe20000000800 */
[----:B------:R-:W-:Y:S06]  /*0a90*/  BAR.ARV 0x4, 0x180 ;  /* 0x0106000000007b1d */ /* 0x000fec0000002000 */
[----:B0-----:R-:W-:-:S13]  /*0aa0*/  ISETP.GE.AND P0, PT, R51, UR4, PT ;  /* 0x0000000433007c0c */ /* 0x001fda000bf06270 */
[----:B------:R-:W-:Y:S05]  /*0ab0*/  @P0 EXIT ;  /* 0x000000000000094d */ /* 0x000fea0003800000 */
[----:B------:R-:W-:Y:S01]  /*0ac0*/  VIADD R171, R2, 0xffffff80 ;  /* 0xffffff8002ab7836 */ /* 0x000fe20000000000 */
[----:B------:R-:W-:Y:S01]  /*0ad0*/  R2UR UR5, R50 ;  /* 0x00000000320572ca */ /* 0x000fe200000e0000 */
[----:B------:R-:W-:Y:S01]  /*0ae0*/  ULOP3.LUT UR44, UR40, 0x1, URZ, 0xfc, !UPT ;  /* 0x00000001282c7892 */ /* 0x000fe2000f8efc3f */
[----:B------:R-:W-:Y:S02]  /*0af0*/  UMOV UR43, URZ ;  /* 0x0000003f002b7c82 */ /* 0x000fe40008000000 */
[----:B------:R-:W-:Y:S01]  /*0b00*/  SHF.R.S32.HI R0, RZ, 0x1f, R171 ;  /* 0x0000001fff007819 */ /* 0x000fe200000114ab */
[----:B------:R-:W-:Y:S01]  /*0b10*/  UMOV UR42, URZ ;  /* 0x0000003f002a7c82 */ /* 0x000fe20008000000 */
[----:B------:R-:W-:Y:S02]  /*0b20*/  UMOV UR50, URZ ;  /* 0x0000003f00327c82 */ /* 0x000fe40008000000 */
[CC--:B------:R-:W-:Y:S02]  /*0b30*/  LEA.HI R2, R0.reuse, R171.reuse, RZ, 0x7 ;  /* 0x000000ab00027211 */ /* 0x0c0fe400078f38ff */
[----:B------:R-:W-:-:S02]  /*0b40*/  LEA.HI R3, R0, R171, RZ, 0x4 ;  /* 0x000000ab00037211 */ /* 0x000fc400078f20ff */
[----:B------:R-:W-:Y:S02]  /*0b50*/  LOP3.LUT R4, R2, 0xffffff80, RZ, 0xc0, !PT ;  /* 0xffffff8002047812 */ /* 0x000fe400078ec0ff */
[----:B------:R-:W-:Y:S02]  /*0b60*/  SHF.R.S32.HI R6, RZ, 0x4, R3 ;  /* 0x00000004ff067819 */ /* 0x000fe40000011403 */
[----:B------:R-:W-:Y:S01]  /*0b70*/  SHF.R.S32.HI R23, RZ, 0x7, R2 ;  /* 0x00000007ff177819 */ /* 0x000fe20000011402 */
[----:B------:R-:W-:Y:S01]  /*0b80*/  IMAD.IADD R19, R171, 0x1, -R4 ;  /* 0x00000001ab137824 */ /* 0x000fe200078e0a04 */
[----:B------:R-:W-:Y:S02]  /*0b90*/  LEA.HI R4, R0, R171, RZ, 0x5 ;  /* 0x000000ab00047211 */ /* 0x000fe400078f28ff */
[----:B------:R-:W-:Y:S02]  /*0ba0*/  LEA.HI R2, R2, R23, RZ, 0x1 ;  /* 0x0000001702027211 */ /* 0x000fe400078f08ff */
[----:B------:R-:W-:Y:S01]  /*0bb0*/  SHF.R.S32.HI R8, RZ, 0x1f, R19 ;  /* 0x0000001fff087819 */ /* 0x000fe20000011413 */
[----:B------:R-:W-:Y:S01]  /*0bc0*/  IMAD.SHL.U32 R5, R4, 0x20, RZ ;  /* 0x0000002004057824 */ /* 0x000fe200078e00ff */
[----:B------:R-:W-:-:S02]  /*0bd0*/  LOP3.LUT R4, R3, 0x3fffff0, RZ, 0xc0, !PT ;  /* 0x03fffff003047812 */ /* 0x000fc400078ec0ff */
[----:B------:R-:W-:Y:S02]  /*0be0*/  LEA.HI R7, R8, R19, RZ, 0x2 ;  /* 0x0000001308077211 */ /* 0x000fe400078f10ff */
[----:B------:R-:W-:Y:S01]  /*0bf0*/  LEA.HI R3, R3, R6, RZ, 0x1 ;  /* 0x0000000603037211 */ /* 0x000fe200078f08ff */
[----:B------:R-:W-:Y:S01]  /*0c00*/  IMAD.IADD R4, R171, 0x1, -R4 ;  /* 0x00000001ab047824 */ /* 0x000fe200078e0a04 */
[--C-:B------:R-:W-:Y:S02]  /*0c10*/  SHF.R.S32.HI R9, RZ, 0x2, R7.reuse ;  /* 0x00000002ff097819 */ /* 0x100fe40000011407 */
[----:B------:R-:W-:Y:S02]  /*0c20*/  SHF.R.S32.HI R10, RZ, 0x1f, R7 ;  /* 0x0000001fff0a7819 */ /* 0x000fe40000011407 */
[----:B------:R-:W-:Y:S02]  /*0c30*/  LOP3.LUT R3, R3, 0x1ffffffe, RZ, 0xc0, !PT ;  /* 0x1ffffffe03037812 */ /* 0x000fe400078ec0ff */
[----:B------:R-:W-:-:S02]  /*0c40*/  LEA.HI R10, R10, R9, RZ, 0x3 ;  /* 0x000000090a0a7211 */ /* 0x000fc400078f18ff */
[----:B------:R-:W-:Y:S01]  /*0c50*/  LOP3.LUT R2, R2, 0x3fffffe, RZ, 0xc0, !PT ;  /* 0x03fffffe02027812 */ /* 0x000fe200078ec0ff */
[----:B------:R-:W-:Y:S01]  /*0c60*/  IMAD.IADD R3, R6, 0x1, -R3 ;  /* 0x0000000106037824 */ /* 0x000fe200078e0a03 */
[----:B------:R-:W-:Y:S02]  /*0c70*/  LOP3.LUT R10, R10, 0xfffffff8, RZ, 0xc0, !PT ;  /* 0xfffffff80a0a7812 */ /* 0x000fe400078ec0ff */
[----:B------:R-:W-:Y:S01]  /*0c80*/  LEA.HI R8, R8, R19, RZ, 0x5 ;  /* 0x0000001308087211 */ /* 0x000fe200078f28ff */
[----:B------:R-:W-:Y:S01]  /*0c90*/  IMAD.IADD R169, R23, 0x1, -R2 ;  /* 0x0000000117a97824 */ /* 0x000fe200078e0a02 */
[----:B------:R-:W-:Y:S01]  /*0ca0*/  LEA.HI R0, R0, R171, RZ, 0x3 ;  /* 0x000000ab00007211 */ /* 0x000fe200078f18ff */
[----:B------:R-:W-:Y:S01]  /*0cb0*/  IMAD.IADD R9, R9, 0x1, -R10 ;  /* 0x0000000109097824 */ /* 0x000fe200078e0a0a */
[----:B------:R-:W-:Y:S02]  /*0cc0*/  LOP3.LUT R5, R5, 0xfffffc00, RZ, 0xc0, !PT ;  /* 0xfffffc0005057812 */ /* 0x000fe400078ec0ff */
[----:B------:R-:W-:-:S02]  /*0cd0*/  LOP3.LUT R6, R7, 0x7ffffffc, RZ, 0xc0, !PT ;  /* 0x7ffffffc07067812 */ /* 0x000fc400078ec0ff */
[----:B------:R-:W-:Y:S01]  /*0ce0*/  SHF.R.S32.HI R8, RZ, 0x5, R8 ;  /* 0x00000005ff087819 */ /* 0x000fe20000011408 */
[----:B------:R-:W-:Y:S01]  /*0cf0*/  IMAD R4, R4, 0x40, R5 ;  /* 0x0000004004047824 */ /* 0x000fe200078e0205 */
[----:B------:R-:W-:Y:S01]  /*0d00*/  LOP3.LUT R2, R0, 0x1ffffff8, RZ, 0xc0, !PT ;  /* 0x1ffffff800027812 */ /* 0x000fe200078ec0ff */
[----:B------:R-:W-:Y:S01]  /*0d10*/  IMAD.MOV.U32 R5, RZ, RZ, -0x2 ;  /* 0xfffffffeff057424 */ /* 0x000fe200078e00ff */
[----:B------:R-:W-:Y:S01]  /*0d20*/  SHF.R.S32.HI R16, RZ, 0x3, R0 ;  /* 0x00000003ff107819 */ /* 0x000fe20000011400 */
[----:B------:R-:W-:Y:S02]  /*0d30*/  IMAD.IADD R6, R19, 0x1, -R6 ;  /* 0x0000000113067824 */ /* 0x000fe400078e0a06 */
[----:B------:R-:W-:Y:S02]  /*0d40*/  IMAD R8, R8, 0x10, R9 ;  /* 0x0000001008087824 */ /* 0x000fe400078e0209 */
[----:B------:R-:W-:Y:S02]  /*0d50*/  IMAD.IADD R2, R171, 0x1, -R2 ;  /* 0x00000001ab027824 */ /* 0x000fe400078e0a02 */
[----:B------:R-:W-:-:S02]  /*0d60*/  IMAD R170, R3, 0x8, R4 ;  /* 0x0000000803aa7824 */ /* 0x000fc400078e0204 */
[----:B------:R-:W-:Y:S02]  /*0d70*/  IMAD R168, R6, R5, 0xa0 ;  /* 0x000000a006a87424 */ /* 0x000fe400078e0205 */
[----:B------:R-:W-:Y:S02]  /*0d80*/  IMAD R169, R169, 0x40, R8 ;  /* 0x00000040a9a97824 */ /* 0x000fe400078e0208 */
[----:B------:R-:W-:-:S07]  /*0d90*/  IMAD.SHL.U32 R2, R2, 0x8, RZ ;  /* 0x0000000802027824 */ /* 0x000fce00078e00ff */
.L_x_290:
[----:B0-----:R-:W0:Y:S01]  /*0da0*/  LDC.64 R4, c[0x0][0xc60] ;  /* 0x00031800ff047b82 */ /* 0x001e220000000a00 */
[----:B------:R-:W-:Y:S01]  /*0db0*/  ULDC.64 UR6, c[0x0][0xa28] ;  /* 0x00028a0000067ab9 */ /* 0x000fe20000000a00 */
[----:B------:R-:W-:Y:S01]  /*0dc0*/  ULDC.64 UR8, c[0x0][0xa20] ;  /* 0x0002880000087ab9 */ /* 0x000fe20000000a00 */
[----:B------:R-:W-:Y:S01]  /*0dd0*/  ULDC UR4, c[0x0][0x404] ;  /* 0x0001010000047ab9 */ /* 0x000fe20000000800 */
[----:B0-----:R-:W-:-:S06]  /*0de0*/  IMAD.WIDE R4, R51, 0x4, R4 ;  /* 0x0000000433047825 */ /* 0x001fcc00078e0204 */
[----:B--2---:R-:W2:Y:S01]  /*0df0*/  LDG.E R4, desc[UR46][R4.64] ;  /* 0x0000002e04047981 */ /* 0x004ea2000c1e1900 */
[----:B------:R-:W-:Y:S02]  /*0e00*/  UISETP.NE.U32.AND UP0, UPT, UR6, URZ, UPT ;  /* 0x0000003f0600728c */ /* 0x000fe4000bf05070 */
[----:B------:R-:W-:Y:S02]  /*0e10*/  UISETP.NE.U32.AND UP1, UPT, UR8, URZ, UPT ;  /* 0x0000003f0800728c */ /* 0x000fe4000bf25070 */
[----:B------:R-:W-:Y:S02]  /*0e20*/  UISETP.NE.AND.EX UP0, UPT, UR7, URZ, UPT, UP0 ;  /* 0x0000003f0700728c */ /* 0x000fe4000bf05300 */
[----:B------:R-:W-:-:S04]  /*0e30*/  UISETP.NE.AND.EX UP1, UPT, UR9, URZ, UPT, UP1 ;  /* 0x0000003f0900728c */ /* 0x000fc8000bf25310 */
[----:B------:R-:W-:Y:S02]  /*0e40*/  PLOP3.LUT P0, PT, PT, PT, UP0, 0x80, 0x0 ;  /* 0x000000000000781c */ /* 0x000fe40003f0f008 */
[----:B------:R-:W-:Y:S02]  /*0e50*/  PLOP3.LUT P1, PT, PT, PT, UP1, 0x80, 0x0 ;  /* 0x000000000000781c */ /* 0x000fe40003f2f018 */
[----:B--2---:R-:W-:-:S13]  /*0e60*/  R2UR UR36, R4 ;  /* 0x00000000042472ca */ /* 0x004fda00000e0000 */
[----:B------:R-:W-:Y:S02]  /*0e70*/  USHF.R.S32.HI UR37, URZ, 0x1f, UR36 ;  /* 0x0000001f3f257899 */ /* 0x000fe40008011424 */
[----:B------:R-:W-:Y:S02]  /*0e80*/  @UP0 ULEA UR6, UP2, UR36, UR6, 0x2 ;  /* 0x0000000624060291 */ /* 0x000fe4000f84103f */
[----:B------:R-:W-:Y:S02]  /*0e90*/  @UP1 ULEA UR8, UP3, UR36, UR8, 0x2 ;  /* 0x0000000824081291 */ /* 0x000fe4000f86103f */
[----:B------:R-:W-:Y:S02]  /*0ea0*/  @UP0 ULEA.HI.X UR7, UR36, UR7, UR37, 0x2, UP2 ;  /* 0x0000000724070291 */ /* 0x000fe400090f1425 */
[----:B------:R-:W-:Y:S01]  /*0eb0*/  @UP1 ULEA.HI.X UR9, UR36, UR9, UR37, 0x2, UP3 ;  /* 0x0000000924091291 */ /* 0x000fe200098f1425 */
[----:B------:R-:W-:Y:S02]  /*0ec0*/  IMAD.U32 R4, RZ, RZ, UR6 ;  /* 0x00000006ff047e24 */ /* 0x000fe4000f8e00ff */
[----:B---34-:R-:W-:-:S02]  /*0ed0*/  IMAD.U32 R6, RZ, RZ, UR8 ;  /* 0x00000008ff067e24 */ /* 0x018fc4000f8e00ff */
[----:B------:R-:W-:Y:S01]  /*0ee0*/  IMAD.U32 R5, RZ, RZ, UR7 ;  /* 0x00000007ff057e24 */ /* 0x000fe2000f8e00ff */
[----:B------:R-:W-:Y:S01]  /*0ef0*/  ULDC.64 UR6, c[0x0][0x3f8] ;  /* 0x0000fe0000067ab9 */ /* 0x000fe20000000a00 */
[----:B------:R-:W-:-:S03]  /*0f00*/  IMAD.U32 R7, RZ, RZ, UR9 ;  /* 0x00000009ff077e24 */ /* 0x000fc6000f8e00ff */
[----:B------:R-:W2:Y:S04]  /*0f10*/  @P0 LDG.E R4, desc[UR46][R4.64] ;  /* 0x0000002e04040981 */ /* 0x000ea8000c1e1900 */
[----:B------:R-:W3:Y:S01]  /*0f20*/  @P1 LDG.E R6, desc[UR46][R6.64] ;  /* 0x0000002e06061981 */ /* 0x000ee2000c1e1900 */
[----:B------:R-:W-:Y:S01]  /*0f30*/  UISETP.NE.U32.AND UP0, UPT, UR6, URZ, UPT ;  /* 0x0000003f0600728c */ /* 0x000fe2000bf05070 */
[----:B------:R-:W-:Y:S01]  /*0f40*/  IMAD.MOV.U32 R18, RZ, RZ, R49 ;  /* 0x000000ffff127224 */ /* 0x000fe200078e0031 */
[----:B------:R-:W-:Y:S01]  /*0f50*/  UMOV UR49, URZ ;  /* 0x0000003f00317c82 */ /* 0x000fe20008000000 */
[----:B------:R-:W-:Y:S01]  /*0f60*/  ULDC UR6, c[0x0][0x2e0] ;  /* 0x0000b80000067ab9 */ /* 0x000fe20000000800 */
[----:B------:R-:W-:Y:S01]  /*0f70*/  UISETP.NE.AND.EX UP0, UPT, UR7, URZ, UPT, UP0 ;  /* 0x0000003f0700728c */ /* 0x000fe2000bf05300 */
[----:B------:R-:W-:Y:S01]  /*0f80*/  IMAD.MOV.U32 R0, RZ, RZ, RZ ;  /* 0x000000ffff007224 */ /* 0x000fe200078e00ff */
[----:B------:R-:W-:Y:S01]  /*0f90*/  UMOV UR38, UR5 ;  /* 0x0000000500267c82 */ /* 0x000fe20008000000 */
[----:B------:R-:W-:Y:S01]  /*0fa0*/  IMAD.MOV.U32 R3, RZ, RZ, RZ ;  /* 0x000000ffff037224 */ /* 0x000fe200078e00ff */
[----:B------:R-:W-:Y:S01]  /*0fb0*/  USEL UR4, UR4, 0x1, UP0 ;  /* 0x0000000104047887 */ /* 0x000fe20008000000 */
[----:B------:R-:W-:Y:S01]  /*0fc0*/  IMAD.MOV.U32 R87, RZ, RZ, RZ ;  /* 0x000000ffff577224 */ /* 0x000fe200078e00ff */
[----:B-----5:R-:W-:-:S02]  /*0fd0*/  CS2R R8, SRZ ;  /* 0x0000000000087805 */ /* 0x020fc4000001ff00 */
[----:B------:R-:W-:Y:S01]  /*0fe0*/  CS2R R10, SRZ ;  /* 0x00000000000a7805 */ /* 0x000fe2000001ff00 */
[----:B------:R-:W-:Y:S01]  /*0ff0*/  UIMAD UR4, UR4, UR6, URZ ;  /* 0x00000006040472a4 */ /* 0x000fe2000f8e023f */
[----:B-1----:R-:W-:Y:S02]  /*1000*/  CS2R R12, SRZ ;  /* 0x00000000000c7805 */ /* 0x002fe4000001ff00 */
[----:B------:R-:W-:Y:S01]  /*1010*/  CS2R R14, SRZ ;  /* 0x00000000000e7805 */ /* 0x000fe2000001ff00 */
[----:B------:R-:W-:Y:S01]  /*1020*/  ULDC UR6, c[0x0][0x428] ;  /* 0x00010a0000067ab9 */ /* 0x000fe20000000800 */
[----:B------:R-:W-:Y:S01]  /*1030*/  CS2R R20, SRZ ;  /* 0x0000000000147805 */ /* 0x000fe2000001ff00 */
[----:B------:R-:W-:Y:S01]  /*1040*/  UISETP.NE.AND UP0, UPT, UR6, 0x1, UPT ;  /* 0x000000010600788c */ /* 0x000fe2000bf05270 */
        /* <DEDUP_REMOVED lines=17> */
[----:B------:R-:W-:Y:S01]  /*1160*/  CS2R R92, SRZ ;  /* 0x00000000005c7805 */ /* 0x000fe2000001ff00 */
[----:B------:R-:W-:Y:S01]  /*1170*/  IMAD.MOV.U32 R64, RZ, RZ, RZ ;  /* 0x000000ffff407224 */ /* 0x000fe200078e00ff */
[----:B------:R-:W-:Y:S01]  /*1180*/  CS2R R94, SRZ ;  /* 0x00000000005e7805 */ /* 0x000fe2000001ff00 */
[----:B------:R-:W-:Y:S02]  /*1190*/  IMAD.MOV.U32 R68, RZ, RZ, RZ ;  /* 0x000000ffff447224 */ /* 0x000fe400078e00ff */
[----:B------:R-:W-:Y:S01]  /*11a0*/  IMAD.MOV.U32 R97, RZ, RZ, RZ ;  /* 0x000000ffff617224 */ /* 0x000fe200078e00ff */
[----:B--2---:R-:W-:-:S02]  /*11b0*/  @P0 R2UR UR49, R4 ;  /* 0x00000000043102ca */ /* 0x004fc400000e0000 */
[----:B------:R-:W-:Y:S02]  /*11c0*/  PLOP3.LUT P0, PT, PT, PT, PT, 0x80, 0x0 ;  /* 0x000000000000781c */ /* 0x000fe40003f0f070 */
[----:B---3--:R-:W-:Y:S01]  /*11d0*/  @P1 R2UR UR4, R6 ;  /* 0x00000000060412ca */ /* 0x008fe200000e0000 */
[----:B------:R-:W-:-:S14]  /*11e0*/  @P1 BRA `(.L_x_247) ;  /* 0x0000000000341947 */ /* 0x000fdc0003800000 */
[----:B------:R-:W-:Y:S02]  /*11f0*/  ULDC.64 UR6, c[0x0][0xa08] ;  /* 0x0002820000067ab9 */ /* 0x000fe40000000a00 */
[----:B------:R-:W-:-:S04]  /*1200*/  ISETP.NE.U32.AND P1, PT, RZ, UR6, PT ;  /* 0x00000006ff007c0c */ /* 0x000fc8000bf25070 */
[----:B------:R-:W-:-:S13]  /*1210*/  ISETP.NE.AND.EX P1, PT, RZ, UR7, PT, P1 ;  /* 0x00000007ff007c0c */ /* 0x000fda000bf25310 */
[----:B------:R-:W-:Y:S05]  /*1220*/  @!P1 BRA `(.L_x_247) ;  /* 0x0000000000249947 */ /* 0x000fea0003800000 */
[----:B------:R-:W-:Y:S02]  /*1230*/  ULDC.64 UR6, c[0x0][0xa08] ;  /* 0x0002820000067ab9 */ /* 0x000fe40000000a00 */
[----:B------:R-:W-:-:S06]  /*1240*/  UIMAD.WIDE UR6, UR36, 0x4, UR6 ;  /* 0x00000004240678a5 */ /* 0x000fcc000f8e0206 */
[----:B------:R-:W-:Y:S02]  /*1250*/  IMAD.U32 R4, RZ, RZ, UR6 ;  /* 0x00000006ff047e24 */ /* 0x000fe4000f8e00ff */
[----:B------:R-:W-:-:S05]  /*1260*/  IMAD.U32 R5, RZ, RZ, UR7 ;  /* 0x00000007ff057e24 */ /* 0x000fca000f8e00ff */
[----:B------:R-:W2:Y:S04]  /*1270*/  LDG.E R7, desc[UR46][R4.64] ;  /* 0x0000002e04077981 */ /* 0x000ea8000c1e1900 */
[----:B------:R-:W3:Y:S01]  /*1280*/  LDG.E R6, desc[UR46][R4.64+0x4] ;  /* 0x0000042e04067981 */ /* 0x000ee2000c1e1900 */
[----:B--2---:R-:W-:Y:S02]  /*1290*/  R2UR UR4, R7 ;  /* 0x00000000070472ca */ /* 0x004fe400000e0000 */
[----:B---3--:R-:W-:-:S13]  /*12a0*/  R2UR UR6, R6 ;  /* 0x00000000060672ca */ /* 0x008fda00000e0000 */
[----:B------:R-:W-:-:S12]  /*12b0*/  UIADD3 UR4, -UR4, UR6, URZ ;  /* 0x0000000604047290 */ /* 0x000fd8000fffe13f */
.L_x_247:
[----:B------:R-:W-:Y:S01]  /*12c0*/  UIADD3 UR49, -UR49, UR4, URZ ;  /* 0x0000000431317290 */ /* 0x000fe2000fffe13f */
[----:B------:R-:W-:Y:S01]  /*12d0*/  IMAD.MOV.U32 R5, RZ, RZ, RZ ;  /* 0x000000ffff057224 */ /* 0x000fe200078e00ff */
[----:B------:R-:W-:Y:S01]  /*12e0*/  @UP0 ULDC UR6, c[0x0][0x42c] ;  /* 0x00010b0000060ab9 */ /* 0x000fe20000000800 */
[----:B------:R-:W-:Y:S01]  /*12f0*/  @UP0 ULDC UR4, c[0x0][0x430] ;  /* 0x00010c0000040ab9 */ /* 0x000fe20000000800 */
[----:B------:R-:W-:Y:S01]  /*1300*/  UISETP.GE.AND UP1, UPT, UR49, 0x1, UPT ;  /* 0x000000013100788c */ /* 0x000fe2000bf26270 */
[----:B------:R-:W-:Y:S01]  /*1310*/  IMAD.MOV.U32 R72, RZ, RZ, RZ ;  /* 0x000000ffff487224 */ /* 0x000fe200078e00ff */
[----:B------:R-:W-:Y:S01]  /*1320*/  UIADD3 UR8, UR49, 0x9f, URZ ;  /* 0x0000009f31087890 */ /* 0x000fe2000fffe03f */
[----:B------:R-:W-:Y:S01]  /*1330*/  IMAD.MOV.U32 R96, RZ, RZ, RZ ;  /* 0x000000ffff607224 */ /* 0x000fe200078e00ff */
[----:B------:R-:W-:Y:S01]  /*1340*/  UIMAD.WIDE.U32 UR6, UR5, UR6, URZ ;  /* 0x00000006050672a5 */ /* 0x000fe2000f8e003f */
[----:B------:R-:W-:Y:S02]  /*1350*/  CS2R R98, SRZ ;  /* 0x0000000000627805 */ /* 0x000fe4000001ff00 */
[----:B------:R-:W-:Y:S01]  /*1360*/  PLOP3.LUT P1, PT, PT, PT, UP1, 0x80, 0x0 ;  /* 0x000000000000781c */ /* 0x000fe20003f2f018 */
[----:B------:R-:W-:Y:S01]  /*1370*/  UIMAD.WIDE UR8, UR8, 0x66666667, URZ ;  /* 0x66666667080878a5 */ /* 0x000fe2000f8e023f */
[----:B------:R-:W-:Y:S01]  /*1380*/  IMAD.MOV.U32 R65, RZ, RZ, RZ ;  /* 0x000000ffff417224 */ /* 0x000fe200078e00ff */
[----:B------:R-:W-:Y:S01]  /*1390*/  @UP0 USHF.R.U32.HI UR38, URZ, UR4, UR7 ;  /* 0x000000043f260299 */ /* 0x000fe20008011607 */
[----:B------:R-:W-:Y:S01]  /*13a0*/  IMAD.MOV.U32 R76, RZ, RZ, RZ ;  /* 0x000000ffff4c7224 */ /* 0x000fe200078e00ff */
[----:B------:R-:W-:Y:S01]  /*13b0*/  USHF.R.U32.HI UR48, URZ, 0x1f, UR9 ;  /* 0x0000001f3f307899 */ /* 0x000fe20008011609 */
[----:B------:R-:W-:Y:S01]  /*13c0*/  CS2R R100, SRZ ;  /* 0x0000000000647805 */ /* 0x000fe2000001ff00 */
[----:B------:R-:W-:Y:S01]  /*13d0*/  UMOV UR39, UR5 ;  /* 0x0000000500277c82 */ /* 0x000fe20008000000 */
[----:B------:R-:W-:Y:S01]  /*13e0*/  IMAD.MOV.U32 R69, RZ, RZ, RZ ;  /* 0x000000ffff457224 */ /* 0x000fe200078e00ff */
[----:B------:R-:W-:Y:S01]  /*13f0*/  ULEA.HI.SX32 UR48, UR9, UR48, 0x1a ;  /* 0x0000003009307291 */ /* 0x000fe2000f8fd23f */
[----:B------:R-:W-:-:S02]  /*1400*/  IMAD.MOV.U32 R80, RZ, RZ, RZ ;  /* 0x000000ffff507224 */ /* 0x000fc400078e00ff */
[----:B------:R-:W-:Y:S01]  /*1410*/  IMAD.MOV.U32 R103, RZ, RZ, RZ ;  /* 0x000000ffff677224 */ /* 0x000fe200078e00ff */
[----:B------:R-:W-:Y:S08]  /*1420*/  @!P1 BRA `(.L_x_248) ;  /* 0x0000008400409947 */ /* 0x000ff00003800000 */
[----:B------:R-:W0:Y:S01]  /*1430*/  SHFL.IDX PT, R0, R23, RZ, 0x1f ;  /* 0x00001fff17007589 */ /* 0x000e2200000e0000 */
[----:B------:R-:W1:Y:S01]  /*1440*/  S2UR UR6, SR_CgaCtaId ;  /* 0x00000000000679c3 */ /* 0x000e620000008800 */
[----:B------:R-:W-:Y:S01]  /*1450*/  UMOV UR5, 0x400 ;  /* 0x0000040000057882 */ /* 0x000fe20000000000 */
[----:B0-----:R-:W-:Y:S01]  /*1460*/  R2UR UR41, R0 ;  /* 0x00000000002972ca */ /* 0x001fe200000e0000 */
[----:B-1----:R-:W-:-:S04]  /*1470*/  ULEA UR5, UR6, UR5, 0x18 ;  /* 0x0000000506057291 */ /* 0x002fc8000f8ec03f */
[----:B------:R-:W-:-:S04]  /*1480*/  UIADD3 UR5, UR5, 0x14400, URZ ;  /* 0x0001440005057890 */ /* 0x000fc8000fffe03f */
[----:B------:R-:W-:-:S04]  /*1490*/  ULOP3.LUT UP0, URZ, UR5, 0x9f, URZ, 0xc0, !UPT ;  /* 0x0000009f053f7892 */ /* 0x000fc8000f80c03f */
[----:B------:R-:W-:Y:S02]  /*14a0*/  ULEA.HI UR4, UR41, UR41, URZ, 0x1 ;  /* 0x0000002929047291 */ /* 0x000fe4000f8f083f */
[----:B------:R-:W-:Y:S02]  /*14b0*/  PLOP3.LUT P0, PT, PT, PT, UP0, 0x80, 0x0 ;  /* 0x000000000000781c */ /* 0x000fe40003f0f008 */
[----:B------:R-:W-:-:S04]  /*14c0*/  ULOP3.LUT UR4, UR4, 0x3e, URZ, 0xc0, !UPT ;  /* 0x0000003e04047892 */ /* 0x000fc8000f8ec03f */
[----:B------:R-:W-:-:S04]  /*14d0*/  UIADD3 UR4, UR41, -UR4, URZ ;  /* 0x8000000429047290 */ /* 0x000fc8000fffe03f */
[----:B------:R-:W-:-:S04]  /*14e0*/  ULEA UR4, UR4, UR5, 0xc ;  /* 0x0000000504047291 */ /* 0x000fc8000f8e603f */
[----:B------:R-:W-:-:S04]  /*14f0*/  USHF.R.U32.HI UR4, URZ, 0x4, UR4 ;  /* 0x000000043f047899 */ /* 0x000fc80008011604 */
[----:B------:R-:W-:Y:S01]  /*1500*/  ULOP3.LUT UR51, UR4, 0x3fff, URZ, 0xc0, !UPT ;  /* 0x00003fff04337892 */ /* 0x000fe2000f8ec03f */
[----:B------:R-:W-:Y:S11]  /*1510*/  @!P0 BRA `(.L_x_249) ;  /* 0x0000000000408947 */ /* 0x000ff60003800000 */
[----:B------:R-:W-:Y:S01]  /*1520*/  MOV R0, 0x0 ;  /* 0x0000000000007802 */ /* 0x000fe20000000f00 */
[----:B------:R-:W-:Y:S01]  /*1530*/  ULDC.64 UR4, c[0x4][0xc8] ;  /* 0x0100320000047ab9 */ /* 0x000fe20000000a00 */
[----:B------:R-:W-:Y:S01]  /*1540*/  ULDC.64 UR6, c[0x4][0x30] ;  /* 0x01000c0000067ab9 */ /* 0x000fe20000000a00 */
[----:B------:R-:W-:Y:S01]  /*1550*/  IMAD.U32 R4, RZ, RZ, UR4 ;  /* 0x00000004ff047e24 */ /* 0x000fe2000f8e00ff */
[----:B------:R0:W1:Y:S01]  /*1560*/  LDC.64 R14, c[0x4][R0] ;  /* 0x01000000000e7b82 */ /* 0x0000620000000a00 */
        /* <DEDUP_REMOVED lines=8> */
[----:B0-----:R-:W-:-:S07]  /*15f0*/  IMAD.MOV.U32 R13, RZ, RZ, RZ ;  /* 0x000000ffff0d7224 */ /* 0x001fce00078e00ff */
[----:B------:R-:W-:-:S07]  /*1600*/  LEPC R20, `(.L_x_249) ;  /* 0x000000001014794e */ /* 0x000fce0000000000 */
[----:B-1----:R-:W-:Y:S05]  /*1610*/  CALL.ABS.NOINC R14 ;  /* 0x000000000e007343 */ /* 0x002fea0003c00000 */
.L_x_249:
        /* <DEDUP_REMOVED lines=10> */
[----:B------:R-:W-:Y:S01]  /*16c0*/  @UP0 ULDC.64 UR14, c[0x0][0x9a8] ;  /* 0x00026a00000e0ab9 */ /* 0x000fe20000000a00 */
[----:B------:R-:W-:Y:S01]  /*16d0*/  @UP0 ULDC.64 UR18, c[0x0][0x9b0] ;  /* 0x00026c0000120ab9 */ /* 0x000fe20000000a00 */
[----:B------:R-:W-:Y:S01]  /*16e0*/  @UP1 ULDC.64 UR16, c[0x0][0x9b8] ;  /* 0x00026e0000101ab9 */ /* 0x000fe20000000a00 */
[----:B------:R-:W-:Y:S02]  /*16f0*/  @UP0 UIMAD UR8, UR37, UR14, URZ ;  /* 0x0000000e250802a4 */ /* 0x000fe4000f8e023f */
[----:B------:R-:W-:Y:S02]  /*1700*/  @UP1 UIMAD UR10, UR37, UR16, URZ ;  /* 0x00000010250a12a4 */ /* 0x000fe4000f8e023f */
[----:B------:R-:W-:Y:S02]  /*1710*/  @UP0 UIMAD UR15, UR36, UR15, UR8 ;  /* 0x0000000f240f02a4 */ /* 0x000fe4000f8e0208 */
[----:B------:R-:W-:Y:S02]  /*1720*/  @UP1 UIMAD.WIDE.U32 UR8, UR36, UR16, URZ ;  /* 0x00000010240812a5 */ /* 0x000fe4000f8e003f */
[----:B------:R-:W-:-:S02]  /*1730*/  @UP0 UIMAD.WIDE.U32 UR12, UR36, UR14, URZ ;  /* 0x0000000e240c02a5 */ /* 0x000fc4000f8e003f */
[----:B------:R-:W-:Y:S02]  /*1740*/  @UP1 UIMAD UR16, UR36, UR17, UR10 ;  /* 0x00000011241012a4 */ /* 0x000fe4000f8e020a */
[----:B------:R-:W-:Y:S02]  /*1750*/  @UP1 USHF.R.S32.HI UR17, URZ, 0x1f, UR38 ;  /* 0x0000001f3f111899 */ /* 0x000fe40008011426 */
[----:B------:R-:W-:Y:S01]  /*1760*/  @UP0 USHF.R.S32.HI UR14, URZ, 0x1f, UR38 ;  /* 0x0000001f3f0e0899 */ /* 0x000fe20008011426 */
[----:B------:R-:W-:Y:S01]  /*1770*/  @UP1 ULDC.64 UR10, c[0x0][0x9c0] ;  /* 0x00027000000a1ab9 */ /* 0x000fe20000000a00 */
[----:B------:R-:W-:Y:S02]  /*1780*/  @UP0 UIADD3 UR13, UR13, UR15, URZ ;  /* 0x0000000f0d0d0290 */ /* 0x000fe4000fffe03f */
[----:B------:R-:W-:Y:S02]  /*1790*/  @UP1 UIMAD UR15, UR17, UR10, URZ ;  /* 0x0000000a110f12a4 */ /* 0x000fe4000f8e023f */
[----:B------:R-:W-:-:S02]  /*17a0*/  @UP0 UIMAD UR14, UR14, UR18, URZ ;  /* 0x000000120e0e02a4 */ /* 0x000fc4000f8e023f */
[----:B------:R-:W-:Y:S02]  /*17b0*/  @UP1 UIADD3 UR9, UR9, UR16, URZ ;  /* 0x0000001009091290 */ /* 0x000fe4000fffe03f */
[----:B------:R-:W-:Y:S02]  /*17c0*/  @UP1 UIMAD UR15, UR38, UR11, UR15 ;  /* 0x0000000b260f12a4 */ /* 0x000fe4000f8e020f */
[----:B------:R-:W-:Y:S02]  /*17d0*/  @UP0 UIMAD UR14, UR38, UR19, UR14 ;  /* 0x00000013260e02a4 */ /* 0x000fe4000f8e020e */
[----:B------:R-:W-:Y:S02]  /*17e0*/  @UP0 UIMAD.WIDE.U32 UR12, UR38, UR18, UR12 ;  /* 0x00000012260c02a5 */ /* 0x000fe4000f8e000c */
[----:B------:R-:W-:Y:S02]  /*17f0*/  @UP1 UIMAD.WIDE.U32 UR10, UR38, UR10, UR8 ;  /* 0x0000000a260a12a5 */ /* 0x000fe4000f8e0008 */
[----:B------:R-:W-:-:S02]  /*1800*/  @UP0 UIADD3 UR9, UR13, UR14, URZ ;  /* 0x0000000e0d090290 */ /* 0x000fc4000fffe03f */
[----:B------:R-:W-:Y:S02]  /*1810*/  @UP0 ULEA UR6, UP2, UR12, UR6, 0x2 ;  /* 0x000000060c060291 */ /* 0x000fe4000f84103f */
[----:B------:R-:W-:Y:S02]  /*1820*/  @UP1 UIADD3 UR8, UR11, UR15, URZ ;  /* 0x0000000f0b081290 */ /* 0x000fe4000fffe03f */
[----:B------:R-:W-:Y:S02]  /*1830*/  @UP1 ULEA UR4, UP3, UR10, UR4, 0x2 ;  /* 0x000000040a041291 */ /* 0x000fe4000f86103f */
[----:B------:R-:W-:Y:S01]  /*1840*/  @UP0 ULEA.HI.X UR7, UR12, UR7, UR9, 0x2, UP2 ;  /* 0x000000070c070291 */ /* 0x000fe200090f1409 */
[----:B------:R-:W-:Y:S01]  /*1850*/  IMAD.U32 R6, RZ, RZ, UR6 ;  /* 0x00000006ff067e24 */ /* 0x000fe2000f8e00ff */
[----:B------:R-:W-:Y:S02]  /*1860*/  @UP1 ULEA.HI.X UR5, UR10, UR5, UR8, 0x2, UP3 ;  /* 0x000000050a051291 */ /* 0x000fe400098f1408 */
[----:B------:R-:W-:-:S02]  /*1870*/  MOV R8, UR4 ;  /* 0x0000000400087c02 */ /* 0x000fc40008000f00 */
[----:B------:R-:W-:Y:S02]  /*1880*/  IMAD.U32 R7, RZ, RZ, UR7 ;  /* 0x00000007ff077e24 */ /* 0x000fe4000f8e00ff */
[----:B------:R-:W-:-:S03]  /*1890*/  IMAD.U32 R9, RZ, RZ, UR5 ;  /* 0x00000005ff097e24 */ /* 0x000fc6000f8e00ff */
[----:B------:R0:W2:Y:S04]  /*18a0*/  @P0 LDG.E R5, desc[UR46][R6.64] ;  /* 0x0000002e06050981 */ /* 0x0000a8000c1e1900 */
[----:B------:R-:W2:Y:S01]  /*18b0*/  @P1 LDG.E R0, desc[UR46][R8.64] ;  /* 0x0000002e08001981 */ /* 0x000ea2000c1e1900 */
[----:B------:R-:W1:Y:S01]  /*18c0*/  S2UR UR5, SR_CgaCtaId ;  /* 0x00000000000579c3 */ /* 0x000e620000008800 */
[----:B------:R-:W-:Y:S01]  /*18d0*/  ULEA.HI UR4, UR43, UR43, URZ, 0x1 ;  /* 0x0000002b2b047291 */ /* 0x000fe2000f8f083f */
[----:B------:R-:W-:-:S03]  /*18e0*/  MOV R3, 0x400 ;  /* 0x0000040000037802 */ /* 0x000fc60000000f00 */
[----:B------:R-:W-:Y:S01]  /*18f0*/  ULOP3.LUT UR4, UR4, 0xfffffffe, URZ, 0xc0, !UPT ;  /* 0xfffffffe04047892 */ /* 0x000fe2000f8ec03f */
[----:B0-----:R-:W-:-:S03]  /*1900*/  IMAD.U32 R6, RZ, RZ, UR44 ;  /* 0x0000002cff067e24 */ /* 0x001fc6000f8e00ff */
[----:B------:R-:W-:Y:S02]  /*1910*/  UIADD3 UR4, UR43, -UR4, URZ ;  /* 0x800000042b047290 */ /* 0x000fe4000fffe03f */
[----:B------:R-:W-:-:S04]  /*1920*/  ISETP.NE.AND P0, PT, R6, 0x3, PT ;  /* 0x000000030600780c */ /* 0x000fc80003f05270 */
[----:B------:R-:W-:Y:S01]  /*1930*/  IMAD.U32 R10, RZ, RZ, UR4 ;  /* 0x00000004ff0a7e24 */ /* 0x000fe2000f8e00ff */
[----:B------:R-:W-:-:S04]  /*1940*/  ULDC UR4, c[0x0][0x9d8] ;  /* 0x0002760000047ab9 */ /* 0x000fc80000000800 */
[----:B------:R-:W-:Y:S01]  /*1950*/  SHF.L.U32 R10, R10, 0x1f, RZ ;  /* 0x0000001f0a0a7819 */ /* 0x000fe200000006ff */
[----:B-1----:R-:W-:-:S05]  /*1960*/  IMAD.U32 R4, RZ, RZ, UR5 ;  /* 0x00000005ff047e24 */ /* 0x002fca000f8e00ff */
[----:B------:R-:W-:-:S04]  /*1970*/  LEA R3, R4, R3, 0x18 ;  /* 0x0000000304037211 */ /* 0x000fc800078ec0ff */
[----:B------:R-:W0:Y:S01]  /*1980*/  SYNCS.PHASECHK.TRANS64.TRYWAIT P1, [R3+URZ+0x29800], R10 ;  /* 0x0298000a030075a7 */ /* 0x000e22000802017f */
[----:B--2---:R-:W-:-:S04]  /*1990*/  FMUL.FTZ R0, R5, R0 ;  /* 0x0000000005007220 */ /* 0x004fc80000410000 */
[----:B------:R-:W-:Y:S01]  /*19a0*/  FMUL.FTZ R0, R0, UR4 ;  /* 0x0000000400007c20 */ /* 0x000fe20008410000 */
[----:B0-----:R-:W-:Y:S06]  /*19b0*/  @!P1 BRA `(.L_x_250) ;  /* 0x000000ec00f49947 */ /* 0x001fec0003800000 */
.L_x_377:
[----:B------:R-:W-:Y:S05]  /*19c0*/  @!P0 BRA `(.L_x_251) ;  /* 0x0000000000048947 */ /* 0x000fea0003800000 */
[----:B------:R-:W-:Y:S01]  /*19d0*/  BPT.TRAP 0x1 ;  /* 0x000000040000795c */ /* 0x000fe20000300000 */
.L_x_251:
[----:B------:R-:W-:Y:S02]  /*19e0*/  IMAD.U32 R6, RZ, RZ, UR50 ;  /* 0x00000032ff067e24 */ /* 0x000fe4000f8e00ff */
[----:B------:R-:W-:Y:S02]  /*19f0*/  IMAD.U32 R7, RZ, RZ, UR42 ;  /* 0x0000002aff077e24 */ /* 0x000fe4000f8e00ff */
[----:B------:R-:W-:-:S03]  /*1a00*/  IMAD R5, R6, 0x8, R3 ;  /* 0x0000000806057824 */ /* 0x000fc600078e0203 */
[----:B------:R-:W-:-:S04]  /*1a10*/  SHF.L.U32 R6, R7, 0x1f, RZ ;  /* 0x0000001f07067819 */ /* 0x000fc800000006ff */
[----:B------:R1:W2:Y:S01]  /*1a20*/  SYNCS.PHASECHK.TRANS64.TRYWAIT P1, [R5+URZ+0x29830], R6 ;  /* 0x02983006050075a7 */ /* 0x0002a2000802017f */
[----:B------:R-:W-:Y:S05]  /*1a30*/  @!P0 BRA `(.L_x_252) ;  /* 0x0000000000048947 */ /* 0x000fea0003800000 */
[----:B------:R-:W-:Y:S01]  /*1a40*/  BPT.TRAP 0x1 ;  /* 0x000000040000795c */ /* 0x000fe20000300000 */
.L_x_252:
[----:B------:R-:W3:Y:S01]  /*1a50*/  S2R R7, SR_TID.X ;  /* 0x0000000000077919 */ /* 0x000ee20000002100 */
[----:B------:R-:W-:Y:S01]  /*1a60*/  IMAD.MOV.U32 R87, RZ, RZ, RZ ;  /* 0x000000ffff577224 */ /* 0x000fe200078e00ff */
[----:B---3--:R-:W-:Y:S01]  /*1a70*/  LOP3.LUT P2, RZ, R7, 0x7f, RZ, 0xc0, !PT ;  /* 0x0000007f07ff7812 */ /* 0x008fe2000784c0ff */
[----:B--2---:R-:W-:-:S12]  /*1a80*/  @P1 BRA `(.L_x_253) ;  /* 0x0000000000081947 */ /* 0x004fd80003800000 */
[----:B------:R-:W2:Y:S02]  /*1a90*/  SYNCS.PHASECHK.TRANS64.TRYWAIT P1, [R5+URZ+0x29830], R6 ;  /* 0x02983006050075a7 */ /* 0x000ea4000802017f */
[----:B--2---:R-:W-:Y:S05]  /*1aa0*/  @!P1 BRA `(.L_x_254) ;  /* 0x000000ec00cc9947 */ /* 0x004fea0003800000 */
.L_x_253:
[----:B------:R-:W-:Y:S05]  /*1ab0*/  WARPSYNC.ALL ;  /* 0x0000000000007948 */ /* 0x000fea0003800000 */
[----:B------:R-:W-:Y:S01]  /*1ac0*/  R2UR UR4, R3 ;  /* 0x00000000030472ca */ /* 0x000fe200000e0000 */
[----:B------:R-:W-:Y:S01]  /*1ad0*/  ULOP3.LUT UR28, UR51, 0x10000, URZ, 0xfc, !UPT ;  /* 0x00010000331c7892 */ /* 0x000fe2000f8efc3f */
[----:B------:R-:W-:Y:S01]  /*1ae0*/  WARPGROUP.ARRIVE ;  /* 0x00000000000079c5 */ /* 0x000fe20000000000 */
[----:B------:R-:W-:Y:S01]  /*1af0*/  UMOV UR25, 0x80000020 ;  /* 0x8000002000197882 */ /* 0x000fe20000000000 */
[----:B------:R-:W-:Y:S01]  /*1b00*/  UMOV UR27, 0x80000020 ;  /* 0x80000020001b7882 */ /* 0x000fe20000000000 */
[----:B------:R-:W-:Y:S01]  /*1b10*/  UMOV UR5, UR25 ;  /* 0x0000001900057c82 */ /* 0x000fe20008000000 */
[----:B------:R-:W-:Y:S01]  /*1b20*/  UMOV UR7, 0x80000020 ;  /* 0x8000002000077882 */ /* 0x000fe20000000000 */
[----:B------:R-:W-:Y:S01]  /*1b30*/  UMOV UR9, UR25 ;  /* 0x0000001900097c82 */ /* 0x000fe20008000000 */
[----:B------:R-:W-:Y:S01]  /*1b40*/  UMOV UR24, UR28 ;  /* 0x0000001c00187c82 */ /* 0x000fe20008000000 */
[----:B------:R-:W-:Y:S01]  /*1b50*/  UMOV UR11, 0x80000020 ;  /* 0x80000020000b7882 */ /* 0x000fe20000000000 */
[----:B------:R-:W-:Y:S01]  /*1b60*/  UMOV UR8, UR24 ;  /* 0x0000001800087c82 */ /* 0x000fe20008000000 */
[----:B------:R-:W-:Y:S01]  /*1b70*/  UIADD3 UR12, UR28, 0x2, URZ ;  /* 0x000000021c0c7890 */ /* 0x000fe2000fffe03f */
[----:B------:R-:W-:Y:S01]  /*1b80*/  VIADD R9, R168, UR49 ;  /* 0x00000031a8097c36 */ /* 0x000fe20008000000 */
[----:B------:R-:W-:Y:S01]  /*1b90*/  UIADD3 UR4, UR4, 0x1a400, URZ ;  /* 0x0001a40004047890 */ /* 0x000fe2000fffe03f */
[----:B------:R-:W3:Y:S01]  /*1ba0*/  S2R R77, SR_TID.X ;  /* 0x00000000004d7919 */ /* 0x000ee20000002100 */
[----:B------:R-:W-:Y:S01]  /*1bb0*/  UMOV UR15, 0x80000020 ;  /* 0x80000020000f7882 */ /* 0x000fe20000000000 */
[----:B------:R-:W-:-:S02]  /*1bc0*/  UIADD3 UR16, UR28, 0x200, URZ ;  /* 0x000002001c107890 */ /* 0x000fc4000fffe03f */
[----:B------:R-:W-:Y:S01]  /*1bd0*/  USHF.R.U32.HI UR4, URZ, 0x4, UR4 ;  /* 0x000000043f047899 */ /* 0x000fe20008011604 */
[----:B------:R-:W-:Y:S01]  /*1be0*/  UMOV UR19, 0x80000020 ;  /* 0x8000002000137882 */ /* 0x000fe20000000000 */
[----:B------:R-:W-:Y:S02]  /*1bf0*/  UMOV UR23, 0x80000020 ;  /* 0x8000002000177882 */ /* 0x000fe40000000000 */
[----:B------:R-:W-:Y:S01]  /*1c00*/  ULOP3.LUT UR4, UR4, 0x3fff, URZ, 0xc0, !UPT ;  /* 0x00003fff04047892 */ /* 0x000fe2000f8ec03f */
[----:B------:R-:W-:Y:S01]  /*1c10*/  UMOV UR31, 0x80000020 ;  /* 0x80000020001f7882 */ /* 0x000fe20000000000 */
[----:B------:R-:W-:Y:S02]  /*1c20*/  UISETP.GE.AND UP0, UPT, UR49, 0xa1, UPT ;  /* 0x000000a13100788c */ /* 0x000fe4000bf06270 */
[----:B------:R-:W-:-:S03]  /*1c30*/  ULOP3.LUT UR45, UR4, 0x10000, URZ, 0xfc, !UPT ;  /* 0x00010000042d7892 */ /* 0x000fc6000f8efc3f */
[----:B------:R-:W-:Y:S01]  /*1c40*/  UMOV UR4, UR24 ;  /* 0x0000001800047c82 */ /* 0x000fe20008000000 */
[----:B------:R-:W-:-:S04]  /*1c50*/  UIMAD UR32, UR50, 0x780, UR45 ;  /* 0x00000780322078a4 */ /* 0x000fc8000f8e022d */
[----:B------:R-:W-:Y:S02]  /*1c60*/  UIADD3 UR6, UR32, 0x100, URZ ;  /* 0x0000010020067890 */ /* 0x000fe4000fffe03f */
[----:B------:R-:W-:Y:S02]  /*1c70*/  UIADD3 UR10, UR32, 0x180, URZ ;  /* 0x00000180200a7890 */ /* 0x000fe4000fffe03f */
[----:B------:R-:W-:Y:S01]  /*1c80*/  UMOV UR26, UR32 ;  /* 0x00000020001a7c82 */ /* 0x000fe20008000000 */
[----:B------:R-:W-:Y:S01]  /*1c90*/  UIADD3 UR14, UR32, 0x182, URZ ;  /* 0x00000182200e7890 */ /* 0x000fe2000fffe03f */
[----:B------:R-:W-:Y:S01]  /*1ca0*/  QGMMA.64x32x32.F32.E4M3.E4M3 R104, gdesc[UR24], RZ, !UPT, gsb0 ;  /* 0x00600000186879f3 */ /* 0x000fe2000c0008ff */
[----:B------:R-:W-:Y:S01]  /*1cb0*/  UIADD3 UR26, UR32, 0x80, URZ ;  /* 0x00000080201a7890 */ /* 0x000fe2000fffe03f */
[----:B------:R-:W-:Y:S01]  /*1cc0*/  UMOV UR27, 0x80000020 ;  /* 0x80000020001b7882 */ /* 0x000fe20000000000 */
[----:B------:R-:W-:Y:S02]  /*1cd0*/  UIADD3 UR18, UR32, 0x400, URZ ;  /* 0x0000040020127890 */ /* 0x000fe4000fffe03f */
[----:B------:R-:W-:-:S02]  /*1ce0*/  UIADD3 UR22, UR32, 0x402, URZ ;  /* 0x0000040220167890 */ /* 0x000fc4000fffe03f */
[----:B------:R-:W-:Y:S01]  /*1cf0*/  UIADD3 UR30, UR32, 0x680, URZ ;  /* 0x00000680201e7890 */ /* 0x000fe2000fffe03f */
        /* <DEDUP_REMOVED lines=168> */
[----:B-12---:R-:W1:Y:S08]  /*2780*/  MUFU.TANH R6, R106 ;  /* 0x0000006a00067308 */ /* 0x006e700000002400 */
[----:B------:R-:W2:Y:S08]  /*2790*/  MUFU.TANH R74, R112 ;  /* 0x00000070004a7308 */ /* 0x000eb00000002400 */
[----:B------:R-:W2:Y:S08]  /*27a0*/  MUFU.TANH R7, R107 ;  /* 0x0000006b00077308 */ /* 0x000eb00000002400 */
[----:B------:R-:W-:Y:S01]  /*27b0*/  MUFU.TANH R86, R116 ;  /* 0x0000007400567308 */ /* 0x000fe20000002400 */
        /* <DEDUP_REMOVED lines=21> */
[----:B0-----:R-:W0:Y:S01]  /*2910*/  MUFU.TANH R10, R111 ;  /* 0x0000006f000a7308 */ /* 0x001e220000002400 */
[C---:B------:R-:W-:Y:S01]  /*2920*/  FMUL.FTZ R99, R0.reuse, R99 ;  /* 0x0000006300637220 */ /* 0x040fe20000410000 */
[----:B------:R-:W-:-:S06]  /*2930*/  FMUL.FTZ R103, R0, R103 ;  /* 0x0000006700677220 */ /* 0x000fcc0000410000 */
[----:B------:R-:W0:Y:S08]  /*2940*/  MUFU.TANH R117, R117 ;  /* 0x0000007500757308 */ /* 0x000e300000002400 */
[----:B------:R-:W0:Y:S08]  /*2950*/  MUFU.TANH R12, R114 ;  /* 0x00000072000c7308 */ /* 0x000e300000002400 */
[----:B------:R-:W0:Y:S08]  /*2960*/  MUFU.TANH R84, R88 ;  /* 0x0000005800547308 */ /* 0x000e300000002400 */
[----:B------:R-:W0:Y:S08]  /*2970*/  MUFU.TANH R14, R115 ;  /* 0x00000073000e7308 */ /* 0x000e300000002400 */
[----:B------:R-:W0:Y:S01]  /*2980*/  MUFU.TANH R82, R89 ;  /* 0x0000005900527308 */ /* 0x000e220000002400 */
[----:B------:R-:W-:-:S02]  /*2990*/  WARPGROUP.DEPBAR.LE gsb0, 0x0 ;  /* 0x00008000000079c5 */ /* 0x000fc40000010000 */
[----:B------:R-:W-:Y:S01]  /*29a0*/  WARPGROUP.ARRIVE ;  /* 0x00000000000079c5 */ /* 0x000fe20000000000 */
[C---:B------:R-:W-:Y:S01]  /*29b0*/  FMUL.FTZ R56, R0.reuse, R56 ;  /* 0x0000003800387220 */ /* 0x040fe20000410000 */
[C---:B------:R-:W-:Y:S01]  /*29c0*/  FMUL.FTZ R64, R0.reuse, R64 ;  /* 0x0000004000407220 */ /* 0x040fe20000410000 */
[C---:B------:R-:W-:Y:S01]  /*29d0*/  FMUL.FTZ R66, R0.reuse, R66 ;  /* 0x0000004200427220 */ /* 0x040fe20000410000 */
[C---:B------:R-:W-:Y:S01]  /*29e0*/  FMUL.FTZ R70, R0.reuse, R70 ;  /* 0x0000004600467220 */ /* 0x040fe20000410000 */
[----:B------:R4:W-:Y:S01]  /*29f0*/  MUFU.TANH R13, R56 ;  /* 0x00000038000d7308 */ /* 0x0009e20000002400 */
[----:B------:R-:W-:Y:S01]  /*2a00*/  QGMMA.64x32x32.F32.E4M3.E4M3 R40, gdesc[UR20], R40, gsb0 ;  /* 0x00600000142879f3 */ /* 0x000fe20008000828 */
[----:B------:R-:W-:Y:S01]  /*2a10*/  UIADD3 UR22, UR32, 0x702, URZ ;  /* 0x0000070220167890 */ /* 0x000fe2000fffe03f */
[C---:B------:R-:W-:Y:S01]  /*2a20*/  FMUL.FTZ R57, R0.reuse, R57 ;  /* 0x0000003900397220 */ /* 0x040fe20000410000 */
[----:B------:R-:W-:Y:S01]  /*2a30*/  UMOV UR23, 0x80000020 ;  /* 0x8000002000177882 */ /* 0x000fe20000000000 */
        /* <DEDUP_REMOVED lines=9> */
[C---:B------:R-:W-:Y:S01]  /*2ad0*/  FMUL.FTZ R68, R0.reuse, R68 ;  /* 0x0000004400447220 */ /* 0x040fe20000410000 */
[C---:B------:R-:W-:Y:S01]  /*2ae0*/  FMUL.FTZ R62, R0.reuse, R62 ;  /* 0x0000003e003e7220 */ /* 0x040fe20000410000 */
[----:B------:R3:W-:Y:S01]  /*2af0*/  MUFU.TANH R15, R66 ;  /* 0x00000042000f7308 */ /* 0x0007e20000002400 */
[C---:B------:R-:W-:Y:S01]  /*2b00*/  FMUL.FTZ R63, R0.reuse, R63 ;  /* 0x0000003f003f7220 */ /* 0x040fe20000410000 */
[C---:B------:R-:W-:Y:S01]  /*2b10*/  ISETP.GT.AND P1, PT, R9.reuse, RZ, PT ;  /* 0x000000ff0900720c */ /* 0x040fe20003f24270 */
[C---:B------:R-:W-:Y:S01]  /*2b20*/  FMUL.FTZ R69, R0.reuse, R69 ;  /* 0x0000004500457220 */ /* 0x040fe20000410000 */
[C---:B------:R-:W-:Y:S01]  /*2b30*/  ISETP.GT.AND P2, PT, R9.reuse, 0x1, PT ;  /* 0x000000010900780c */ /* 0x040fe20003f44270 */
[----:B------:R-:W-:Y:S01]  /*2b40*/  FMUL.FTZ R71, R0, R71 ;  /* 0x0000004700477220 */ /* 0x000fe20000410000 */
[----:B------:R-:W-:Y:S01]  /*2b50*/  ISETP.GT.AND P3, PT, R9, 0x8, PT ;  /* 0x000000080900780c */ /* 0x000fe20003f64270 */
[----:B------:R-:W-:Y:S01]  /*2b60*/  IMAD.U32 R89, RZ, RZ, UR6 ;  /* 0x00000006ff597e24 */ /* 0x000fe2000f8e00ff */
[----:B-----5:R-:W-:Y:S01]  /*2b70*/  FSEL R64, R104, -INF , P1 ;  /* 0xff80000068407808 */ /* 0x020fe20000800000 */
[----:B------:R4:W-:Y:S01]  /*2b80*/  MUFU.TANH R72, R70 ;  /* 0x0000004600487308 */ /* 0x0009e20000002400 */
[----:B------:R-:W-:-:S02]  /*2b90*/  FSEL R11, R11, -INF , P2 ;  /* 0xff8000000b0b7808 */ /* 0x000fc40001000000 */
[C---:B------:R-:W-:Y:S02]  /*2ba0*/  ISETP.GT.AND P4, PT, R9.reuse, 0x9, PT ;  /* 0x000000090900780c */ /* 0x040fe40003f84270 */
[----:B---3--:R-:W-:Y:S02]  /*2bb0*/  FSEL R66, R108, -INF , P3 ;  /* 0xff8000006c427808 */ /* 0x008fe40001800000 */
[----:B------:R-:W-:Y:S01]  /*2bc0*/  FMNMX.FTZ R75, R64, R11, !PT ;  /* 0x0000000b404b7209 */ /* 0x000fe20007810000 */
[----:B------:R-:W3:Y:S01]  /*2bd0*/  MUFU.TANH R20, R118 ;  /* 0x0000007600147308 */ /* 0x000ee20000002400 */
[----:B------:R-:W-:Y:S02]  /*2be0*/  ISETP.GT.AND P5, PT, R9, 0x10, PT ;  /* 0x000000100900780c */ /* 0x000fe40003fa4270 */
[----:B----4-:R-:W-:Y:S02]  /*2bf0*/  FSEL R70, R109, -INF , P4 ;  /* 0xff8000006d467808 */ /* 0x010fe40002000000 */
[----:B------:R-:W-:-:S02]  /*2c00*/  FMNMX.FTZ R75, R66, R75, !PT ;  /* 0x0000004b424b7209 */ /* 0x000fc40007810000 */
[----:B-1----:R-:W-:Y:S01]  /*2c10*/  FSEL R6, R6, -INF , P1 ;  /* 0xff80000006067808 */ /* 0x002fe20000800000 */
[----:B------:R1:W4:Y:S01]  /*2c20*/  MUFU.TANH R76, R92 ;  /* 0x0000005c004c7308 */ /* 0x0003220000002400 */
[----:B------:R-:W-:Y:S02]  /*2c30*/  ISETP.GT.AND P1, PT, R9, 0x11, PT ;  /* 0x000000110900780c */ /* 0x000fe40003f24270 */
[----:B--2---:R-:W-:Y:S02]  /*2c40*/  FSEL R74, R74, -INF , P5 ;  /* 0xff8000004a4a7808 */ /* 0x004fe40002800000 */
[----:B------:R-:W-:Y:S02]  /*2c50*/  FMNMX.FTZ R75, R70, R75, !PT ;  /* 0x0000004b464b7209 */ /* 0x000fe40007810000 */
[----:B------:R-:W-:Y:S01]  /*2c60*/  FSEL R7, R7, -INF , P2 ;  /* 0xff80000007077808 */ /* 0x000fe20001000000 */
[----:B------:R-:W2:Y:S01]  /*2c70*/  MUFU.TANH R119, R119 ;  /* 0x0000007700777308 */ /* 0x000ea20000002400 */
[----:B------:R-:W-:-:S02]  /*2c80*/  ISETP.GT.AND P2, PT, R9, 0x18, PT ;  /* 0x000000180900780c */ /* 0x000fc40003f44270 */
[----:B------:R-:W-:Y:S02]  /*2c90*/  FSEL R78, R78, -INF , P1 ;  /* 0xff8000004e4e7808 */ /* 0x000fe40000800000 */
[----:B------:R-:W-:Y:S02]  /*2ca0*/  FMNMX.FTZ R75, R74, R75, !PT ;  /* 0x0000004b4a4b7209 */ /* 0x000fe40007810000 */
[----:B------:R-:W-:Y:S01]  /*2cb0*/  FSEL R8, R8, -INF , P3 ;  /* 0xff80000008087808 */ /* 0x000fe20001800000 */
[----:B------:R-:W-:Y:S01]  /*2cc0*/  MUFU.TANH R90, R90 ;  /* 0x0000005a005a7308 */ /* 0x000fe20000002400 */
[C---:B------:R-:W-:Y:S02]  /*2cd0*/  ISETP.GT.AND P3, PT, R9.reuse, 0x19, PT ;  /* 0x000000190900780c */ /* 0x040fe40003f64270 */
[----:B------:R-:W-:Y:S01]  /*2ce0*/  FSEL R86, R86, -INF , P2 ;  /* 0xff80000056567808 */ /* 0x000fe20001000000 */
[----:B------:R-:W-:Y:S02]  /*2cf0*/  WARPGROUP.DEPBAR.LE gsb0, 0x0 ;  /* 0x00008000000079c5 */ /* 0x000fe40000010000 */
[----:B------:R-:W-:Y:S01]  /*2d00*/  WARPGROUP.ARRIVE ;  /* 0x00000000000079c5 */ /* 0x000fe20000000000 */
[----:B------:R-:W-:Y:S01]  /*2d10*/  FMNMX.FTZ R75, R78, R75, !PT ;  /* 0x0000004b4e4b7209 */ /* 0x000fe20007810000 */
[----:B------:R-:W-:Y:S01]  /*2d20*/  MUFU.TANH R93, R93 ;  /* 0x0000005d005d7308 */ /* 0x000fe20000002400 */
[----:B0-----:R-:W-:Y:S01]  /*2d30*/  FSEL R10, R10, -INF , P4 ;  /* 0xff8000000a0a7808 */ /* 0x001fe20002000000 */
[C---:B------:R-:W-:Y:S01]  /*2d40*/  FMUL.FTZ R40, R0.reuse, R40 ;  /* 0x0000002800287220 */ /* 0x040fe20000410000 */
[----:B------:R-:W-:Y:S01]  /*2d50*/  ISETP.GT.AND P4, PT, R9, 0x20, PT ;  /* 0x000000200900780c */ /* 0x000fe20003f84270 */
[----:B------:R-:W-:Y:S01]  /*2d60*/  QGMMA.64x32x32.F32.E4M3.E4M3 R24, gdesc[UR20], R24, gsb0 ;  /* 0x00600000141879f3 */ /* 0x000fe20008000818 */
[----:B-1----:R-:W-:Y:S01]  /*2d70*/  FSEL R92, R117, -INF , P3 ;  /* 0xff800000755c7808 */ /* 0x002fe20001800000 */
[----:B------:R-:W-:Y:S01]  /*2d80*/  FMUL.FTZ R42, R0, R42 ;  /* 0x0000002a002a7220 */ /* 0x000fe20000410000 */
[----:B------:R-:W-:Y:S01]  /*2d90*/  FMNMX.FTZ R75, R86, R75, !PT ;  /* 0x0000004b564b7209 */ /* 0x000fe20007810000 */
[----:B------:R-:W0:Y:S01]  /*2da0*/  MUFU.TANH R96, R96 ;  /* 0x0000006000607308 */ /* 0x000e220000002400 */
[----:B------:R-:W-:Y:S01]  /*2db0*/  FSEL R12, R12, -INF , P5 ;  /* 0xff8000000c0c7808 */ /* 0x000fe20002800000 */
[C---:B------:R-:W-:Y:S01]  /*2dc0*/  FMUL.FTZ R44, R0.reuse, R44 ;  /* 0x0000002c002c7220 */ /* 0x040fe20000410000 */
[C---:B------:R-:W-:Y:S01]  /*2dd0*/  ISETP.GT.AND P5, PT, R9.reuse, 0x21, PT ;  /* 0x000000210900780c */ /* 0x040fe20003fa4270 */
[----:B------:R-:W-:Y:S01]  /*2de0*/  FMUL.FTZ R46, R0, R46 ;  /* 0x0000002e002e7220 */ /* 0x000fe20000410000 */
[----:B------:R-:W-:Y:S01]  /*2df0*/  FSEL R84, R84, -INF , P4 ;  /* 0xff80000054547808 */ /* 0x000fe20002000000 */
[----:B------:R-:W-:Y:S01]  /*2e00*/  FMUL.FTZ R48, R0, R48 ;  /* 0x0000003000307220 */ /* 0x000fe20000410000 */
[----:B------:R-:W-:Y:S01]  /*2e10*/  FMNMX.FTZ R75, R92, R75, !PT ;  /* 0x0000004b5c4b7209 */ /* 0x000fe20007810000 */
[----:B------:R-:W1:Y:S01]  /*2e20*/  MUFU.TANH R91, R91 ;  /* 0x0000005b005b7308 */ /* 0x000e620000002400 */
[----:B------:R-:W-:Y:S01]  /*2e30*/  FSEL R14, R14, -INF , P1 ;  /* 0xff8000000e0e7808 */ /* 0x000fe20000800000 */
[C---:B------:R-:W-:Y:S01]  /*2e40*/  FMUL.FTZ R50, R0.reuse, R50 ;  /* 0x0000003200327220 */ /* 0x040fe20000410000 */
[C---:B------:R-:W-:Y:S01]  /*2e50*/  ISETP.GT.AND P1, PT, R9.reuse, 0x28, PT ;  /* 0x000000280900780c */ /* 0x040fe20003f24270 */
[----:B------:R-:W-:Y:S01]  /*2e60*/  FMUL.FTZ R73, R0, R54 ;  /* 0x0000003600497220 */ /* 0x000fe20000410000 */
[----:B------:R-:W-:Y:S01]  /*2e70*/  FSEL R82, R82, -INF , P5 ;  /* 0xff80000052527808 */ /* 0x000fe20002800000 */
[----:B------:R-:W-:Y:S01]  /*2e80*/  FMUL.FTZ R56, R0, R51 ;  /* 0x0000003300387220 */ /* 0x000fe20000410000 */
[----:B------:R-:W-:Y:S01]  /*2e90*/  FMNMX.FTZ R75, R84, R75, !PT ;  /* 0x0000004b544b7209 */ /* 0x000fe20007810000 */
[----:B------:R-:W-:Y:S01]  /*2ea0*/  MUFU.TANH R94, R94 ;  /* 0x0000005e005e7308 */ /* 0x000fe20000002400 */
[----:B---3--:R-:W-:Y:S01]  /*2eb0*/  FSEL R20, R20, -INF , P2 ;  /* 0xff80000014147808 */ /* 0x008fe20001000000 */
[C---:B------:R-:W-:Y:S01]  /*2ec0*/  FMUL.FTZ R41, R0.reuse, R41 ;  /* 0x0000002900297220 */ /* 0x040fe20000410000 */
[----:B------:R-:W-:Y:S01]  /*2ed0*/  ISETP.GT.AND P2, PT, R9, 0x29, PT ;  /* 0x000000290900780c */ /* 0x000fe20003f44270 */
[----:B------:R-:W-:Y:S01]  /*2ee0*/  FMUL.FTZ R45, R0, R45 ;  /* 0x0000002d002d7220 */ /* 0x000fe20000410000 */
[----:B----4-:R-:W-:Y:S01]  /*2ef0*/  FSEL R76, R76, -INF , P1 ;  /* 0xff8000004c4c7808 */ /* 0x010fe20000800000 */
[----:B------:R-:W-:Y:S01]  /*2f00*/  FMUL.FTZ R53, R0, R53 ;  /* 0x0000003500357220 */ /* 0x000fe20000410000 */
[----:B------:R-:W-:Y:S01]  /*2f10*/  FMNMX.FTZ R75, R82, R75, !PT ;  /* 0x0000004b524b7209 */ /* 0x000fe20007810000 */
[----:B------:R-:W-:Y:S01]  /*2f20*/  MUFU.TANH R97, R97 ;  /* 0x0000006100617308 */ /* 0x000fe20000002400 */
[C---:B------:R-:W-:Y:S01]  /*2f30*/  FMUL.FTZ R55, R0.reuse, R55 ;  /* 0x0000003700377220 */ /* 0x040fe20000410000 */
[----:B------:R-:W-:Y:S01]  /*2f40*/  FMUL.FTZ R43, R0, R43 ;  /* 0x0000002b002b7220 */ /* 0x000fe20000410000 */
[----:B------:R-:W-:Y:S01]  /*2f50*/  FMNMX.FTZ R75, R76, R75, !PT ;  /* 0x0000004b4c4b7209 */ /* 0x000fe20007810000 */
[C---:B------:R-:W-:Y:S01]  /*2f60*/  FMUL.FTZ R49, R0.reuse, R49 ;  /* 0x0000003100317220 */ /* 0x040fe20000410000 */
[----:B------:R-:W-:-:S03]  /*2f70*/  FMUL.FTZ R47, R0, R47 ;  /* 0x0000002f002f7220 */ /* 0x000fc60000410000 */
[----:B------:R-:W3:Y:S08]  /*2f80*/  MUFU.TANH R100, R100 ;  /* 0x0000006400647308 */ /* 0x000ef00000002400 */
[----:B------:R-:W-:Y:S08]  /*2f90*/  MUFU.TANH R95, R95 ;  /* 0x0000005f005f7308 */ /* 0x000ff00000002400 */
[----:B------:R-:W4:Y:S08]  /*2fa0*/  MUFU.TANH R102, R102 ;  /* 0x0000006600667308 */ /* 0x000f300000002400 */
[----:B------:R2:W-:Y:S01]  /*2fb0*/  MUFU.TANH R128, R40 ;  /* 0x0000002800807308 */ /* 0x0005e20000002400 */
[----:B------:R-:W-:-:S02]  /*2fc0*/  WARPGROUP.DEPBAR.LE gsb0, 0x0 ;  /* 0x00008000000079c5 */ /* 0x000fc40000010000 */
[C---:B------:R-:W-:Y:S01]  /*2fd0*/  FMUL.FTZ R25, R0.reuse, R25 ;  /* 0x0000001900197220 */ /* 0x040fe20000410000 */
[C---:B------:R-:W-:Y:S01]  /*2fe0*/  FMUL.FTZ R27, R0.reuse, R27 ;  /* 0x0000001b001b7220 */ /* 0x040fe20000410000 */
[C---:B------:R-:W-:Y:S01]  /*2ff0*/  FMUL.FTZ R29, R0.reuse, R29 ;  /* 0x0000001d001d7220 */ /* 0x040fe20000410000 */
[C---:B------:R-:W-:Y:S01]  /*3000*/  FMUL.FTZ R33, R0.reuse, R33 ;  /* 0x0000002100217220 */ /* 0x040fe20000410000 */
[C---:B------:R-:W-:Y:S01]  /*3010*/  FMUL.FTZ R37, R0.reuse, R37 ;  /* 0x0000002500257220 */ /* 0x040fe20000410000 */
[----:B------:R5:W-:Y:S01]  /*3020*/  MUFU.TANH R80, R42 ;  /* 0x0000002a00507308 */ /* 0x000be20000002400 */
[----:B--2---:R-:W-:Y:S01]  /*3030*/  FSEL R40, R119, -INF , P3 ;  /* 0xff80000077287808 */ /* 0x004fe20001800000 */
[C---:B------:R-:W-:Y:S01]  /*3040*/  FMUL.FTZ R31, R0.reuse, R31 ;  /* 0x0000001f001f7220 */ /* 0x040fe20000410000 */
[----:B------:R-:W-:Y:S01]  /*3050*/  ISETP.GT.AND P3, PT, R9, 0x30, PT ;  /* 0x000000300900780c */ /* 0x000fe20003f64270 */
[C---:B------:R-:W-:Y:S01]  /*3060*/  FMUL.FTZ R35, R0.reuse, R35 ;  /* 0x0000002300237220 */ /* 0x040fe20000410000 */
[----:B------:R-:W-:-:S02]  /*3070*/  FMUL.FTZ R39, R0, R39 ;  /* 0x0000002700277220 */ /* 0x000fc40000410000 */
[----:B0-----:R-:W-:Y:S01]  /*3080*/  FSEL R96, R96, -INF , P3 ;  /* 0xff80000060607808 */ /* 0x001fe20001800000 */
[----:B------:R-:W0:Y:S01]  /*3090*/  MUFU.TANH R101, R101 ;  /* 0x0000006500657308 */ /* 0x000e220000002400 */
[----:B-----5:R-:W-:Y:S02]  /*30a0*/  FSEL R42, R90, -INF , P4 ;  /* 0xff8000005a2a7808 */ /* 0x020fe40002000000 */
[----:B------:R-:W-:Y:S02]  /*30b0*/  FSEL R90, R93, -INF , P2 ;  /* 0xff8000005d5a7808 */ /* 0x000fe40001000000 */
[----:B------:R-:W-:Y:S02]  /*30c0*/  ISETP.GT.AND P4, PT, R9, 0x31, PT ;  /* 0x000000310900780c */ /* 0x000fe40003f84270 */
[----:B------:R-:W-:Y:S01]  /*30d0*/  FMNMX.FTZ R75, R90, R75, !PT ;  /* 0x0000004b5a4b7209 */ /* 0x000fe20007810000 */
[----:B------:R-:W-:Y:S03]  /*30e0*/  MUFU.TANH R98, R98 ;  /* 0x0000006200627308 */ /* 0x000fe60000002400 */
[----:B------:R-:W-:-:S05]  /*30f0*/  FMNMX.FTZ R75, R96, R75, !PT ;  /* 0x0000004b604b7209 */ /* 0x000fca0007810000 */
[----:B------:R-:W-:Y:S08]  /*3100*/  MUFU.TANH R99, R99 ;  /* 0x0000006300637308 */ /* 0x000ff00000002400 */
[----:B------:R1:W-:Y:S08]  /*3110*/  MUFU.TANH R126, R44 ;  /* 0x0000002c007e7308 */ /* 0x0003f00000002400 */
[----:B------:R2:W-:Y:S01]  /*3120*/  MUFU.TANH R21, R46 ;  /* 0x0000002e00157308 */ /* 0x0005e20000002400 */
[----:B-1----:R-:W-:-:S02]  /*3130*/  FSEL R44, R91, -INF , P5 ;  /* 0xff8000005b2c7808 */ /* 0x002fc40002800000 */
[----:B------:R-:W-:-:S04]  /*3140*/  ISETP.GT.AND P5, PT, R9, 0x38, PT ;  /* 0x000000380900780c */ /* 0x000fc80003fa4270 */
[----:B---3--:R-:W-:Y:S01]  /*3150*/  FSEL R100, R100, -INF , P5 ;  /* 0xff80000064647808 */ /* 0x008fe20002800000 */
[----:B------:R-:W-:Y:S01]  /*3160*/  MUFU.TANH R57, R57 ;  /* 0x0000003900397308 */ /* 0x000fe20000002400 */
[----:B--2---:R-:W-:Y:S02]  /*3170*/  FSEL R46, R94, -INF , P1 ;  /* 0xff8000005e2e7808 */ /* 0x004fe40000800000 */
[----:B------:R-:W-:Y:S02]  /*3180*/  FSEL R94, R97, -INF , P4 ;  /* 0xff800000615e7808 */ /* 0x000fe40002000000 */
[----:B------:R-:W-:Y:S02]  /*3190*/  ISETP.GT.AND P1, PT, R9, 0x39, PT ;  /* 0x000000390900780c */ /* 0x000fe40003f24270 */
[----:B------:R-:W-:Y:S01]  /*31a0*/  FMNMX.FTZ R75, R94, R75, !PT ;  /* 0x0000004b5e4b7209 */ /* 0x000fe20007810000 */
[----:B------:R-:W-:Y:S01]  /*31b0*/  MUFU.TANH R60, R60 ;  /* 0x0000003c003c7308 */ /* 0x000fe20000002400 */
[----:B----4-:R-:W-:-:S02]  /*31c0*/  FSEL R54, R102, -INF , P5 ;  /* 0xff80000066367808 */ /* 0x010fc40002800000 */
[----:B0-----:R-:W-:Y:S02]  /*31d0*/  FSEL R102, R101, -INF , P1 ;  /* 0xff80000065667808 */ /* 0x001fe40000800000 */
[----:B------:R-:W-:Y:S02]  /*31e0*/  FMNMX.FTZ R75, R100, R75, !PT ;  /* 0x0000004b644b7209 */ /* 0x000fe40007810000 */
[----:B------:R-:W-:Y:S01]  /*31f0*/  ISETP.GT.AND P5, PT, R9, 0x49, PT ;  /* 0x000000490900780c */ /* 0x000fe20003fa4270 */
[----:B------:R-:W-:Y:S01]  /*3200*/  MUFU.TANH R103, R103 ;  /* 0x0000006700677308 */ /* 0x000fe20000002400 */
[----:B------:R-:W-:-:S07]  /*3210*/  FMNMX.FTZ R75, R102, R75, !PT ;  /* 0x0000004b664b7209 */ /* 0x000fce0007810000 */
[----:B------:R0:W-:Y:S08]  /*3220*/  MUFU.TANH R132, R48 ;  /* 0x0000003000847308 */ /* 0x0001f00000002400 */
[----:B------:R-:W1:Y:S01]  /*3230*/  MUFU.TANH R61, R61 ;  /* 0x0000003d003d7308 */ /* 0x000e620000002400 */
[----:B0-----:R-:W-:Y:S02]  /*3240*/  FSEL R48, R95, -INF , P2 ;  /* 0xff8000005f307808 */ /* 0x001fe40001000000 */
[----:B------:R-:W-:-:S04]  /*3250*/  ISETP.GT.AND P2, PT, R9, 0x40, PT ;  /* 0x000000400900780c */ /* 0x000fc80003f44270 */
[----:B------:R-:W-:Y:S01]  /*3260*/  FSEL R104, R13, -INF , P2 ;  /* 0xff8000000d687808 */ /* 0x000fe20001000000 */
[----:B------:R-:W0:Y:S01]  /*3270*/  MUFU.TANH R58, R58 ;  /* 0x0000003a003a7308 */ /* 0x000e220000002400 */
[----:B------:R-:W-:Y:S02]  /*3280*/  FMUL.FTZ R13, R0, R24 ;  /* 0x00000018000d7220 */ /* 0x000fe40000410000 */
[----:B------:R-:W-:-:S05]  /*3290*/  FMNMX.FTZ R75, R104, R75, !PT ;  /* 0x0000004b684b7209 */ /* 0x000fca0007810000 */
[----:B------:R2:W-:Y:S01]  /*32a0*/  MUFU.TANH R51, R50 ;  /* 0x0000003200337308 */ /* 0x0005e20000002400 */
[----:B-1----:R-:W-:-:S07]  /*32b0*/  FSEL R112, R61, -INF , P5 ;  /* 0xff8000003d707808 */ /* 0x002fce0002800000 */
[----:B------:R1:W-:Y:S01]  /*32c0*/  MUFU.TANH R118, R68 ;  /* 0x0000004400767308 */ /* 0x0003e20000002400 */
[----:B--2---:R-:W-:Y:S02]  /*32d0*/  FSEL R50, R98, -INF , P3 ;  /* 0xff80000062327808 */ /* 0x004fe40001800000 */
[----:B------:R-:W-:Y:S02]  /*32e0*/  ISETP.GT.AND P3, PT, R9, 0x41, PT ;  /* 0x000000410900780c */ /* 0x000fe40003f64270 */
[----:B0-----:R-:W-:Y:S02]  /*32f0*/  FSEL R58, R58, -INF , P2 ;  /* 0xff8000003a3a7808 */ /* 0x001fe40001000000 */
[----:B------:R-:W-:Y:S01]  /*3300*/  FSEL R110, R57, -INF , P3 ;  /* 0xff800000396e7808 */ /* 0x000fe20001800000 */
[----:B------:R-:W0:Y:S01]  /*3310*/  MUFU.TANH R59, R59 ;  /* 0x0000003b003b7308 */ /* 0x000e220000002400 */
[C---:B-1----:R-:W-:Y:S01]  /*3320*/  FMUL.FTZ R68, R0.reuse, R52 ;  /* 0x0000003400447220 */ /* 0x042fe20000410000 */
[----:B------:R-:W-:Y:S01]  /*3330*/  FSEL R52, R99, -INF , P4 ;  /* 0xff80000063347808 */ /* 0x000fe20002000000 */
[----:B------:R-:W-:Y:S01]  /*3340*/  FMUL.FTZ R57, R0, R26 ;  /* 0x0000001a00397220 */ /* 0x000fe20000410000 */
[----:B------:R-:W-:-:S02]  /*3350*/  ISETP.GT.AND P4, PT, R9, 0x48, PT ;  /* 0x000000480900780c */ /* 0x000fc40003f84270 */
[----:B------:R-:W-:Y:S02]  /*3360*/  FMNMX.FTZ R75, R110, R75, !PT ;  /* 0x0000004b6e4b7209 */ /* 0x000fe40007810000 */
[----:B------:R-:W1:Y:S01]  /*3370*/  MUFU.TANH R65, R65 ;  /* 0x0000004100417308 */ /* 0x000e620000002400 */
[----:B------:R-:W-:Y:S02]  /*3380*/  FSEL R106, R60, -INF , P4 ;  /* 0xff8000003c6a7808 */ /* 0x000fe40002000000 */
[----:B------:R-:W-:Y:S02]  /*3390*/  ISETP.GT.AND P2, PT, R9, 0x51, PT ;  /* 0x000000510900780c */ /* 0x000fe40003f44270 */
[----:B------:R-:W-:-:S03]  /*33a0*/  FMNMX.FTZ R75, R106, R75, !PT ;  /* 0x0000004b6a4b7209 */ /* 0x000fc60007810000 */
[----:B------:R-:W-:Y:S01]  /*33b0*/  MUFU.TANH R67, R67 ;  /* 0x0000004300437308 */ /* 0x000fe20000002400 */
[----:B------:R-:W-:Y:S02]  /*33c0*/  FMNMX.FTZ R75, R112, R75, !PT ;  /* 0x0000004b704b7209 */ /* 0x000fe40007810000 */
[----:B0-----:R-:W-:Y:S02]  /*33d0*/  FSEL R24, R59, -INF , P3 ;  /* 0xff8000003b187808 */ /* 0x001fe40001800000 */
[----:B------:R-:W-:-:S03]  /*33e0*/  ISETP.GT.AND P3, PT, R9, 0x58, PT ;  /* 0x000000580900780c */ /* 0x000fc60003f64270 */
[----:B------:R-:W0:Y:S01]  /*33f0*/  MUFU.TANH R62, R62 ;  /* 0x0000003e003e7308 */ /* 0x000e220000002400 */
[----:B-1----:R-:W-:Y:S02]  /*3400*/  FSEL R120, R65, -INF , P2 ;  /* 0xff80000041787808 */ /* 0x002fe40001000000 */
[----:B------:R-:W-:Y:S02]  /*3410*/  FSEL R118, R118, -INF , P3 ;  /* 0xff80000076767808 */ /* 0x000fe40001800000 */
[----:B------:R-:W-:Y:S02]  /*3420*/  FSEL R72, R72, -INF , P3 ;  /* 0xff80000048487808 */ /* 0x000fe40001800000 */
[----:B------:R-:W-:Y:S01]  /*3430*/  ISETP.GT.AND P3, PT, R9, 0x69, PT ;  /* 0x000000690900780c */ /* 0x000fe20003f64270 */
[----:B------:R-:W-:Y:S08]  /*3440*/  MUFU.TANH R41, R41 ;  /* 0x0000002900297308 */ /* 0x000ff00000002400 */
[----:B------:R-:W1:Y:S01]  /*3450*/  MUFU.TANH R63, R63 ;  /* 0x0000003f003f7308 */ /* 0x000e620000002400 */
[----:B0-----:R-:W-:-:S02]  /*3460*/  FSEL R60, R62, -INF , P4 ;  /* 0xff8000003e3c7808 */ /* 0x001fc40002000000 */
[----:B------:R-:W-:-:S05]  /*3470*/  ISETP.GT.AND P4, PT, R9, 0x59, PT ;  /* 0x000000590900780c */ /* 0x000fca0003f84270 */
[----:B------:R0:W-:Y:S08]  /*3480*/  MUFU.TANH R114, R56 ;  /* 0x0000003800727308 */ /* 0x0001f00000002400 */
[----:B------:R-:W2:Y:S01]  /*3490*/  MUFU.TANH R69, R69 ;  /* 0x0000004500457308 */ /* 0x000ea20000002400 */
[----:B0-----:R-:W-:Y:S02]  /*34a0*/  FSEL R56, R103, -INF , P1 ;  /* 0xff80000067387808 */ /* 0x001fe40000800000 */
[----:B------:R-:W-:-:S02]  /*34b0*/  ISETP.GT.AND P1, PT, R9, 0x50, PT ;  /* 0x000000500900780c */ /* 0x000fc40003f24270 */
[----:B-1----:R-:W-:Y:S02]  /*34c0*/  FSEL R62, R63, -INF , P5 ;  /* 0xff8000003f3e7808 */ /* 0x002fe40002800000 */
[----:B------:R-:W-:Y:S01]  /*34d0*/  FSEL R116, R116, -INF , P1 ;  /* 0xff80000074747808 */ /* 0x000fe20000800000 */
[----:B------:R0:W-:Y:S01]  /*34e0*/  MUFU.TANH R138, R68 ;  /* 0x00000044008a7308 */ /* 0x0001e20000002400 */
[----:B------:R-:W-:Y:S01]  /*34f0*/  FSEL R26, R15, -INF , P1 ;  /* 0xff8000000f1a7808 */ /* 0x000fe20000800000 */
[----:B------:R-:W-:Y:S01]  /*3500*/  FMUL.FTZ R15, R0, R28 ;  /* 0x0000001c000f7220 */ /* 0x000fe20000410000 */
[----:B------:R-:W-:Y:S02]  /*3510*/  ISETP.GT.AND P1, PT, R9, 0x61, PT ;  /* 0x000000610900780c */ /* 0x000fe40003f24270 */
[----:B------:R-:W-:Y:S02]  /*3520*/  FMNMX.FTZ R75, R116, R75, !PT ;  /* 0x0000004b744b7209 */ /* 0x000fe40007810000 */
[----:B------:R-:W-:Y:S01]  /*3530*/  FSEL R122, R41, -INF , P1 ;  /* 0xff800000297a7808 */ /* 0x000fe20000800000 */
[----:B------:R-:W-:Y:S01]  /*3540*/  FMUL.FTZ R41, R0, R30 ;  /* 0x0000001e00297220 */ /* 0x000fe20000410000 */
[----:B0-----:R-:W-:Y:S01]  /*3550*/  FSEL R68, R67, -INF , P2 ;  /* 0xff80000043447808 */ /* 0x001fe20001000000 */
[----:B------:R-:W0:Y:S01]  /*3560*/  MUFU.TANH R71, R71 ;  /* 0x0000004700477308 */ /* 0x000e220000002400 */
[----:B------:R-:W-:-:S02]  /*3570*/  ISETP.GT.AND P2, PT, R9, 0x68, PT ;  /* 0x000000680900780c */ /* 0x000fc40003f44270 */
[----:B------:R-:W-:Y:S02]  /*3580*/  FMNMX.FTZ R75, R120, R75, !PT ;  /* 0x0000004b784b7209 */ /* 0x000fe40007810000 */
[----:B------:R-:W-:Y:S01]  /*3590*/  FSEL R30, R21, -INF , P2 ;  /* 0xff800000151e7808 */ /* 0x000fe20001000000 */
[----:B------:R-:W-:Y:S01]  /*35a0*/  FMUL.FTZ R21, R0, R32 ;  /* 0x0000002000157220 */ /* 0x000fe20000410000 */
[----:B------:R-:W-:Y:S01]  /*35b0*/  ISETP.GT.AND P5, PT, R9, 0x60, PT ;  /* 0x000000600900780c */ /* 0x000fe20003fa4270 */
[----:B------:R-:W1:Y:S01]  /*35c0*/  MUFU.TANH R45, R45 ;  /* 0x0000002d002d7308 */ /* 0x000e620000002400 */
[----:B--2---:R-:W-:Y:S02]  /*35d0*/  FSEL R124, R69, -INF , P4 ;  /* 0xff800000457c7808 */ /* 0x004fe40002000000 */
[----:B------:R-:W-:Y:S02]  /*35e0*/  FMNMX.FTZ R75, R118, R75, !PT ;  /* 0x0000004b764b7209 */ /* 0x000fe40007810000 */
[----:B------:R-:W-:-:S02]  /*35f0*/  FSEL R128, R128, -INF , P5 ;  /* 0xff80000080807808 */ /* 0x000fc40002800000 */
[----:B------:R-:W-:Y:S01]  /*3600*/  FMNMX.FTZ R75, R124, R75, !PT ;  /* 0x0000004b7c4b7209 */ /* 0x000fe20007810000 */
[----:B------:R-:W2:Y:S01]  /*3610*/  MUFU.TANH R53, R53 ;  /* 0x0000003500357308 */ /* 0x000ea20000002400 */
[----:B------:R-:W-:Y:S02]  /*3620*/  FSEL R126, R126, -INF , P2 ;  /* 0xff8000007e7e7808 */ /* 0x000fe40001000000 */
[----:B------:R-:W-:Y:S02]  /*3630*/  FMNMX.FTZ R75, R128, R75, !PT ;  /* 0x0000004b804b7209 */ /* 0x000fe40007810000 */
[----:B------:R-:W-:Y:S02]  /*3640*/  ISETP.GT.AND P2, PT, R9, 0x79, PT ;  /* 0x000000790900780c */ /* 0x000fe40003f44270 */
[----:B------:R-:W-:Y:S01]  /*3650*/  FMNMX.FTZ R75, R122, R75, !PT ;  /* 0x0000004b7a4b7209 */ /* 0x000fe20007810000 */
[----:B------:R-:W3:Y:S01]  /*3660*/  MUFU.TANH R55, R55 ;  /* 0x0000003700377308 */ /* 0x000ee20000002400 */
[----:B0-----:R-:W-:-:S02]  /*3670*/  FSEL R28, R71, -INF , P4 ;  /* 0xff800000471c7808 */ /* 0x001fc40002000000 */
[----:B------:R-:W-:Y:S02]  /*3680*/  ISETP.GT.AND P4, PT, R9, 0x70, PT ;  /* 0x000000700900780c */ /* 0x000fe40003f84270 */
[----:B-1----:R-:W-:Y:S02]  /*3690*/  FSEL R130, R45, -INF , P3 ;  /* 0xff8000002d827808 */ /* 0x002fe40001800000 */
[----:B------:R-:W-:Y:S01]  /*36a0*/  FMNMX.FTZ R75, R126, R75, !PT ;  /* 0x0000004b7e4b7209 */ /* 0x000fe20007810000 */
[----:B------:R-:W0:Y:S01]  /*36b0*/  MUFU.TANH R21, R21 ;  /* 0x0000001500157308 */ /* 0x000e220000002400 */
[----:B--2---:R-:W-:Y:S02]  /*36c0*/  FSEL R140, R53, -INF , P2 ;  /* 0xff800000358c7808 */ /* 0x004fe40001000000 */
[----:B------:R-:W-:Y:S02]  /*36d0*/  FSEL R80, R80, -INF , P5 ;  /* 0xff80000050507808 */ /* 0x000fe40002800000 */
[----:B------:R-:W-:-:S02]  /*36e0*/  ISETP.GT.AND P5, PT, R9, 0x71, PT ;  /* 0x000000710900780c */ /* 0x000fc40003fa4270 */
[----:B------:R-:W-:Y:S01]  /*36f0*/  FSEL R132, R132, -INF , P4 ;  /* 0xff80000084847808 */ /* 0x000fe20002000000 */
[----:B------:R-:W1:Y:S01]  /*3700*/  MUFU.TANH R43, R43 ;  /* 0x0000002b002b7308 */ /* 0x000e620000002400 */
[----:B---3--:R-:W-:Y:S02]  /*3710*/  FSEL R136, R55, -INF , P2 ;  /* 0xff80000037887808 */ /* 0x008fe40001000000 */
[----:B------:R-:W-:Y:S02]  /*3720*/  ISETP.GT.AND P2, PT, R9, 0x90, PT ;  /* 0x000000900900780c */ /* 0x000fe40003f44270 */
[----:B------:R-:W-:Y:S02]  /*3730*/  FMNMX.FTZ R75, R130, R75, !PT ;  /* 0x0000004b824b7209 */ /* 0x000fe40007810000 */
[----:B------:R-:W-:Y:S01]  /*3740*/  FSEL R32, R51, -INF , P4 ;  /* 0xff80000033207808 */ /* 0x000fe20002000000 */
[----:B------:R-:W2:Y:S01]  /*3750*/  MUFU.TANH R49, R49 ;  /* 0x0000003100317308 */ /* 0x000ea20000002400 */
[----:B0-----:R-:W-:-:S02]  /*3760*/  FSEL R156, R21, -INF , P2 ;  /* 0xff800000159c7808 */ /* 0x001fc40001000000 */
[----:B------:R-:W-:Y:S02]  /*3770*/  FMNMX.FTZ R21, R6, R7, !PT ;  /* 0x0000000706157209 */ /* 0x000fe40007810000 */
[----:B------:R-:W-:Y:S02]  /*3780*/  FMNMX.FTZ R75, R132, R75, !PT ;  /* 0x0000004b844b7209 */ /* 0x000fe40007810000 */
[----:B------:R-:W-:Y:S01]  /*3790*/  ISETP.GT.AND P4, PT, R9, 0x81, PT ;  /* 0x000000810900780c */ /* 0x000fe20003f84270 */
[----:B------:R-:W0:Y:S01]  /*37a0*/  MUFU.TANH R25, R25 ;  /* 0x0000001900197308 */ /* 0x000e220000002400 */
[----:B-1----:R-:W-:Y:S01]  /*37b0*/  FSEL R98, R43, -INF , P1 ;  /* 0xff8000002b627808 */ /* 0x002fe20000800000 */
[----:B------:R-:W-:Y:S01]  /*37c0*/  FMUL.FTZ R43, R0, R36 ;  /* 0x00000024002b7220 */ /* 0x000fe20000410000 */
[----:B------:R-:W-:Y:S02]  /*37d0*/  ISETP.GT.AND P1, PT, R9, 0x78, PT ;  /* 0x000000780900780c */ /* 0x000fe40003f24270 */
[----:B------:R-:W-:-:S02]  /*37e0*/  FMNMX.FTZ R21, R8, R21, !PT ;  /* 0x0000001508157209 */ /* 0x000fc40007810000 */
[----:B------:R-:W-:Y:S01]  /*37f0*/  FSEL R138, R138, -INF , P1 ;  /* 0xff8000008a8a7808 */ /* 0x000fe20000800000 */
[----:B------:R-:W1:Y:S01]  /*3800*/  MUFU.TANH R47, R47 ;  /* 0x0000002f002f7308 */ /* 0x000e620000002400 */
[----:B--2---:R-:W-:Y:S02]  /*3810*/  FSEL R134, R49, -INF , P5 ;  /* 0xff80000031867808 */ /* 0x004fe40002800000 */
[----:B------:R-:W-:Y:S02]  /*3820*/  FSEL R114, R114, -INF , P5 ;  /* 0xff80000072727808 */ /* 0x000fe40002800000 */
[----:B------:R-:W-:Y:S02]  /*3830*/  FMNMX.FTZ R75, R134, R75, !PT ;  /* 0x0000004b864b7209 */ /* 0x000fe40007810000 */
[----:B------:R-:W-:Y:S01]  /*3840*/  ISETP.GT.AND P5, PT, R9, 0x88, PT ;  /* 0x000000880900780c */ /* 0x000fe20003fa4270 */
[----:B------:R-:W2:Y:S01]  /*3850*/  MUFU.TANH R13, R13 ;  /* 0x0000000d000d7308 */ /* 0x000ea20000002400 */
[----:B0-----:R-:W-:-:S02]  /*3860*/  FSEL R146, R25, -INF , P4 ;  /* 0xff80000019927808 */ /* 0x001fc40002000000 */
[----:B------:R-:W-:Y:S02]  /*3870*/  FMNMX.FTZ R25, R10, R21, !PT ;  /* 0x000000150a197209 */ /* 0x000fe40007810000 */
[----:B------:R-:W-:Y:S02]  /*3880*/  FMNMX.FTZ R75, R138, R75, !PT ;  /* 0x0000004b8a4b7209 */ /* 0x000fe40007810000 */
[----:B------:R-:W-:Y:S01]  /*3890*/  FMNMX.FTZ R25, R12, R25, !PT ;  /* 0x000000190c197209 */ /* 0x000fe20007810000 */
[----:B------:R-:W0:Y:S01]  /*38a0*/  MUFU.TANH R73, R73 ;  /* 0x0000004900497308 */ /* 0x000e220000002400 */
[----:B-1----:R-:W-:Y:S02]  /*38b0*/  FSEL R108, R47, -INF , P3 ;  /* 0xff8000002f6c7808 */ /* 0x002fe40001800000 */
[----:B------:R-:W-:Y:S02]  /*38c0*/  ISETP.GT.AND P3, PT, R9, 0x80, PT ;  /* 0x000000800900780c */ /* 0x000fe40003f64270 */
[----:B------:R-:W-:-:S02]  /*38d0*/  FMNMX.FTZ R75, R140, R75, !PT ;  /* 0x0000004b8c4b7209 */ /* 0x000fc40007810000 */
[----:B------:R-:W-:Y:S01]  /*38e0*/  FMNMX.FTZ R25, R14, R25, !PT ;  /* 0x000000190e197209 */ /* 0x000fe20007810000 */
[----:B------:R-:W1:Y:S01]  /*38f0*/  MUFU.TANH R15, R15 ;  /* 0x0000000f000f7308 */ /* 0x000e620000002400 */
[----:B--2---:R-:W-:Y:S02]  /*3900*/  FSEL R142, R13, -INF , P3 ;  /* 0xff8000000d8e7808 */ /* 0x004fe40001800000 */
[----:B------:R-:W-:Y:S02]  /*3910*/  FMNMX.FTZ R25, R20, R25, !PT ;  /* 0x0000001914197209 */ /* 0x000fe40007810000 */
[----:B------:R-:W-:-:S03]  /*3920*/  FMNMX.FTZ R75, R142, R75, !PT ;  /* 0x0000004b8e4b7209 */ /* 0x000fc60007810000 */
[----:B------:R-:W2:Y:S01]  /*3930*/  MUFU.TANH R27, R27 ;  /* 0x0000001b001b7308 */ /* 0x000ea20000002400 */
[----:B0-----:R-:W-:Y:S02]  /*3940*/  FSEL R36, R73, -INF , P1 ;  /* 0xff80000049247808 */ /* 0x001fe40000800000 */
[----:B------:R-:W-:Y:S02]  /*3950*/  ISETP.GT.AND P1, PT, R9, 0x89, PT ;  /* 0x000000890900780c */ /* 0x000fe40003f24270 */
[----:B------:R-:W-:-:S03]  /*3960*/  FMNMX.FTZ R75, R146, R75, !PT ;  /* 0x0000004b924b7209 */ /* 0x000fc60007810000 */
[----:B------:R-:W0:Y:S01]  /*3970*/  MUFU.TANH R29, R29 ;  /* 0x0000001d001d7308 */ /* 0x000e220000002400 */
[----:B-1----:R-:W-:Y:S01]  /*3980*/  FSEL R150, R15, -INF , P5 ;  /* 0xff8000000f967808 */ /* 0x002fe20002800000 */
[----:B------:R-:W-:-:S03]  /*3990*/  FMUL.FTZ R15, R0, R38 ;  /* 0x00000026000f7220 */ /* 0x000fc60000410000 */
[----:B------:R-:W-:-:S03]  /*39a0*/  FMNMX.FTZ R75, R150, R75, !PT ;  /* 0x0000004b964b7209 */ /* 0x000fc60007810000 */
[----:B------:R-:W1:Y:S01]  /*39b0*/  MUFU.TANH R57, R57 ;  /* 0x0000003900397308 */ /* 0x000e620000002400 */
[----:B--2---:R-:W-:Y:S02]  /*39c0*/  FSEL R148, R27, -INF , P4 ;  /* 0xff8000001b947808 */ /* 0x004fe40002000000 */
[----:B------:R-:W-:Y:S02]  /*39d0*/  FMNMX.FTZ R27, R40, R25, !PT ;  /* 0x00000019281b7209 */ /* 0x000fe40007810000 */
[----:B------:R-:W-:Y:S02]  /*39e0*/  ISETP.GT.AND P4, PT, R9, 0x98, PT ;  /* 0x000000980900780c */ /* 0x000fe40003f84270 */
[----:B------:R-:W-:Y:S01]  /*39f0*/  FMNMX.FTZ R27, R42, R27, !PT ;  /* 0x0000001b2a1b7209 */ /* 0x000fe20007810000 */
[----:B------:R-:W2:Y:S01]  /*3a00*/  MUFU.TANH R33, R33 ;  /* 0x0000002100217308 */ /* 0x000ea20000002400 */
[----:B0-----:R-:W-:Y:S02]  /*3a10*/  FSEL R154, R29, -INF , P1 ;  /* 0xff8000001d9a7808 */ /* 0x001fe40000800000 */
[----:B------:R-:W-:-:S02]  /*3a20*/  FMNMX.FTZ R27, R44, R27, !PT ;  /* 0x0000001b2c1b7209 */ /* 0x000fc40007810000 */
[----:B------:R-:W-:Y:S02]  /*3a30*/  FMNMX.FTZ R75, R154, R75, !PT ;  /* 0x0000004b9a4b7209 */ /* 0x000fe40007810000 */
[----:B------:R-:W-:Y:S01]  /*3a40*/  FMNMX.FTZ R27, R46, R27, !PT ;  /* 0x0000001b2e1b7209 */ /* 0x000fe20007810000 */
[----:B------:R-:W0:Y:S01]  /*3a50*/  MUFU.TANH R41, R41 ;  /* 0x0000002900297308 */ /* 0x000e220000002400 */
[----:B-1----:R-:W-:Y:S02]  /*3a60*/  FSEL R144, R57, -INF , P3 ;  /* 0xff80000039907808 */ /* 0x002fe40001800000 */
[----:B------:R-:W-:Y:S02]  /*3a70*/  ISETP.GT.AND P3, PT, R9, 0x91, PT ;  /* 0x000000910900780c */ /* 0x000fe40003f64270 */
[----:B------:R-:W-:Y:S02]  /*3a80*/  FMNMX.FTZ R75, R156, R75, !PT ;  /* 0x0000004b9c4b7209 */ /* 0x000fe40007810000 */
[----:B------:R-:W-:Y:S01]  /*3a90*/  FMNMX.FTZ R29, R48, R27, !PT ;  /* 0x0000001b301d7209 */ /* 0x000fe20007810000 */
[----:B------:R-:W1:Y:S01]  /*3aa0*/  MUFU.TANH R43, R43 ;  /* 0x0000002b002b7308 */ /* 0x000e620000002400 */
[----:B--2---:R-:W-:-:S02]  /*3ab0*/  FSEL R158, R33, -INF , P3 ;  /* 0xff800000219e7808 */ /* 0x004fc40001800000 */
[----:B------:R-:W-:Y:S02]  /*3ac0*/  FMNMX.FTZ R29, R50, R29, !PT ;  /* 0x0000001d321d7209 */ /* 0x000fe40007810000 */
[----:B------:R-:W-:Y:S02]  /*3ad0*/  FMNMX.FTZ R75, R158, R75, !PT ;  /* 0x0000004b9e4b7209 */ /* 0x000fe40007810000 */
[----:B------:R-:W-:Y:S01]  /*3ae0*/  FMNMX.FTZ R29, R52, R29, !PT ;  /* 0x0000001d341d7209 */ /* 0x000fe20007810000 */
[----:B------:R-:W2:Y:S01]  /*3af0*/  MUFU.TANH R37, R37 ;  /* 0x0000002500257308 */ /* 0x000ea20000002400 */
[----:B0-----:R-:W-:Y:S02]  /*3b00*/  FSEL R152, R41, -INF , P5 ;  /* 0xff80000029987808 */ /* 0x001fe40002800000 */
[----:B------:R-:W-:Y:S02]  /*3b10*/  ISETP.GT.AND P5, PT, R9, 0x99, PT ;  /* 0x000000990900780c */ /* 0x000fe40003fa4270 */
[----:B------:R-:W-:-:S03]  /*3b20*/  FMNMX.FTZ R29, R54, R29, !PT ;  /* 0x0000001d361d7209 */ /* 0x000fc60007810000 */
[----:B------:R0:W-:Y:S01]  /*3b30*/  MUFU.TANH R41, R31 ;  /* 0x0000001f00297308 */ /* 0x0001e20000002400 */
[----:B-1----:R-:W-:-:S04]  /*3b40*/  FSEL R160, R43, -INF , P4 ;  /* 0xff8000002ba07808 */ /* 0x002fc80002000000 */
[----:B------:R-:W-:-:S03]  /*3b50*/  FMNMX.FTZ R75, R160, R75, !PT ;  /* 0x0000004ba04b7209 */ /* 0x000fc60007810000 */
[----:B------:R1:W3:Y:S01]  /*3b60*/  MUFU.TANH R45, R35 ;  /* 0x00000023002d7308 */ /* 0x0002e20000002400 */
[----:B--2---:R-:W-:Y:S02]  /*3b70*/  FSEL R162, R37, -INF , P5 ;  /* 0xff80000025a27808 */ /* 0x004fe40002800000 */
[----:B0-----:R-:W-:Y:S02]  /*3b80*/  FMNMX.FTZ R31, R56, R29, !PT ;  /* 0x0000001d381f7209 */ /* 0x001fe40007810000 */
[----:B------:R-:W-:Y:S02]  /*3b90*/  FMNMX.FTZ R75, R162, R75, !PT ;  /* 0x0000004ba24b7209 */ /* 0x000fe40007810000 */
[----:B------:R-:W-:Y:S01]  /*3ba0*/  FMNMX.FTZ R31, R58, R31, !PT ;  /* 0x0000001f3a1f7209 */ /* 0x000fe20007810000 */
[----:B------:R0:W-:Y:S02]  /*3bb0*/  MUFU.TANH R49, R39 ;  /* 0x0000002700317308 */ /* 0x0001e40000002400 */
[----:B------:R-:W2:Y:S01]  /*3bc0*/  SHFL.BFLY PT, R88, R75, 0x2, 0x1f ;  /* 0x0c401f004b587f89 */ /* 0x000ea200000e0000 */
[----:B------:R-:W-:-:S04]  /*3bd0*/  FMNMX.FTZ R31, R24, R31, !PT ;  /* 0x0000001f181f7209 */ /* 0x000fc80007810000 */
[----:B------:R-:W-:Y:S01]  /*3be0*/  FMNMX.FTZ R31, R60, R31, !PT ;  /* 0x0000001f3c1f7209 */ /* 0x000fe20007810000 */
[----:B------:R4:W5:Y:S03]  /*3bf0*/  MUFU.TANH R47, R15 ;  /* 0x0000000f002f7308 */ /* 0x0009660000002400 */
[----:B------:R-:W-:-:S04]  /*3c00*/  FMNMX.FTZ R33, R62, R31, !PT ;  /* 0x0000001f3e217209 */ /* 0x000fc80007810000 */
[----:B------:R-:W-:-:S04]  /*3c10*/  FMNMX.FTZ R33, R26, R33, !PT ;  /* 0x000000211a217209 */ /* 0x000fc80007810000 */
[----:B------:R-:W-:-:S04]  /*3c20*/  FMNMX.FTZ R33, R68, R33, !PT ;  /* 0x0000002144217209 */ /* 0x000fc80007810000 */
[----:B------:R-:W-:Y:S02]  /*3c30*/  FMNMX.FTZ R33, R72, R33, !PT ;  /* 0x0000002148217209 */ /* 0x000fe40007810000 */
[----:B--2---:R-:W-:Y:S02]  /*3c40*/  FMNMX.FTZ R9, R75, R88, !PT ;  /* 0x000000584b097209 */ /* 0x004fe40007810000 */
        /* <DEDUP_REMOVED lines=12> */
[----:B0-----:R-:W-:-:S04]  /*3d10*/  FMNMX.FTZ R39, R136, R37, !PT ;  /* 0x0000002588277209 */ /* 0x001fc80007810000 */
[----:B------:R-:W-:Y:S01]  /*3d20*/  FSEL R55, R13, RZ, P6 ;  /* 0x000000ff0d377208 */ /* 0x000fe20003000000 */
[----:B------:R-:W-:Y:S01]  /*3d30*/  FMUL.FTZ R13, R0, R34 ;  /* 0x00000022000d7220 */ /* 0x000fe20000410000 */
[----:B------:R-:W-:Y:S02]  /*3d40*/  FMNMX.FTZ R39, R144, R39, !PT ;  /* 0x0000002790277209 */ /* 0x000fe40007810000 */
[----:B------:R-:W-:Y:S01]  /*3d50*/  LOP3.LUT P6, RZ, R77, 0x7f, RZ, 0xc0, !PT ;  /* 0x0000007f4dff7812 */ /* 0x000fe200078cc0ff */
[----:B------:R-:W0:Y:S01]  /*3d60*/  MUFU.TANH R43, R13 ;  /* 0x0000000d002b7308 */ /* 0x000e220000002400 */
[----:B------:R-:W-:-:S01]  /*3d70*/  FFMA.FTZ R116, R116, R89, -R55 ;  /* 0x0000005974747223 */ /* 0x000fc20000010837 */
[----:B------:R-:W-:Y:S01]  /*3d80*/  FMNMX.FTZ R39, R148, R39, !PT ;  /* 0x0000002794277209 */ /* 0x000fe20007810000 */
[----:B------:R-:W-:-:S01]  /*3d90*/  FFMA.FTZ R51, R118, R89, -R55 ;  /* 0x0000005976337223 */ /* 0x000fc20000010837 */
[-CC-:B----4-:R-:W-:Y:S01]  /*3da0*/  FFMA.FTZ R15, R86, R89.reuse, -R55.reuse ;  /* 0x00000059560f7223 */ /* 0x190fe20000010837 */
[----:B------:R-:W-:-:S01]  /*3db0*/  FFMA.FTZ R86, R120, R89, -R55 ;  /* 0x0000005978567223 */ /* 0x000fc20000010837 */
[----:B------:R-:W-:Y:S01]  /*3dc0*/  FMNMX.FTZ R39, R152, R39, !PT ;  /* 0x0000002798277209 */ /* 0x000fe20007810000 */
[----:B------:R-:W-:-:S01]  /*3dd0*/  FFMA.FTZ R34, R11, R89, -R55 ;  /* 0x000000590b227223 */ /* 0x000fc20000010837 */
[----:B------:R1:W-:Y:S01]  /*3de0*/  MUFU.EX2 R35, R116 ;  /* 0x0000007400237308 */ /* 0x0003e20000000800 */
[----:B------:R-:W-:-:S01]  /*3df0*/  FFMA.FTZ R76, R76, R89, -R55 ;  /* 0x000000594c4c7223 */ /* 0x000fc20000010837 */
[----:B---3--:R-:W-:Y:S01]  /*3e00*/  FSEL R120, R45, -INF , P3 ;  /* 0xff8000002d787808 */ /* 0x008fe20001800000 */
[----:B------:R-:W-:-:S01]  /*3e10*/  FFMA.FTZ R11, R66, R89, -R55 ;  /* 0x00000059420b7223 */ /* 0x000fc20000010837 */
[-CC-:B------:R-:W-:Y:S01]  /*3e20*/  FFMA.FTZ R66, R92, R89.reuse, -R55.reuse ;  /* 0x000000595c427223 */ /* 0x180fe20000010837 */
[----:B------:R-:W-:-:S01]  /*3e30*/  FFMA.FTZ R94, R94, R89, -R55 ;  /* 0x000000595e5e7223 */ /* 0x000fc20000010837 */
[-CC-:B------:R-:W-:Y:S01]  /*3e40*/  FFMA.FTZ R92, R124, R89.reuse, -R55.reuse ;  /* 0x000000597c5c7223 */ /* 0x180fe20000010837 */
[----:B-----5:R-:W-:Y:S01]  /*3e50*/  FSEL R124, R47, -INF , P4 ;  /* 0xff8000002f7c7808 */ /* 0x020fe20002000000 */
[----:B------:R-:W-:Y:S01]  /*3e60*/  MUFU.EX2 R25, R76 ;  /* 0x0000004c00197308 */ /* 0x000fe20000000800 */
[----:B-1----:R-:W-:Y:S01]  /*3e70*/  FSEL R116, R41, -INF , P1 ;  /* 0xff80000029747808 */ /* 0x002fe20000800000 */
[-CC-:B------:R-:W-:Y:S01]  /*3e80*/  FFMA.FTZ R13, R74, R89.reuse, -R55.reuse ;  /* 0x000000594a0d7223 */ /* 0x180fe20000010837 */
[----:B0-----:R-:W-:Y:S01]  /*3e90*/  FSEL R118, R43, -INF , P2 ;  /* 0xff8000002b767808 */ /* 0x001fe20001000000 */
[--C-:B------:R-:W-:Y:S01]  /*3ea0*/  FFMA.FTZ R74, R90, R89, -R55.reuse ;  /* 0x000000595a4a7223 */ /* 0x100fe20000010837 */
[----:B------:R-:W-:Y:S01]  /*3eb0*/  FMNMX.FTZ R41, R116, R39, !PT ;  /* 0x0000002774297209 */ /* 0x000fe20007810000 */
[-CC-:B------:R-:W-:Y:S01]  /*3ec0*/  FFMA.FTZ R9, R64, R89.reuse, -R55.reuse ;  /* 0x0000005940097223 */ /* 0x180fe20000010837 */
[----:B------:R-:W-:-:S01]  /*3ed0*/  FFMA.FTZ R38, R70, R89, -R55 ;  /* 0x0000005946267223 */ /* 0x000fc20000010837 */
[----:B------:R0:W-:Y:S01]  /*3ee0*/  MUFU.EX2 R76, R94 ;  /* 0x0000005e004c7308 */ /* 0x0001e20000000800 */
        /* <DEDUP_REMOVED lines=8> */
[----:B0-----:R-:W-:-:S01]  /*3f70*/  FFMA.FTZ R94, R122, R89, -R55 ;  /* 0x000000597a5e7223 */ /* 0x001fc20000010837 */
[----:B------:R-:W-:Y:S01]  /*3f80*/  FSEL R122, R49, -INF , P5 ;  /* 0xff800000317a7808 */ /* 0x000fe20002800000 */
[----:B------:R-:W-:-:S01]  /*3f90*/  FFMA.FTZ R64, R78, R89, -R55 ;  /* 0x000000594e407223 */ /* 0x000fc20000010837 */
[----:B------:R-:W-:Y:S01]  /*3fa0*/  FMNMX.FTZ R41, R124, R41, !PT ;  /* 0x000000297c297209 */ /* 0x000fe20007810000 */
[----:B------:R-:W-:-:S01]  /*3fb0*/  FFMA.FTZ R70, R82, R89, -R55 ;  /* 0x0000005952467223 */ /* 0x000fc20000010837 */
[-CC-:B------:R-:W-:Y:S01]  /*3fc0*/  FFMA.FTZ R78, R102, R89.reuse, -R55.reuse ;  /* 0x00000059664e7223 */ /* 0x180fe20000010837 */
[----:B------:R-:W-:-:S01]  /*3fd0*/  FFMA.FTZ R82, R110, R89, -R55 ;  /* 0x000000596e527223 */ /* 0x000fc20000010837 */
[----:B------:R-:W-:Y:S01]  /*3fe0*/  FMNMX.FTZ R47, R122, R41, !PT ;  /* 0x000000297a2f7209 */ /* 0x000fe20007810000 */
[----:B------:R-:W-:Y:S01]  /*3ff0*/  MUFU.EX2 R34, R34 ;  /* 0x0000002200227308 */ /* 0x000fe20000000800 */
[----:B------:R-:W-:-:S01]  /*4000*/  FFMA.FTZ R128, R128, R89, -R55 ;  /* 0x0000005980807223 */ /* 0x000fc20000010837 */
[-CC-:B------:R-:W-:Y:S01]  /*4010*/  FFMA.FTZ R126, R126, R89.reuse, -R55.reuse ;  /* 0x000000597e7e7223 */ /* 0x180fe20000010837 */
[----:B------:R-:W-:-:S01]  /*4020*/  FFMA.FTZ R43, R132, R89, -R55 ;  /* 0x00000059842b7223 */ /* 0x000fc20000010837 */
[----:B------:R-:W0:Y:S01]  /*4030*/  SHFL.BFLY PT, R90, R47, 0x2, 0x1f ;  /* 0x0c401f002f5a7f89 */ /* 0x000e2200000e0000 */
[----:B------:R-:W-:-:S01]  /*4040*/  FFMA.FTZ R45, R138, R89, -R55 ;  /* 0x000000598a2d7223 */ /* 0x000fc20000010837 */
[-CC-:B------:R-:W-:Y:S01]  /*4050*/  FFMA.FTZ R102, R140, R89.reuse, -R55.reuse ;  /* 0x000000598c667223 */ /* 0x180fe20000010837 */
[----:B------:R-:W-:-:S01]  /*4060*/  FFMA.FTZ R49, R150, R89, -R55 ;  /* 0x0000005996317223 */ /* 0x000fc20000010837 */
[----:B------:R-:W-:Y:S01]  /*4070*/  MUFU.EX2 R11, R11 ;  /* 0x0000000b000b7308 */ /* 0x000fe20000000800 */
[----:B------:R-:W-:-:S01]  /*4080*/  FFMA.FTZ R110, R158, R89, -R55 ;  /* 0x000000599e6e7223 */ /* 0x000fc20000010837 */
[----:B------:R-:W-:-:S05]  /*4090*/  @!P6 VIADD R5, R5, 0x29840 ;  /* 0x000298400505e836 */ /* 0x000fca0000000000 */
[----:B------:R-:W-:Y:S01]  /*40a0*/  @!P6 PRMT R5, RZ, 0x654, R5 ;  /* 0x00000654ff05e816 */ /* 0x000fe20000000005 */
[----:B------:R1:W-:Y:S03]  /*40b0*/  MUFU.EX2 R21, R84 ;  /* 0x0000005400157308 */ /* 0x0003e60000000800 */
[----:B------:R2:W-:Y:S05]  /*40c0*/  @!P6 SYNCS.ARRIVE.TRANS64.RED.A1T0 RZ, [R5+URZ], RZ ;  /* 0x000000ff05ffe9a7 */ /* 0x0005ea000810043f */
[----:B------:R3:W-:Y:S01]  /*40d0*/  MUFU.EX2 R27, R96 ;  /* 0x00000060001b7308 */ /* 0x0007e20000000800 */
[----:B-1----:R-:W-:-:S01]  /*40e0*/  FFMA.FTZ R84, R112, R89, -R55 ;  /* 0x0000005970547223 */ /* 0x002fc20000010837 */
[-CC-:B------:R-:W-:Y:S01]  /*40f0*/  FFMA.FTZ R112, R162, R89.reuse, -R55.reuse ;  /* 0x00000059a2707223 */ /* 0x180fe20000010837 */
[----:B0-----:R-:W-:Y:S01]  /*4100*/  FMNMX.FTZ R53, R47, R90, !PT ;  /* 0x0000005a2f357209 */ /* 0x001fe20007810000 */
[----:B------:R-:W-:-:S04]  /*4110*/  FFMA.FTZ R47, R142, R89, -R55 ;  /* 0x000000598e2f7223 */ /* 0x000fc80000010837 */
[----:B------:R0:W-:Y:S01]  /*4120*/  MUFU.EX2 R29, R100 ;  /* 0x00000064001d7308 */ /* 0x0001e20000000800 */
[----:B------:R-:W1:Y:S01]  /*4130*/  SHFL.BFLY PT, R90, R53, 0x1, 0x1f ;  /* 0x0c201f00355a7f89 */ /* 0x000e6200000e0000 */
[----:B---3--:R-:W-:-:S06]  /*4140*/  FFMA.FTZ R96, R134, R89, -R55 ;  /* 0x0000005986607223 */ /* 0x008fcc0000010837 */
[----:B------:R3:W-:Y:S01]  /*4150*/  MUFU.EX2 R31, R104 ;  /* 0x00000068001f7308 */ /* 0x0007e20000000800 */
[----:B0-----:R-:W-:-:S07]  /*4160*/  FFMA.FTZ R100, R130, R89, -R55 ;  /* 0x0000005982647223 */ /* 0x001fce0000010837 */
[----:B------:R0:W-:Y:S01]  /*4170*/  MUFU.EX2 R33, R106 ;  /* 0x0000006a00217308 */ /* 0x0001e20000000800 */
[----:B---3--:R-:W-:-:S07]  /*4180*/  FFMA.FTZ R104, R146, R89, -R55 ;  /* 0x0000005992687223 */ /* 0x008fce0000010837 */
[----:B------:R3:W-:Y:S01]  /*4190*/  MUFU.EX2 R37, R51 ;  /* 0x0000003300257308 */ /* 0x0007e20000000800 */
[----:B-1----:R-:W-:Y:S01]  /*41a0*/  FMNMX.FTZ R90, R53, R90, !PT ;  /* 0x0000005a355a7209 */ /* 0x002fe20007810000 */
[-CC-:B0-----:R-:W-:Y:S01]  /*41b0*/  FFMA.FTZ R106, R154, R89.reuse, -R55.reuse ;  /* 0x000000599a6a7223 */ /* 0x181fe20000010837 */
[----:B------:R-:W-:-:S02]  /*41c0*/  FFMA.FTZ R53, R160, R89, -R55 ;  /* 0x00000059a0357223 */ /* 0x000fc40000010837 */
[C---:B------:R-:W-:Y:S01]  /*41d0*/  FSETP.NEU.FTZ.AND P1, PT, R90.reuse, -INF , PT ;  /* 0xff8000005a00780b */ /* 0x040fe20003f3d000 */
[----:B------:R-:W-:-:S02]  /*41e0*/  FFMA.FTZ R57, R90, R89, -8 ;  /* 0xc10000005a397423 */ /* 0x000fc40000010059 */
[----:B------:R-:W-:Y:S01]  /*41f0*/  MUFU.EX2 R38, R38 ;  /* 0x0000002600267308 */ /* 0x000fe20000000800 */
[----:B---3--:R-:W-:-:S02]  /*4200*/  FFMA.FTZ R51, R156, R89, -R55 ;  /* 0x000000599c337223 */ /* 0x008fc40000010837 */
[----:B------:R-:W-:-:S02]  /*4210*/  FSEL R57, R57, RZ, P1 ;  /* 0x000000ff39397208 */ /* 0x000fc40000800000 */
        /* <DEDUP_REMOVED lines=22> */
[----:B------:R-:W0:Y:S01]  /*4380*/  MUFU.EX2 R7, R7 ;  /* 0x0000000700077308 */ /* 0x000e220000000800 */
        /* <DEDUP_REMOVED lines=15> */
[----:B------:R3:W4:Y:S01]  /*4480*/  MUFU.EX2 R55, R10 ;  /* 0x0000000a00377308 */ /* 0x0007220000000800 */
[----:B0-----:R-:W-:-:S01]  /*4490*/  FADD.FTZ R79, R6, R7 ;  /* 0x00000007064f7221 */ /* 0x001fc20000010000 */
[-CC-:B------:R-:W-:Y:S01]  /*44a0*/  FFMA.FTZ R148, R148, R89.reuse, -R57.reuse ;  /* 0x0000005994947223 */ /* 0x180fe20000010839 */
[----:B------:R-:W-:-:S01]  /*44b0*/  FFMA.FTZ R152, R152, R89, -R57 ;  /* 0x0000005998987223 */ /* 0x000fc20000010839 */
[-CC-:B------:R-:W-:Y:S01]  /*44c0*/  FFMA.FTZ R116, R116, R89.reuse, -R57.reuse ;  /* 0x0000005974747223 */ /* 0x180fe20000010839 */
[----:B------:R-:W-:-:S01]  /*44d0*/  FFMA.FTZ R118, R118, R89, -R57 ;  /* 0x0000005976767223 */ /* 0x000fc20000010839 */
[-CC-:B------:R-:W-:Y:S01]  /*44e0*/  FFMA.FTZ R120, R120, R89.reuse, -R57.reuse ;  /* 0x0000005978787223 */ /* 0x180fe20000010839 */
[----:B------:R-:W-:-:S01]  /*44f0*/  FFMA.FTZ R124, R124, R89, -R57 ;  /* 0x000000597c7c7223 */ /* 0x000fc20000010839 */
[----:B------:R-:W0:Y:S01]  /*4500*/  MUFU.EX2 R12, R12 ;  /* 0x0000000c000c7308 */ /* 0x000e220000000800 */
[----:B---3--:R-:W-:-:S01]  /*4510*/  FADD.FTZ R10, R9, R34 ;  /* 0x00000022090a7221 */ /* 0x008fc20000010000 */
[----:B------:R-:W-:-:S03]  /*4520*/  FFMA.FTZ R57, R122, R89, -R57 ;  /* 0x000000597a397223 */ /* 0x000fc60000010839 */
[----:B------:R-:W-:Y:S01]  /*4530*/  FADD.FTZ R81, R11, R10 ;  /* 0x0000000a0b517221 */ /* 0x000fe20000010000 */
[----:B-1----:R-:W-:-:S02]  /*4540*/  FADD.FTZ R10, R8, R79 ;  /* 0x0000004f080a7221 */ /* 0x002fc40000010000 */
[----:B------:R-:W1:Y:S02]  /*4550*/  MUFU.EX2 R64, R64 ;  /* 0x0000004000407308 */ /* 0x000e640000000800 */
[----:B----4-:R-:W-:-:S01]  /*4560*/  FADD.FTZ R79, R55, R10 ;  /* 0x0000000a374f7221 */ /* 0x010fc20000010000 */
[----:B------:R-:W-:-:S04]  /*4570*/  F2FP.SATFINITE.E4M3.F32.PACK_AB_MERGE_C R55, R55, R8, RZ ;  /* 0x000000083737723e */ /* 0x000fc800048070ff */
[----:B------:R-:W-:Y:S01]  /*4580*/  F2FP.SATFINITE.E4M3.F32.PACK_AB_MERGE_C R173, R7, R6, R55 ;  /* 0x0000000607ad723e */ /* 0x000fe20004807037 */
[----:B------:R3:W4:Y:S01]  /*4590*/  MUFU.EX2 R59, R14 ;  /* 0x0000000e003b7308 */ /* 0x0007220000000800 */
[----:B0-----:R-:W-:-:S01]  /*45a0*/  FADD.FTZ R10, R12, R79 ;  /* 0x0000004f0c0a7221 */ /* 0x001fc20000010000 */
[----:B------:R-:W-:-:S06]  /*45b0*/  IMAD.MOV.U32 R55, RZ, RZ, R87 ;  /* 0x000000ffff377224 */ /* 0x000fcc00078e0057 */
[----:B------:R-:W0:Y:S01]  /*45c0*/  MUFU.EX2 R15, R15 ;  /* 0x0000000f000f7308 */ /* 0x000e220000000800 */
[----:B---3--:R-:W-:-:S01]  /*45d0*/  FADD.FTZ R14, R38, R81 ;  /* 0x00000051260e7221 */ /* 0x008fc20000010000 */
[----:B------:R-:W-:-:S03]  /*45e0*/  F2FP.SATFINITE.E4M3.F32.PACK_AB_MERGE_C R38, R38, R11, RZ ;  /* 0x0000000b2626723e */ /* 0x000fc600048070ff */
[----:B------:R-:W-:Y:S01]  /*45f0*/  FADD.FTZ R81, R13, R14 ;  /* 0x0000000e0d517221 */ /* 0x000fe20000010000 */
[----:B------:R-:W-:Y:S01]  /*4600*/  F2FP.SATFINITE.E4M3.F32.PACK_AB_MERGE_C R172, R34, R9, R38 ;  /* 0x0000000922ac723e */ /* 0x000fe20004807026 */
[----:B------:R-:W-:Y:S01]  /*4610*/  IMAD.MOV.U32 R38, RZ, RZ, R87 ;  /* 0x000000ffff267224 */ /* 0x000fe200078e0057 */
[----:B------:R-:W3:Y:S01]  /*4620*/  MUFU.EX2 R20, R20 ;  /* 0x0000001400147308 */ /* 0x000ee20000000800 */
[----:B-1----:R-:W-:-:S01]  /*4630*/  FADD.FTZ R14, R64, R81 ;  /* 0x00000051400e7221 */ /* 0x002fc20000010000 */
[----:B----4-:R-:W-:Y:S01]  /*4640*/  FADD.FTZ R79, R59, R10 ;  /* 0x0000000a3b4f7221 */ /* 0x010fe20000010000 */
[----:B------:R-:W-:-:S05]  /*4650*/  IMAD.MOV.U32 R34, RZ, RZ, R87 ;  /* 0x000000ffff227224 */ /* 0x000fca00078e0057 */
[----:B------:R-:W1:Y:S01]  /*4660*/  MUFU.EX2 R66, R66 ;  /* 0x0000004200427308 */ /* 0x000e620000000800 */
[----:B0-----:R-:W-:-:S07]  /*4670*/  FADD.FTZ R81, R15, R14 ;  /* 0x0000000e0f517221 */ /* 0x001fce0000010000 */
[----:B------:R0:W4:Y:S01]  /*4680*/  MUFU.EX2 R61, R40 ;  /* 0x00000028003d7308 */ /* 0x0001220000000800 */
[----:B---3--:R-:W-:-:S07]  /*4690*/  FADD.FTZ R10, R20, R79 ;  /* 0x0000004f140a7221 */ /* 0x008fce0000010000 */
[----:B------:R-:W3:Y:S01]  /*46a0*/  MUFU.EX2 R42, R42 ;  /* 0x0000002a002a7308 */ /* 0x000ee20000000800 */
[----:B-1----:R-:W-:-:S01]  /*46b0*/  FADD.FTZ R14, R66, R81 ;  /* 0x00000051420e7221 */ /* 0x002fc20000010000 */
[----:B------:R-:W-:Y:S01]  /*46c0*/  F2FP.SATFINITE.E4M3.F32.PACK_AB_MERGE_C R66, R66, R15, RZ ;  /* 0x0000000f4242723e */ /* 0x000fe200048070ff */
[--C-:B0-----:R-:W-:Y:S02]  /*46d0*/  IMAD.MOV.U32 R40, RZ, RZ, R87.reuse ;  /* 0x000000ffff287224 */ /* 0x101fe400078e0057 */
[----:B------:R-:W-:Y:S01]  /*46e0*/  FADD.FTZ R81, R21, R14 ;  /* 0x0000000e15517221 */ /* 0x000fe20000010000 */
[----:B------:R-:W-:Y:S01]  /*46f0*/  F2FP.SATFINITE.E4M3.F32.PACK_AB_MERGE_C R174, R64, R13, R66 ;  /* 0x0000000d40ae723e */ /* 0x000fe20004807042 */
[----:B------:R-:W-:Y:S01]  /*4700*/  IMAD.MOV.U32 R66, RZ, RZ, R87 ;  /* 0x000000ffff427224 */ /* 0x000fe200078e0057 */
[----:B------:R-:W0:Y:S01]  /*4710*/  MUFU.EX2 R70, R70 ;  /* 0x0000004600467308 */ /* 0x000e220000000800 */
[----:B----4-:R-:W-:-:S01]  /*4720*/  FADD.FTZ R79, R61, R10 ;  /* 0x0000000a3d4f7221 */ /* 0x010fc20000010000 */
[----:B------:R-:W-:Y:S01]  /*4730*/  F2FP.SATFINITE.E4M3.F32.PACK_AB_MERGE_C R20, R61, R20, RZ ;  /* 0x000000143d14723e */ /* 0x000fe200048070ff */
[----:B------:R-:W-:-:S02]  /*4740*/  IMAD.MOV.U32 R64, RZ, RZ, R87 ;  /* 0x000000ffff407224 */ /* 0x000fc400078e0057 */
[--C-:B------:R-:W-:Y:S01]  /*4750*/  IMAD.MOV.U32 R61, RZ, RZ, R87.reuse ;  /* 0x000000ffff3d7224 */ /* 0x100fe200078e0057 */
[----:B------:R-:W-:Y:S01]  /*4760*/  F2FP.SATFINITE.E4M3.F32.PACK_AB_MERGE_C R175, R59, R12, R20 ;  /* 0x0000000c3baf723e */ /* 0x000fe20004807014 */
[----:B------:R-:W-:Y:S01]  /*4770*/  IMAD.MOV.U32 R59, RZ, RZ, R87 ;  /* 0x000000ffff3b7224 */ /* 0x000fe200078e0057 */
[----:B------:R1:W4:Y:S01]  /*4780*/  MUFU.EX2 R63, R44 ;  /* 0x0000002c003f7308 */ /* 0x0003220000000800 */
[----:B---3--:R-:W-:-:S07]  /*4790*/  FADD.FTZ R10, R42, R79 ;  /* 0x0000004f2a0a7221 */ /* 0x008fce0000010000 */
[----:B------:R-:W3:Y:S01]  /*47a0*/  MUFU.EX2 R46, R46 ;  /* 0x0000002e002e7308 */ /* 0x000ee20000000800 */
[----:B0-----:R-:W-:-:S01]  /*47b0*/  FADD.FTZ R14, R70, R81 ;  /* 0x00000051460e7221 */ /* 0x001fc20000010000 */
[----:B-1----:R-:W-:-:S03]  /*47c0*/  IMAD.MOV.U32 R44, RZ, RZ, R87 ;  /* 0x000000ffff2c7224 */ /* 0x002fc600078e0057 */
[----:B------:R-:W-:-:S03]  /*47d0*/  FADD.FTZ R83, R25, R14 ;  /* 0x0000000e19537221 */ /* 0x000fc60000010000 */
[----:B------:R-:W0:Y:S01]  /*47e0*/  MUFU.EX2 R74, R74 ;  /* 0x0000004a004a7308 */ /* 0x000e220000000800 */
[----:B----4-:R-:W-:-:S07]  /*47f0*/  FADD.FTZ R81, R63, R10 ;  /* 0x0000000a3f517221 */ /* 0x010fce0000010000 */
[----:B------:R1:W4:Y:S01]  /*4800*/  MUFU.EX2 R65, R48 ;  /* 0x0000003000417308 */ /* 0x0003220000000800 */
[----:B---3--:R-:W-:-:S07]  /*4810*/  FADD.FTZ R10, R46, R81 ;  /* 0x000000512e0a7221 */ /* 0x008fce0000010000 */
[----:B------:R-:W3:Y:S01]  /*4820*/  MUFU.EX2 R50, R50 ;  /* 0x0000003200327308 */ /* 0x000ee20000000800 */
[----:B0-----:R-:W-:-:S01]  /*4830*/  FADD.FTZ R14, R74, R83 ;  /* 0x000000534a0e7221 */ /* 0x001fc20000010000 */
[----:B------:R-:W-:Y:S01]  /*4840*/  F2FP.SATFINITE.E4M3.F32.PACK_AB_MERGE_C R74, R74, R25, RZ ;  /* 0x000000194a4a723e */ /* 0x000fe200048070ff */
[--C-:B-1----:R-:W-:Y:S02]  /*4850*/  IMAD.MOV.U32 R48, RZ, RZ, R87.reuse ;  /* 0x000000ffff307224 */ /* 0x102fe400078e0057 */
[----:B------:R-:W-:Y:S01]  /*4860*/  FADD.FTZ R83, R27, R14 ;  /* 0x0000000e1b537221 */ /* 0x000fe20000010000 */
[----:B------:R-:W-:Y:S01]  /*4870*/  F2FP.SATFINITE.E4M3.F32.PACK_AB_MERGE_C R176, R70, R21, R74 ;  /* 0x0000001546b0723e */ /* 0x000fe2000480704a */
[----:B------:R-:W-:Y:S01]  /*4880*/  IMAD.MOV.U32 R74, RZ, RZ, R87 ;  /* 0x000000ffff4a7224 */ /* 0x000fe200078e0057 */
[----:B------:R0:W1:Y:S01]  /*4890*/  MUFU.EX2 R67, R52 ;  /* 0x0000003400437308 */ /* 0x0000620000000800 */
[----:B----4-:R-:W-:-:S01]  /*48a0*/  FADD.FTZ R81, R65, R10 ;  /* 0x0000000a41517221 */ /* 0x010fc20000010000 */
[----:B------:R-:W-:Y:S01]  /*48b0*/  FADD.FTZ R14, R76, R83 ;  /* 0x000000534c0e7221 */ /* 0x000fe20000010000 */
[----:B------:R-:W-:Y:S01]  /*48c0*/  F2FP.SATFINITE.E4M3.F32.PACK_AB_MERGE_C R46, R65, R46, RZ ;  /* 0x0000002e412e723e */ /* 0x000fe200048070ff */
[----:B------:R-:W-:-:S02]  /*48d0*/  IMAD.MOV.U32 R70, RZ, RZ, R87 ;  /* 0x000000ffff467224 */ /* 0x000fc400078e0057 */
[----:B------:R-:W-:-:S01]  /*48e0*/  FADD.FTZ R85, R29, R14 ;  /* 0x0000000e1d557221 */ /* 0x000fc20000010000 */
[----:B------:R-:W-:Y:S01]  /*48f0*/  F2FP.SATFINITE.E4M3.F32.PACK_AB_MERGE_C R177, R63, R42, R46 ;  /* 0x0000002a3fb1723e */ /* 0x000fe2000480702e */
[----:B------:R-:W4:Y:S01]  /*4900*/  MUFU.EX2 R54, R54 ;  /* 0x0000003600367308 */ /* 0x000f220000000800 */
[----:B---3--:R-:W-:-:S01]  /*4910*/  FADD.FTZ R10, R50, R81 ;  /* 0x00000051320a7221 */ /* 0x008fc20000010000 */
[--C-:B------:R-:W-:Y:S02]  /*4920*/  IMAD.MOV.U32 R65, RZ, RZ, R87.reuse ;  /* 0x000000ffff417224 */ /* 0x100fe400078e0057 */
[--C-:B------:R-:W-:Y:S02]  /*4930*/  IMAD.MOV.U32 R63, RZ, RZ, R87.reuse ;  /* 0x000000ffff3f7224 */ /* 0x100fe400078e0057 */
[----:B0-----:R-:W-:Y:S02]  /*4940*/  IMAD.MOV.U32 R52, RZ, RZ, R87 ;  /* 0x000000ffff347224 */ /* 0x001fe400078e0057 */
[----:B------:R-:W0:Y:S01]  /*4950*/  MUFU.EX2 R78, R78 ;  /* 0x0000004e004e7308 */ /* 0x000e220000000800 */
[----:B-1----:R-:W-:-:S01]  /*4960*/  FADD.FTZ R83, R67, R10 ;  /* 0x0000000a43537221 */ /* 0x002fc20000010000 */
[----:B------:R-:W-:-:S02]  /*4970*/  IMAD.MOV.U32 R46, RZ, RZ, R87 ;  /* 0x000000ffff2e7224 */ /* 0x000fc400078e0057 */
[----:B------:R-:W-:-:S04]  /*4980*/  IMAD.MOV.U32 R42, RZ, RZ, R87 ;  /* 0x000000ffff2a7224 */ /* 0x000fc800078e0057 */
[----:B------:R-:W1:Y:S01]  /*4990*/  MUFU.EX2 R69, R56 ;  /* 0x0000003800457308 */ /* 0x000e620000000800 */
[----:B----4-:R-:W-:-:S01]  /*49a0*/  FADD.FTZ R10, R54, R83 ;  /* 0x00000053360a7221 */ /* 0x010fc20000010000 */
[----:B------:R-:W-:-:S06]  /*49b0*/  IMAD.MOV.U32 R83, RZ, RZ, R87 ;  /* 0x000000ffff537224 */ /* 0x000fcc00078e0057 */
[----:B------:R-:W3:Y:S01]  /*49c0*/  MUFU.EX2 R58, R58 ;  /* 0x0000003a003a7308 */ /* 0x000ee20000000800 */
[----:B0-----:R-:W-:-:S01]  /*49d0*/  FADD.FTZ R14, R78, R85 ;  /* 0x000000554e0e7221 */ /* 0x001fc20000010000 */
[----:B------:R-:W-:Y:S01]  /*49e0*/  F2FP.SATFINITE.E4M3.F32.PACK_AB_MERGE_C R29, R78, R29, RZ ;  /* 0x0000001d4e1d723e */ /* 0x000fe200048070ff */
[----:B------:R-:W-:Y:S02]  /*49f0*/  IMAD.MOV.U32 R85, RZ, RZ, R87 ;  /* 0x000000ffff557224 */ /* 0x000fe400078e0057 */
[----:B------:R-:W-:Y:S01]  /*4a00*/  FADD.FTZ R15, R31, R14 ;  /* 0x0000000e1f0f7221 */ /* 0x000fe20000010000 */
[----:B------:R-:W-:Y:S01]  /*4a10*/  F2FP.SATFINITE.E4M3.F32.PACK_AB_MERGE_C R178, R76, R27, R29 ;  /* 0x0000001b4cb2723e */ /* 0x000fe2000480701d */
[----:B------:R-:W-:Y:S01]  /*4a20*/  IMAD.MOV.U32 R78, RZ, RZ, R87 ;  /* 0x000000ffff4e7224 */ /* 0x000fe200078e0057 */
[----:B------:R-:W0:Y:S01]  /*4a30*/  MUFU.EX2 R82, R82 ;  /* 0x0000005200527308 */ /* 0x000e220000000800 */
[----:B-1----:R-:W-:-:S01]  /*4a40*/  FADD.FTZ R11, R69, R10 ;  /* 0x0000000a450b7221 */ /* 0x002fc20000010000 */
[----:B------:R-:W-:Y:S01]  /*4a50*/  F2FP.SATFINITE.E4M3.F32.PACK_AB_MERGE_C R54, R69, R54, RZ ;  /* 0x000000364536723e */ /* 0x000fe200048070ff */
[----:B------:R-:W-:-:S02]  /*4a60*/  IMAD.MOV.U32 R76, RZ, RZ, R87 ;  /* 0x000000ffff4c7224 */ /* 0x000fc400078e0057 */
[--C-:B------:R-:W-:Y:S01]  /*4a70*/  IMAD.MOV.U32 R69, RZ, RZ, R87.reuse ;  /* 0x000000ffff457224 */ /* 0x100fe200078e0057 */
[----:B------:R-:W-:Y:S01]  /*4a80*/  F2FP.SATFINITE.E4M3.F32.PACK_AB_MERGE_C R179, R67, R50, R54 ;  /* 0x0000003243b3723e */ /* 0x000fe20004807036 */
[----:B------:R-:W-:Y:S01]  /*4a90*/  IMAD.MOV.U32 R67, RZ, RZ, R87 ;  /* 0x000000ffff437224 */ /* 0x000fe200078e0057 */
[----:B------:R1:W4:Y:S01]  /*4aa0*/  MUFU.EX2 R71, R24 ;  /* 0x0000001800477308 */ /* 0x0003220000000800 */
[----:B---3--:R-:W-:-:S01]  /*4ab0*/  FADD.FTZ R8, R58, R11 ;  /* 0x0000000b3a087221 */ /* 0x008fc20000010000 */
[--C-:B------:R-:W-:Y:S02]  /*4ac0*/  IMAD.MOV.U32 R56, RZ, RZ, R87.reuse ;  /* 0x000000ffff387224 */ /* 0x100fe400078e0057 */
[--C-:B------:R-:W-:Y:S02]  /*4ad0*/  IMAD.MOV.U32 R54, RZ, RZ, R87.reuse ;  /* 0x000000ffff367224 */ /* 0x100fe400078e0057 */
[----:B------:R-:W-:Y:S02]  /*4ae0*/  IMAD.MOV.U32 R50, RZ, RZ, R87 ;  /* 0x000000ffff327224 */ /* 0x000fe400078e0057 */
[----:B------:R-:W3:Y:S01]  /*4af0*/  MUFU.EX2 R60, R60 ;  /* 0x0000003c003c7308 */ /* 0x000ee20000000800 */
[----:B0-----:R-:W-:-:S01]  /*4b00*/  FADD.FTZ R10, R82, R15 ;  /* 0x0000000f520a7221 */ /* 0x001fc20000010000 */
[----:B------:R-:W-:-:S02]  /*4b10*/  IMAD.MOV.U32 R29, RZ, RZ, R87 ;  /* 0x000000ffff1d7224 */ /* 0x000fc400078e0057 */
[--C-:B------:R-:W-:Y:S02]  /*4b20*/  IMAD.MOV.U32 R27, RZ, RZ, R87.reuse ;  /* 0x000000ffff1b7224 */ /* 0x100fe400078e0057 */
[----:B------:R-:W-:Y:S01]  /*4b30*/  FADD.FTZ R25, R33, R10 ;  /* 0x0000000a21197221 */ /* 0x000fe20000010000 */
[----:B-1----:R-:W-:Y:S01]  /*4b40*/  IMAD.MOV.U32 R24, RZ, RZ, R87 ;  /* 0x000000ffff187224 */ /* 0x002fe200078e0057 */
[----:B------:R-:W0:Y:S01]  /*4b50*/  MUFU.EX2 R84, R84 ;  /* 0x0000005400547308 */ /* 0x000e220000000800 */
[----:B----4-:R-:W-:-:S07]  /*4b60*/  FADD.FTZ R15, R71, R8 ;  /* 0x00000008470f7221 */ /* 0x010fce0000010000 */
[----:B------:R-:W1:Y:S01]  /*4b70*/  MUFU.EX2 R73, R62 ;  /* 0x0000003e00497308 */ /* 0x000e620000000800 */
[----:B---3--:R-:W-:-:S07]  /*4b80*/  FADD.FTZ R8, R60, R15 ;  /* 0x0000000f3c087221 */ /* 0x008fce0000010000 */
        /* <DEDUP_REMOVED lines=21> */
[----:B-1----:R-:W-:-:S02]  /*4ce0*/  IMAD.MOV.U32 R68, RZ, RZ, R87 ;  /* 0x000000ffff447224 */ /* 0x002fc400078e0057 */
[----:B------:R-:W-:Y:S02]  /*4cf0*/  IMAD.MOV.U32 R31, RZ, RZ, R87 ;  /* 0x000000ffff1f7224 */ /* 0x000fe400078e0057 */
[----:B------:R-:W-:Y:S02]  /*4d00*/  FADD.FTZ R25, R37, R10 ;  /* 0x0000000a25197221 */ /* 0x000fe40000010000 */
[----:B------:R-:W0:Y:S01]  /*4d10*/  MUFU.EX2 R92, R92 ;  /* 0x0000005c005c7308 */ /* 0x000e220000000800 */
[----:B----4-:R-:W-:-:S07]  /*4d20*/  FADD.FTZ R15, R75, R8 ;  /* 0x000000084b0f7221 */ /* 0x010fce0000010000 */
[----:B------:R1:W4:Y:S01]  /*4d30*/  MUFU.EX2 R77, R28 ;  /* 0x0000001c004d7308 */ /* 0x0003220000000800 */
[----:B---3--:R-:W-:-:S07]  /*4d40*/  FADD.FTZ R8, R72, R15 ;  /* 0x0000000f48087221 */ /* 0x008fce0000010000 */
[----:B------:R-:W3:Y:S01]  /*4d50*/  MUFU.EX2 R39, R128 ;  /* 0x0000008000277308 */ /* 0x000ee20000000800 */
[C---:B0-----:R-:W-:Y:S01]  /*4d60*/  F2FP.SATFINITE.E4M3.F32.PACK_AB_MERGE_C R37, R92.reuse, R37, RZ ;  /* 0x000000255c25723e */ /* 0x041fe200048070ff */
[----:B------:R-:W-:Y:S01]  /*4d70*/  FADD.FTZ R92, R92, R25 ;  /* 0x000000195c5c7221 */ /* 0x000fe20000010000 */
[----:B-1----:R-:W-:Y:S02]  /*4d80*/  IMAD.MOV.U32 R28, RZ, RZ, R87 ;  /* 0x000000ffff1c7224 */ /* 0x002fe400078e0057 */
[----:B------:R-:W-:Y:S01]  /*4d90*/  F2FP.SATFINITE.E4M3.F32.PACK_AB_MERGE_C R182, R86, R35, R37 ;  /* 0x0000002356b6723e */ /* 0x000fe20004807025 */
[--C-:B------:R-:W-:Y:S02]  /*4da0*/  IMAD.MOV.U32 R86, RZ, RZ, R87.reuse ;  /* 0x000000ffff567224 */ /* 0x100fe400078e0057 */
[----:B------:R-:W0:Y:S01]  /*4db0*/  MUFU.EX2 R80, R80 ;  /* 0x0000005000507308 */ /* 0x000e220000000800 */
[C---:B----4-:R-:W-:Y:S01]  /*4dc0*/  F2FP.SATFINITE.E4M3.F32.PACK_AB_MERGE_C R72, R77.reuse, R72, RZ ;  /* 0x000000484d48723e */ /* 0x050fe200048070ff */
[----:B------:R-:W-:Y:S01]  /*4dd0*/  FADD.FTZ R77, R77, R8 ;  /* 0x000000084d4d7221 */ /* 0x000fe20000010000 */
[----:B------:R-:W-:-:S02]  /*4de0*/  IMAD.MOV.U32 R37, RZ, RZ, R87 ;  /* 0x000000ffff257224 */ /* 0x000fc400078e0057 */
[----:B------:R-:W-:Y:S01]  /*4df0*/  F2FP.SATFINITE.E4M3.F32.PACK_AB_MERGE_C R183, R75, R26, R72 ;  /* 0x0000001a4bb7723e */ /* 0x000fe20004807048 */
[----:B------:R-:W-:Y:S02]  /*4e00*/  IMAD.MOV.U32 R75, RZ, RZ, R87 ;  /* 0x000000ffff4b7224 */ /* 0x000fe400078e0057 */
[----:B------:R-:W1:Y:S01]  /*4e10*/  MUFU.EX2 R94, R94 ;  /* 0x0000005e005e7308 */ /* 0x000e620000000800 */
[----:B---3--:R-:W-:-:S01]  /*4e20*/  FADD.FTZ R13, R39, R92 ;  /* 0x0000005c270d7221 */ /* 0x008fc20000010000 */
[--C-:B------:R-:W-:Y:S02]  /*4e30*/  IMAD.MOV.U32 R72, RZ, RZ, R87.reuse ;  /* 0x000000ffff487224 */ /* 0x100fe400078e0057 */
[--C-:B------:R-:W-:Y:S02]  /*4e40*/  IMAD.MOV.U32 R35, RZ, RZ, R87.reuse ;  /* 0x000000ffff237224 */ /* 0x100fe400078e0057 */
[----:B------:R-:W-:Y:S02]  /*4e50*/  IMAD.MOV.U32 R26, RZ, RZ, R87 ;  /* 0x000000ffff1a7224 */ /* 0x000fe400078e0057 */
[----:B--2---:R-:W2:Y:S01]  /*4e60*/  MUFU.EX2 R5, R98 ;  /* 0x0000006200057308 */ /* 0x004ea20000000800 */
[----:B0-----:R-:W-:-:S01]  /*4e70*/  FADD.FTZ R6, R80, R77 ;  /* 0x0000004d50067221 */ /* 0x001fc20000010000 */
[----:B------:R-:W-:-:S02]  /*4e80*/  IMAD.MOV.U32 R77, RZ, RZ, R87 ;  /* 0x000000ffff4d7224 */ /* 0x000fc400078e0057 */
[----:B------:R-:W-:-:S04]  /*4e90*/  IMAD.MOV.U32 R25, RZ, RZ, R87 ;  /* 0x000000ffff197224 */ /* 0x000fc800078e0057 */
[----:B------:R-:W0:Y:S01]  /*4ea0*/  MUFU.EX2 R41, R126 ;  /* 0x0000007e00297308 */ /* 0x000e220000000800 */
[----:B-1----:R-:W-:-:S07]  /*4eb0*/  FADD.FTZ R8, R94, R13 ;  /* 0x0000000d5e087221 */ /* 0x002fce0000010000 */
[----:B------:R-:W1:Y:S01]  /*4ec0*/  MUFU.EX2 R30, R30 ;  /* 0x0000001e001e7308 */ /* 0x000e620000000800 */
[----:B--2---:R-:W-:-:S07]  /*4ed0*/  FADD.FTZ R13, R5, R6 ;  /* 0x00000006050d7221 */ /* 0x004fce0000010000 */
[----:B------:R-:W2:Y:S01]  /*4ee0*/  MUFU.EX2 R100, R100 ;  /* 0x0000006400647308 */ /* 0x000ea20000000800 */
[----:B0-----:R-:W-:-:S07]  /*4ef0*/  FADD.FTZ R15, R41, R8 ;  /* 0x00000008290f7221 */ /* 0x001fce0000010000 */
[----:B------:R-:W0:Y:S01]  /*4f00*/  MUFU.EX2 R79, R108 ;  /* 0x0000006c004f7308 */ /* 0x000e220000000800 */
[----:B-1----:R-:W-:-:S07]  /*4f10*/  FADD.FTZ R6, R30, R13 ;  /* 0x0000000d1e067221 */ /* 0x002fce0000010000 */
[----:B------:R-:W1:Y:S01]  /*4f20*/  MUFU.EX2 R43, R43 ;  /* 0x0000002b002b7308 */ /* 0x000e620000000800 */
[C---:B--2---:R-:W-:Y:S01]  /*4f30*/  F2FP.SATFINITE.E4M3.F32.PACK_AB_MERGE_C R41, R100.reuse, R41, RZ ;  /* 0x000000296429723e */ /* 0x044fe200048070ff */
[----:B------:R-:W-:-:S03]  /*4f40*/  FADD.FTZ R100, R100, R15 ;  /* 0x0000000f64647221 */ /* 0x000fc60000010000 */
[----:B------:R-:W-:Y:S01]  /*4f50*/  F2FP.SATFINITE.E4M3.F32.PACK_AB_MERGE_C R184, R94, R39, R41 ;  /* 0x000000275eb8723e */ /* 0x000fe20004807029 */
[--C-:B------:R-:W-:Y:S02]  /*4f60*/  IMAD.MOV.U32 R41, RZ, RZ, R87.reuse ;  /* 0x000000ffff297224 */ /* 0x100fe400078e0057 */
[----:B------:R-:W2:Y:S01]  /*4f70*/  MUFU.EX2 R32, R32 ;  /* 0x0000002000207308 */ /* 0x000ea20000000800 */
[C---:B0-----:R-:W-:Y:S01]  /*4f80*/  F2FP.SATFINITE.E4M3.F32.PACK_AB_MERGE_C R30, R79.reuse, R30, RZ ;  /* 0x0000001e4f1e723e */ /* 0x041fe200048070ff */
[----:B------:R-:W-:Y:S01]  /*4f90*/  FADD.FTZ R79, R79, R6 ;  /* 0x000000064f4f7221 */ /* 0x000fe20000010000 */
[--C-:B------:R-:W-:Y:S02]  /*4fa0*/  IMAD.MOV.U32 R39, RZ, RZ, R87.reuse ;  /* 0x000000ffff277224 */ /* 0x100fe400078e0057 */
[----:B------:R-:W-:Y:S01]  /*4fb0*/  F2FP.SATFINITE.E4M3.F32.PACK_AB_MERGE_C R185, R5, R80, R30 ;  /* 0x0000005005b9723e */ /* 0x000fe2000480701e */
[----:B------:R-:W-:Y:S02]  /*4fc0*/  IMAD.MOV.U32 R80, RZ, RZ, R87 ;  /* 0x000000ffff507224 */ /* 0x000fe400078e0057 */
[----:B------:R-:W0:Y:S01]  /*4fd0*/  MUFU.EX2 R96, R96 ;  /* 0x0000006000607308 */ /* 0x000e220000000800 */
[----:B-1----:R-:W-:-:S01]  /*4fe0*/  FADD.FTZ R13, R43, R100 ;  /* 0x000000642b0d7221 */ /* 0x002fc20000010000 */
[----:B------:R-:W-:-:S06]  /*4ff0*/  IMAD.MOV.U32 R30, RZ, RZ, R87 ;  /* 0x000000ffff1e7224 */ /* 0x000fcc00078e0057 */
[----:B------:R-:W1:Y:S01]  /*5000*/  MUFU.EX2 R81, R114 ;  /* 0x0000007200517308 */ /* 0x000e620000000800 */
[----:B--2---:R-:W-:-:S01]  /*5010*/  FADD.FTZ R6, R32, R79 ;  /* 0x0000004f20067221 */ /* 0x004fc20000010000 */
[----:B------:R-:W-:-:S06]  /*5020*/  IMAD.MOV.U32 R79, RZ, RZ, R87 ;  /* 0x000000ffff4f7224 */ /* 0x000fcc00078e0057 */
[----:B------:R-:W2:Y:S01]  /*5030*/  MUFU.EX2 R45, R45 ;  /* 0x0000002d002d7308 */ /* 0x000ea20000000800 */
[----:B0-----:R-:W-:-:S07]  /*5040*/  FADD.FTZ R8, R96, R13 ;  /* 0x0000000d60087221 */ /* 0x001fce0000010000 */
[----:B------:R-:W0:Y:S01]  /*5050*/  MUFU.EX2 R36, R36 ;  /* 0x0000002400247308 */ /* 0x000e220000000800 */
[----:B-1----:R-:W-:-:S07]  /*5060*/  FADD.FTZ R15, R81, R6 ;  /* 0x00000006510f7221 */ /* 0x002fce0000010000 */
[----:B------:R-:W1:Y:S01]  /*5070*/  MUFU.EX2 R102, R102 ;  /* 0x0000006600667308 */ /* 0x000e620000000800 */
[----:B--2---:R-:W-:-:S07]  /*5080*/  FADD.FTZ R21, R45, R8 ;  /* 0x000000082d157221 */ /* 0x004fce0000010000 */
[----:B------:R-:W2:Y:S01]  /*5090*/  MUFU.EX2 R11, R136 ;  /* 0x00000088000b7308 */ /* 0x000ea20000000800 */
[----:B0-----:R-:W-:-:S07]  /*50a0*/  FADD.FTZ R6, R36, R15 ;  /* 0x0000000f24067221 */ /* 0x001fce0000010000 */
[----:B------:R-:W0:Y:S01]  /*50b0*/  MUFU.EX2 R47, R47 ;  /* 0x0000002f002f7308 */ /* 0x000e220000000800 */
[C---:B-1----:R-:W-:Y:S01]  /*50c0*/  F2FP.SATFINITE.E4M3.F32.PACK_AB_MERGE_C R45, R102.reuse, R45, RZ ;  /* 0x0000002d662d723e */ /* 0x042fe200048070ff */
[----:B------:R-:W-:-:S03]  /*50d0*/  FADD.FTZ R102, R102, R21 ;  /* 0x0000001566667221 */ /* 0x000fc60000010000 */
[----:B------:R-:W-:Y:S01]  /*50e0*/  F2FP.SATFINITE.E4M3.F32.PACK_AB_MERGE_C R186, R96, R43, R45 ;  /* 0x0000002b60ba723e */ /* 0x000fe2000480702d */
[--C-:B------:R-:W-:Y:S02]  /*50f0*/  IMAD.MOV.U32 R45, RZ, RZ, R87.reuse ;  /* 0x000000ffff2d7224 */ /* 0x100fe400078e0057 */
[----:B------:R-:W1:Y:S01]  /*5100*/  MUFU.EX2 R144, R144 ;  /* 0x0000009000907308 */ /* 0x000e620000000800 */
[C---:B--2---:R-:W-:Y:S01]  /*5110*/  F2FP.SATFINITE.E4M3.F32.PACK_AB_MERGE_C R36, R11.reuse, R36, RZ ;  /* 0x000000240b24723e */ /* 0x044fe200048070ff */
[----:B------:R-:W-:Y:S01]  /*5120*/  FADD.FTZ R11, R11, R6 ;  /* 0x000000060b0b7221 */ /* 0x000fe20000010000 */
[--C-:B------:R-:W-:Y:S02]  /*5130*/  IMAD.MOV.U32 R43, RZ, RZ, R87.reuse ;  /* 0x000000ffff2b7224 */ /* 0x100fe400078e0057 */
[----:B------:R-:W-:Y:S01]  /*5140*/  F2FP.SATFINITE.E4M3.F32.PACK_AB_MERGE_C R187, R81, R32, R36 ;  /* 0x0000002051bb723e */ /* 0x000fe20004807024 */
[----:B------:R-:W-:Y:S02]  /*5150*/  IMAD.MOV.U32 R81, RZ, RZ, R87 ;  /* 0x000000ffff517224 */ /* 0x000fe400078e0057 */
[----:B------:R-:W2:Y:S01]  /*5160*/  MUFU.EX2 R104, R104 ;  /* 0x0000006800687308 */ /* 0x000ea20000000800 */
        /* <DEDUP_REMOVED lines=12> */
[----:B--2---:R-:W-:-:S07]  /*5230*/  FADD.FTZ R6, R152, R11 ;  /* 0x0000000b98067221 */ /* 0x004fce0000010000 */
[----:B------:R-:W2:Y:S01]  /*5240*/  MUFU.EX2 R51, R51 ;  /* 0x0000003300337308 */ /* 0x000ea20000000800 */
[C---:B0-----:R-:W-:Y:S01]  /*5250*/  F2FP.SATFINITE.E4M3.F32.PACK_AB_MERGE_C R49, R106.reuse, R49, RZ ;  /* 0x000000316a31723e */ /* 0x041fe200048070ff */
[----:B------:R-:W-:-:S03]  /*5260*/  FADD.FTZ R106, R106, R15 ;  /* 0x0000000f6a6a7221 */ /* 0x000fc60000010000 */
[----:B------:R-:W-:Y:S01]  /*5270*/  F2FP.SATFINITE.E4M3.F32.PACK_AB_MERGE_C R188, R104, R47, R49 ;  /* 0x0000002f68bc723e */ /* 0x000fe20004807031 */
[--C-:B------:R-:W-:Y:S02]  /*5280*/  IMAD.MOV.U32 R49, RZ, RZ, R87.reuse ;  /* 0x000000ffff317224 */ /* 0x100fe400078e0057 */
[----:B------:R-:W0:Y:S01]  /*5290*/  MUFU.EX2 R118, R118 ;  /* 0x0000007600767308 */ /* 0x000e220000000800 */
[C---:B-1----:R-:W-:Y:S01]  /*52a0*/  F2FP.SATFINITE.E4M3.F32.PACK_AB_MERGE_C R152, R7.reuse, R152, RZ ;  /* 0x000000980798723e */ /* 0x042fe200048070ff */
[----:B------:R-:W-:Y:S01]  /*52b0*/  FADD.FTZ R7, R7, R6 ;  /* 0x0000000607077221 */ /* 0x000fe20000010000 */
[----:B------:R-:W-:Y:S02]  /*52c0*/  IMAD.MOV.U32 R47, RZ, RZ, R87 ;  /* 0x000000ffff2f7224 */ /* 0x000fe400078e0057 */
[----:B------:R-:W-:-:S03]  /*52d0*/  F2FP.SATFINITE.E4M3.F32.PACK_AB_MERGE_C R189, R9, R144, R152 ;  /* 0x0000009009bd723e */ /* 0x000fc60004807098 */
        /* <DEDUP_REMOVED lines=12> */
[----:B------:R-:W-:Y:S01]  /*53a0*/  FADD.FTZ R7, R112, R7 ;  /* 0x0000000770077221 */ /* 0x000fe20000010000 */
[----:B------:R-:W-:Y:S02]  /*53b0*/  MOV R53, R87 ;  /* 0x0000005700357202 */ /* 0x000fe40000000f00 */
[----:B------:R-:W-:Y:S01]  /*53c0*/  F2FP.SATFINITE.E4M3.F32.PACK_AB_MERGE_C R190, R110, R51, R9 ;  /* 0x000000336ebe723e */ /* 0x000fe20004807009 */
[----:B------:R-:W-:Y:S02]  /*53d0*/  IMAD.MOV.U32 R51, RZ, RZ, R87 ;  /* 0x000000ffff337224 */ /* 0x000fe400078e0057 */
[----:B--2---:R-:W-:Y:S01]  /*53e0*/  FADD.FTZ R6, R124, R5 ;  /* 0x000000057c067221 */ /* 0x004fe20000010000 */
[----:B0-----:R-:W-:-:S03]  /*53f0*/  F2FP.SATFINITE.E4M3.F32.PACK_AB_MERGE_C R10, R57, R124, RZ ;  /* 0x0000007c390a723e */ /* 0x001fc600048070ff */
[----:B------:R-:W-:Y:S01]  /*5400*/  FADD.FTZ R6, R57, R6 ;  /* 0x0000000639067221 */ /* 0x000fe20000010000 */
[----:B------:R-:W-:Y:S01]  /*5410*/  IMAD.MOV.U32 R57, RZ, RZ, R87 ;  /* 0x000000ffff397224 */ /* 0x000fe200078e0057 */
        /* <DEDUP_REMOVED lines=39> */
.L_x_265:
[----:B------:R-:W-:Y:S01]  /*5690*/  ISETP.NE.AND P2, PT, RZ, UR41, PT ;  /* 0x00000029ff007c0c */ /* 0x000fe2000bf45270 */
[----:B------:R-:W-:-:S04]  /*56a0*/  UISETP.NE.AND UP0, UPT, UR49, 0x1, UPT ;  /* 0x000000013100788c */ /* 0x000fc8000bf05270 */
[----:B------:R-:W-:-:S04]  /*56b0*/  USEL UR42, URZ, 0x1, UP0 ;  /* 0x000000013f2a7887 */ /* 0x000fc80008000000 */
[----:B------:R-:W-:-:S04]  /*56c0*/  ULOP3.LUT UR42, UR51, UR42, URZ, 0x3c, !UPT ;  /* 0x0000002a332a7292 */ /* 0x000fc8000f8e3c3f */
[----:B------:R-:W-:Y:S08]  /*56d0*/  @P2 BRA `(.L_x_256) ;  /* 0x0000000000442947 */ /* 0x000ff00003800000 */
[----:B------:R-:W-:Y:S05]  /*56e0*/  @!P0 BRA `(.L_x_257) ;  /* 0x0000000000048947 */ /* 0x000fea0003800000 */
[----:B------:R-:W-:Y:S01]  /*56f0*/  BPT.TRAP 0x1 ;  /* 0x000000040000795c */ /* 0x000fe20000300000 */
.L_x_257:
[----:B------:R-:W0:Y:S01]  /*5700*/  S2UR UR10, SR_CgaCtaId ;  /* 0x00000000000a79c3 */ /* 0x000e220000008800 */
[----:B------:R-:W-:Y:S01]  /*5710*/  UIADD3 UR6, UR49, 0x1, URZ ;  /* 0x0000000131067890 */ /* 0x000fe2000fffe03f */
[----:B------:R-:W-:Y:S01]  /*5720*/  IMAD.U32 R3, RZ, RZ, UR42 ;  /* 0x0000002aff037e24 */ /* 0x000fe2000f8e00ff */
[----:B------:R-:W-:Y:S02]  /*5730*/  UMOV UR7, 0x400 ;  /* 0x0000040000077882 */ /* 0x000fe40000000000 */
[----:B------:R-:W-:Y:S02]  /*5740*/  UISETP.NE.AND UP0, UPT, UR6, 0x2, UPT ;  /* 0x000000020600788c */ /* 0x000fe4000bf05270 */
[----:B------:R-:W-:Y:S02]  /*5750*/  SHF.L.U32 R3, R3, 0x1f, RZ ;  /* 0x0000001f03037819 */ /* 0x000fe400000006ff */
[----:B------:R-:W-:Y:S02]  /*5760*/  USEL UR6, UR6, URZ, UP0 ;  /* 0x0000003f06067287 */ /* 0x000fe40008000000 */
[----:B0-----:R-:W-:-:S04]  /*5770*/  ULEA UR7, UR10, UR7, 0x18 ;  /* 0x000000070a077291 */ /* 0x001fc8000f8ec03f */
[----:B------:R-:W-:-:S09]  /*5780*/  ULEA UR6, UR6, UR7, 0x3 ;  /* 0x0000000706067291 */ /* 0x000fd2000f8e183f */
[----:B------:R0:W1:Y:S01]  /*5790*/  SYNCS.PHASECHK.TRANS64.TRYWAIT P1, [UR6+0x29830], R3 ;  /* 0x02983003ff0075a7 */ /* 0x0000620008020146 */
[----:B------:R-:W-:Y:S05]  /*57a0*/  @!P0 BRA `(.L_x_258) ;  /* 0x0000000000048947 */ /* 0x000fea0003800000 */
[----:B------:R-:W-:Y:S01]  /*57b0*/  BPT.TRAP 0x1 ;  /* 0x000000040000795c */ /* 0x000fe20000300000 */
.L_x_258:
[----:B-1----:R-:W-:Y:S05]  /*57c0*/  @P1 BRA `(.L_x_256) ;  /* 0x0000000000081947 */ /* 0x002fea0003800000 */
[----:B------:R-:W1:Y:S02]  /*57d0*/  SYNCS.PHASECHK.TRANS64.TRYWAIT P1, [UR6+0x29830], R3 ;  /* 0x02983003ff0075a7 */ /* 0x000e640008020146 */
[----:B-1----:R-:W-:Y:S05]  /*57e0*/  @!P1 BRA `(.L_x_259) ;  /* 0x000000b000909947 */ /* 0x002fea0003800000 */
.L_x_256:
[----:B01----:R-:W-:Y:S01]  /*57f0*/  VIADD R3, R22, 0x8 ;  /* 0x0000000816037836 */ /* 0x003fe20000000000 */
        /* <DEDUP_REMOVED lines=185> */
[----:B0-----:R-:W-:Y:S05]  /*6390*/  @P2 BRA `(.L_x_260) ;  /* 0x0000000000382947 */ /* 0x001fea0003800000 */
[----:B------:R-:W-:Y:S05]  /*63a0*/  @!P0 BRA `(.L_x_261) ;  /* 0x0000000000048947 */ /* 0x000fea0003800000 */
[----:B------:R-:W-:Y:S01]  /*63b0*/  BPT.TRAP 0x1 ;  /* 0x000000040000795c */ /* 0x000fe20000300000 */
.L_x_261:
[----:B------:R-:W0:Y:S01]  /*63c0*/  S2UR UR7, SR_CgaCtaId ;  /* 0x00000000000779c3 */ /* 0x000e220000008800 */
[----:B------:R-:W-:Y:S01]  /*63d0*/  UMOV UR6, 0x400 ;  /* 0x0000040000067882 */ /* 0x000fe20000000000 */
[----:B------:R-:W-:-:S05]  /*63e0*/  IMAD.U32 R3, RZ, RZ, UR51 ;  /* 0x00000033ff037e24 */ /* 0x000fca000f8e00ff */
[----:B------:R-:W-:Y:S01]  /*63f0*/  SHF.L.U32 R3, R3, 0x1f, RZ ;  /* 0x0000001f03037819 */ /* 0x000fe200000006ff */
[----:B0-----:R-:W-:-:S04]  /*6400*/  ULEA UR6, UR7, UR6, 0x18 ;  /* 0x0000000607067291 */ /* 0x001fc8000f8ec03f */
[----:B------:R-:W-:-:S09]  /*6410*/  ULEA UR6, UR49, UR6, 0x3 ;  /* 0x0000000631067291 */ /* 0x000fd2000f8e183f */
[----:B------:R0:W1:Y:S01]  /*6420*/  SYNCS.PHASECHK.TRANS64.TRYWAIT P1, [UR6+0x29850], R3 ;  /* 0x02985003ff0075a7 */ /* 0x0000620008020146 */
[----:B------:R-:W-:Y:S05]  /*6430*/  @!P0 BRA `(.L_x_262) ;  /* 0x0000000000048947 */ /* 0x000fea0003800000 */
[----:B------:R-:W-:Y:S01]  /*6440*/  BPT.TRAP 0x1 ;  /* 0x000000040000795c */ /* 0x000fe20000300000 */
.L_x_262:
[----:B-1----:R-:W-:Y:S05]  /*6450*/  @P1 BRA `(.L_x_260) ;  /* 0x0000000000081947 */ /* 0x002fea0003800000 */
[----:B------:R-:W1:Y:S02]  /*6460*/  SYNCS.PHASECHK.TRANS64.TRYWAIT P1, [UR6+0x29850], R3 ;  /* 0x02985003ff0075a7 */ /* 0x000e640008020146 */
[----:B-1----:R-:W-:Y:S05]  /*6470*/  @!P1 BRA `(.L_x_263) ;  /* 0x000000a400849947 */ /* 0x002fea0003800000 */
.L_x_260:
[C---:B------:R-:W-:Y:S01]  /*6480*/  FMUL.FTZ R10, R0.reuse, R152 ;  /* 0x00000098000a7220 */ /* 0x040fe20000410000 */
[C---:B------:R-:W-:Y:S01]  /*6490*/  FMUL.FTZ R11, R0.reuse, R154 ;  /* 0x0000009a000b7220 */ /* 0x040fe20000410000 */
[C---:B------:R-:W-:Y:S01]  /*64a0*/  FMUL.FTZ R9, R0.reuse, R153 ;  /* 0x0000009900097220 */ /* 0x040fe20000410000 */
[C---:B------:R-:W-:Y:S01]  /*64b0*/  FMUL.FTZ R12, R0.reuse, R155 ;  /* 0x0000009b000c7220 */ /* 0x040fe20000410000 */
[C---:B------:R-:W-:Y:S01]  /*64c0*/  FMUL.FTZ R13, R0.reuse, R156 ;  /* 0x0000009c000d7220 */ /* 0x040fe20000410000 */
[C---:B------:R-:W-:Y:S01]  /*64d0*/  FMUL.FTZ R14, R0.reuse, R157 ;  /* 0x0000009d000e7220 */ /* 0x040fe20000410000 */
        /* <DEDUP_REMOVED lines=8> */
[----:B------:R-:W0:Y:S01]  /*6560*/  MUFU.TANH R11, R11 ;  /* 0x0000000b000b7308 */ /* 0x000e220000002400 */
[C---:B------:R-:W-:Y:S01]  /*6570*/  FMUL.FTZ R141, R0.reuse, R141 ;  /* 0x0000008d008d7220 */ /* 0x040fe20000410000 */
[C---:B------:R-:W-:Y:S01]  /*6580*/  FMUL.FTZ R144, R0.reuse, R144 ;  /* 0x0000009000907220 */ /* 0x040fe20000410000 */
[C---:B------:R-:W-:Y:S01]  /*6590*/  FMUL.FTZ R145, R0.reuse, R145 ;  /* 0x0000009100917220 */ /* 0x040fe20000410000 */
[C---:B------:R-:W-:Y:S01]  /*65a0*/  FMUL.FTZ R148, R0.reuse, R148 ;  /* 0x0000009400947220 */ /* 0x040fe20000410000 */
[C---:B------:R-:W-:Y:S01]  /*65b0*/  FMUL.FTZ R149, R0.reuse, R149 ;  /* 0x0000009500957220 */ /* 0x040fe20000410000 */
[C---:B------:R-:W-:Y:S01]  /*65c0*/  FMUL.FTZ R120, R0.reuse, R120 ;  /* 0x0000007800787220 */ /* 0x040fe20000410000 */
[----:B------:R-:W-:Y:S01]  /*65d0*/  FMUL.FTZ R121, R0, R121 ;  /* 0x0000007900797220 */ /* 0x000fe20000410000 */
[----:B------:R-:W2:Y:S01]  /*65e0*/  MUFU.TANH R9, R9 ;  /* 0x0000000900097308 */ /* 0x000ea20000002400 */
        /* <DEDUP_REMOVED lines=8> */
[----:B0-----:R-:W-:Y:S01]  /*6670*/  FMNMX.FTZ R3, R11, R8, !PT ;  /* 0x000000080b037209 */ /* 0x001fe20007810000 */
[C---:B------:R-:W-:Y:S01]  /*6680*/  FMUL.FTZ R20, R0.reuse, R159 ;  /* 0x0000009f00147220 */ /* 0x040fe20000410000 */
[C---:B------:R-:W-:Y:S01]  /*6690*/  FMUL.FTZ R164, R0.reuse, R133 ;  /* 0x0000008500a47220 */ /* 0x040fe20000410000 */
[C---:B------:R-:W-:Y:S01]  /*66a0*/  FMUL.FTZ R153, R0.reuse, R162 ;  /* 0x000000a200997220 */ /* 0x040fe20000410000 */
[C---:B------:R-:W-:Y:S01]  /*66b0*/  FMUL.FTZ R104, R0.reuse, R104 ;  /* 0x0000006800687220 */ /* 0x040fe20000410000 */
[C---:B------:R-:W-:Y:S01]  /*66c0*/  FMUL.FTZ R154, R0.reuse, R163 ;  /* 0x000000a3009a7220 */ /* 0x040fe20000410000 */
[C---:B------:R-:W-:Y:S01]  /*66d0*/  FMUL.FTZ R192, R0.reuse, R105 ;  /* 0x0000006900c07220 */ /* 0x040fe20000410000 */
[----:B------:R-:W0:Y:S01]  /*66e0*/  MUFU.TANH R13, R13 ;  /* 0x0000000d000d7308 */ /* 0x000e220000002400 */
        /* <DEDUP_REMOVED lines=22> */
[----:B------:R-:W-:Y:S01]  /*6850*/  FMUL.FTZ R216, R0, R92 ;  /* 0x0000005c00d87220 */ /* 0x000fe20000410000 */
[----:B------:R-:W0:Y:S01]  /*6860*/  MUFU.TANH R152, R152 ;  /* 0x0000009800987308 */ /* 0x000e220000002400 */
        /* <DEDUP_REMOVED lines=8> */
[----:B-1----:R-:W-:Y:S01]  /*68f0*/  FMNMX.FTZ R3, R21, R4, !PT ;  /* 0x0000000415037209 */ /* 0x002fe20007810000 */
[C---:B------:R-:W-:Y:S01]  /*6900*/  FMUL.FTZ R126, R0.reuse, R126 ;  /* 0x0000007e007e7220 */ /* 0x040fe20000410000 */
[C---:B------:R-:W-:Y:S01]  /*6910*/  FMUL.FTZ R224, R0.reuse, R100 ;  /* 0x0000006400e07220 */ /* 0x040fe20000410000 */
[C---:B------:R-:W-:Y:S01]  /*6920*/  FMUL.FTZ R127, R0.reuse, R127 ;  /* 0x0000007f007f7220 */ /* 0x040fe20000410000 */
[C---:B------:R-:W-:Y:S01]  /*6930*/  FMUL.FTZ R226, R0.reuse, R101 ;  /* 0x0000006500e27220 */ /* 0x040fe20000410000 */
[----:B------:R-:W1:Y:S01]  /*6940*/  S2UR UR6, SR_CgaCtaId ;  /* 0x00000000000679c3 */ /* 0x000e620000008800 */
[----:B------:R-:W-:Y:S01]  /*6950*/  FMUL.FTZ R210, R0, R91 ;  /* 0x0000005b00d27220 */ /* 0x000fe20000410000 */
[----:B------:R-:W3:Y:S01]  /*6960*/  MUFU.TANH R156, R156 ;  /* 0x0000009c009c7308 */ /* 0x000ee20000002400 */
[----:B0-----:R-:W-:Y:S01]  /*6970*/  FMNMX.FTZ R4, R152, R3, !PT ;  /* 0x0000000398047209 */ /* 0x001fe20007810000 */
[----:B------:R-:W-:Y:S01]  /*6980*/  WARPGROUP.ARRIVE ;  /* 0x00000000000079c5 */ /* 0x000fe20000000000 */
[----:B------:R-:W-:Y:S01]  /*6990*/  UMOV UR7, 0xc0000010 ;  /* 0xc000001000077882 */ /* 0x000fe20000000000 */
        /* <DEDUP_REMOVED lines=21> */
[----:B0-----:R-:W-:Y:S01]  /*6af0*/  FMNMX.FTZ R4, R136, R3, !PT ;  /* 0x0000000388047209 */ /* 0x001fe20007810000 */
[C---:B------:R-:W-:Y:S01]  /*6b00*/  FMUL.FTZ R100, R0.reuse, R102 ;  /* 0x0000006600647220 */ /* 0x040fe20000410000 */
[----:B------:R-:W-:Y:S01]  /*6b10*/  FMUL.FTZ R102, R0, R103 ;  /* 0x0000006700667220 */ /* 0x000fe20000410000 */
[----:B------:R-:W0:Y:S04]  /*6b20*/  S2R R193, SR_TID.X ;  /* 0x0000000000c17919 */ /* 0x000e280000002100 */
[----:B------:R-:W4:Y:S01]  /*6b30*/  MUFU.TANH R141, R141 ;  /* 0x0000008d008d7308 */ /* 0x000f220000002400 */
[----:B--2---:R-:W-:-:S07]  /*6b40*/  FMNMX.FTZ R3, R137, R4, !PT ;  /* 0x0000000489037209 */ /* 0x004fce0007810000 */
[----:B------:R-:W2:Y:S01]  /*6b50*/  MUFU.TANH R144, R144 ;  /* 0x0000009000907308 */ /* 0x000ea20000002400 */
[----:B---3--:R-:W-:-:S07]  /*6b60*/  FMNMX.FTZ R4, R140, R3, !PT ;  /* 0x000000038c047209 */ /* 0x008fce0007810000 */
[----:B------:R-:W3:Y:S01]  /*6b70*/  MUFU.TANH R145, R145 ;  /* 0x0000009100917308 */ /* 0x000ee20000002400 */
[----:B----4-:R-:W-:-:S07]  /*6b80*/  FMNMX.FTZ R3, R141, R4, !PT ;  /* 0x000000048d037209 */ /* 0x010fce0007810000 */
[----:B------:R-:W4:Y:S01]  /*6b90*/  MUFU.TANH R148, R148 ;  /* 0x0000009400947308 */ /* 0x000f220000002400 */
[----:B--2---:R-:W-:Y:S02]  /*6ba0*/  FMNMX.FTZ R4, R144, R3, !PT ;  /* 0x0000000390047209 */ /* 0x004fe40007810000 */
[----:B0-----:R-:W-:-:S05]  /*6bb0*/  LOP3.LUT P1, RZ, R193, 0x7f, RZ, 0xc0, !PT ;  /* 0x0000007fc1ff7812 */ /* 0x001fca000782c0ff */
[----:B------:R-:W0:Y:S01]  /*6bc0*/  MUFU.TANH R149, R149 ;  /* 0x0000009500957308 */ /* 0x000e220000002400 */
[----:B---3--:R-:W-:-:S07]  /*6bd0*/  FMNMX.FTZ R3, R145, R4, !PT ;  /* 0x0000000491037209 */ /* 0x008fce0007810000 */
[----:B------:R-:W2:Y:S01]  /*6be0*/  MUFU.TANH R120, R120 ;  /* 0x0000007800787308 */ /* 0x000ea20000002400 */
[----:B----4-:R-:W-:-:S07]  /*6bf0*/  FMNMX.FTZ R4, R148, R3, !PT ;  /* 0x0000000394047209 */ /* 0x010fce0007810000 */
[----:B------:R-:W3:Y:S01]  /*6c00*/  MUFU.TANH R121, R121 ;  /* 0x0000007900797308 */ /* 0x000ee20000002400 */
[----:B0-----:R-:W-:-:S07]  /*6c10*/  FMNMX.FTZ R3, R149, R4, !PT ;  /* 0x0000000495037209 */ /* 0x001fce0007810000 */
[----:B------:R-:W0:Y:S01]  /*6c20*/  MUFU.TANH R124, R124 ;  /* 0x0000007c007c7308 */ /* 0x000e220000002400 */
[----:B--2---:R-:W-:-:S07]  /*6c30*/  FMNMX.FTZ R4, R120, R3, !PT ;  /* 0x0000000378047209 */ /* 0x004fce0007810000 */
[----:B------:R-:W2:Y:S01]  /*6c40*/  MUFU.TANH R125, R125 ;  /* 0x0000007d007d7308 */ /* 0x000ea20000002400 */
[----:B---3--:R-:W-:-:S07]  /*6c50*/  FMNMX.FTZ R3, R121, R4, !PT ;  /* 0x0000000479037209 */ /* 0x008fce0007810000 */
[----:B------:R-:W3:Y:S01]  /*6c60*/  MUFU.TANH R128, R128 ;  /* 0x0000008000807308 */ /* 0x000ee20000002400 */
[----:B0-----:R-:W-:-:S07]  /*6c70*/  FMNMX.FTZ R4, R124, R3, !PT ;  /* 0x000000037c047209 */ /* 0x001fce0007810000 */
[----:B------:R-:W0:Y:S01]  /*6c80*/  MUFU.TANH R160, R160 ;  /* 0x000000a000a07308 */ /* 0x000e220000002400 */
[----:B--2---:R-:W-:Y:S01]  /*6c90*/  FMNMX.FTZ R3, R125, R4, !PT ;  /* 0x000000047d037209 */ /* 0x004fe20007810000 */
[----:B-1----:R-:W-:-:S06]  /*6ca0*/  IMAD.U32 R4, RZ, RZ, UR6 ;  /* 0x00000006ff047e24 */ /* 0x002fcc000f8e00ff */
[----:B------:R-:W1:Y:S01]  /*6cb0*/  MUFU.TANH R15, R15 ;  /* 0x0000000f000f7308 */ /* 0x000e620000002400 */
[----:B---3--:R-:W-:-:S07]  /*6cc0*/  FMNMX.FTZ R3, R128, R3, !PT ;  /* 0x0000000380037209 */ /* 0x008fce0007810000 */
[----:B------:R-:W2:Y:S01]  /*6cd0*/  MUFU.TANH R132, R132 ;  /* 0x0000008400847308 */ /* 0x000ea20000002400 */
[----:B0-----:R-:W-:-:S07]  /*6ce0*/  FMNMX.FTZ R3, R160, R3, !PT ;  /* 0x00000003a0037209 */ /* 0x001fce0007810000 */
[----:B------:R-:W0:Y:S01]  /*6cf0*/  MUFU.TANH R20, R20 ;  /* 0x0000001400147308 */ /* 0x000e220000002400 */
[----:B-1----:R-:W-:-:S07]  /*6d00*/  FMNMX.FTZ R105, R15, R208, !PT ;  /* 0x000000d00f697209 */ /* 0x002fce0007810000 */
[----:B------:R-:W1:Y:S01]  /*6d10*/  MUFU.TANH R164, R164 ;  /* 0x000000a400a47308 */ /* 0x000e620000002400 */
[----:B--2---:R-:W-:-:S07]  /*6d20*/  FMNMX.FTZ R3, R132, R3, !PT ;  /* 0x0000000384037209 */ /* 0x004fce0007810000 */
[----:B------:R-:W2:Y:S01]  /*6d30*/  MUFU.TANH R153, R153 ;  /* 0x0000009900997308 */ /* 0x000ea20000002400 */
[----:B0-----:R-:W-:-:S07]  /*6d40*/  FMNMX.FTZ R208, R20, R105, !PT ;  /* 0x0000006914d07209 */ /* 0x001fce0007810000 */
[----:B------:R-:W0:Y:S01]  /*6d50*/  MUFU.TANH R104, R104 ;  /* 0x0000006800687308 */ /* 0x000e220000002400 */
[----:B-1----:R-:W-:-:S07]  /*6d60*/  FMNMX.FTZ R3, R164, R3, !PT ;  /* 0x00000003a4037209 */ /* 0x002fce0007810000 */
[----:B------:R-:W1:Y:S01]  /*6d70*/  MUFU.TANH R154, R154 ;  /* 0x0000009a009a7308 */ /* 0x000e620000002400 */
[----:B--2---:R-:W-:Y:S01]  /*6d80*/  FMNMX.FTZ R105, R153, R208, !PT ;  /* 0x000000d099697209 */ /* 0x004fe20007810000 */
[----:B------:R-:W-:-:S06]  /*6d90*/  FMUL.FTZ R208, R0, R90 ;  /* 0x0000005a00d07220 */ /* 0x000fcc0000410000 */
        /* <DEDUP_REMOVED lines=61> */
[----:B0-----:R-:W-:-:S05]  /*7170*/  FMNMX.FTZ R88, R226, R3, !PT ;  /* 0x00000003e2587209 */ /* 0x001fca0007810000 */
[----:B------:R-:W0:Y:S02]  /*7180*/  SHFL.BFLY PT, R3, R88, 0x2, 0x1f ;  /* 0x0c401f0058037f89 */ /* 0x000e2400000e0000 */
[----:B------:R-:W3:Y:S01]  /*7190*/  MUFU.TANH R134, R134 ;  /* 0x0000008600867308 */ /* 0x000ee20000002400 */
[----:B-1----:R-:W-:-:S07]  /*71a0*/  FMNMX.FTZ R89, R130, R89, !PT ;  /* 0x0000005982597209 */ /* 0x002fce0007810000 */
[----:B------:R-:W1:Y:S01]  /*71b0*/  MUFU.TANH R166, R166 ;  /* 0x000000a600a67308 */ /* 0x000e620000002400 */
[----:B--2---:R-:W-:-:S07]  /*71c0*/  FMNMX.FTZ R89, R162, R89, !PT ;  /* 0x00000059a2597209 */ /* 0x004fce0007810000 */
[----:B------:R-:W2:Y:S01]  /*71d0*/  MUFU.TANH R106, R106 ;  /* 0x0000006a006a7308 */ /* 0x000ea20000002400 */
[----:B---3--:R-:W-:Y:S02]  /*71e0*/  FMNMX.FTZ R89, R134, R89, !PT ;  /* 0x0000005986597209 */ /* 0x008fe40007810000 */
[----:B0-----:R-:W-:Y:S02]  /*71f0*/  FMNMX.FTZ R91, R88, R3, !PT ;  /* 0x00000003585b7209 */ /* 0x001fe40007810000 */
[----:B------:R-:W-:-:S03]  /*7200*/  MOV R3, 0x400 ;  /* 0x0000040000037802 */ /* 0x000fc60000000f00 */
[----:B------:R-:W0:Y:S01]  /*7210*/  MUFU.TANH R194, R194 ;  /* 0x000000c200c27308 */ /* 0x000e220000002400 */
[----:B-1----:R-:W-:Y:S01]  /*7220*/  FMNMX.FTZ R89, R166, R89, !PT ;  /* 0x00000059a6597209 */ /* 0x002fe20007810000 */
[----:B------:R-:W1:Y:S01]  /*7230*/  SHFL.BFLY PT, R228, R91, 0x1, 0x1f ;  /* 0x0c201f005be47f89 */ /* 0x000e6200000e0000 */
[----:B------:R-:W-:-:S04]  /*7240*/  LEA R3, R4, R3, 0x18 ;  /* 0x0000000304037211 */ /* 0x000fc800078ec0ff */
[----:B------:R-:W-:Y:S01]  /*7250*/  R2UR UR6, R3 ;  /* 0x00000000030672ca */ /* 0x000fe200000e0000 */
[----:B------:R-:W3:Y:S01]  /*7260*/  MUFU.TANH R110, R110 ;  /* 0x0000006e006e7308 */ /* 0x000ee20000002400 */
[----:B--2---:R-:W-:-:S07]  /*7270*/  FMNMX.FTZ R89, R106, R89, !PT ;  /* 0x000000596a597209 */ /* 0x004fce0007810000 */
[----:B------:R-:W2:Y:S01]  /*7280*/  MUFU.TANH R198, R198 ;  /* 0x000000c600c67308 */ /* 0x000ea20000002400 */
[----:B0-----:R-:W-:-:S03]  /*7290*/  FMNMX.FTZ R89, R194, R89, !PT ;  /* 0x00000059c2597209 */ /* 0x001fc60007810000 */
[----:B------:R-:W-:-:S04]  /*72a0*/  UIADD3 UR6, UR6, 0x400, URZ ;  /* 0x0000040006067890 */ /* 0x000fc8000fffe03f */
[----:B------:R-:W-:Y:S01]  /*72b0*/  USHF.R.U32.HI UR6, URZ, 0x4, UR6 ;  /* 0x000000043f067899 */ /* 0x000fe20008011606 */
[----:B------:R-:W0:Y:S01]  /*72c0*/  MUFU.TANH R114, R114 ;  /* 0x0000007200727308 */ /* 0x000e220000002400 */
[----:B---3--:R-:W-:Y:S02]  /*72d0*/  FMNMX.FTZ R89, R110, R89, !PT ;  /* 0x000000596e597209 */ /* 0x008fe40007810000 */
[----:B------:R-:W-:Y:S01]  /*72e0*/  ULOP3.LUT UR6, UR6, 0x3fff, URZ, 0xc0, !UPT ;  /* 0x00003fff06067892 */ /* 0x000fe2000f8ec03f */
[----:B-1----:R-:W-:-:S03]  /*72f0*/  FMNMX.FTZ R88, R91, R228, !PT ;  /* 0x000000e45b587209 */ /* 0x002fc60007810000 */
[----:B------:R-:W-:Y:S01]  /*7300*/  ULOP3.LUT UR6, UR6, 0x10000, URZ, 0xfc, !UPT ;  /* 0x0001000006067892 */ /* 0x000fe2000f8efc3f */
[----:B------:R-:W1:Y:S01]  /*7310*/  MUFU.TANH R202, R202 ;  /* 0x000000ca00ca7308 */ /* 0x000e620000002400 */
[----:B--2---:R-:W-:Y:S01]  /*7320*/  FMNMX.FTZ R89, R198, R89, !PT ;  /* 0x00000059c6597209 */ /* 0x004fe20007810000 */
[----:B------:R-:W-:-:S01]  /*7330*/  FADD.FTZ R228, -R88, R5 ;  /* 0x0000000558e47221 */ /* 0x000fc20000010100 */
[----:B------:R-:W-:-:S05]  /*7340*/  UIMAD UR10, UR49, 0x500, UR6 ;  /* 0x00000500310a78a4 */ /* 0x000fca000f8e0206 */
[----:B------:R-:W2:Y:S01]  /*7350*/  MUFU.TANH R118, R118 ;  /* 0x0000007600767308 */ /* 0x000ea20000002400 */
[----:B0-----:R-:W-:Y:S01]  /*7360*/  FMNMX.FTZ R89, R114, R89, !PT ;  /* 0x0000005972597209 */ /* 0x001fe20007810000 */
[----:B------:R-:W-:Y:S02]  /*7370*/  UMOV UR6, UR10 ;  /* 0x0000000a00067c82 */ /* 0x000fe40008000000 */
[----:B------:R-:W-:Y:S01]  /*7380*/  QGMMA.64x128x32.F32.E4M3.E4M3 R24, R172, gdesc[UR4], R24, gsb0 ;  /* 0x01e00004ac187df3 */ /* 0x000fe20008000818 */
[----:B------:R-:W-:Y:S01]  /*7390*/  UIADD3 UR6, UR10, 0x100, URZ ;  /* 0x000001000a067890 */ /* 0x000fe2000fffe03f */
[----:B------:R-:W-:Y:S02]  /*73a0*/  UMOV UR7, 0xc0000010 ;  /* 0xc000001000077882 */ /* 0x000fe40000000000 */
        /* <DEDUP_REMOVED lines=17> */
[----:B0-----:R-:W-:-:S04]  /*74c0*/  FMNMX.FTZ R89, R98, R89, !PT ;  /* 0x0000005962597209 */ /* 0x001fc80007810000 */
[----:B-1----:R-:W-:-:S04]  /*74d0*/  FMNMX.FTZ R89, R100, R89, !PT ;  /* 0x0000005964597209 */ /* 0x002fc80007810000 */
[----:B--2---:R-:W-:-:S05]  /*74e0*/  FMNMX.FTZ R90, R102, R89, !PT ;  /* 0x00000059665a7209 */ /* 0x004fca0007810000 */
[----:B------:R-:W0:Y:S02]  /*74f0*/  SHFL.BFLY PT, R89, R90, 0x2, 0x1f ;  /* 0x0c401f005a597f89 */ /* 0x000e2400000e0000 */
[----:B0-----:R-:W-:Y:S02]  /*7500*/  FMNMX.FTZ R93, R90, R89, !PT ;  /* 0x000000595a5d7209 */ /* 0x001fe40007810000 */
[----:B------:R-:W0:Y:S03]  /*7510*/  LDC R89, c[0x0][0x988] ;  /* 0x00026200ff597b82 */ /* 0x000e260000000800 */
[----:B------:R-:W1:Y:S01]  /*7520*/  SHFL.BFLY PT, R230, R93, 0x1, 0x1f ;  /* 0x0c201f005de67f89 */ /* 0x000e6200000e0000 */
[----:B0-----:R-:W-:-:S01]  /*7530*/  FFMA.FTZ R105, R88, R89, -8 ;  /* 0xc100000058697423 */ /* 0x001fc20000010059 */
[----:B------:R-:W-:Y:S01]  /*7540*/  FMUL.FTZ R228, R228, R89 ;  /* 0x00000059e4e47220 */ /* 0x000fe20000410000 */
[----:B------:R-:W-:-:S02]  /*7550*/  WARPGROUP.DEPBAR.LE gsb0, 0x0 ;  /* 0x00008000000079c5 */ /* 0x000fc40000010000 */
[----:B------:R-:W-:Y:S01]  /*7560*/  WARPGROUP.ARRIVE ;  /* 0x00000000000079c5 */ /* 0x000fe20000000000 */
[----:B-1----:R-:W-:Y:S01]  /*7570*/  FMNMX.FTZ R90, R93, R230, !PT ;  /* 0x000000e65d5a7209 */ /* 0x002fe20007810000 */
[-CC-:B------:R-:W-:Y:S01]  /*7580*/  FFMA.FTZ R91, R10, R89.reuse, -R105.reuse ;  /* 0x000000590a5b7223 */ /* 0x180fe20000010869 */
[----:B------:R-:W-:-:S01]  /*7590*/  FFMA.FTZ R10, R9, R89, -R105 ;  /* 0x00000059090a7223 */ /* 0x000fc20000010869 */
[-CC-:B------:R-:W-:Y:S01]  /*75a0*/  FFMA.FTZ R9, R13, R89.reuse, -R105.reuse ;  /* 0x000000590d097223 */ /* 0x180fe20000010869 */
[----:B------:R-:W-:-:S01]  /*75b0*/  FFMA.FTZ R101, R120, R89, -R105 ;  /* 0x0000005978657223 */ /* 0x000fc20000010869 */
[----:B------:R-:W-:Y:S01]  /*75c0*/  QGMMA.64x128x32.F32.E4M3.E4M3 R24, R176, gdesc[UR4], R24, gsb0 ;  /* 0x01e00004b0187df3 */ /* 0x000fe20008000818 */
[----:B------:R-:W-:Y:S01]  /*75d0*/  UIADD3 UR6, UR10, 0x200, URZ ;  /* 0x000002000a067890 */ /* 0x000fe2000fffe03f */
[-CC-:B------:R-:W-:Y:S01]  /*75e0*/  FFMA.FTZ R103, R124, R89.reuse, -R105.reuse ;  /* 0x000000597c677223 */ /* 0x180fe20000010869 */
[----:B------:R-:W-:Y:S01]  /*75f0*/  UMOV UR7, 0xc0000010 ;  /* 0xc000001000077882 */ /* 0x000fe20000000000 */
        /* <DEDUP_REMOVED lines=34> */
[----:B------:R-:W-:Y:S01]  /*7820*/  FFMA.FTZ R174, R226, R89, -R105 ;  /* 0x00000059e2ae7223 */ /* 0x000fe20000010869 */
[----:B------:R-:W-:-:S01]  /*7830*/  FADD.FTZ R230, -R90, R8 ;  /* 0x000000085ae67221 */ /* 0x000fc20000010100 */
[-C--:B------:R-:W-:Y:S01]  /*7840*/  FFMA.FTZ R105, R90, R89.reuse, -8 ;  /* 0xc10000005a697423 */ /* 0x080fe20000010059 */
[----:B------:R-:W-:Y:S02]  /*7850*/  MUFU.EX2 R8, R228 ;  /* 0x000000e400087308 */ /* 0x000fe40000000800 */
[-C--:B------:R-:W-:Y:S01]  /*7860*/  FMUL.FTZ R5, R230, R89.reuse ;  /* 0x00000059e6057220 */ /* 0x080fe20000410000 */
[-CC-:B------:R-:W-:Y:S01]  /*7870*/  FFMA.FTZ R131, R154, R89.reuse, -R105.reuse ;  /* 0x000000599a837223 */ /* 0x180fe20000010869 */
[----:B------:R-:W-:-:S01]  /*7880*/  FFMA.FTZ R133, R157, R89, -R105 ;  /* 0x000000599d857223 */ /* 0x000fc20000010869 */
[-CC-:B------:R-:W-:Y:S01]  /*7890*/  FFMA.FTZ R154, R158, R89.reuse, -R105.reuse ;  /* 0x000000599e9a7223 */ /* 0x180fe20000010869 */
[----:B------:R-:W-:-:S01]  /*78a0*/  FFMA.FTZ R135, R138, R89, -R105 ;  /* 0x000000598a877223 */ /* 0x000fc20000010869 */
[-CC-:B------:R-:W-:Y:S01]  /*78b0*/  FFMA.FTZ R138, R139, R89.reuse, -R105.reuse ;  /* 0x000000598b8a7223 */ /* 0x180fe20000010869 */
        /* <DEDUP_REMOVED lines=17> */
[----:B0-----:R-:W-:-:S01]  /*79d0*/  FFMA.FTZ R7, R8, R7, R91 ;  /* 0x0000000708077223 */ /* 0x001fc2000001005b */
        /* <DEDUP_REMOVED lines=11> */
[----:B------:R-:W-:-:S03]  /*7a90*/  FFMA.FTZ R102, R102, R89, -R105 ;  /* 0x0000005966667223 */ /* 0x000fc60000010869 */
[----:B------:R-:W2:Y:S01]  /*7aa0*/  MUFU.EX2 R14, R14 ;  /* 0x0000000e000e7308 */ /* 0x000ea20000000800 */
[----:B-1----:R-:W-:-:S07]  /*7ab0*/  FADD.FTZ R158, R10, R7 ;  /* 0x000000070a9e7221 */ /* 0x002fce0000010000 */
[----:B------:R-:W1:Y:S01]  /*7ac0*/  MUFU.EX2 R13, R13 ;  /* 0x0000000d000d7308 */ /* 0x000e620000000800 */
[----:B0-----:R-:W-:-:S07]  /*7ad0*/  FADD.FTZ R147, R9, R158 ;  /* 0x0000009e09937221 */ /* 0x001fce0000010000 */
[----:B------:R-:W0:Y:S01]  /*7ae0*/  MUFU.EX2 R152, R152 ;  /* 0x0000009800987308 */ /* 0x000e220000000800 */
[----:B--2---:R-:W-:-:S07]  /*7af0*/  FADD.FTZ R158, R14, R147 ;  /* 0x000000930e9e7221 */ /* 0x004fce0000010000 */
[----:B------:R-:W-:Y:S01]  /*7b00*/  MUFU.EX2 R131, R131 ;  /* 0x0000008300837308 */ /* 0x000fe20000000800 */
[----:B-1----:R-:W-:-:S07]  /*7b10*/  FADD.FTZ R147, R13, R158 ;  /* 0x0000009e0d937221 */ /* 0x002fce0000010000 */
[----:B------:R-:W-:Y:S01]  /*7b20*/  MUFU.EX2 R21, R21 ;  /* 0x0000001500157308 */ /* 0x000fe20000000800 */
[----:B0-----:R-:W-:-:S01]  /*7b30*/  FADD.FTZ R158, R152, R147 ;  /* 0x00000093989e7221 */ /* 0x001fc20000010000 */
[----:B------:R-:W-:-:S06]  /*7b40*/  FFMA.FTZ R147, R194, R89, -R105 ;  /* 0x00000059c2937223 */ /* 0x000fcc0000010869 */
[----:B------:R-:W-:Y:S08]  /*7b50*/  MUFU.EX2 R133, R133 ;  /* 0x0000008500857308 */ /* 0x000ff00000000800 */
[----:B------:R-:W-:Y:S08]  /*7b60*/  MUFU.EX2 R156, R156 ;  /* 0x0000009c009c7308 */ /* 0x000ff00000000800 */
[----:B------:R-:W-:Y:S01]  /*7b70*/  MUFU.EX2 R154, R154 ;  /* 0x0000009a009a7308 */ /* 0x000fe20000000800 */
[----:B------:R-:W-:-:S02]  /*7b80*/  WARPGROUP.DEPBAR.LE gsb0, 0x0 ;  /* 0x00008000000079c5 */ /* 0x000fc40000010000 */
[----:B------:R-:W-:Y:S01]  /*7b90*/  WARPGROUP.ARRIVE ;  /* 0x00000000000079c5 */ /* 0x000fe20000000000 */
[----:B------:R-:W-:-:S01]  /*7ba0*/  FFMA.FTZ R176, R11, R89, -R105 ;  /* 0x000000590bb07223 */ /* 0x000fc20000010869 */
[-CC-:B------:R-:W-:Y:S01]  /*7bb0*/  FFMA.FTZ R11, R12, R89.reuse, -R105.reuse ;  /* 0x000000590c0b7223 */ /* 0x180fe20000010869 */
[----:B------:R-:W-:-:S01]  /*7bc0*/  FFMA.FTZ R12, R15, R89, -R105 ;  /* 0x000000590f0c7223 */ /* 0x000fc20000010869 */
[-CC-:B------:R-:W-:Y:S01]  /*7bd0*/  FFMA.FTZ R15, R20, R89.reuse, -R105.reuse ;  /* 0x00000059140f7223 */ /* 0x180fe20000010869 */
[----:B------:R-:W-:-:S01]  /*7be0*/  FFMA.FTZ R20, R153, R89, -R105 ;  /* 0x0000005999147223 */ /* 0x000fc20000010869 */
[----:B------:R-:W-:Y:S01]  /*7bf0*/  QGMMA.64x128x32.F32.E4M3.E4M3 R24, R180, gdesc[UR4], R24, gsb0 ;  /* 0x01e00004b4187df3 */ /* 0x000fe20008000818 */
[----:B------:R-:W-:Y:S01]  /*7c00*/  UIADD3 UR6, UR10, 0x300, URZ ;  /* 0x000003000a067890 */ /* 0x000fe2000fffe03f */
[----:B------:R-:W0:Y:S01]  /*7c10*/  MUFU.EX2 R176, R176 ;  /* 0x000000b000b07308 */ /* 0x000e220000000800 */
[----:B------:R-:W-:-:S07]  /*7c20*/  UMOV UR7, 0xc0000010 ;  /* 0xc000001000077882 */ /* 0x000fce0000000000 */
[----:B------:R-:W1:Y:S08]  /*7c30*/  MUFU.EX2 R11, R11 ;  /* 0x0000000b000b7308 */ /* 0x000e700000000800 */
[----:B------:R-:W2:Y:S01]  /*7c40*/  MUFU.EX2 R12, R12 ;  /* 0x0000000c000c7308 */ /* 0x000ea20000000800 */
[----:B0-----:R-:W-:-:S07]  /*7c50*/  FFMA.FTZ R6, R5, R6, R176 ;  /* 0x0000000605067223 */ /* 0x001fce00000100b0 */
[----:B------:R-:W0:Y:S01]  /*7c60*/  MUFU.EX2 R15, R15 ;  /* 0x0000000f000f7308 */ /* 0x000e220000000800 */
[----:B-1----:R-:W-:-:S07]  /*7c70*/  FADD.FTZ R7, R11, R6 ;  /* 0x000000060b077221 */ /* 0x002fce0000010000 */
[----:B------:R-:W1:Y:S01]  /*7c80*/  MUFU.EX2 R20, R20 ;  /* 0x0000001400147308 */ /* 0x000e620000000800 */
[----:B--2---:R-:W-:-:S07]  /*7c90*/  FADD.FTZ R6, R12, R7 ;  /* 0x000000070c067221 */ /* 0x004fce0000010000 */
[----:B------:R-:W2:Y:S01]  /*7ca0*/  MUFU.EX2 R93, R93 ;  /* 0x0000005d005d7308 */ /* 0x000ea20000000800 */
[----:B0-----:R-:W-:-:S07]  /*7cb0*/  FADD.FTZ R7, R15, R6 ;  /* 0x000000060f077221 */ /* 0x001fce0000010000 */
[----:B------:R-:W0:Y:S01]  /*7cc0*/  MUFU.EX2 R135, R135 ;  /* 0x0000008700877308 */ /* 0x000e220000000800 */
[----:B-1----:R-:W-:-:S01]  /*7cd0*/  FADD.FTZ R6, R20, R7 ;  /* 0x0000000714067221 */ /* 0x002fc20000010000 */
[----:B------:R-:W-:-:S03]  /*7ce0*/  FADD.FTZ R7, R21, R158 ;  /* 0x0000009e15077221 */ /* 0x000fc60000010000 */
[----:B------:R-:W-:-:S03]  /*7cf0*/  FADD.FTZ R6, R131, R6 ;  /* 0x0000000683067221 */ /* 0x000fc60000010000 */
[----:B------:R-:W1:Y:S01]  /*7d00*/  MUFU.EX2 R136, R136 ;  /* 0x0000008800887308 */ /* 0x000e620000000800 */
[----:B------:R-:W-:-:S01]  /*7d10*/  FADD.FTZ R149, R133, R6 ;  /* 0x0000000685957221 */ /* 0x000fc20000010000 */
[----:B------:R-:W-:-:S03]  /*7d20*/  FADD.FTZ R6, R156, R7 ;  /* 0x000000079c067221 */ /* 0x000fc60000010000 */
[----:B------:R-:W-:Y:S01]  /*7d30*/  FADD.FTZ R158, R154, R149 ;  /* 0x000000959a9e7221 */ /* 0x000fe20000010000 */
[----:B--2---:R-:W-:-:S02]  /*7d40*/  FADD.FTZ R7, R93, R6 ;  /* 0x000000065d077221 */ /* 0x004fc40000010000 */
[----:B------:R-:W2:Y:S01]  /*7d50*/  MUFU.EX2 R138, R138 ;  /* 0x0000008a008a7308 */ /* 0x000ea20000000800 */
[----:B0-----:R-:W-:-:S07]  /*7d60*/  FADD.FTZ R149, R135, R158 ;  /* 0x0000009e87957221 */ /* 0x001fce0000010000 */
[----:B------:R-:W0:Y:S01]  /*7d70*/  MUFU.EX2 R95, R95 ;  /* 0x0000005f005f7308 */ /* 0x000e220000000800 */
[----:B-1----:R-:W-:-:S07]  /*7d80*/  FADD.FTZ R6, R136, R7 ;  /* 0x0000000788067221 */ /* 0x002fce0000010000 */
[----:B------:R-:W1:Y:S01]  /*7d90*/  MUFU.EX2 R137, R137 ;  /* 0x0000008900897308 */ /* 0x000e620000000800 */
[----:B--2---:R-:W-:-:S01]  /*7da0*/  FADD.FTZ R158, R138, R149 ;  /* 0x000000958a9e7221 */ /* 0x004fc20000010000 */
[----:B------:R-:W-:-:S06]  /*7db0*/  FFMA.FTZ R149, R198, R89, -R105 ;  /* 0x00000059c6957223 */ /* 0x000fcc0000010869 */
        /* <DEDUP_REMOVED lines=13> */
[----:B0-----:R-:W-:-:S01]  /*7e90*/  FADD.FTZ R6, R144, R7 ;  /* 0x0000000790067221 */ /* 0x001fc20000010000 */
[----:B------:R-:W-:Y:S02]  /*7ea0*/  WARPGROUP.DEPBAR.LE gsb0, 0x0 ;  /* 0x00008000000079c5 */ /* 0x000fe40000010000 */
[----:B------:R-:W-:-:S04]  /*7eb0*/  WARPGROUP.ARRIVE ;  /* 0x00000000000079c5 */ /* 0x000fc80000000000 */
[----:B------:R-:W0:Y:S01]  /*7ec0*/  MUFU.EX2 R141, R141 ;  /* 0x0000008d008d7308 */ /* 0x000e220000000800 */
[----:B-1----:R-:W-:-:S01]  /*7ed0*/  FADD.FTZ R158, R146, R151 ;  /* 0x00000097929e7221 */ /* 0x002fc20000010000 */
[----:B------:R-:W-:Y:S01]  /*7ee0*/  FFMA.FTZ R151, R202, R89, -R105 ;  /* 0x00000059ca977223 */ /* 0x000fe20000010869 */
[----:B------:R-:W-:Y:S01]  /*7ef0*/  QGMMA.64x128x32.F32.E4M3.E4M3 R24, R184, gdesc[UR4], R24, gsb0 ;  /* 0x01e00004b8187df3 */ /* 0x000fe20008000818 */
[----:B------:R-:W-:Y:S01]  /*7f00*/  UIADD3 UR6, UR10, 0x400, URZ ;  /* 0x000004000a067890 */ /* 0x000fe2000fffe03f */
[----:B------:R-:W-:-:S03]  /*7f10*/  UMOV UR7, 0xc0000010 ;  /* 0xc000001000077882 */ /* 0x000fc60000000000 */
        /* <DEDUP_REMOVED lines=22> */
[----:B------:R-:W-:-:S06]  /*8080*/  FFMA.FTZ R153, R208, R89, -R105 ;  /* 0x00000059d0997223 */ /* 0x000fcc0000010869 */
        /* <DEDUP_REMOVED lines=15> */
[----:B------:R-:W-:Y:S02]  /*8180*/  WARPGROUP.DEPBAR.LE gsb0, 0x0 ;  /* 0x00008000000079c5 */ /* 0x000fe40000010000 */
[----:B------:R-:W-:-:S04]  /*8190*/  WARPGROUP.ARRIVE ;  /* 0x00000000000079c5 */ /* 0x000fc80000000000 */
[----:B------:R-:W1:Y:S01]  /*81a0*/  MUFU.EX2 R104, R104 ;  /* 0x0000006800687308 */ /* 0x000e620000000800 */
[----:B--2---:R-:W-:-:S01]  /*81b0*/  FADD.FTZ R157, R132, R157 ;  /* 0x0000009d849d7221 */ /* 0x004fc20000010000 */
[----:B------:R-:W-:Y:S06]  /*81c0*/  QGMMA.64x128x32.F32.E4M3.E4M3 R24, R188, gdesc[UR4], R24, gsb0 ;  /* 0x01e00004bc187df3 */ /* 0x000fec0008000818 */
        /* <DEDUP_REMOVED lines=16> */
[----:B------:R-:W-:-:S06]  /*82d0*/  IADD3 R6, -R22, 0xb, RZ ;  /* 0x0000000b16067810 */ /* 0x000fcc0007ffe1ff */
[----:B------:R-:W1:Y:S01]  /*82e0*/  MUFU.EX2 R114, R114 ;  /* 0x0000007200727308 */ /* 0x000e620000000800 */
[----:B--2---:R-:W-:-:S07]  /*82f0*/  FADD.FTZ R157, R149, R162 ;  /* 0x000000a2959d7221 */ /* 0x004fce0000010000 */
[----:B------:R-:W2:Y:S01]  /*8300*/  MUFU.EX2 R115, R115 ;  /* 0x0000007300737308 */ /* 0x000ea20000000800 */
[----:B0-----:R-:W-:-:S07]  /*8310*/  FADD.FTZ R162, R112, R7 ;  /* 0x0000000770a27221 */ /* 0x001fce0000010000 */
[----:B------:R-:W0:Y:S01]  /*8320*/  MUFU.EX2 R151, R151 ;  /* 0x0000009700977308 */ /* 0x000e220000000800 */
[----:B-1----:R-:W-:-:S07]  /*8330*/  FADD.FTZ R166, R114, R157 ;  /* 0x0000009d72a67221 */ /* 0x002fce0000010000 */
[----:B------:R-:W-:Y:S01]  /*8340*/  MUFU.EX2 R116, R116 ;  /* 0x0000007400747308 */ /* 0x000fe20000000800 */
[----:B--2---:R-:W-:-:S07]  /*8350*/  FADD.FTZ R7, R115, R162 ;  /* 0x000000a273077221 */ /* 0x004fce0000010000 */
[----:B------:R-:W1:Y:S01]  /*8360*/  MUFU.EX2 R118, R118 ;  /* 0x0000007600767308 */ /* 0x000e620000000800 */
[----:B0-----:R-:W-:-:S01]  /*8370*/  FADD.FTZ R157, R151, R166 ;  /* 0x000000a6979d7221 */ /* 0x001fc20000010000 */
[----:B------:R-:W-:-:S06]  /*8380*/  IMAD.U32 R166, RZ, RZ, UR50 ;  /* 0x00000032ffa67e24 */ /* 0x000fcc000f8e00ff */
[----:B------:R-:W-:Y:S08]  /*8390*/  MUFU.EX2 R117, R117 ;  /* 0x0000007500757308 */ /* 0x000ff00000000800 */
[----:B------:R-:W0:Y:S01]  /*83a0*/  MUFU.EX2 R155, R155 ;  /* 0x0000009b009b7308 */ /* 0x000e220000000800 */
[----:B-1----:R-:W-:-:S07]  /*83b0*/  FADD.FTZ R162, R118, R157 ;  /* 0x0000009d76a27221 */ /* 0x002fce0000010000 */
[----:B------:R-:W-:Y:S08]  /*83c0*/  MUFU.EX2 R119, R119 ;  /* 0x0000007700777308 */ /* 0x000ff00000000800 */
[----:B------:R-:W1:Y:S01]  /*83d0*/  MUFU.EX2 R153, R153 ;  /* 0x0000009900997308 */ /* 0x000e620000000800 */
[----:B0-----:R-:W-:-:S07]  /*83e0*/  FADD.FTZ R162, R155, R162 ;  /* 0x000000a29ba27221 */ /* 0x001fce0000010000 */
[----:B------:R-:W-:Y:S01]  /*83f0*/  MUFU.EX2 R160, R160 ;  /* 0x000000a000a07308 */ /* 0x000fe20000000800 */
[----:B------:R-:W-:-:S07]  /*8400*/  WARPGROUP.DEPBAR.LE gsb0, 0x0 ;  /* 0x00008000000079c5 */ /* 0x000fce0000010000 */
[----:B------:R-:W0:Y:S01]  /*8410*/  MUFU.EX2 R158, R158 ;  /* 0x0000009e009e7308 */ /* 0x000e220000000800 */
[----:B-1----:R-:W-:-:S07]  /*8420*/  FADD.FTZ R157, R153, R162 ;  /* 0x000000a2999d7221 */ /* 0x002fce0000010000 */
[----:B------:R-:W-:Y:S08]  /*8430*/  MUFU.EX2 R121, R121 ;  /* 0x0000007900797308 */ /* 0x000ff00000000800 */
[----:B------:R-:W1:Y:S01]  /*8440*/  MUFU.EX2 R178, R92 ;  /* 0x0000005c00b27308 */ /* 0x000e620000000800 */
[----:B0-----:R-:W-:-:S07]  /*8450*/  FADD.FTZ R157, R158, R157 ;  /* 0x0000009d9e9d7221 */ /* 0x001fce0000010000 */
[----:B------:R0:W2:Y:S08]  /*8460*/  MUFU.EX2 R159, R94 ;  /* 0x0000005e009f7308 */ /* 0x0000b00000000800 */
[----:B------:R-:W-:Y:S01]  /*8470*/  MUFU.EX2 R164, R164 ;  /* 0x000000a400a47308 */ /* 0x000fe20000000800 */
[----:B0-----:R-:W-:-:S01]  /*8480*/  FADD.FTZ R94, R116, R7 ;  /* 0x00000007745e7221 */ /* 0x001fc20000010000 */
[----:B-1----:R-:W-:-:S03]  /*8490*/  FADD.FTZ R157, R178, R157 ;  /* 0x0000009db29d7221 */ /* 0x002fc60000010000 */
[----:B------:R-:W-:-:S03]  /*84a0*/  FADD.FTZ R94, R117, R94 ;  /* 0x0000005e755e7221 */ /* 0x000fc60000010000 */
[----:B------:R0:W1:Y:S01]  /*84b0*/  MUFU.EX2 R92, R96 ;  /* 0x00000060005c7308 */ /* 0x0000620000000800 */
[----:B------:R-:W-:-:S01]  /*84c0*/  FADD.FTZ R7, R119, R94 ;  /* 0x0000005e77077221 */ /* 0x000fc20000010000 */
[----:B--2---:R-:W-:-:S03]  /*84d0*/  FADD.FTZ R157, R159, R157 ;  /* 0x0000009d9f9d7221 */ /* 0x004fc60000010000 */
[----:B------:R-:W-:-:S03]  /*84e0*/  FADD.FTZ R94, R160, R7 ;  /* 0x00000007a05e7221 */ /* 0x000fc60000010000 */
[----:B------:R-:W2:Y:S01]  /*84f0*/  MUFU.EX2 R125, R125 ;  /* 0x0000007d007d7308 */ /* 0x000ea20000000800 */
[----:B0-----:R-:W-:Y:S01]  /*8500*/  @!P1 IMAD R96, R166, 0x8, R3 ;  /* 0x00000008a6609824 */ /* 0x001fe200078e0203 */
[----:B------:R0:W-:Y:S06]  /*8510*/  BAR.ARV R6, 0x100 ;  /* 0x000400060000751d */ /* 0x0001ec0000002000 */
[----:B------:R-:W-:Y:S01]  /*8520*/  MUFU.EX2 R172, R172 ;  /* 0x000000ac00ac7308 */ /* 0x000fe20000000800 */
[----:B------:R-:W-:-:S01]  /*8530*/  FADD.FTZ R7, R121, R94 ;  /* 0x0000005e79077221 */ /* 0x000fc20000010000 */
[----:B0-----:R-:W-:-:S02]  /*8540*/  @!P1 VIADD R6, R96, 0x29840 ;  /* 0x0002984060069836 */ /* 0x001fc40000000000 */
[----:B-1----:R-:W-:-:S03]  /*8550*/  FADD.FTZ R157, R92, R157 ;  /* 0x0000009d5c9d7221 */ /* 0x002fc60000010000 */
[----:B------:R-:W-:Y:S01]  /*8560*/  @!P1 PRMT R6, RZ, 0x654, R6 ;  /* 0x00000654ff069816 */ /* 0x000fe20000000006 */
[----:B------:R-:W0:Y:S03]  /*8570*/  MUFU.EX2 R98, R98 ;  /* 0x0000006200627308 */ /* 0x000e260000000800 */
[----:B------:R1:W-:Y:S05]  /*8580*/  @!P1 SYNCS.ARRIVE.TRANS64.RED.A1T0 RZ, [R6+URZ], RZ ;  /* 0x000000ff06ff99a7 */ /* 0x0003ea000810043f */
[----:B------:R-:W3:Y:S01]  /*8590*/  MUFU.EX2 R129, R129 ;  /* 0x0000008100817308 */ /* 0x000ee20000000800 */
[----:B-1----:R-:W-:-:S04]  /*85a0*/  FADD.FTZ R6, R164, R7 ;  /* 0x00000007a4067221 */ /* 0x002fc80000010000 */
[----:B--2---:R-:W-:-:S03]  /*85b0*/  FADD.FTZ R7, R125, R6 ;  /* 0x000000067d077221 */ /* 0x004fc60000010000 */
[----:B------:R-:W1:Y:S01]  /*85c0*/  MUFU.EX2 R100, R100 ;  /* 0x0000006400647308 */ /* 0x000e620000000800 */
[----:B0-----:R-:W-:-:S01]  /*85d0*/  FADD.FTZ R157, R98, R157 ;  /* 0x0000009d629d7221 */ /* 0x001fc20000010000 */
[----:B------:R-:W-:-:S06]  /*85e0*/  FADD.FTZ R6, R172, R7 ;  /* 0x00000007ac067221 */ /* 0x000fcc0000010000 */
[----:B------:R-:W0:Y:S01]  /*85f0*/  MUFU.EX2 R174, R174 ;  /* 0x000000ae00ae7308 */ /* 0x000e220000000800 */
[----:B---3--:R-:W-:-:S07]  /*8600*/  FADD.FTZ R7, R129, R6 ;  /* 0x0000000681077221 */ /* 0x008fce0000010000 */
[----:B------:R-:W2:Y:S01]  /*8610*/  MUFU.EX2 R102, R102 ;  /* 0x0000006600667308 */ /* 0x000ea20000000800 */
[----:B-1----:R-:W-:-:S01]  /*8620*/  FADD.FTZ R157, R100, R157 ;  /* 0x0000009d649d7221 */ /* 0x002fc20000010000 */
[----:B0-----:R-:W-:-:S03]  /*8630*/  FADD.FTZ R7, R174, R7 ;  /* 0x00000007ae077221 */ /* 0x001fc60000010000 */
[----:B--2---:R-:W-:Y:S01]  /*8640*/  FADD.FTZ R6, R102, R157 ;  /* 0x0000009d66067221 */ /* 0x004fe20000010000 */
[----:B------:R-:W-:Y:S06]  /*8650*/  @!P0 BRA `(.L_x_264) ;  /* 0x0000000000048947 */ /* 0x000fec0003800000 */
[----:B------:R-:W-:Y:S01]  /*8660*/  BPT.TRAP 0x1 ;  /* 0x000000040000795c */ /* 0x000fe20000300000 */
.L_x_264:
[----:B------:R-:W-:Y:S01]  /*8670*/  F2FP.SATFINITE.E4M3.F32.PACK_AB_MERGE_C R12, R15, R12, RZ ;  /* 0x0000000c0f0c723e */ /* 0x000fe200048070ff */
[----:B------:R-:W-:Y:S01]  /*8680*/  UIADD3 UR6, UR48, -0x1, URZ ;  /* 0xffffffff30067890 */ /* 0x000fe2000fffe03f */
[----:B------:R-:W-:Y:S01]  /*8690*/  F2FP.SATFINITE.E4M3.F32.PACK_AB_MERGE_C R9, R14, R9, RZ ;  /* 0x000000090e09723e */ /* 0x000fe200048070ff */
[----:B------:R-:W-:Y:S01]  /*86a0*/  UMOV UR51, UR42 ;  /* 0x0000002a00337c82 */ /* 0x000fe20008000000 */
[----:B------:R-:W-:Y:S01]  /*86b0*/  F2FP.SATFINITE.E4M3.F32.PACK_AB_MERGE_C R173, R11, R176, R12 ;  /* 0x000000b00bad723e */ /* 0x000fe2000480700c */
[----:B------:R-:W-:Y:S01]  /*86c0*/  IMAD.U32 R12, RZ, RZ, UR49 ;  /* 0x00000031ff0c7e24 */ /* 0x000fe2000f8e00ff */
[----:B------:R-:W-:Y:S01]  /*86d0*/  F2FP.SATFINITE.E4M3.F32.PACK_AB_MERGE_C R10, R10, R91, R9 ;  /* 0x0000005b0a0a723e */ /* 0x000fe20004807009 */
[----:B------:R-:W-:Y:S01]  /*86e0*/  UMOV UR49, UR50 ;  /* 0x0000003200317c82 */ /* 0x000fe20008000000 */
[----:B------:R-:W-:Y:S01]  /*86f0*/  ISETP.LT.AND P1, PT, RZ, UR48, PT ;  /* 0x00000030ff007c0c */ /* 0x000fe2000bf21270 */
[----:B------:R-:W-:Y:S01]  /*8700*/  IMAD R9, R12, 0x8, R3 ;  /* 0x000000080c097824 */ /* 0x000fe200078e0203 */
[----:B------:R-:W-:Y:S01]  /*8710*/  F2FP.SATFINITE.E4M3.F32.PACK_AB_MERGE_C R129, R174, R129, RZ ;  /* 0x00000081ae81723e */ /* 0x000fe200048070ff */
[----:B------:R-:W-:Y:S01]  /*8720*/  UMOV UR48, UR6 ;  /* 0x0000000600307c82 */ /* 0x000fe20008000000 */
[----:B------:R-:W-:Y:S01]  /*8730*/  F2FP.SATFINITE.E4M3.F32.PACK_AB_MERGE_C R21, R156, R21, RZ ;  /* 0x000000159c15723e */ /* 0x000fe200048070ff */
[----:B------:R-:W-:Y:S01]  /*8740*/  VIADD R9, R9, 0x29860 ;  /* 0x0002986009097836 */ /* 0x000fe20000000000 */
[----:B------:R-:W-:Y:S01]  /*8750*/  F2FP.SATFINITE.E4M3.F32.PACK_AB_MERGE_C R133, R154, R133, RZ ;  /* 0x000000859a85723e */ /* 0x000fe200048070ff */
[-C--:B------:R-:W-:Y:S01]  /*8760*/  FMUL.FTZ R24, R24, R8.reuse ;  /* 0x0000000818187220 */ /* 0x080fe20000410000 */
[----:B------:R-:W-:Y:S01]  /*8770*/  F2FP.SATFINITE.E4M3.F32.PACK_AB_MERGE_C R95, R140, R95, RZ ;  /* 0x0000005f8c5f723e */ /* 0x000fe200048070ff */
[-C--:B------:R-:W-:Y:S01]  /*8780*/  FMUL.FTZ R25, R25, R8.reuse ;  /* 0x0000000819197220 */ /* 0x080fe20000410000 */
[----:B------:R-:W-:Y:S01]  /*8790*/  PRMT R9, R4, 0x654, R9 ;  /* 0x0000065404097816 */ /* 0x000fe20000000009 */
[-C--:B------:R-:W-:Y:S01]  /*87a0*/  FMUL.FTZ R28, R28, R8.reuse ;  /* 0x000000081c1c7220 */ /* 0x080fe20000410000 */
[----:B------:R-:W-:Y:S01]  /*87b0*/  F2FP.SATFINITE.E4M3.F32.PACK_AB_MERGE_C R137, R142, R137, RZ ;  /* 0x000000898e89723e */ /* 0x000fe200048070ff */
[-C--:B------:R-:W-:Y:S01]  /*87c0*/  FMUL.FTZ R29, R29, R8.reuse ;  /* 0x000000081d1d7220 */ /* 0x080fe20000410000 */
[----:B------:R-:W-:Y:S01]  /*87d0*/  F2FP.SATFINITE.E4M3.F32.PACK_AB_MERGE_C R99, R148, R99, RZ ;  /* 0x000000639463723e */ /* 0x000fe200048070ff */
[----:B------:R0:W-:Y:S01]  /*87e0*/  SYNCS.ARRIVE.TRANS64.RED.A1T0 RZ, [R9+URZ], RZ ;  /* 0x000000ff09ff79a7 */ /* 0x0001e2000810043f */
        /* <DEDUP_REMOVED lines=93> */
[----:B0-----:R-:W-:Y:S06]  /*8dc0*/  @P1 BRA `(.L_x_265) ;  /* 0xffffffc800301947 */ /* 0x001fec000383ffff */
.L_x_255:
[----:B------:R-:W-:Y:S06]  /*8dd0*/  BAR.ARV 0x8, 0x120 ;  /* 0x0204800000007b1d */ /* 0x000fec0000002000 */
[----:B------:R-:W-:Y:S05]  /*8de0*/  @!P0 BRA `(.L_x_266) ;  /* 0x0000000000048947 */ /* 0x000fea0003800000 */
[----:B------:R-:W-:Y:S01]  /*8df0*/  BPT.TRAP 0x1 ;  /* 0x000000040000795c */ /* 0x000fe20000300000 */
.L_x_266:
[----:B------:R-:W-:Y:S01]  /*8e00*/  IMAD.U32 R0, RZ, RZ, UR50 ;  /* 0x00000032ff007e24 */ /* 0x000fe2000f8e00ff */
[----:B------:R-:W-:-:S03]  /*8e10*/  MOV R5, UR42 ;  /* 0x0000002a00057c02 */ /* 0x000fc60008000f00 */
[----:B------:R-:W-:Y:S01]  /*8e20*/  IMAD R15, R0, 0x8, R3 ;  /* 0x00000008000f7824 */ /* 0x000fe200078e0203 */
[----:B------:R-:W-:-:S04]  /*8e30*/  SHF.L.U32 R0, R5, 0x1f, RZ ;  /* 0x0000001f05007819 */ /* 0x000fc800000006ff */
[----:B------:R0:W1:Y:S01]  /*8e40*/  SYNCS.PHASECHK.TRANS64.TRYWAIT P1, [R15+URZ+0x29850], R0 ;  /* 0x029850000f0075a7 */ /* 0x000062000802017f */
[----:B------:R-:W-:Y:S05]  /*8e50*/  @!P0 BRA `(.L_x_267) ;  /* 0x0000000000048947 */ /* 0x000fea0003800000 */
[----:B------:R-:W-:Y:S01]  /*8e60*/  BPT.TRAP 0x1 ;  /* 0x000000040000795c */ /* 0x000fe20000300000 */
.L_x_267:
[----:B------:R-:W-:Y:S02]  /*8e70*/  VIADD R3, R3, 0x400 ;  /* 0x0000040003037836 */ /* 0x000fe40000000000 */
[----:B------:R-:W-:-:S03]  /*8e80*/  IMAD.U32 R8, RZ, RZ, UR50 ;  /* 0x00000032ff087e24 */ /* 0x000fc6000f8e00ff */
[----:B------:R-:W-:-:S04]  /*8e90*/  SHF.R.U32.HI R3, RZ, 0x4, R3 ;  /* 0x00000004ff037819 */ /* 0x000fc80000011603 */
[----:B------:R-:W-:-:S04]  /*8ea0*/  LOP3.LUT R3, R3, 0x3fff, RZ, 0xc0, !PT ;  /* 0x00003fff03037812 */ /* 0x000fc800078ec0ff */
[----:B------:R-:W-:Y:S01]  /*8eb0*/  LOP3.LUT R3, R3, 0x10000, RZ, 0xfc, !PT ;  /* 0x0001000003037812 */ /* 0x000fe200078efcff */
[----:B-1----:R-:W-:Y:S06]  /*8ec0*/  @P1 BRA `(.L_x_268) ;  /* 0x0000000000081947 */ /* 0x002fec0003800000 */
[----:B------:R-:W1:Y:S02]  /*8ed0*/  SYNCS.PHASECHK.TRANS64.TRYWAIT P1, [R15+URZ+0x29850], R0 ;  /* 0x029850000f0075a7 */ /* 0x000e64000802017f */
[----:B-1----:R-:W-:Y:S05]  /*8ee0*/  @!P1 BRA `(.L_x_269) ;  /* 0x0000007c00009947 */ /* 0x002fea0003800000 */
.L_x_268:
[----:B------:R-:W-:Y:S01]  /*8ef0*/  IMAD R8, R8, 0x500, R3 ;  /* 0x0000050008087824 */ /* 0x000fe200078e0203 */
[----:B------:R-:W-:Y:S05]  /*8f00*/  WARPSYNC.ALL ;  /* 0x0000000000007948 */ /* 0x000fea0003800000 */
[----:B------:R-:W-:Y:S01]  /*8f10*/  IMAD.MOV.U32 R9, RZ, RZ, -0x3ffffff0 ;  /* 0xc0000010ff097424 */ /* 0x000fe200078e00ff */
[C---:B------:R-:W-:Y:S01]  /*8f20*/  R2UR UR6, R8.reuse ;  /* 0x00000000080672ca */ /* 0x040fe200000e0000 */
[----:B------:R-:W-:Y:S01]  /*8f30*/  WARPGROUP.ARRIVE ;  /* 0x00000000000079c5 */ /* 0x000fe20000000000 */
[----:B------:R-:W-:Y:S01]  /*8f40*/  VIADD R10, R8, 0x100 ;  /* 0x00000100080a7836 */ /* 0x000fe20000000000 */
[----:B------:R-:W-:Y:S01]  /*8f50*/  ULDC.64 UR8, c[0x0][0x9a0] ;  /* 0x0002680000087ab9 */ /* 0x000fe20000000a00 */
[----:B------:R-:W-:Y:S01]  /*8f60*/  R2UR UR7, R9 ;  /* 0x00000000090772ca */ /* 0x000fe200000e0000 */
[----:B------:R-:W-:Y:S01]  /*8f70*/  IMAD.MOV.U32 R11, RZ, RZ, -0x3ffffff0 ;  /* 0xc0000010ff0b7424 */ /* 0x000fe200078e00ff */
[----:B------:R-:W-:Y:S01]  /*8f80*/  UISETP.NE.U32.AND UP0, UPT, UR8, URZ, UPT ;  /* 0x0000003f0800728c */ /* 0x000fe2000bf05070 */
[----:B------:R-:W-:-:S03]  /*8f90*/  IMAD.MOV.U32 R5, RZ, RZ, 0x3f800000 ;  /* 0x3f800000ff057424 */ /* 0x000fc600078e00ff */
[----:B------:R-:W-:-:S06]  /*8fa0*/  UISETP.NE.AND.EX UP0, UPT, UR9, URZ, UPT, UP0 ;  /* 0x0000003f0900728c */ /* 0x000fcc000bf05300 */
[----:B------:R-:W-:Y:S01]  /*8fb0*/  PLOP3.LUT P1, PT, PT, PT, UP0, 0x80, 0x0 ;  /* 0x000000000000781c */ /* 0x000fe20003f2f008 */
[----:B------:R-:W-:Y:S01]  /*8fc0*/  QGMMA.64x128x32.F32.E4M3.E4M3 R24, R172, gdesc[UR4], R24, gsb0 ;  /* 0x01e00004ac187df3 */ /* 0x000fe20008000818 */
[----:B------:R-:W-:Y:S01]  /*8fd0*/  R2UR UR6, R10 ;  /* 0x000000000a0672ca */ /* 0x000fe200000e0000 */
[----:B------:R-:W-:Y:S01]  /*8fe0*/  VIADD R10, R8, 0x200 ;  /* 0x00000200080a7836 */ /* 0x000fe20000000000 */
[----:B------:R-:W-:Y:S01]  /*8ff0*/  R2UR UR7, R11 ;  /* 0x000000000b0772ca */ /* 0x000fe200000e0000 */
[----:B------:R-:W-:Y:S01]  /*9000*/  @UP0 ULDC.64 UR10, c[0x0][0x9c8] ;  /* 0x00027200000a0ab9 */ /* 0x000fe20000000a00 */
[----:B------:R-:W-:Y:S01]  /*9010*/  IMAD.MOV.U32 R11, RZ, RZ, -0x3ffffff0 ;  /* 0xc0000010ff0b7424 */ /* 0x000fe200078e00ff */
[----:B------:R-:W-:Y:S01]  /*9020*/  @UP0 UIMAD.WIDE.U32 UR4, UR36, UR10, URZ ;  /* 0x0000000a240402a5 */ /* 0x000fe2000f8e003f */
[----:B------:R-:W-:Y:S02]  /*9030*/  WARPGROUP.DEPBAR.LE gsb0, 0x0 ;  /* 0x00008000000079c5 */ /* 0x000fe40000010000 */
[----:B------:R-:W-:-:S07]  /*9040*/  WARPGROUP.ARRIVE ;  /* 0x00000000000079c5 */ /* 0x000fce0000000000 */
[----:B------:R-:W-:Y:S01]  /*9050*/  QGMMA.64x128x32.F32.E4M3.E4M3 R24, R176, gdesc[UR4], R24, gsb0 ;  /* 0x01e00004b0187df3 */ /* 0x000fe20008000818 */
[----:B------:R-:W-:Y:S02]  /*9060*/  @UP0 UIMAD UR6, UR37, UR10, URZ ;  /* 0x0000000a250602a4 */ /* 0x000fe4000f8e023f */
[----:B------:R-:W-:Y:S02]  /*9070*/  @UP0 USHF.R.S32.HI UR7, URZ, 0x1f, UR38 ;  /* 0x0000001f3f070899 */ /* 0x000fe40008011426 */
[----:B------:R-:W-:-:S03]  /*9080*/  @UP0 UIMAD UR6, UR36, UR11, UR6 ;  /* 0x0000000b240602a4 */ /* 0x000fc6000f8e0206 */
[----:B------:R-:W-:Y:S01]  /*9090*/  @UP0 ULDC.64 UR10, c[0x0][0x9d0] ;  /* 0x00027400000a0ab9 */ /* 0x000fe20000000a00 */
[----:B------:R-:W-:Y:S02]  /*90a0*/  @UP0 UIADD3 UR5, UR5, UR6, URZ ;  /* 0x0000000605050290 */ /* 0x000fe4000fffe03f */
[----:B------:R-:W-:Y:S02]  /*90b0*/  @UP0 UIMAD UR6, UR7, UR10, URZ ;  /* 0x0000000a070602a4 */ /* 0x000fe4000f8e023f */
[----:B------:R-:W-:Y:S02]  /*90c0*/  @UP0 UIMAD.WIDE.U32 UR4, UR38, UR10, UR4 ;  /* 0x0000000a260402a5 */ /* 0x000fe4000f8e0004 */
[----:B------:R-:W-:-:S04]  /*90d0*/  @UP0 UIMAD UR6, UR38, UR11, UR6 ;  /* 0x0000000b260602a4 */ /* 0x000fc8000f8e0206 */
[----:B------:R-:W-:Y:S02]  /*90e0*/  @UP0 UIADD3 UR5, UR5, UR6, URZ ;  /* 0x0000000605050290 */ /* 0x000fe4000fffe03f */
[----:B------:R-:W-:Y:S01]  /*90f0*/  @UP0 ULEA UR6, UP1, UR4, UR8, 0x2 ;  /* 0x0000000804060291 */ /* 0x000fe2000f82103f */
[----:B------:R-:W-:-:S03]  /*9100*/  R2UR UR7, R11 ;  /* 0x000000000b0772ca */ /* 0x000fc600000e0000 */
[----:B------:R-:W-:-:S03]  /*9110*/  @UP0 ULEA.HI.X UR5, UR4, UR9, UR5, 0x2, UP1 ;  /* 0x0000000904050291 */ /* 0x000fc600088f1405 */
[----:B------:R-:W-:Y:S01]  /*9120*/  @UP0 UMOV UR4, UR6 ;  /* 0x0000000600040c82 */ /* 0x000fe20008000000 */
[----:B------:R-:W-:Y:S01]  /*9130*/  R2UR UR6, R10 ;  /* 0x000000000a0672ca */ /* 0x000fe200000e0000 */
[----:B------:R-:W-:Y:S02]  /*9140*/  IMAD.U32 R12, RZ, RZ, UR4 ;  /* 0x00000004ff0c7e24 */ /* 0x000fe4000f8e00ff */
[----:B------:R-:W-:-:S05]  /*9150*/  IMAD.U32 R13, RZ, RZ, UR5 ;  /* 0x00000005ff0d7e24 */ /* 0x000fca000f8e00ff */
[----:B------:R2:W3:Y:S01]  /*9160*/  @P1 LDG.E R5, desc[UR46][R12.64] ;  /* 0x0000002e0c051981 */ /* 0x0004e2000c1e1900 */
[----:B------:R-:W-:Y:S02]  /*9170*/  VIADD R10, R8, 0x300 ;  /* 0x00000300080a7836 */ /* 0x000fe40000000000 */
[----:B------:R-:W-:Y:S01]  /*9180*/  IMAD.MOV.U32 R11, RZ, RZ, -0x3ffffff0 ;  /* 0xc0000010ff0b7424 */ /* 0x000fe200078e00ff */
[----:B------:R-:W-:Y:S02]  /*9190*/  WARPGROUP.DEPBAR.LE gsb0, 0x0 ;  /* 0x00008000000079c5 */ /* 0x000fe40000010000 */
[----:B------:R-:W-:-:S06]  /*91a0*/  WARPGROUP.ARRIVE ;  /* 0x00000000000079c5 */ /* 0x000fcc0000000000 */
[----:B------:R-:W-:Y:S01]  /*91b0*/  QGMMA.64x128x32.F32.E4M3.E4M3 R24, R180, gdesc[UR4], R24, gsb0 ;  /* 0x01e00004b4187df3 */ /* 0x000fe20008000818 */
[----:B------:R-:W-:Y:S02]  /*91c0*/  R2UR UR6, R10 ;  /* 0x000000000a0672ca */ /* 0x000fe400000e0000 */
[----:B------:R-:W-:Y:S01]  /*91d0*/  R2UR UR7, R11 ;  /* 0x000000000b0772ca */ /* 0x000fe200000e0000 */
[----:B------:R-:W-:Y:S02]  /*91e0*/  VIADD R8, R8, 0x400 ;  /* 0x0000040008087836 */ /* 0x000fe40000000000 */
[----:B------:R-:W-:Y:S01]  /*91f0*/  IMAD.MOV.U32 R9, RZ, RZ, -0x3ffffff0 ;  /* 0xc0000010ff097424 */ /* 0x000fe200078e00ff */
[----:B01----:R-:W0:Y:S01]  /*9200*/  SHFL.BFLY PT, R0, R7, 0x2, 0x1f ;  /* 0x0c401f0007007f89 */ /* 0x003e2200000e0000 */
[----:B------:R-:W-:Y:S02]  /*9210*/  WARPGROUP.DEPBAR.LE gsb0, 0x0 ;  /* 0x00008000000079c5 */ /* 0x000fe40000010000 */
[----:B------:R-:W-:-:S06]  /*9220*/  WARPGROUP.ARRIVE ;  /* 0x00000000000079c5 */ /* 0x000fcc0000000000 */
[----:B------:R-:W-:Y:S01]  /*9230*/  QGMMA.64x128x32.F32.E4M3.E4M3 R24, R184, gdesc[UR4], R24, gsb0 ;  /* 0x01e00004b8187df3 */ /* 0x000fe20008000818 */
[----:B------:R-:W-:Y:S02]  /*9240*/  R2UR UR6, R8 ;  /* 0x00000000080672ca */ /* 0x000fe400000e0000 */
[----:B------:R-:W-:Y:S02]  /*9250*/  R2UR UR7, R9 ;  /* 0x00000000090772ca */ /* 0x000fe400000e0000 */
[----:B------:R-:W1:Y:S01]  /*9260*/  SHFL.BFLY PT, R9, R6, 0x2, 0x1f ;  /* 0x0c401f0006097f89 */ /* 0x000e6200000e0000 */
[----:B0-----:R-:W-:-:S05]  /*9270*/  FADD.FTZ R0, R0, R7 ;  /* 0x0000000700007221 */ /* 0x001fca0000010000 */
[----:B------:R-:W0:Y:S01]  /*9280*/  SHFL.BFLY PT, R3, R0, 0x1, 0x1f ;  /* 0x0c201f0000037f89 */ /* 0x000e2200000e0000 */
[----:B-1----:R-:W-:-:S05]  /*9290*/  FADD.FTZ R9, R9, R6 ;  /* 0x0000000609097221 */ /* 0x002fca0000010000 */
[----:B------:R-:W1:Y:S01]  /*92a0*/  SHFL.BFLY PT, R8, R9, 0x1, 0x1f ;  /* 0x0c201f0009087f89 */ /* 0x000e6200000e0000 */
[----:B0-----:R-:W-:-:S05]  /*92b0*/  FADD.FTZ R11, R0, R3 ;  /* 0x00000003000b7221 */ /* 0x001fca0000010000 */
[C---:B------:R-:W-:Y:S01]  /*92c0*/  FSETP.NE.FTZ.AND P1, PT, R11.reuse, RZ, PT ;  /* 0x000000ff0b00720b */ /* 0x040fe20003f35000 */
[----:B--2---:R-:W-:Y:S01]  /*92d0*/  FMUL.FTZ R13, R11, 0.00390625 ;  /* 0x3b8000000b0d7820 */ /* 0x004fe20000410000 */
[----:B------:R-:W-:-:S04]  /*92e0*/  IMAD.MOV.U32 R6, RZ, RZ, RZ ;  /* 0x000000ffff067224 */ /* 0x000fc800078e00ff */
[----:B------:R-:W-:Y:S01]  /*92f0*/  FSETP.NE.FTZ.AND P2, PT, R13, RZ, PT ;  /* 0x000000ff0d00720b */ /* 0x000fe20003f55000 */
[----:B-1----:R-:W-:-:S04]  /*9300*/  FADD.FTZ R12, R9, R8 ;  /* 0x00000008090c7221 */ /* 0x002fc80000010000 */
[----:B------:R-:W-:Y:S02]  /*9310*/  FMUL.FTZ R14, R12, 0.00390625 ;  /* 0x3b8000000c0e7820 */ /* 0x000fe40000410000 */
[----:B------:R-:W-:Y:S03]  /*9320*/  @P1 MUFU.RCP R6, R11 ;  /* 0x0000000b00061308 */ /* 0x000fe60000001000 */
[----:B------:R-:W-:Y:S01]  /*9330*/  FSETP.NE.FTZ.AND P3, PT, R14, RZ, PT ;  /* 0x000000ff0e00720b */ /* 0x000fe20003f75000 */
[----:B------:R-:W-:Y:S02]  /*9340*/  WARPGROUP.DEPBAR.LE gsb0, 0x0 ;  /* 0x00008000000079c5 */ /* 0x000fe40000010000 */
[----:B------:R-:W-:-:S06]  /*9350*/  WARPGROUP.ARRIVE ;  /* 0x00000000000079c5 */ /* 0x000fcc0000000000 */
[----:B------:R-:W-:Y:S01]  /*9360*/  QGMMA.64x128x32.F32.E4M3.E4M3 R24, R188, gdesc[UR4], R24, gsb0 ;  /* 0x01e00004bc187df3 */ /* 0x000fe20008000818 */
[----:B------:R-:W-:Y:S01]  /*9370*/  FSETP.NE.FTZ.AND P1, PT, R12, RZ, PT ;  /* 0x000000ff0c00720b */ /* 0x000fe20003f35000 */
[----:B------:R-:W-:Y:S01]  /*9380*/  IMAD.MOV.U32 R10, RZ, RZ, RZ ;  /* 0x000000ffff0a7224 */ /* 0x000fe200078e00ff */
[----:B------:R-:W0:Y:S08]  /*9390*/  @P2 MUFU.LG2 R8, R13 ;  /* 0x0000000d00082308 */ /* 0x000e300000000c00 */
[----:B------:R-:W1:Y:S08]  /*93a0*/  @P3 MUFU.LG2 R9, R14 ;  /* 0x0000000e00093308 */ /* 0x000e700000000c00 */
[----:B------:R-:W2:Y:S01]  /*93b0*/  @P1 MUFU.RCP R10, R12 ;  /* 0x0000000c000a1308 */ /* 0x000ea20000001000 */
[C---:B------:R-:W-:Y:S01]  /*93c0*/  @P2 FMUL.FTZ R7, R89.reuse, 0.69314718246459960938 ;  /* 0x3f31721859072820 */ /* 0x040fe20000410000 */
[----:B0-----:R-:W-:Y:S01]  /*93d0*/  @P2 FMUL.FTZ R8, R8, 0.69314718246459960938 ;  /* 0x3f31721808082820 */ /* 0x001fe20000410000 */
[----:B------:R-:W-:Y:S01]  /*93e0*/  @P3 FMUL.FTZ R20, R89, 0.69314718246459960938 ;  /* 0x3f31721859143820 */ /* 0x000fe20000410000 */
[----:B------:R-:W-:-:S02]  /*93f0*/  IMAD.MOV.U32 R3, RZ, RZ, -0x800000 ;  /* 0xff800000ff037424 */ /* 0x000fc400078e00ff */
[----:B---3--:R-:W-:Y:S01]  /*9400*/  FMUL.FTZ R6, R6, R5 ;  /* 0x0000000506067220 */ /* 0x008fe20000410000 */
[----:B------:R-:W-:Y:S02]  /*9410*/  IMAD.MOV.U32 R0, RZ, RZ, -0x800000 ;  /* 0xff800000ff007424 */ /* 0x000fe400078e00ff */
[----:B-1----:R-:W-:Y:S01]  /*9420*/  @P3 FMUL.FTZ R9, R9, 0.69314718246459960938 ;  /* 0x3f31721809093820 */ /* 0x002fe20000410000 */
[----:B------:R-:W-:-:S03]  /*9430*/  @P2 FFMA.FTZ R3, R7, R88, R8 ;  /* 0x0000005807032223 */ /* 0x000fc60000010008 */
[----:B------:R-:W-:Y:S01]  /*9440*/  @P3 FFMA.FTZ R0, R20, R90, R9 ;  /* 0x0000005a14003223 */ /* 0x000fe20000010009 */
[----:B--2---:R-:W-:Y:S01]  /*9450*/  FMUL.FTZ R7, R10, R5 ;  /* 0x000000050a077220 */ /* 0x004fe20000410000 */
[----:B------:R-:W-:Y:S02]  /*9460*/  WARPGROUP.DEPBAR.LE gsb0, 0x0 ;  /* 0x00008000000079c5 */ /* 0x000fe40000010000 */
[----:B------:R-:W-:Y:S05]  /*9470*/  @!P0 BRA `(.L_x_270) ;  /* 0x0000000000048947 */ /* 0x000fea0003800000 */
[----:B------:R-:W-:Y:S01]  /*9480*/  BPT.TRAP 0x1 ;  /* 0x000000040000795c */ /* 0x000fe20000300000 */
.L_x_270:
[----:B------:R-:W-:Y:S01]  /*9490*/  VIADD R5, R15, 0x29860 ;  /* 0x000298600f057836 */ /* 0x000fe20000000000 */
[----:B------:R-:W-:Y:S01]  /*94a0*/  UIADD3 UR50, UR50, 0x1, URZ ;  /* 0x0000000132327890 */ /* 0x000fe2000fffe03f */
[-C--:B------:R-:W-:Y:S01]  /*94b0*/  FMUL.FTZ R100, R28, R6.reuse ;  /* 0x000000061c647220 */ /* 0x080fe20000410000 */
[-C--:B------:R-:W-:Y:S01]  /*94c0*/  FMUL.FTZ R98, R29, R6.reuse ;  /* 0x000000061d627220 */ /* 0x080fe20000410000 */
[-C--:B------:R-:W-:Y:S01]  /*94d0*/  FMUL.FTZ R99, R32, R6.reuse ;  /* 0x0000000620637220 */ /* 0x080fe20000410000 */
[----:B------:R-:W-:Y:S01]  /*94e0*/  PRMT R5, R4, 0x654, R5 ;  /* 0x0000065404057816 */ /* 0x000fe20000000005 */
[----:B------:R-:W-:Y:S01]  /*94f0*/  UISETP.NE.AND UP0, UPT, UR50, 0x2, UPT ;  /* 0x000000023200788c */ /* 0x000fe2000bf05270 */
        /* <DEDUP_REMOVED lines=19> */
[----:B------:R0:W-:Y:S01]  /*9630*/  SYNCS.ARRIVE.TRANS64.RED.A1T0 RZ, [R5+URZ], RZ ;  /* 0x000000ff05ff79a7 */ /* 0x0001e2000810043f */
        /* <DEDUP_REMOVED lines=9> */
[-C--:B0-----:R-:W-:Y:S01]  /*96d0*/  FMUL.FTZ R5, R38, R7.reuse ;  /* 0x0000000726057220 */ /* 0x081fe20000410000 */
[-C--:B------:R-:W-:Y:S01]  /*96e0*/  FMUL.FTZ R61, R39, R7.reuse ;  /* 0x00000007273d7220 */ /* 0x080fe20000410000 */
[-C--:B------:R-:W-:Y:S01]  /*96f0*/  FMUL.FTZ R64, R42, R7.reuse ;  /* 0x000000072a407220 */ /* 0x080fe20000410000 */
[-C--:B------:R-:W-:Y:S01]  /*9700*/  FMUL.FTZ R60, R43, R7.reuse ;  /* 0x000000072b3c7220 */ /* 0x080fe20000410000 */
[-C--:B------:R-:W-:Y:S01]  /*9710*/  FMUL.FTZ R57, R46, R7.reuse ;  /* 0x000000072e397220 */ /* 0x080fe20000410000 */
[-C--:B------:R-:W-:Y:S01]  /*9720*/  FMUL.FTZ R53, R47, R7.reuse ;  /* 0x000000072f357220 */ /* 0x080fe20000410000 */
[----:B------:R-:W-:Y:S01]  /*9730*/  USEL UR4, URZ, 0x1, UP0 ;  /* 0x000000013f047887 */ /* 0x000fe20008000000 */
        /* <DEDUP_REMOVED lines=22> */
[----:B------:R-:W-:Y:S01]  /*98a0*/  PLOP3.LUT P0, PT, PT, PT, PT, 0x8, 0x0 ;  /* 0x000000000000781c */ /* 0x000fe20003f0e170 */
[-C--:B------:R-:W-:Y:S01]  /*98b0*/  FMUL.FTZ R15, R79, R7.reuse ;  /* 0x000000074f0f7220 */ /* 0x080fe20000410000 */
[-C--:B------:R-:W-:Y:S01]  /*98c0*/  FMUL.FTZ R12, R82, R7.reuse ;  /* 0x00000007520c7220 */ /* 0x080fe20000410000 */
[-C--:B------:R-:W-:Y:S01]  /*98d0*/  FMUL.FTZ R8, R83, R7.reuse ;  /* 0x0000000753087220 */ /* 0x080fe20000410000 */
[-C--:B------:R-:W-:Y:S01]  /*98e0*/  FMUL.FTZ R11, R86, R7.reuse ;  /* 0x00000007560b7220 */ /* 0x080fe20000410000 */
[----:B------:R-:W-:Y:S01]  /*98f0*/  FMUL.FTZ R87, R87, R7 ;  /* 0x0000000757577220 */ /* 0x000fe20000410000 */
[----:B------:R-:W-:-:S02]  /*9900*/  UIADD3 UR43, UR43, 0x1, URZ ;  /* 0x000000012b2b7890 */ /* 0x000fc4000fffe03f */
[----:B------:R-:W-:Y:S02]  /*9910*/  USEL UR50, UR50, URZ, UP0 ;  /* 0x0000003f32327287 */ /* 0x000fe40008000000 */
[----:B------:R-:W-:-:S12]  /*9920*/  ULOP3.LUT UR42, UR42, UR4, URZ, 0x3c, !UPT ;  /* 0x000000042a2a7292 */ /* 0x000fd8000f8e3c3f */
.L_x_248:
[----:B------:R-:W0:Y:S01]  /*9930*/  S2R R7, SR_CgaCtaId ;  /* 0x0000000000077919 */ /* 0x000e220000008800 */
[----:B------:R-:W-:Y:S01]  /*9940*/  MOV R4, 0x400 ;  /* 0x0000040000047802 */ /* 0x000fe20000000f00 */
[----:B------:R-:W-:Y:S01]  /*9950*/  BSSY B0, `(.L_x_271) ;  /* 0x0000252000007945 */ /* 0x000fe20003800000 */
[----:B------:R-:W-:Y:S02]  /*9960*/  BAR.SYNC.DEFER_BLOCKING 0x5, 0x180 ;  /* 0x0146000000007b1d */ /* 0x000fe40000010000 */
[----:B0-----:R-:W-:-:S05]  /*9970*/  LEA R4, R7, R4, 0x18 ;  /* 0x0000000407047211 */ /* 0x001fca00078ec0ff */
[----:B------:R-:W0:Y:S02]  /*9980*/  LDS.128 R48, [R4+0x298d0] ;  /* 0x0298d00004307984 */ /* 0x000e240000000c00 */
[----:B0-----:R-:W-:Y:S01]  /*9990*/  R2UR UR5, R50 ;  /* 0x00000000320572ca */ /* 0x001fe200000e0000 */
[----:B------:R-:W-:Y:S06]  /*99a0*/  BAR.ARV 0x4, 0x180 ;  /* 0x0106000000007b1d */ /* 0x000fec0000002000 */
[----:B------:R-:W-:Y:S08]  /*99b0*/  @P0 BRA `(.L_x_272) ;  /* 0x0000001800900947 */ /* 0x000ff00003800000 */
[----:B------:R-:W0:Y:S01]  /*99c0*/  S2R R54, SR_TID.X ;  /* 0x0000000000367919 */ /* 0x000e220000002100 */
[----:B------:R-:W-:Y:S01]  /*99d0*/  ULDC.64 UR6, c[0x4][0x40] ;  /* 0x0100100000067ab9 */ /* 0x000fe20000000a00 */
[----:B0-----:R-:W-:-:S05]  /*99e0*/  IMAD.SHL.U32 R6, R54, 0x4, RZ ;  /* 0x0000000436067824 */ /* 0x001fca00078e00ff */
[----:B------:R-:W-:-:S04]  /*99f0*/  LOP3.LUT R6, R6, 0xc, RZ, 0xc0, !PT ;  /* 0x0000000c06067812 */ /* 0x000fc800078ec0ff */
[----:B------:R-:W-:-:S05]  /*9a00*/  IADD3 R6, P0, R6, UR6, RZ ;  /* 0x0000000606067c10 */ /* 0x000fca000ff1e0ff */
[----:B------:R-:W-:Y:S01]  /*9a10*/  IMAD.X R7, RZ, RZ, UR7, P0 ;  /* 0x00000007ff077e24 */ /* 0x000fe200080e06ff */
[----:B------:R-:W-:Y:S01]  /*9a20*/  F2FP.BF16.F32.PACK_AB R30, R27, R30 ;  /* 0x0000001e1b1e723e */ /* 0x000fe200000010ff */
[----:B------:R-:W-:-:S03]  /*9a30*/  ULDC.64 UR6, c[0x0][0xbd8] ;  /* 0x0002f60000067ab9 */ /* 0x000fc60000000a00 */
[----:B------:R0:W2:Y:S01]  /*9a40*/  LDG.E.CONSTANT R48, desc[UR46][R6.64] ;  /* 0x0000002e06307981 */ /* 0x0000a2000c1e9900 */
[----:B------:R-:W-:Y:S01]  /*9a50*/  F2FP.BF16.F32.PACK_AB R11, R11, R12 ;  /* 0x0000000c0b0b723e */ /* 0x000fe200000010ff */
[----:B------:R-:W-:Y:S01]  /*9a60*/  UISETP.NE.U32.AND UP0, UPT, UR6, URZ, UPT ;  /* 0x0000003f0600728c */ /* 0x000fe2000bf05070 */
[----:B------:R-:W-:Y:S01]  /*9a70*/  F2FP.BF16.F32.PACK_AB R5, R5, R72 ;  /* 0x000000480505723e */ /* 0x000fe200000010ff */
[----:B------:R-:W1:Y:S01]  /*9a80*/  S2R R27, SR_SWINHI ;  /* 0x00000000001b7919 */ /* 0x000e620000002f00 */
[----:B------:R-:W-:Y:S01]  /*9a90*/  F2FP.BF16.F32.PACK_AB R68, R61, R68 ;  /* 0x000000443d44723e */ /* 0x000fe200000010ff */
[----:B------:R-:W-:Y:S01]  /*9aa0*/  UISETP.NE.AND.EX UP0, UPT, UR7, URZ, UPT, UP0 ;  /* 0x0000003f0700728c */ /* 0x000fe2000bf05300 */
[----:B------:R-:W-:Y:S01]  /*9ab0*/  F2FP.BF16.F32.PACK_AB R10, R9, R10 ;  /* 0x0000000a090a723e */ /* 0x000fe200000010ff */
[----:B------:R-:W-:Y:S01]  /*9ac0*/  ULEA UR4, UP1, UR36, UR6, 0x2 ;  /* 0x0000000624047291 */ /* 0x000fe2000f82103f */
[----:B------:R-:W-:Y:S02]  /*9ad0*/  F2FP.BF16.F32.PACK_AB R12, R87, R8 ;  /* 0x00000008570c723e */ /* 0x000fe400000010ff */
[----:B0-----:R-:W-:Y:S01]  /*9ae0*/  LOP3.LUT P0, R6, R54, 0x3, RZ, 0xc0, !PT ;  /* 0x0000000336067812 */ /* 0x001fe2000780c0ff */
[----:B------:R-:W-:Y:S01]  /*9af0*/  ULEA.HI.X UR6, UR36, UR7, UR37, 0x2, UP1 ;  /* 0x0000000724067291 */ /* 0x000fe200088f1425 */
[----:B------:R-:W-:-:S02]  /*9b00*/  F2FP.BF16.F32.PACK_AB R57, R57, R64 ;  /* 0x000000403939723e */ /* 0x000fc400000010ff */
[----:B------:R-:W-:Y:S02]  /*9b10*/  ISETP.EQ.OR P0, PT, R6, 0x3, !P0 ;  /* 0x000000030600780c */ /* 0x000fe40004702670 */
[----:B------:R-:W-:Y:S02]  /*9b20*/  F2FP.BF16.F32.PACK_AB R60, R53, R60 ;  /* 0x0000003c353c723e */ /* 0x000fe400000010ff */
[----:B------:R-:W-:Y:S02]  /*9b30*/  SEL R61, R5, R68, P0 ;  /* 0x00000044053d7207 */ /* 0x000fe40000000000 */
[----:B------:R-:W-:Y:S02]  /*9b40*/  F2FP.BF16.F32.PACK_AB R76, R65, R76 ;  /* 0x0000004c414c723e */ /* 0x000fe400000010ff */
[----:B------:R-:W-:Y:S02]  /*9b50*/  F2FP.BF16.F32.PACK_AB R47, R47, R56 ;  /* 0x000000382f2f723e */ /* 0x000fe400000010ff */
[----:B------:R-:W-:-:S02]  /*9b60*/  F2FP.BF16.F32.PACK_AB R46, R43, R46 ;  /* 0x0000002e2b2e723e */ /* 0x000fc400000010ff */
[----:B------:R-:W-:Y:S02]  /*9b70*/  SEL R68, R68, R5, P0 ;  /* 0x0000000544447207 */ /* 0x000fe40000000000 */
[----:B------:R-:W-:Y:S02]  /*9b80*/  F2FP.BF16.F32.PACK_AB R39, R39, R42 ;  /* 0x0000002a2727723e */ /* 0x000fe400000010ff */
[----:B------:R-:W-:Y:S02]  /*9b90*/  F2FP.BF16.F32.PACK_AB R38, R35, R38 ;  /* 0x000000262326723e */ /* 0x000fe400000010ff */
[----:B------:R-:W-:Y:S02]  /*9ba0*/  F2FP.BF16.F32.PACK_AB R13, R13, R14 ;  /* 0x0000000e0d0d723e */ /* 0x000fe400000010ff */
[----:B------:R-:W-:Y:S02]  /*9bb0*/  SEL R65, R11, R12, P0 ;  /* 0x0000000c0b417207 */ /* 0x000fe40000000000 */
[----:B------:R-:W-:-:S02]  /*9bc0*/  MOV R6, R4 ;  /* 0x0000000400067202 */ /* 0x000fc40000000f00 */
[----:B-1----:R-:W-:Y:S02]  /*9bd0*/  MOV R7, R27 ;  /* 0x0000001b00077202 */ /* 0x002fe40000000f00 */
[----:B------:R-:W-:Y:S02]  /*9be0*/  SEL R54, R12, R11, P0 ;  /* 0x0000000b0c367207 */ /* 0x000fe40000000000 */
[----:B------:R-:W-:Y:S01]  /*9bf0*/  F2FP.BF16.F32.PACK_AB R69, R69, R80 ;  /* 0x000000504545723e */ /* 0x000fe200000010ff */
[----:B------:R-:W-:Y:S01]  /*9c00*/  IMAD.WIDE R8, R170, 0x2, R6 ;  /* 0x00000002aa087825 */ /* 0x000fe200078e0206 */
[----:B------:R-:W-:Y:S02]  /*9c10*/  SEL R63, R57, R60, P0 ;  /* 0x0000003c393f7207 */ /* 0x000fe40000000000 */
[----:B------:R-:W-:Y:S02]  /*9c20*/  F2FP.BF16.F32.PACK_AB R41, R40, R41 ;  /* 0x000000292829723e */ /* 0x000fe400000010ff */
[----:B------:R-:W-:-:S02]  /*9c30*/  LOP3.LUT R5, R8, 0x380, RZ, 0xc0, !PT ;  /* 0x0000038008057812 */ /* 0x000fc400078ec0ff */
[----:B------:R-:W-:Y:S02]  /*9c40*/  IADD3 R12, P6, R8, 0x20, RZ ;  /* 0x00000020080c7810 */ /* 0x000fe40007fde0ff */
[----:B------:R-:W-:Y:S02]  /*9c50*/  F2FP.BF16.F32.PACK_AB R31, R31, R34 ;  /* 0x000000221f1f723e */ /* 0x000fe400000010ff */
[----:B------:R-:W-:Y:S02]  /*9c60*/  SEL R60, R60, R57, P0 ;  /* 0x000000393c3c7207 */ /* 0x000fe40000000000 */
[----:B------:R-:W-:Y:S02]  /*9c70*/  SEL R57, R47, R46, P0 ;  /* 0x0000002e2f397207 */ /* 0x000fe40000000000 */
[----:B------:R-:W-:Y:S02]  /*9c80*/  SEL R40, R46, R47, P0 ;  /* 0x0000002f2e287207 */ /* 0x000fe40000000000 */
[----:B------:R-:W-:-:S02]  /*9c90*/  F2FP.BF16.F32.PACK_AB R44, R44, R45 ;  /* 0x0000002d2c2c723e */ /* 0x000fc400000010ff */
[----:B------:R-:W-:Y:S02]  /*9ca0*/  SEL R55, R13, R10, P0 ;  /* 0x0000000a0d377207 */ /* 0x000fe40000000000 */
[----:B------:R-:W-:Y:S02]  /*9cb0*/  SEL R34, R10, R13, P0 ;  /* 0x0000000d0a227207 */ /* 0x000fe40000000000 */
[----:B------:R-:W-:Y:S02]  /*9cc0*/  SEL R47, R39, R38, P0 ;  /* 0x00000026272f7207 */ /* 0x000fe40000000000 */
[----:B------:R-:W-:Y:S02]  /*9cd0*/  SHF.R.U64 R5, R5, 0x3, RZ ;  /* 0x0000000305057819 */ /* 0x000fe400000012ff */
[----:B------:R-:W-:Y:S01]  /*9ce0*/  F2FP.BF16.F32.PACK_AB R28, R28, R29 ;  /* 0x0000001d1c1c723e */ /* 0x000fe200000010ff */
[----:B------:R-:W-:Y:S01]  /*9cf0*/  IMAD.X R29, RZ, RZ, R9, P6 ;  /* 0x000000ffff1d7224 */ /* 0x000fe200030e0609 */
[----:B------:R-:W-:-:S02]  /*9d00*/  SEL R59, R69, R76, P0 ;  /* 0x0000004c453b7207 */ /* 0x000fc40000000000 */
[----:B------:R-:W-:Y:S02]  /*9d10*/  SEL R38, R38, R39, P0 ;  /* 0x0000002726267207 */ /* 0x000fe40000000000 */
[----:B------:R-:W-:Y:S02]  /*9d20*/  LOP3.LUT R10, R12, 0x380, RZ, 0xc0, !PT ;  /* 0x000003800c0a7812 */ /* 0x000fe400078ec0ff */
[----:B------:R-:W-:Y:S02]  /*9d30*/  F2FP.BF16.F32.PACK_AB R36, R36, R37 ;  /* 0x000000252424723e */ /* 0x000fe400000010ff */
[----:B------:R-:W-:Y:S02]  /*9d40*/  F2FP.BF16.F32.PACK_AB R33, R32, R33 ;  /* 0x000000212021723e */ /* 0x000fe400000010ff */
[----:B------:R-:W-:Y:S02]  /*9d50*/  SEL R76, R76, R69, P0 ;  /* 0x000000454c4c7207 */ /* 0x000fe40000000000 */
[----:B------:R-:W-:-:S02]  /*9d60*/  SEL R39, R31, R30, P0 ;  /* 0x0000001e1f277207 */ /* 0x000fc40000000000 */
[----:B------:R-:W-:Y:S02]  /*9d70*/  SEL R42, R30, R31, P0 ;  /* 0x0000001f1e2a7207 */ /* 0x000fe40000000000 */
[C---:B------:R-:W-:Y:S02]  /*9d80*/  IADD3 R67, P1, R8.reuse, 0x40, RZ ;  /* 0x0000004008437810 */ /* 0x040fe40007f3e0ff */
[C---:B------:R-:W-:Y:S02]  /*9d90*/  IADD3 R69, P2, R8.reuse, 0x60, RZ ;  /* 0x0000006008457810 */ /* 0x040fe40007f5e0ff */
[C---:B------:R-:W-:Y:S01]  /*9da0*/  IADD3 R30, P3, R8.reuse, 0x4000, RZ ;  /* 0x00004000081e7810 */ /* 0x040fe20007f7e0ff */
[----:B------:R-:W-:Y:S01]  /*9db0*/  IMAD.X R27, RZ, RZ, R9, P1 ;  /* 0x000000ffff1b7224 */ /* 0x000fe200008e0609 */
[C---:B------:R-:W-:Y:S02]  /*9dc0*/  IADD3 R71, P4, R8.reuse, 0x4020, RZ ;  /* 0x0000402008477810 */ /* 0x040fe40007f9e0ff */
[----:B------:R-:W-:-:S02]  /*9dd0*/  IADD3 R73, P5, R8, 0x4040, RZ ;  /* 0x0000404008497810 */ /* 0x000fc40007fbe0ff */
[----:B------:R-:W-:Y:S02]  /*9de0*/  IADD3 R75, P6, R8, 0x4060, RZ ;  /* 0x00004060084b7810 */ /* 0x000fe40007fde0ff */
[----:B------:R-:W-:Y:S01]  /*9df0*/  F2FP.BF16.F32.PACK_AB R21, R21, R24 ;  /* 0x000000181515723e */ /* 0x000fe200000010ff */
[--C-:B------:R-:W-:Y:S01]  /*9e00*/  IMAD.X R13, RZ, RZ, R9.reuse, P5 ;  /* 0x000000ffff0d7224 */ /* 0x100fe200028e0609 */
[----:B------:R-:W-:Y:S01]  /*9e10*/  SEL R53, R44, R41, P0 ;  /* 0x000000292c357207 */ /* 0x000fe20000000000 */
[----:B------:R-:W-:Y:S01]  /*9e20*/  IMAD.X R11, RZ, RZ, R9, P6 ;  /* 0x000000ffff0b7224 */ /* 0x000fe200030e0609 */
[----:B------:R-:W-:Y:S02]  /*9e30*/  LOP3.LUT R8, R5, R8, RZ, 0x3c, !PT ;  /* 0x0000000805087212 */ /* 0x000fe400078e3cff */
[----:B------:R-:W-:Y:S02]  /*9e40*/  SEL R44, R41, R44, P0 ;  /* 0x0000002c292c7207 */ /* 0x000fe40000000000 */
[----:B------:R-:W-:-:S02]  /*9e50*/  SHF.R.U64 R5, R10, 0x3, RZ ;  /* 0x000000030a057819 */ /* 0x000fc400000012ff */
[----:B------:R-:W-:Y:S02]  /*9e60*/  SEL R41, R36, R33, P0 ;  /* 0x0000002124297207 */ /* 0x000fe40000000000 */
[----:B------:R-:W-:Y:S02]  /*9e70*/  SEL R36, R33, R36, P0 ;  /* 0x0000002421247207 */ /* 0x000fe40000000000 */
[----:B------:R-:W-:Y:S02]  /*9e80*/  F2FP.BF16.F32.PACK_AB R25, R25, R26 ;  /* 0x0000001a1919723e */ /* 0x000fe400000010ff */
[----:B------:R-:W-:Y:S01]  /*9e90*/  F2FP.BF16.F32.PACK_AB R20, R15, R20 ;  /* 0x000000140f14723e */ /* 0x000fe200000010ff */
[--C-:B------:R-:W-:Y:S01]  /*9ea0*/  IMAD.X R15, RZ, RZ, R9.reuse, P4 ;  /* 0x000000ffff0f7224 */ /* 0x100fe200020e0609 */
[----:B------:R-:W-:Y:S02]  /*9eb0*/  SEL R33, R28, R21, P0 ;  /* 0x000000151c217207 */ /* 0x000fe40000000000 */
[----:B------:R-:W-:Y:S01]  /*9ec0*/  SEL R32, R21, R28, P0 ;  /* 0x0000001c15207207 */ /* 0x000fe20000000000 */
[----:B------:R-:W-:Y:S01]  /*9ed0*/  IMAD.X R21, RZ, RZ, R9, P3 ;  /* 0x000000ffff157224 */ /* 0x000fe200018e0609 */
[----:B------:R-:W-:-:S02]  /*9ee0*/  LOP3.LUT R28, R5, R12, RZ, 0x3c, !PT ;  /* 0x0000000c051c7212 */ /* 0x000fc400078e3cff */
[----:B------:R-:W-:Y:S02]  /*9ef0*/  LOP3.LUT R5, R30, 0x380, RZ, 0xc0, !PT ;  /* 0x000003801e057812 */ /* 0x000fe400078ec0ff */
[----:B------:R-:W-:Y:S02]  /*9f00*/  F2FP.BF16.F32.PACK_AB R89, R52, R89 ;  /* 0x000000593459723e */ /* 0x000fe400000010ff */
[----:B------:R-:W-:Y:S02]  /*9f10*/  LOP3.LUT R14, R67, 0x380, RZ, 0xc0, !PT ;  /* 0x00000380430e7812 */ /* 0x000fe400078ec0ff */
[----:B------:R-:W-:Y:S02]  /*9f20*/  SEL R31, R25, R20, P0 ;  /* 0x00000014191f7207 */ /* 0x000fe40000000000 */
[----:B------:R-:W-:Y:S01]  /*9f30*/  SEL R52, R20, R25, P0 ;  /* 0x0000001914347207 */ /* 0x000fe20000000000 */
[----:B------:R-:W-:Y:S01]  /*9f40*/  IMAD.X R25, RZ, RZ, R9, P2 ;  /* 0x000000ffff197224 */ /* 0x000fe200010e0609 */
[----:B------:R-:W-:-:S02]  /*9f50*/  F2FP.BF16.F32.PACK_AB R100, R100, R103 ;  /* 0x000000676464723e */ /* 0x000fc400000010ff */
[----:B------:R-:W-:Y:S02]  /*9f60*/  F2FP.BF16.F32.PACK_AB R101, R98, R101 ;  /* 0x000000656265723e */ /* 0x000fe400000010ff */
[----:B------:R-:W-:Y:S02]  /*9f70*/  LOP3.LUT R20, R69, 0x380, RZ, 0xc0, !PT ;  /* 0x0000038045147812 */ /* 0x000fe400078ec0ff */
[----:B------:R-:W-:Y:S02]  /*9f80*/  F2FP.BF16.F32.PACK_AB R96, R96, R99 ;  /* 0x000000636060723e */ /* 0x000fe400000010ff */
[----:B------:R-:W-:Y:S02]  /*9f90*/  F2FP.BF16.F32.PACK_AB R97, R94, R97 ;  /* 0x000000615e61723e */ /* 0x000fe400000010ff */
[----:B------:R-:W-:Y:S02]  /*9fa0*/  SHF.R.U64 R5, R5, 0x3, RZ ;  /* 0x0000000305057819 */ /* 0x000fe400000012ff */
[----:B------:R-:W-:-:S02]  /*9fb0*/  F2FP.BF16.F32.PACK_AB R92, R92, R95 ;  /* 0x0000005f5c5c723e */ /* 0x000fc400000010ff */
[----:B------:R-:W-:Y:S02]  /*9fc0*/  F2FP.BF16.F32.PACK_AB R93, R90, R93 ;  /* 0x0000005d5a5d723e */ /* 0x000fe400000010ff */
[----:B------:R-:W-:Y:S02]  /*9fd0*/  SHF.R.U64 R10, R14, 0x3, RZ ;  /* 0x000000030e0a7819 */ /* 0x000fe400000012ff */
[----:B------:R-:W-:Y:S02]  /*9fe0*/  F2FP.BF16.F32.PACK_AB R88, R88, R91 ;  /* 0x0000005b5858723e */ /* 0x000fe400000010ff */
[----:B------:R-:W-:Y:S02]  /*9ff0*/  SEL R35, R100, R101, P0 ;  /* 0x0000006564237207 */ /* 0x000fe40000000000 */
[----:B------:R-:W-:Y:S02]  /*a000*/  SHF.R.U64 R14, R20, 0x3, RZ ;  /* 0x00000003140e7819 */ /* 0x000fe400000012ff */
[----:B------:R-:W-:-:S02]  /*a010*/  SEL R100, R101, R100, P0 ;  /* 0x0000006465647207 */ /* 0x000fc40000000000 */
[----:B------:R-:W-:Y:S02]  /*a020*/  SEL R37, R96, R97, P0 ;  /* 0x0000006160257207 */ /* 0x000fe40000000000 */
[----:B------:R-:W-:Y:S02]  /*a030*/  LOP3.LUT R20, R5, R30, RZ, 0x3c, !PT ;  /* 0x0000001e05147212 */ /* 0x000fe400078e3cff */
[----:B------:R-:W-:Y:S02]  /*a040*/  SEL R96, R97, R96, P0 ;  /* 0x0000006061607207 */ /* 0x000fe40000000000 */
[----:B------:R-:W-:Y:S02]  /*a050*/  SEL R43, R92, R93, P0 ;  /* 0x0000005d5c2b7207 */ /* 0x000fe40000000000 */
[----:B------:R-:W-:Y:S02]  /*a060*/  LOP3.LUT R26, R10, R67, RZ, 0x3c, !PT ;  /* 0x000000430a1a7212 */ /* 0x000fe400078e3cff */
[----:B------:R-:W-:-:S02]  /*a070*/  SEL R92, R93, R92, P0 ;  /* 0x0000005c5d5c7207 */ /* 0x000fc40000000000 */
[----:B------:R-:W-:Y:S02]  /*a080*/  SEL R45, R88, R89, P0 ;  /* 0x00000059582d7207 */ /* 0x000fe40000000000 */
[----:B------:R-:W-:Y:S02]  /*a090*/  LOP3.LUT R10, R71, 0x380, RZ, 0xc0, !PT ;  /* 0x00000380470a7812 */ /* 0x000fe400078ec0ff */
[----:B------:R-:W-:Y:S02]  /*a0a0*/  LOP3.LUT R46, R75, 0x380, RZ, 0xc0, !PT ;  /* 0x000003804b2e7812 */ /* 0x000fe400078ec0ff */
[----:B------:R-:W-:Y:S02]  /*a0b0*/  SEL R88, R89, R88, P0 ;  /* 0x0000005859587207 */ /* 0x000fe40000000000 */
[----:B------:R-:W-:Y:S02]  /*a0c0*/  SHF.R.U64 R10, R10, 0x3, RZ ;  /* 0x000000030a0a7819 */ /* 0x000fe400000012ff */
[----:B------:R-:W-:-:S02]  /*a0d0*/  SHF.R.U64 R46, R46, 0x3, RZ ;  /* 0x000000032e2e7819 */ /* 0x000fc400000012ff */
[----:B------:R-:W-:Y:S02]  /*a0e0*/  MOV R64, R20 ;  /* 0x0000001400407202 */ /* 0x000fe40000000f00 */
[----:B------:R-:W-:Y:S02]  /*a0f0*/  LOP3.LUT R24, R14, R69, RZ, 0x3c, !PT ;  /* 0x000000450e187212 */ /* 0x000fe400078e3cff */
[----:B------:R-:W-:Y:S02]  /*a100*/  LOP3.LUT R14, R10, R71, RZ, 0x3c, !PT ;  /* 0x000000470a0e7212 */ /* 0x000fe400078e3cff */
[----:B------:R-:W-:Y:S02]  /*a110*/  LOP3.LUT R10, R46, R75, RZ, 0x3c, !PT ;  /* 0x0000004b2e0a7212 */ /* 0x000fe400078e3cff */
[----:B------:R-:W-:Y:S02]  /*a120*/  LOP3.LUT R12, R73, 0x380, RZ, 0xc0, !PT ;  /* 0x00000380490c7812 */ /* 0x000fe400078ec0ff */
[----:B------:R-:W-:-:S02]  /*a130*/  MOV R70, R8 ;  /* 0x0000000800467202 */ /* 0x000fc40000000f00 */
[----:B------:R-:W-:Y:S02]  /*a140*/  SHF.R.U64 R12, R12, 0x3, RZ ;  /* 0x000000030c0c7819 */ /* 0x000fe400000012ff */
[----:B------:R-:W-:Y:S02]  /*a150*/  MOV R56, R10 ;  /* 0x0000000a00387202 */ /* 0x000fe40000000f00 */
[----:B------:R-:W-:Y:S02]  /*a160*/  LOP3.LUT R12, R12, R73, RZ, 0x3c, !PT ;  /* 0x000000490c0c7212 */ /* 0x000fe400078e3cff */
[----:B------:R-:W-:Y:S02]  /*a170*/  MOV R69, R28 ;  /* 0x0000001c00457202 */ /* 0x000fe40000000f00 */
[----:B------:R-:W-:Y:S02]  /*a180*/  MOV R62, R14 ;  /* 0x0000000e003e7202 */ /* 0x000fe40000000f00 */
[----:B------:R-:W-:-:S02]  /*a190*/  MOV R58, R12 ;  /* 0x0000000c003a7202 */ /* 0x000fc40000000f00 */
[----:B------:R-:W-:Y:S02]  /*a1a0*/  MOV R67, R26 ;  /* 0x0000001a00437202 */ /* 0x000fe40000000f00 */
[----:B------:R-:W-:Y:S02]  /*a1b0*/  MOV R66, R24 ;  /* 0x0000001800427202 */ /* 0x000fe40000000f00 */
[----:B------:R-:W-:Y:S02]  /*a1c0*/  PLOP3.LUT P2, PT, PT, PT, UP0, 0x80, 0x0 ;  /* 0x000000000000781c */ /* 0x000fe40003f4f008 */
[----:B--2---:R-:W-:Y:S01]  /*a1d0*/  LOP3.LUT R5, R48, 0x2, RZ, 0x3c, !PT ;  /* 0x0000000230057812 */ /* 0x004fe200078e3cff */
[----:B------:R-:W-:Y:S04]  /*a1e0*/  SHFL.IDX PT, R35, R35, R48, 0x1c1f ;  /* 0x001c1f3023237589 */ /* 0x000fe800000e0000 */
[----:B------:R-:W0:Y:S04]  /*a1f0*/  SHFL.IDX PT, R100, R100, R5, 0x1c1f ;  /* 0x001c1f0564647589 */ /* 0x000e2800000e0000 */
[----:B------:R-:W-:Y:S04]  /*a200*/  SHFL.IDX PT, R59, R59, R48, 0x1c1f ;  /* 0x001c1f303b3b7589 */ /* 0x000fe800000e0000 */
[----:B------:R-:W1:Y:S04]  /*a210*/  SHFL.IDX PT, R76, R76, R5, 0x1c1f ;  /* 0x001c1f054c4c7589 */ /* 0x000e6800000e0000 */
[----:B------:R-:W-:Y:S04]  /*a220*/  SHFL.IDX PT, R37, R37, R48, 0x1c1f ;  /* 0x001c1f3025257589 */ /* 0x000fe800000e0000 */
[----:B------:R-:W-:Y:S04]  /*a230*/  SHFL.IDX PT, R61, R61, R48, 0x1c1f ;  /* 0x001c1f303d3d7589 */ /* 0x000fe800000e0000 */
[----:B------:R-:W-:Y:S04]  /*a240*/  SHFL.IDX PT, R57, R57, R48, 0x1c1f ;  /* 0x001c1f3039397589 */ /* 0x000fe800000e0000 */
[----:B------:R-:W2:Y:S01]  /*a250*/  SHFL.IDX PT, R96, R96, R5, 0x1c1f ;  /* 0x001c1f0560607589 */ /* 0x000ea200000e0000 */
[----:B0-----:R-:W-:-:S02]  /*a260*/  SEL R8, R35, R100, P0 ;  /* 0x0000006423087207 */ /* 0x001fc40000000000 */
[----:B------:R-:W-:Y:S01]  /*a270*/  SEL R10, R100, R35, P0 ;  /* 0x00000023640a7207 */ /* 0x000fe20000000000 */
[----:B------:R-:W0:Y:S04]  /*a280*/  SHFL.IDX PT, R68, R68, R5, 0x1c1f ;  /* 0x001c1f0544447589 */ /* 0x000e2800000e0000 */
[----:B------:R-:W3:Y:S01]  /*a290*/  SHFL.IDX PT, R40, R40, R5, 0x1c1f ;  /* 0x001c1f0528287589 */ /* 0x000ee200000e0000 */
[----:B-1----:R-:W-:Y:S02]  /*a2a0*/  SEL R9, R59, R76, P0 ;  /* 0x0000004c3b097207 */ /* 0x002fe40000000000 */
[----:B------:R-:W-:Y:S01]  /*a2b0*/  SEL R11, R76, R59, P0 ;  /* 0x0000003b4c0b7207 */ /* 0x000fe20000000000 */
[----:B------:R-:W-:Y:S04]  /*a2c0*/  SHFL.IDX PT, R43, R43, R48, 0x1c1f ;  /* 0x001c1f302b2b7589 */ /* 0x000fe800000e0000 */
[----:B------:R-:W-:Y:S04]  /*a2d0*/  SHFL.IDX PT, R41, R41, R48, 0x1c1f ;  /* 0x001c1f3029297589 */ /* 0x000fe800000e0000 */
[----:B------:R-:W-:Y:S04]  /*a2e0*/  SHFL.IDX PT, R63, R63, R48, 0x1c1f ;  /* 0x001c1f303f3f7589 */ /* 0x000fe800000e0000 */
[----:B------:R-:W1:Y:S01]  /*a2f0*/  SHFL.IDX PT, R92, R92, R5, 0x1c1f ;  /* 0x001c1f055c5c7589 */ /* 0x000e6200000e0000 */
[----:B--2---:R-:W-:-:S02]  /*a300*/  SEL R12, R37, R96, P0 ;  /* 0x00000060250c7207 */ /* 0x004fc40000000000 */
[----:B------:R-:W-:Y:S01]  /*a310*/  SEL R14, R96, R37, P0 ;  /* 0x00000025600e7207 */ /* 0x000fe20000000000 */
[----:B------:R-:W2:Y:S01]  /*a320*/  SHFL.IDX PT, R60, R60, R5, 0x1c1f ;  /* 0x001c1f053c3c7589 */ /* 0x000ea200000e0000 */
[----:B0-----:R-:W-:Y:S02]  /*a330*/  SEL R13, R61, R68, P0 ;  /* 0x000000443d0d7207 */ /* 0x001fe40000000000 */
[----:B------:R-:W-:Y:S01]  /*a340*/  SEL R15, R68, R61, P0 ;  /* 0x0000003d440f7207 */ /* 0x000fe20000000000 */
[----:B------:R-:W0:Y:S01]  /*a350*/  SHFL.IDX PT, R36, R36, R5, 0x1c1f ;  /* 0x001c1f0524247589 */ /* 0x000e2200000e0000 */
[----:B---3--:R-:W-:-:S03]  /*a360*/  SEL R29, R57, R40, P0 ;  /* 0x00000028391d7207 */ /* 0x008fc60000000000 */
[----:B------:R-:W-:Y:S04]  /*a370*/  SHFL.IDX PT, R45, R45, R48, 0x1c1f ;  /* 0x001c1f302d2d7589 */ /* 0x000fe800000e0000 */
[----:B------:R-:W-:Y:S04]  /*a380*/  SHFL.IDX PT, R53, R53, R48, 0x1c1f ;  /* 0x001c1f3035357589 */ /* 0x000fe800000e0000 */
[----:B------:R-:W-:Y:S04]  /*a390*/  SHFL.IDX PT, R33, R33, R48, 0x1c1f ;  /* 0x001c1f3021217589 */ /* 0x000fe800000e0000 */
[----:B------:R-:W-:Y:S01]  /*a3a0*/  SHFL.IDX PT, R55, R55, R48, 0x1c1f ;  /* 0x001c1f3037377589 */ /* 0x000fe200000e0000 */
[----:B-1----:R-:W-:-:S02]  /*a3b0*/  SEL R24, R43, R92, P0 ;  /* 0x0000005c2b187207 */ /* 0x002fc40000000000 */
[----:B------:R-:W-:Y:S01]  /*a3c0*/  SEL R26, R92, R43, P0 ;  /* 0x0000002b5c1a7207 */ /* 0x000fe20000000000 */
[----:B------:R-:W-:Y:S01]  /*a3d0*/  SHFL.IDX PT, R47, R47, R48, 0x1c1f ;  /* 0x001c1f302f2f7589 */ /* 0x000fe200000e0000 */
[----:B--2---:R-:W-:Y:S02]  /*a3e0*/  SEL R25, R63, R60, P0 ;  /* 0x0000003c3f197207 */ /* 0x004fe40000000000 */
[----:B------:R-:W-:Y:S01]  /*a3f0*/  SEL R27, R60, R63, P0 ;  /* 0x0000003f3c1b7207 */ /* 0x000fe20000000000 */
[----:B------:R-:W-:Y:S04]  /*a400*/  SHFL.IDX PT, R39, R39, R48, 0x1c1f ;  /* 0x001c1f3027277589 */ /* 0x000fe800000e0000 */
[----:B------:R-:W1:Y:S04]  /*a410*/  SHFL.IDX PT, R88, R88, R5, 0x1c1f ;  /* 0x001c1f0558587589 */ /* 0x000e6800000e0000 */
[----:B------:R2:W-:Y:S04]  /*a420*/  SHFL.IDX PT, R21, R31, R48, 0x1c1f ;  /* 0x001c1f301f157589 */ /* 0x0005e800000e0000 */
[----:B------:R-:W-:Y:S04]  /*a430*/  SHFL.IDX PT, R65, R65, R48, 0x1c1f ;  /* 0x001c1f3041417589 */ /* 0x000fe800000e0000 */
[----:B------:R-:W3:Y:S01]  /*a440*/  SHFL.IDX PT, R20, R32, R5, 0x1c1f ;  /* 0x001c1f0520147589 */ /* 0x000ee200000e0000 */
[----:B--2---:R-:W-:-:S03]  /*a450*/  SEL R31, R40, R57, P0 ;  /* 0x00000039281f7207 */ /* 0x004fc60000000000 */
[----:B------:R-:W2:Y:S01]  /*a460*/  SHFL.IDX PT, R44, R44, R5, 0x1c1f ;  /* 0x001c1f052c2c7589 */ /* 0x000ea200000e0000 */
[----:B0-----:R-:W-:-:S03]  /*a470*/  SEL R40, R41, R36, P0 ;  /* 0x0000002429287207 */ /* 0x001fc60000000000 */
[----:B------:R-:W0:Y:S04]  /*a480*/  SHFL.IDX PT, R48, R38, R5, 0x1c1f ;  /* 0x001c1f0526307589 */ /* 0x000e2800000e0000 */
[----:B------:R4:W0:Y:S01]  /*a490*/  SHFL.IDX PT, R50, R42, R5, 0x1c1f ;  /* 0x001c1f052a327589 */ /* 0x00082200000e0000 */
[----:B-1----:R-:W-:Y:S02]  /*a4a0*/  SEL R28, R45, R88, P0 ;  /* 0x000000582d1c7207 */ /* 0x002fe40000000000 */
[----:B------:R-:W-:Y:S01]  /*a4b0*/  SEL R30, R88, R45, P0 ;  /* 0x0000002d581e7207 */ /* 0x000fe20000000000 */
[----:B------:R-:W-:Y:S01]  /*a4c0*/  BAR.SYNC.DEFER_BLOCKING 0x1, 0x100 ;  /* 0x0044000000007b1d */ /* 0x000fe20000010000 */
[----:B----4-:R-:W-:-:S05]  /*a4d0*/  SEL R42, R36, R41, P0 ;  /* 0x00000029242a7207 */ /* 0x010fca0000000000 */
[----:B------:R1:W4:Y:S01]  /*a4e0*/  SHFL.IDX PT, R46, R34, R5, 0x1c1f ;  /* 0x001c1f05222e7589 */ /* 0x00032200000e0000 */
[----:B---3--:R-:W-:Y:S02]  /*a4f0*/  SEL R36, R33, R20, P0 ;  /* 0x0000001421247207 */ /* 0x008fe40000000000 */
[----:B------:R-:W-:Y:S01]  /*a500*/  SEL R38, R20, R33, P0 ;  /* 0x0000002114267207 */ /* 0x000fe20000000000 */
[----:B------:R-:W3:Y:S01]  /*a510*/  SHFL.IDX PT, R52, R52, R5, 0x1c1f ;  /* 0x001c1f0534347589 */ /* 0x000ee200000e0000 */
[----:B--2---:R-:W-:-:S03]  /*a520*/  SEL R32, R53, R44, P0 ;  /* 0x0000002c35207207 */ /* 0x004fc60000000000 */
[----:B------:R-:W2:Y:S01]  /*a530*/  SHFL.IDX PT, R54, R54, R5, 0x1c1f ;  /* 0x001c1f0536367589 */ /* 0x000ea200000e0000 */
[----:B0-----:R-:W-:Y:S02]  /*a540*/  SEL R33, R47, R48, P0 ;  /* 0x000000302f217207 */ /* 0x001fe40000000000 */
[----:B-1----:R-:W-:Y:S02]  /*a550*/  SEL R34, R44, R53, P0 ;  /* 0x000000352c227207 */ /* 0x002fe40000000000 */
[----:B------:R-:W-:Y:S02]  /*a560*/  SEL R35, R48, R47, P0 ;  /* 0x0000002f30237207 */ /* 0x000fe40000000000 */
[----:B------:R-:W-:Y:S01]  /*a570*/  SEL R41, R39, R50, P0 ;  /* 0x0000003227297207 */ /* 0x000fe20000000000 */
[----:B------:R0:W-:Y:S01]  /*a580*/  STSM.16.M88.4 [R70], R8 ;  /* 0x0000000846007844 */ /* 0x0001e20000000200 */
[----:B------:R-:W-:-:S03]  /*a590*/  SEL R43, R50, R39, P0 ;  /* 0x00000027322b7207 */ /* 0x000fc60000000000 */
[----:B------:R-:W-:Y:S01]  /*a5a0*/  STSM.16.M88.4 [R69], R12 ;  /* 0x0000000c45007844 */ /* 0x000fe20000000200 */
[----:B----4-:R-:W-:-:S03]  /*a5b0*/  SEL R44, R55, R46, P0 ;  /* 0x0000002e372c7207 */ /* 0x010fc60000000000 */
[----:B------:R-:W-:Y:S01]  /*a5c0*/  STSM.16.M88.4 [R67], R24 ;  /* 0x0000001843007844 */ /* 0x000fe20000000200 */
[----:B------:R-:W-:Y:S02]  /*a5d0*/  SEL R46, R46, R55, P0 ;  /* 0x000000372e2e7207 */ /* 0x000fe40000000000 */
[----:B---3--:R-:W-:Y:S01]  /*a5e0*/  SEL R37, R21, R52, P0 ;  /* 0x0000003415257207 */ /* 0x008fe20000000000 */
[----:B------:R-:W-:Y:S01]  /*a5f0*/  STSM.16.M88.4 [R66], R28 ;  /* 0x0000001c42007844 */ /* 0x000fe20000000200 */
[----:B------:R-:W-:Y:S02]  /*a600*/  SEL R39, R52, R21, P0 ;  /* 0x0000001534277207 */ /* 0x000fe40000000000 */
[----:B--2---:R-:W-:Y:S01]  /*a610*/  SEL R45, R65, R54, P0 ;  /* 0x00000036412d7207 */ /* 0x004fe20000000000 */
[----:B------:R1:W-:Y:S01]  /*a620*/  STSM.16.M88.4 [R64], R32 ;  /* 0x0000002040007844 */ /* 0x0003e20000000200 */
[----:B------:R-:W-:Y:S01]  /*a630*/  SEL R47, R54, R65, P0 ;  /* 0x00000041362f7207 */ /* 0x000fe20000000000 */
[----:B0-----:R-:W-:-:S02]  /*a640*/  IMAD.U32 R8, RZ, RZ, UR4 ;  /* 0x00000004ff087e24 */ /* 0x001fc4000f8e00ff */
[----:B------:R0:W-:Y:S01]  /*a650*/  STSM.16.M88.4 [R62], R40 ;  /* 0x000000283e007844 */ /* 0x0001e20000000200 */
[----:B------:R-:W-:Y:S01]  /*a660*/  IMAD.U32 R9, RZ, RZ, UR6 ;  /* 0x00000006ff097e24 */ /* 0x000fe2000f8e00ff */
[----:B------:R-:W-:Y:S02]  /*a670*/  ULDC.64 UR6, c[0x0][0xbe0] ;  /* 0x0002f80000067ab9 */ /* 0x000fe40000000a00 */
[----:B------:R0:W-:Y:S04]  /*a680*/  STSM.16.M88.4 [R58], R36 ;  /* 0x000000243a007844 */ /* 0x0001e80000000200 */
[----:B------:R0:W-:Y:S01]  /*a690*/  STSM.16.M88.4 [R56], R44 ;  /* 0x0000002c38007844 */ /* 0x0001e20000000200 */
[----:B------:R-:W-:Y:S06]  /*a6a0*/  BAR.SYNC.DEFER_BLOCKING 0x1, 0x100 ;  /* 0x0044000000007b1d */ /* 0x000fec0000010000 */
[----:B------:R-:W2:Y:S01]  /*a6b0*/  @P2 LDG.E R10, desc[UR46][R8.64] ;  /* 0x0000002e080a2981 */ /* 0x000ea2000c1e1900 */
[----:B------:R-:W-:Y:S01]  /*a6c0*/  UISETP.NE.U32.AND UP1, UPT, UR6, URZ, UPT ;  /* 0x0000003f0600728c */ /* 0x000fe2000bf25070 */
[----:B------:R-:W3:Y:S01]  /*a6d0*/  LDC R5, c[0x0][0xa88] ;  /* 0x0002a200ff057b82 */ /* 0x000ee20000000800 */
[----:B------:R-:W-:Y:S01]  /*a6e0*/  IMAD R11, R16, 0x40, R2 ;  /* 0x00000040100b7824 */ /* 0x000fe200078e0202 */
[----:B------:R-:W-:Y:S01]  /*a6f0*/  UMOV UR4, URZ ;  /* 0x0000003f00047c82 */ /* 0x000fe20008000000 */
[----:B------:R-:W-:-:S02]  /*a700*/  UISETP.NE.AND.EX UP1, UPT, UR7, URZ, UPT, UP1 ;  /* 0x0000003f0700728c */ /* 0x000fc4000bf25310 */
[----:B------:R-:W-:-:S04]  /*a710*/  IMAD.WIDE R6, R11, 0x2, R6 ;  /* 0x000000020b067825 */ /* 0x000fc800078e0206 */
[----:B------:R-:W-:Y:S02]  /*a720*/  PLOP3.LUT P0, PT, PT, PT, UP1, 0x80, 0x0 ;  /* 0x000000000000781c */ /* 0x000fe40003f0f018 */
[----:B-1----:R-:W-:-:S03]  /*a730*/  IADD3 R33, P1, R6, 0x1000, RZ ;  /* 0x0000100006217810 */ /* 0x002fc60007f3e0ff */
[----:B------:R-:W-:Y:S02]  /*a740*/  @UP1 ULDC.64 UR6, c[0x0][0xbe0] ;  /* 0x0002f80000061ab9 */ /* 0x000fe40000000a00 */
[----:B------:R-:W-:-:S06]  /*a750*/  @UP1 UIMAD.WIDE UR6, UR36, 0x4, UR6 ;  /* 0x00000004240618a5 */ /* 0x000fcc000f8e0206 */
[----:B------:R-:W-:Y:S01]  /*a760*/  IMAD.U32 R11, RZ, RZ, UR7 ;  /* 0x00000007ff0b7e24 */ /* 0x000fe2000f8e00ff */
[----:B--2---:R-:W-:Y:S01]  /*a770*/  @P2 R2UR UR4, R10 ;  /* 0x000000000a0422ca */ /* 0x004fe200000e0000 */
[----:B------:R-:W-:-:S05]  /*a780*/  IMAD.U32 R10, RZ, RZ, UR6 ;  /* 0x00000006ff0a7e24 */ /* 0x000fca000f8e00ff */
[----:B---3--:R0:W5:Y:S01]  /*a790*/  @P0 LDG.E R5, desc[UR46][R10.64] ;  /* 0x0000002e0a050981 */ /* 0x008162000c1e1900 */
[----:B------:R-:W-:Y:S08]  /*a7a0*/  @P0 BRA `(.L_x_273) ;  /* 0x0000000000100947 */ /* 0x000ff00003800000 */
[----:B------:R-:W-:Y:S05]  /*a7b0*/  @!P2 BRA `(.L_x_273) ;  /* 0x00000000000ca947 */ /* 0x000fea0003800000 */
[----:B0-----:R-:W2:Y:S04]  /*a7c0*/  LDG.E R10, desc[UR46][R8.64] ;  /* 0x0000002e080a7981 */ /* 0x001ea8000c1e1900 */
[----:B-----5:R-:W2:Y:S02]  /*a7d0*/  LDG.E R5, desc[UR46][R8.64+0x4] ;  /* 0x0000042e08057981 */ /* 0x020ea4000c1e1900 */
[----:B--2---:R-:W-:-:S07]  /*a7e0*/  IMAD.IADD R5, R5, 0x1, -R10 ;  /* 0x0000000105057824 */ /* 0x004fce00078e0a0a */
.L_x_273:
[----:B------:R-:W-:Y:S01]  /*a7f0*/  USHF.R.S32.HI UR11, URZ, 0x1f, UR39 ;  /* 0x0000001f3f0b7899 */ /* 0x000fe20008011427 */
[----:B------:R-:W-:Y:S01]  /*a800*/  IMAD R12, R18, 0x80, R169 ;  /* 0x00000080120c7824 */ /* 0x000fe200078e02a9 */
[----:B------:R-:W-:Y:S01]  /*a810*/  ULDC.64 UR12, c[0x0][0xb70] ;  /* 0x0002dc00000c7ab9 */ /* 0x000fe20000000a00 */
[----:B------:R-:W-:Y:S01]  /*a820*/  USHF.R.S32.HI UR9, URZ, 0x1f, UR4 ;  /* 0x0000001f3f097899 */ /* 0x000fe20008011404 */
[----:B------:R-:W-:Y:S01]  /*a830*/  LOP3.LUT R32, R33, 0x380, RZ, 0xc0, !PT ;  /* 0x0000038021207812 */ /* 0x000fe200078ec0ff */
[----:B------:R-:W-:Y:S01]  /*a840*/  UIMAD UR10, UR11, UR12, URZ ;  /* 0x0000000c0b0a72a4 */ /* 0x000fe2000f8e023f */
[----:B------:R-:W-:Y:S01]  /*a850*/  SHF.R.S32.HI R9, RZ, 0x1f, R12 ;  /* 0x0000001fff097819 */ /* 0x000fe2000001140c */
[----:B------:R-:W-:Y:S01]  /*a860*/  UMOV UR8, UR4 ;  /* 0x0000000400087c82 */ /* 0x000fe20008000000 */
[----:B------:R-:W-:Y:S01]  /*a870*/  USEL UR37, UR37, URZ, !UP0 ;  /* 0x0000003f25257287 */ /* 0x000fe2000c000000 */
[C---:B------:R-:W-:Y:S01]  /*a880*/  IADD3 R25, P2, R6.reuse, 0x2000, RZ ;  /* 0x0000200006197810 */ /* 0x040fe20007f5e0ff */
[----:B------:R-:W-:Y:S01]  /*a890*/  UIMAD.WIDE.U32 UR6, UR39, UR12, UR8 ;  /* 0x0000000c270672a5 */ /* 0x000fe2000f8e0008 */
[----:B0-----:R-:W-:Y:S01]  /*a8a0*/  IADD3 R11, P6, R6, 0x3000, RZ ;  /* 0x00003000060b7810 */ /* 0x001fe20007fde0ff */
[----:B------:R-:W-:Y:S01]  /*a8b0*/  UIMAD UR10, UR39, UR13, UR10 ;  /* 0x0000000d270a72a4 */ /* 0x000fe2000f8e020a */
[----:B------:R-:W-:Y:S01]  /*a8c0*/  SHF.R.U64 R32, R32, 0x3, RZ ;  /* 0x0000000320207819 */ /* 0x000fe200000012ff */
[----:B------:R-:W-:Y:S01]  /*a8d0*/  USEL UR36, UR36, URZ, !UP0 ;  /* 0x0000003f24247287 */ /* 0x000fe2000c000000 */
[----:B------:R-:W-:Y:S01]  /*a8e0*/  LOP3.LUT R24, R25, 0x380, RZ, 0xc0, !PT ;  /* 0x0000038019187812 */ /* 0x000fe200078ec0ff */
[----:B------:R-:W-:Y:S01]  /*a8f0*/  ULDC.64 UR12, c[0x0][0xb78] ;  /* 0x0002de00000c7ab9 */ /* 0x000fe20000000a00 */
[----:B------:R-:W-:Y:S01]  /*a900*/  UIADD3 UR7, UR7, UR10, URZ ;  /* 0x0000000a07077290 */ /* 0x000fe2000fffe03f */
[----:B------:R-:W-:Y:S01]  /*a910*/  LOP3.LUT R8, R11, 0x380, RZ, 0xc0, !PT ;  /* 0x000003800b087812 */ /* 0x000fe200078ec0ff */
[----:B------:R-:W-:Y:S01]  /*a920*/  UIMAD UR8, UR37, UR12, URZ ;  /* 0x0000000c250872a4 */ /* 0x000fe2000f8e023f */
[----:B------:R-:W-:Y:S01]  /*a930*/  LOP3.LUT R32, R32, R33, RZ, 0x3c, !PT ;  /* 0x0000002120207212 */ /* 0x000fe200078e3cff */
[----:B------:R-:W-:Y:S01]  /*a940*/  UIMAD.WIDE.U32 UR6, UR36, UR12, UR6 ;  /* 0x0000000c240672a5 */ /* 0x000fe2000f8e0006 */
[----:B------:R-:W-:Y:S01]  /*a950*/  SHF.R.U64 R24, R24, 0x3, RZ ;  /* 0x0000000318187819 */ /* 0x000fe200000012ff */
[----:B------:R-:W-:Y:S01]  /*a960*/  UIMAD UR8, UR36, UR13, UR8 ;  /* 0x0000000d240872a4 */ /* 0x000fe2000f8e0208 */
[----:B------:R-:W-:Y:S01]  /*a970*/  IMAD.X R33, RZ, RZ, R7, P1 ;  /* 0x000000ffff217224 */ /* 0x000fe200008e0607 */
[----:B------:R-:W-:Y:S01]  /*a980*/  SHF.R.U64 R8, R8, 0x3, RZ ;  /* 0x0000000308087819 */ /* 0x000fe200000012ff */
[----:B------:R-:W-:Y:S01]  /*a990*/  ULDC.64 UR12, c[0x0][0xaa0] ;  /* 0x0002a800000c7ab9 */ /* 0x000fe20000000a00 */
[----:B------:R-:W-:-:S02]  /*a9a0*/  IADD3 R10, P0, R12, UR6, RZ ;  /* 0x000000060c0a7c10 */ /* 0x000fc4000ff1e0ff */
[----:B------:R-:W-:Y:S01]  /*a9b0*/  IMAD.U32 R14, RZ, RZ, UR8 ;  /* 0x00000008ff0e7e24 */ /* 0x000fe2000f8e00ff */
[C---:B------:R-:W-:Y:S02]  /*a9c0*/  IADD3 R41, P5, R6.reuse, 0x4000, RZ ;  /* 0x0000400006297810 */ /* 0x040fe40007fbe0ff */
[C---:B------:R-:W-:Y:S02]  /*a9d0*/  IADD3 R45, P4, R6.reuse, 0x5000, RZ ;  /* 0x00005000062d7810 */ /* 0x040fe40007f9e0ff */
[----:B------:R-:W-:Y:S01]  /*a9e0*/  IADD3.X R9, R9, UR7, R14, P0, !PT ;  /* 0x0000000709097c10 */ /* 0x000fe200087fe40e */
[----:B------:R-:W-:Y:S01]  /*a9f0*/  ULDC.64 UR6, c[0x0][0xb40] ;  /* 0x0002d00000067ab9 */ /* 0x000fe20000000a00 */
[----:B------:R-:W-:Y:S02]  /*aa00*/  IADD3 R29, P3, R6, 0x6000, RZ ;  /* 0x00006000061d7810 */ /* 0x000fe40007f7e0ff */
[----:B------:R-:W-:Y:S02]  /*aa10*/  LEA R20, P0, R10, UR6, 0x2 ;  /* 0x000000060a147c11 */ /* 0x000fe4000f8010ff */
[----:B------:R-:W-:-:S02]  /*aa20*/  LOP3.LUT R13, R6, 0x380, RZ, 0xc0, !PT ;  /* 0x00000380060d7812 */ /* 0x000fc400078ec0ff */
[----:B------:R-:W-:Y:S01]  /*aa30*/  LEA.HI.X R21, R10, UR7, R9, 0x2, P0 ;  /* 0x000000070a157c11 */ /* 0x000fe200080f1409 */
[----:B------:R-:W-:Y:S01]  /*aa40*/  VIADD R10, R12, 0x8 ;  /* 0x000000080c0a7836 */ /* 0x000fe20000000000 */
[----:B------:R-:W-:Y:S02]  /*aa50*/  LOP3.LUT P0, RZ, R19, 0x3, RZ, 0xc0, !PT ;  /* 0x0000000313ff7812 */ /* 0x000fe4000780c0ff */
[----:B------:R-:W-:Y:S01]  /*aa60*/  LOP3.LUT R24, R24, R25, RZ, 0x3c, !PT ;  /* 0x0000001918187212 */ /* 0x000fe200078e3cff */
[----:B------:R-:W-:Y:S01]  /*aa70*/  IMAD.X R25, RZ, RZ, R7, P2 ;  /* 0x000000ffff197224 */ /* 0x000fe200010e0607 */
[----:B-----5:R-:W-:Y:S02]  /*aa80*/  ISETP.GE.OR P1, PT, R12, R5, P0 ;  /* 0x000000050c00720c */ /* 0x020fe40000726670 */
[----:B------:R-:W-:Y:S02]  /*aa90*/  LOP3.LUT R8, R8, R11, RZ, 0x3c, !PT ;  /* 0x0000000b08087212 */ /* 0x000fe400078e3cff */
[----:B------:R-:W-:-:S02]  /*aaa0*/  LOP3.LUT R40, R41, 0x380, RZ, 0xc0, !PT ;  /* 0x0000038029287812 */ /* 0x000fc400078ec0ff */
[----:B------:R-:W-:Y:S02]  /*aab0*/  LOP3.LUT R44, R45, 0x380, RZ, 0xc0, !PT ;  /* 0x000003802d2c7812 */ /* 0x000fe400078ec0ff */
[----:B------:R-:W-:Y:S01]  /*aac0*/  LOP3.LUT R28, R29, 0x380, RZ, 0xc0, !PT ;  /* 0x000003801d1c7812 */ /* 0x000fe200078ec0ff */
[----:B------:R-:W-:Y:S01]  /*aad0*/  UIMAD UR6, UR9, UR12, URZ ;  /* 0x0000000c090672a4 */ /* 0x000fe2000f8e023f */
[----:B------:R-:W-:Y:S01]  /*aae0*/  ISETP.GE.OR P0, PT, R10, R5, P0 ;  /* 0x000000050a00720c */ /* 0x000fe20000706670 */
[----:B------:R-:W-:Y:S01]  /*aaf0*/  IMAD.X R9, RZ, RZ, R7, P6 ;  /* 0x000000ffff097224 */ /* 0x000fe200030e0607 */
[----:B------:R-:W-:Y:S01]  /*ab00*/  IADD3 R11, P2, R6, 0x7000, RZ ;  /* 0x00007000060b7810 */ /* 0x000fe20007f5e0ff */
[----:B------:R0:W-:Y:S01]  /*ab10*/  @!P1 STG.E desc[UR46][R20.64], R3 ;  /* 0x0000000314009986 */ /* 0x0001e2000c10192e */
[----:B------:R-:W-:Y:S02]  /*ab20*/  SHF.R.U64 R13, R13, 0x3, RZ ;  /* 0x000000030d0d7819 */ /* 0x000fe400000012ff */
[----:B------:R-:W-:-:S02]  /*ab30*/  LOP3.LUT R10, R11, 0x380, RZ, 0xc0, !PT ;  /* 0x000003800b0a7812 */ /* 0x000fc400078ec0ff */
[----:B------:R-:W-:Y:S02]  /*ab40*/  SHF.R.U64 R40, R40, 0x3, RZ ;  /* 0x0000000328287819 */ /* 0x000fe400000012ff */
[----:B------:R-:W-:Y:S02]  /*ab50*/  SHF.R.U64 R44, R44, 0x3, RZ ;  /* 0x000000032c2c7819 */ /* 0x000fe400000012ff */
[----:B------:R-:W-:Y:S01]  /*ab60*/  SHF.R.U64 R28, R28, 0x3, RZ ;  /* 0x000000031c1c7819 */ /* 0x000fe200000012ff */
[----:B------:R1:W-:Y:S01]  /*ab70*/  @!P0 STG.E desc[UR46][R20.64+0x20], R0 ;  /* 0x0000200014008986 */ /* 0x0003e2000c10192e */
[----:B------:R-:W-:Y:S02]  /*ab80*/  LOP3.LUT R6, R13, R6, RZ, 0x3c, !PT ;  /* 0x000000060d067212 */ /* 0x000fe400078e3cff */
[----:B------:R-:W-:Y:S01]  /*ab90*/  SHF.R.U64 R10, R10, 0x3, RZ ;  /* 0x000000030a0a7819 */ /* 0x000fe200000012ff */
[----:B------:R-:W-:Y:S01]  /*aba0*/  UIMAD UR6, UR4, UR13, UR6 ;  /* 0x0000000d040672a4 */ /* 0x000fe2000f8e0206 */
[----:B------:R-:W-:Y:S01]  /*abb0*/  LOP3.LUT R40, R40, R41, RZ, 0x3c, !PT ;  /* 0x0000002928287212 */ /* 0x000fe200078e3cff */
[--C-:B------:R-:W-:Y:S01]  /*abc0*/  IMAD.X R41, RZ, RZ, R7.reuse, P5 ;  /* 0x000000ffff297224 */ /* 0x100fe200028e0607 */
[----:B------:R-:W-:Y:S01]  /*abd0*/  LOP3.LUT R44, R44, R45, RZ, 0x3c, !PT ;  /* 0x0000002d2c2c7212 */ /* 0x000fe200078e3cff */
[--C-:B------:R-:W-:Y:S01]  /*abe0*/  IMAD.X R45, RZ, RZ, R7.reuse, P4 ;  /* 0x000000ffff2d7224 */ /* 0x100fe200020e0607 */
[----:B------:R-:W-:Y:S01]  /*abf0*/  LOP3.LUT R28, R28, R29, RZ, 0x3c, !PT ;  /* 0x0000001d1c1c7212 */ /* 0x000fe200078e3cff */
[----:B------:R-:W-:Y:S01]  /*ac00*/  IMAD.X R29, RZ, RZ, R7, P3 ;  /* 0x000000ffff1d7224 */ /* 0x000fe200018e0607 */
[----:B------:R-:W-:Y:S01]  /*ac10*/  IADD3.X R13, RZ, R7, RZ, P2, !PT ;  /* 0x00000007ff0d7210 */ /* 0x000fe200017fe4ff */
[----:B------:R2:W5:Y:S01]  /*ac20*/  LD.E.128 R36, desc[UR46][R6.64] ;  /* 0x0000002e06247980 */ /* 0x000562000c101d00 */
[----:B0-----:R-:W-:-:S02]  /*ac30*/  SHF.R.S32.HI R3, RZ, 0x1f, R2 ;  /* 0x0000001fff037819 */ /* 0x001fc40000011402 */
[----:B------:R-:W-:Y:S01]  /*ac40*/  LOP3.LUT R12, R10, R11, RZ, 0x3c, !PT ;  /* 0x0000000b0a0c7212 */ /* 0x000fe200078e3cff */
[----:B------:R-:W5:Y:S04]  /*ac50*/  LD.E.128 R32, desc[UR46][R32.64] ;  /* 0x0000002e20207980 */ /* 0x000f68000c101d00 */
[----:B------:R-:W5:Y:S01]  /*ac60*/  LD.E.128 R24, desc[UR46][R24.64] ;  /* 0x0000002e18187980 */ /* 0x000f62000c101d00 */
[----:B--2---:R-:W-:-:S03]  /*ac70*/  IMAD.U32 R7, RZ, RZ, UR12 ;  /* 0x0000000cff077e24 */ /* 0x004fc6000f8e00ff */
[----:B------:R-:W5:Y:S01]  /*ac80*/  LD.E.128 R8, desc[UR46][R8.64] ;  /* 0x0000002e08087980 */ /* 0x000f62000c101d00 */
[----:B------:R-:W-:-:S03]  /*ac90*/  IMAD.WIDE.U32 R6, R7, UR4, R2 ;  /* 0x0000000407067c25 */ /* 0x000fc6000f8e0002 */
[----:B------:R-:W5:Y:S01]  /*aca0*/  LD.E.128 R40, desc[UR46][R40.64] ;  /* 0x0000002e28287980 */ /* 0x000f62000c101d00 */
[----:B------:R-:W-:Y:S01]  /*acb0*/  VIADD R7, R7, UR6 ;  /* 0x0000000607077c36 */ /* 0x000fe20008000000 */
[----:B------:R-:W-:Y:S02]  /*acc0*/  ULDC.64 UR6, c[0x0][0xae0] ;  /* 0x0002b80000067ab9 */ /* 0x000fe40000000a00 */
[----:B------:R-:W5:Y:S04]  /*acd0*/  LD.E.128 R44, desc[UR46][R44.64] ;  /* 0x0000002e2c2c7980 */ /* 0x000f68000c101d00 */
[----:B------:R-:W5:Y:S04]  /*ace0*/  LD.E.128 R28, desc[UR46][R28.64] ;  /* 0x0000002e1c1c7980 */ /* 0x000f68000c101d00 */
[----:B------:R-:W5:Y:S01]  /*acf0*/  LD.E.128 R12, desc[UR46][R12.64] ;  /* 0x0000002e0c0c7980 */ /* 0x000f62000c101d00 */
[----:B------:R-:W-:Y:S01]  /*ad00*/  UIMAD UR4, UR11, UR6, URZ ;  /* 0x000000060b0472a4 */ /* 0x000fe2000f8e023f */
[----:B------:R-:W-:Y:S01]  /*ad10*/  @!PT LDS RZ, [RZ] ;  /* 0x00000000fffff984 */ /* 0x000fe20000000800 */
[----:B------:R-:W-:Y:S01]  /*ad20*/  @!PT LDS RZ, [RZ] ;  /* 0x00000000fffff984 */ /* 0x000fe20000000800 */
[----:B------:R-:W-:Y:S01]  /*ad30*/  @!PT LDS RZ, [RZ] ;  /* 0x00000000fffff984 */ /* 0x000fe20000000800 */
[----:B------:R-:W-:Y:S01]  /*ad40*/  @!PT LDS RZ, [RZ] ;  /* 0x00000000fffff984 */ /* 0x000fe20000000800 */
[----:B------:R0:W-:Y:S06]  /*ad50*/  MEMBAR.ALL.CTA ;  /* 0x0000000000007992 */ /* 0x0001ec0000008000 */
[----:B0-----:R-:W0:Y:S01]  /*ad60*/  FENCE.VIEW.ASYNC.S ;  /* 0x00000000000073c6 */ /* 0x001e220000000000 */
[----:B------:R-:W-:Y:S01]  /*ad70*/  IMAD.U32 R17, RZ, RZ, UR6 ;  /* 0x00000006ff117e24 */ /* 0x000fe2000f8e00ff */
[----:B------:R-:W-:Y:S01]  /*ad80*/  UIMAD UR4, UR39, UR7, UR4 ;  /* 0x00000007270472a4 */ /* 0x000fe2000f8e0204 */
[----:B------:R-:W-:-:S02]  /*ad90*/  IMAD R5, R18, -0x80, R5 ;  /* 0xffffff8012057824 */ /* 0x000fc400078e0205 */
[----:B------:R-:W-:Y:S01]  /*ada0*/  IMAD.WIDE.U32 R6, R17, UR39, R6 ;  /* 0x0000002711067c25 */ /* 0x000fe2000f8e0006 */
[----:B------:R-:W-:Y:S02]  /*adb0*/  ULDC.64 UR6, c[0x0][0xae8] ;  /* 0x0002ba0000067ab9 */ /* 0x000fe40000000a00 */
[----:B------:R-:W-:Y:S01]  /*adc0*/  ISETP.GE.AND P2, PT, R16, R5, PT ;  /* 0x000000051000720c */ /* 0x000fe20003f46270 */
[----:B------:R-:W-:Y:S01]  /*add0*/  VIADD R7, R7, UR4 ;  /* 0x0000000407077c36 */ /* 0x000fe20008000000 */
[----:B------:R-:W-:Y:S01]  /*ade0*/  UIMAD UR4, UR37, UR6, URZ ;  /* 0x00000006250472a4 */ /* 0x000fe2000f8e023f */
[----:B------:R-:W-:Y:S02]  /*adf0*/  VIADD R4, R4, 0x29820 ;  /* 0x0002982004047836 */ /* 0x000fe40000000000 */
[----:B-1----:R-:W-:Y:S02]  /*ae00*/  VIADD R0, R16, 0x20 ;  /* 0x0000002010007836 */ /* 0x002fe40000000000 */
[----:B------:R-:W-:Y:S01]  /*ae10*/  IMAD.U32 R21, RZ, RZ, UR6 ;  /* 0x00000006ff157e24 */ /* 0x000fe2000f8e00ff */
[----:B------:R-:W-:Y:S01]  /*ae20*/  UIMAD UR4, UR36, UR7, UR4 ;  /* 0x00000007240472a4 */ /* 0x000fe2000f8e0204 */
[----:B------:R-:W-:-:S02]  /*ae30*/  PRMT R4, RZ, 0x654, R4 ;  /* 0x00000654ff047816 */ /* 0x000fc40000000004 */
[----:B------:R-:W-:Y:S01]  /*ae40*/  IMAD.WIDE.U32 R20, R21, UR36, R6 ;  /* 0x0000002415147c25 */ /* 0x000fe2000f8e0006 */
[-C--:B------:R-:W-:Y:S02]  /*ae50*/  ISETP.GE.AND P4, PT, R0, R5.reuse, PT ;  /* 0x000000050000720c */ /* 0x080fe40003f86270 */
[--C-:B------:R-:W-:Y:S01]  /*ae60*/  SHF.R.S32.HI R17, RZ, 0x1f, R16.reuse ;  /* 0x0000001fff117819 */ /* 0x100fe20000011410 */
[C---:B------:R-:W-:Y:S01]  /*ae70*/  VIADD R0, R16.reuse, 0x40 ;  /* 0x0000004010007836 */ /* 0x040fe20000000000 */
[----:B0-----:R0:W-:Y:S01]  /*ae80*/  SYNCS.ARRIVE.TRANS64.RED.A1T0 RZ, [R4+URZ], RZ ;  /* 0x000000ff04ff79a7 */ /* 0x0011e2000810043f */
[----:B------:R-:W-:Y:S01]  /*ae90*/  VIADD R3, R16, 0x60 ;  /* 0x0000006010037836 */ /* 0x000fe20000000000 */
[----:B------:R-:W-:Y:S01]  /*aea0*/  BSSY B1, `(.L_x_274) ;  /* 0x0000016000017945 */ /* 0x000fe20003800000 */
[----:B------:R-:W-:Y:S01]  /*aeb0*/  VIADD R55, R21, UR4 ;  /* 0x0000000415377c36 */ /* 0x000fe20008000000 */
[-C--:B------:R-:W-:Y:S01]  /*aec0*/  ISETP.GE.AND P0, PT, R0, R5.reuse, PT ;  /* 0x000000050000720c */ /* 0x080fe20003f06270 */
[----:B------:R-:W-:Y:S01]  /*aed0*/  IMAD.WIDE R6, R18, 0x80, R16 ;  /* 0x0000008012067825 */ /* 0x000fe200078e0210 */
[----:B------:R-:W-:Y:S01]  /*aee0*/  ISETP.GE.AND P1, PT, R3, R5, PT ;  /* 0x000000050300720c */ /* 0x000fe20003f26270 */
[----:B------:R-:W-:-:S12]  /*aef0*/  @P2 BRA `(.L_x_275) ;  /* 0x0000000000402947 */ /* 0x000fd80003800000 */
[----:B------:R-:W-:Y:S01]  /*af00*/  ULDC.64 UR6, c[0x0][0xad8] ;  /* 0x0002b60000067ab9 */ /* 0x000fe20000000a00 */
[C---:B------:R-:W-:Y:S01]  /*af10*/  VIADD R0, R2.reuse, 0x40 ;  /* 0x0000004002007836 */ /* 0x040fe20000000000 */
[----:B------:R-:W-:Y:S01]  /*af20*/  ULDC UR4, c[0x0][0xa8c] ;  /* 0x0002a30000047ab9 */ /* 0x000fe20000000800 */
[----:B------:R-:W-:Y:S01]  /*af30*/  IMAD R3, R7, UR6, RZ ;  /* 0x0000000607037c24 */ /* 0x000fe2000f8e02ff */
[----:B------:R-:W-:Y:S01]  /*af40*/  ISETP.GE.AND P2, PT, R2, UR4, PT ;  /* 0x0000000402007c0c */ /* 0x000fe2000bf46270 */
[----:B0-----:R-:W-:Y:S01]  /*af50*/  IMAD.MOV.U32 R4, RZ, RZ, R20 ;  /* 0x000000ffff047224 */ /* 0x001fe200078e0014 */
[----:B------:R-:W-:Y:S01]  /*af60*/  ISETP.GE.AND P3, PT, R0, UR4, PT ;  /* 0x0000000400007c0c */ /* 0x000fe2000bf66270 */
[----:B------:R-:W-:Y:S02]  /*af70*/  IMAD.MOV.U32 R5, RZ, RZ, R55 ;  /* 0x000000ffff057224 */ /* 0x000fe400078e0037 */
[C---:B------:R-:W-:Y:S02]  /*af80*/  IMAD R3, R6.reuse, UR7, R3 ;  /* 0x0000000706037c24 */ /* 0x040fe4000f8e0203 */
[----:B------:R-:W-:Y:S01]  /*af90*/  IMAD.WIDE.U32 R4, R6, UR6, R4 ;  /* 0x0000000606047c25 */ /* 0x000fe2000f8e0004 */
[----:B------:R-:W-:-:S03]  /*afa0*/  ULDC.64 UR6, c[0x0][0xa80] ;  /* 0x0002a00000067ab9 */ /* 0x000fc60000000a00 */
[----:B------:R-:W-:Y:S01]  /*afb0*/  IMAD.IADD R3, R5, 0x1, R3 ;  /* 0x0000000105037824 */ /* 0x000fe200078e0203 */
[----:B------:R-:W-:-:S04]  /*afc0*/  LEA R52, P5, R4, UR6, 0x1 ;  /* 0x0000000604347c11 */ /* 0x000fc8000f8a08ff */
[----:B------:R-:W-:-:S05]  /*afd0*/  LEA.HI.X R53, R4, UR7, R3, 0x1, P5 ;  /* 0x0000000704357c11 */ /* 0x000fca000a8f0c03 */
[----:B-----5:R1:W-:Y:S04]  /*afe0*/  @!P2 STG.E.128 desc[UR46][R52.64], R36 ;  /* 0x000000243400a986 */ /* 0x0203e8000c101d2e */
[----:B------:R1:W-:Y:S02]  /*aff0*/  @!P3 STG.E.128 desc[UR46][R52.64+0x80], R40 ;  /* 0x000080283400b986 */ /* 0x0003e4000c101d2e */
.L_x_275:
[----:B------:R-:W-:Y:S05]  /*b000*/  BSYNC B1 ;  /* 0x0000000000017941 */ /* 0x000fea0003800000 */
.L_x_274:
[----:B------:R-:W-:Y:S04]  /*b010*/  BSSY B1, `(.L_x_276) ;  /* 0x0000014000017945 */ /* 0x000fe80003800000 */
[----:B------:R-:W-:Y:S05]  /*b020*/  @P4 BRA `(.L_x_277) ;  /* 0x0000000000484947 */ /* 0x000fea0003800000 */
[----:B------:R-:W-:Y:S01]  /*b030*/  IADD3 R3, P2, R6, 0x20, RZ ;  /* 0x0000002006037810 */ /* 0x000fe20007f5e0ff */
[----:B------:R-:W-:Y:S01]  /*b040*/  ULDC.64 UR6, c[0x0][0xad8] ;  /* 0x0002b60000067ab9 */ /* 0x000fe20000000a00 */
[----:B0-----:R-:W-:Y:S01]  /*b050*/  IMAD.MOV.U32 R4, RZ, RZ, R20 ;  /* 0x000000ffff047224 */ /* 0x001fe200078e0014 */
[----:B------:R-:W-:Y:S01]  /*b060*/  ULDC UR4, c[0x0][0xa8c] ;  /* 0x0002a30000047ab9 */ /* 0x000fe20000000800 */
[----:B------:R-:W-:Y:S01]  /*b070*/  IMAD.MOV.U32 R5, RZ, RZ, R55 ;  /* 0x000000ffff057224 */ /* 0x000fe200078e0037 */
[C---:B------:R-:W-:Y:S01]  /*b080*/  ISETP.GE.AND P3, PT, R2.reuse, UR4, PT ;  /* 0x0000000402007c0c */ /* 0x040fe2000bf66270 */
[----:B------:R-:W-:Y:S02]  /*b090*/  IMAD.X R0, RZ, RZ, R7, P2 ;  /* 0x000000ffff007224 */ /* 0x000fe400010e0607 */
[----:B------:R-:W-:Y:S02]  /*b0a0*/  VIADD R18, R2, 0x40 ;  /* 0x0000004002127836 */ /* 0x000fe40000000000 */
[----:B------:R-:W-:-:S02]  /*b0b0*/  IMAD R0, R0, UR6, RZ ;  /* 0x0000000600007c24 */ /* 0x000fc4000f8e02ff */
[----:B------:R-:W-:Y:S01]  /*b0c0*/  IMAD.WIDE.U32 R4, R3, UR6, R4 ;  /* 0x0000000603047c25 */ /* 0x000fe2000f8e0004 */
[----:B------:R-:W-:-:S03]  /*b0d0*/  ISETP.GE.AND P4, PT, R18, UR4, PT ;  /* 0x0000000412007c0c */ /* 0x000fc6000bf86270 */
[----:B------:R-:W-:Y:S01]  /*b0e0*/  IMAD R3, R3, UR7, R0 ;  /* 0x0000000703037c24 */ /* 0x000fe2000f8e0200 */
[----:B------:R-:W-:Y:S02]  /*b0f0*/  ULDC.64 UR6, c[0x0][0xa80] ;  /* 0x0002a00000067ab9 */ /* 0x000fe40000000a00 */
[----:B-1---5:R-:W-:Y:S01]  /*b100*/  LEA R36, P2, R4, UR6, 0x1 ;  /* 0x0000000604247c11 */ /* 0x022fe2000f8408ff */
[----:B------:R-:W-:-:S05]  /*b110*/  IMAD.IADD R3, R5, 0x1, R3 ;  /* 0x0000000105037824 */ /* 0x000fca00078e0203 */
[----:B------:R-:W-:-:S05]  /*b120*/  LEA.HI.X R37, R4, UR7, R3, 0x1, P2 ;  /* 0x0000000704257c11 */ /* 0x000fca00090f0c03 */
[----:B------:R2:W-:Y:S04]  /*b130*/  @!P3 STG.E.128 desc[UR46][R36.64], R32 ;  /* 0x000000202400b986 */ /* 0x0005e8000c101d2e */
[----:B------:R2:W-:Y:S02]  /*b140*/  @!P4 STG.E.128 desc[UR46][R36.64+0x80], R44 ;  /* 0x0000802c2400c986 */ /* 0x0005e4000c101d2e */
.L_x_277:
[----:B------:R-:W-:Y:S05]  /*b150*/  BSYNC B1 ;  /* 0x0000000000017941 */ /* 0x000fea0003800000 */
.L_x_276:
        /* <DEDUP_REMOVED lines=15> */
[----:B--2--5:R-:W-:Y:S01]  /*b250*/  LEA R32, P0, R4, UR6, 0x1 ;  /* 0x0000000604207c11 */ /* 0x024fe2000f8008ff */
[----:B------:R-:W-:-:S05]  /*b260*/  IMAD.IADD R3, R5, 0x1, R3 ;  /* 0x0000000105037824 */ /* 0x000fca00078e0203 */
[----:B------:R-:W-:-:S05]  /*b270*/  LEA.HI.X R33, R4, UR7, R3, 0x1, P0 ;  /* 0x0000000704217c11 */ /* 0x000fca00080f0c03 */
[----:B------:R3:W-:Y:S04]  /*b280*/  @!P2 STG.E.128 desc[UR46][R32.64], R24 ;  /* 0x000000182000a986 */ /* 0x0007e8000c101d2e */
[----:B------:R3:W-:Y:S02]  /*b290*/  @!P3 STG.E.128 desc[UR46][R32.64+0x80], R28 ;  /* 0x0000801c2000b986 */ /* 0x0007e4000c101d2e */
.L_x_279:
[----:B------:R-:W-:Y:S05]  /*b2a0*/  BSYNC B1 ;  /* 0x0000000000017941 */ /* 0x000fea0003800000 */
.L_x_278:
[----:B------:R-:W-:Y:S05]  /*b2b0*/  @P1 BRA `(.L_x_280) ;  /* 0x0000000800ec1947 */ /* 0x000fea0003800000 */
[----:B------:R-:W-:Y:S01]  /*b2c0*/  IADD3 R3, P0, R6, 0x60, RZ ;  /* 0x0000006006037810 */ /* 0x000fe20007f1e0ff */
[----:B------:R-:W-:Y:S01]  /*b2d0*/  ULDC.64 UR6, c[0x0][0xad8] ;  /* 0x0002b60000067ab9 */ /* 0x000fe20000000a00 */
[----:B0-----:R-:W-:Y:S01]  /*b2e0*/  IMAD.MOV.U32 R4, RZ, RZ, R20 ;  /* 0x000000ffff047224 */ /* 0x001fe200078e0014 */
[----:B------:R-:W-:Y:S01]  /*b2f0*/  ULDC UR4, c[0x0][0xa8c] ;  /* 0x0002a30000047ab9 */ /* 0x000fe20000000800 */
[----:B------:R-:W-:Y:S01]  /*b300*/  IMAD.MOV.U32 R5, RZ, RZ, R55 ;  /* 0x000000ffff057224 */ /* 0x000fe200078e0037 */
[----:B------:R-:W-:Y:S01]  /*b310*/  ISETP.GE.AND P1, PT, R2, UR4, PT ;  /* 0x0000000402007c0c */ /* 0x000fe2000bf26270 */
[----:B------:R-:W-:Y:S02]  /*b320*/  IMAD.X R6, RZ, RZ, R7, P0 ;  /* 0x000000ffff067224 */ /* 0x000fe400000e0607 */
[----:B------:R-:W-:-:S04]  /*b330*/  IMAD.WIDE.U32 R4, R3, UR6, R4 ;  /* 0x0000000603047c25 */ /* 0x000fc8000f8e0004 */
[----:B------:R-:W-:Y:S02]  /*b340*/  IMAD R6, R6, UR6, RZ ;  /* 0x0000000606067c24 */ /* 0x000fe4000f8e02ff */
[----:B------:R-:W-:Y:S02]  /*b350*/  VIADD R0, R2, 0x40 ;  /* 0x0000004002007836 */ /* 0x000fe40000000000 */
[----:B------:R-:W-:Y:S01]  /*b360*/  IMAD R3, R3, UR7, R6 ;  /* 0x0000000703037c24 */ /* 0x000fe2000f8e0206 */
[----:B------:R-:W-:Y:S02]  /*b370*/  ULDC.64 UR6, c[0x0][0xa80] ;  /* 0x0002a00000067ab9 */ /* 0x000fe40000000a00 */
[----:B------:R-:W-:Y:S01]  /*b380*/  LEA R6, P0, R4, UR6, 0x1 ;  /* 0x0000000604067c11 */ /* 0x000fe2000f8008ff */
[----:B------:R-:W-:-:S05]  /*b390*/  IMAD.IADD R3, R5, 0x1, R3 ;  /* 0x0000000105037824 */ /* 0x000fca00078e0203 */
[----:B------:R-:W-:Y:S02]  /*b3a0*/  LEA.HI.X R7, R4, UR7, R3, 0x1, P0 ;  /* 0x0000000704077c11 */ /* 0x000fe400080f0c03 */
[----:B------:R-:W-:-:S03]  /*b3b0*/  ISETP.GE.AND P0, PT, R0, UR4, PT ;  /* 0x0000000400007c0c */ /* 0x000fc6000bf06270 */
[----:B-----5:R4:W-:Y:S10]  /*b3c0*/  @!P1 STG.E.128 desc[UR46][R6.64], R8 ;  /* 0x0000000806009986 */ /* 0x0209f4000c101d2e */
[----:B------:R-:W-:Y:S05]  /*b3d0*/  @P0 BRA `(.L_x_280) ;  /* 0x0000000800a40947 */ /* 0x000fea0003800000 */
[----:B------:R0:W-:Y:S01]  /*b3e0*/  STG.E.128 desc[UR46][R6.64+0x80], R12 ;  /* 0x0000800c06007986 */ /* 0x0001e2000c101d2e */
[----:B------:R-:W-:Y:S05]  /*b3f0*/  BRA `(.L_x_280) ;  /* 0x00000008009c7947 */ /* 0x000fea0003800000 */
.L_x_272:
[----:B------:R-:W-:Y:S01]  /*b400*/  ULDC.64 UR6, c[0x0][0xbd8] ;  /* 0x0002f60000067ab9 */ /* 0x000fe20000000a00 */
[----:B------:R-:W-:Y:S01]  /*b410*/  IMAD.MOV.U32 R11, RZ, RZ, RZ ;  /* 0x000000ffff0b7224 */ /* 0x000fe200078e00ff */
[----:B------:R-:W-:Y:S02]  /*b420*/  UISETP.NE.U32.AND UP0, UPT, UR6, URZ, UPT ;  /* 0x0000003f0600728c */ /* 0x000fe4000bf05070 */
[----:B------:R-:W-:Y:S02]  /*b430*/  ULEA UR6, UP1, UR36, UR6, 0x2 ;  /* 0x0000000624067291 */ /* 0x000fe4000f82103f */
[----:B------:R-:W-:Y:S02]  /*b440*/  UISETP.NE.AND.EX UP0, UPT, UR7, URZ, UPT, UP0 ;  /* 0x0000003f0700728c */ /* 0x000fe4000bf05300 */
[----:B------:R-:W-:Y:S02]  /*b450*/  ULEA.HI.X UR7, UR36, UR7, UR37, 0x2, UP1 ;  /* 0x0000000724077291 */ /* 0x000fe400088f1425 */
[----:B------:R-:W-:Y:S01]  /*b460*/  IMAD.U32 R4, RZ, RZ, UR6 ;  /* 0x00000006ff047e24 */ /* 0x000fe2000f8e00ff */
[----:B------:R-:W0:Y:S01]  /*b470*/  LDC R9, c[0x0][0xa88] ;  /* 0x0002a200ff097b82 */ /* 0x000e220000000800 */
[----:B------:R-:W-:-:S02]  /*b480*/  PLOP3.LUT P1, PT, PT, PT, UP0, 0x80, 0x0 ;  /* 0x000000000000781c */ /* 0x000fc40003f2f008 */
[----:B------:R-:W-:Y:S01]  /*b490*/  IMAD.U32 R5, RZ, RZ, UR7 ;  /* 0x00000007ff057e24 */ /* 0x000fe2000f8e00ff */
[----:B------:R-:W-:Y:S02]  /*b4a0*/  ULDC.64 UR6, c[0x0][0xbe0] ;  /* 0x0002f80000067ab9 */ /* 0x000fe40000000a00 */
[----:B------:R-:W-:-:S04]  /*b4b0*/  UISETP.NE.U32.AND UP1, UPT, UR6, URZ, UPT ;  /* 0x0000003f0600728c */ /* 0x000fc8000bf25070 */
[----:B------:R-:W-:-:S04]  /*b4c0*/  UISETP.NE.AND.EX UP1, UPT, UR7, URZ, UPT, UP1 ;  /* 0x0000003f0700728c */ /* 0x000fc8000bf25310 */
[----:B------:R1:W5:Y:S02]  /*b4d0*/  @P1 LDG.E R11, desc[UR46][R4.64] ;  /* 0x0000002e040b1981 */ /* 0x000364000c1e1900 */
[----:B------:R-:W-:-:S05]  /*b4e0*/  PLOP3.LUT P2, PT, PT, PT, UP1, 0x80, 0x0 ;  /* 0x000000000000781c */ /* 0x000fca0003f4f018 */
[----:B------:R-:W-:Y:S02]  /*b4f0*/  @UP1 ULDC.64 UR6, c[0x0][0xbe0] ;  /* 0x0002f80000061ab9 */ /* 0x000fe40000000a00 */
[----:B------:R-:W-:-:S06]  /*b500*/  @UP1 UIMAD.WIDE UR6, UR36, 0x4, UR6 ;  /* 0x00000004240618a5 */ /* 0x000fcc000f8e0206 */
[----:B------:R-:W-:Y:S02]  /*b510*/  IMAD.U32 R6, RZ, RZ, UR6 ;  /* 0x00000006ff067e24 */ /* 0x000fe4000f8e00ff */
[----:B------:R-:W-:-:S05]  /*b520*/  IMAD.U32 R7, RZ, RZ, UR7 ;  /* 0x00000007ff077e24 */ /* 0x000fca000f8e00ff */
[----:B0-----:R1:W5:Y:S01]  /*b530*/  @P2 LDG.E R9, desc[UR46][R6.64] ;  /* 0x0000002e06092981 */ /* 0x001362000c1e1900 */
[----:B------:R-:W-:Y:S01]  /*b540*/  ISETP.GE.AND P0, PT, R171, 0x80, PT ;  /* 0x00000080ab00780c */ /* 0x000fe20003f06270 */
[----:B------:R-:W-:-:S12]  /*b550*/  @P2 BRA `(.L_x_281) ;  /* 0x0000000000102947 */ /* 0x000fd80003800000 */
[----:B------:R-:W-:Y:S05]  /*b560*/  @!P1 BRA `(.L_x_281) ;  /* 0x00000000000c9947 */ /* 0x000fea0003800000 */
[----:B------:R-:W2:Y:S04]  /*b570*/  LDG.E R0, desc[UR46][R4.64] ;  /* 0x0000002e04007981 */ /* 0x000ea8000c1e1900 */
[----:B-----5:R-:W2:Y:S02]  /*b580*/  LDG.E R9, desc[UR46][R4.64+0x4] ;  /* 0x0000042e04097981 */ /* 0x020ea4000c1e1900 */
[----:B--2---:R-:W-:-:S07]  /*b590*/  IMAD.IADD R9, R9, 0x1, -R0 ;  /* 0x0000000109097824 */ /* 0x004fce00078e0a00 */
.L_x_281:
[----:B------:R-:W-:Y:S01]  /*b5a0*/  USHF.R.S32.HI UR7, URZ, 0x1f, UR39 ;  /* 0x0000001f3f077899 */ /* 0x000fe20008011427 */
[----:B------:R-:W-:Y:S01]  /*b5b0*/  BSSY B1, `(.L_x_282) ;  /* 0x000001e000017945 */ /* 0x000fe20003800000 */
[----:B------:R-:W-:Y:S01]  /*b5c0*/  USEL UR36, UR36, URZ, !UP0 ;  /* 0x0000003f24247287 */ /* 0x000fe2000c000000 */
[----:B------:R-:W-:Y:S01]  /*b5d0*/  SHF.R.S32.HI R13, RZ, 0x1f, R2 ;  /* 0x0000001fff0d7819 */ /* 0x000fe20000011402 */
[----:B------:R-:W-:Y:S01]  /*b5e0*/  USEL UR37, UR37, URZ, !UP0 ;  /* 0x0000003f25257287 */ /* 0x000fe2000c000000 */
[----:B-----5:R-:W-:Y:S01]  /*b5f0*/  SHF.R.S32.HI R8, RZ, 0x1f, R11 ;  /* 0x0000001fff087819 */ /* 0x020fe2000001140b */
[----:B------:R-:W-:Y:S10]  /*b600*/  @P0 BRA `(.L_x_283) ;  /* 0x0000000000600947 */ /* 0x000ff40003800000 */
[----:B------:R-:W0:Y:S02]  /*b610*/  S2R R0, SR_TID.X ;  /* 0x0000000000007919 */ /* 0x000e240000002100 */
[----:B0-----:R-:W-:-:S04]  /*b620*/  IMAD R0, R18, 0x80, R0 ;  /* 0x0000008012007824 */ /* 0x001fc800078e0200 */
[----:B------:R-:W-:-:S05]  /*b630*/  VIADD R0, R0, 0xffffff80 ;  /* 0xffffff8000007836 */ /* 0x000fca0000000000 */
[----:B------:R-:W-:-:S13]  /*b640*/  ISETP.GE.AND P0, PT, R0, R9, PT ;  /* 0x000000090000720c */ /* 0x000fda0003f06270 */
[----:B------:R-:W-:Y:S05]  /*b650*/  @P0 BRA `(.L_x_283) ;  /* 0x00000000004c0947 */ /* 0x000fea0003800000 */
[C---:B-1----:R-:W-:Y:S01]  /*b660*/  IADD3 R4, P0, R0.reuse, R11, RZ ;  /* 0x0000000b00047210 */ /* 0x042fe20007f1e0ff */
[----:B------:R-:W-:Y:S02]  /*b670*/  ULDC.64 UR8, c[0x0][0xb70] ;  /* 0x0002dc0000087ab9 */ /* 0x000fe40000000a00 */
[----:B------:R-:W-:Y:S01]  /*b680*/  UIMAD UR4, UR7, UR8, URZ ;  /* 0x00000008070472a4 */ /* 0x000fe2000f8e023f */
[----:B------:R-:W-:Y:S01]  /*b690*/  LEA.HI.X.SX32 R5, R0, R8, 0x1, P0 ;  /* 0x0000000800057211 */ /* 0x000fe200000f0eff */
[----:B------:R-:W-:Y:S02]  /*b6a0*/  IMAD.U32 R3, RZ, RZ, UR8 ;  /* 0x00000008ff037e24 */ /* 0x000fe4000f8e00ff */
[----:B------:R-:W-:Y:S02]  /*b6b0*/  UIMAD UR4, UR39, UR9, UR4 ;  /* 0x00000009270472a4 */ /* 0x000fe4000f8e0204 */
[----:B------:R-:W-:Y:S01]  /*b6c0*/  IMAD.WIDE.U32 R4, R3, UR39, R4 ;  /* 0x0000002703047c25 */ /* 0x000fe2000f8e0004 */
[----:B------:R-:W-:-:S02]  /*b6d0*/  ULDC.64 UR8, c[0x0][0xb78] ;  /* 0x0002de0000087ab9 */ /* 0x000fc40000000a00 */
[----:B------:R-:W-:Y:S01]  /*b6e0*/  UIMAD UR6, UR37, UR8, URZ ;  /* 0x00000008250672a4 */ /* 0x000fe2000f8e023f */
[----:B------:R-:W-:Y:S02]  /*b6f0*/  VIADD R5, R5, UR4 ;  /* 0x0000000405057c36 */ /* 0x000fe40008000000 */
[----:B------:R-:W-:Y:S01]  /*b700*/  IMAD.U32 R3, RZ, RZ, UR8 ;  /* 0x00000008ff037e24 */ /* 0x000fe2000f8e00ff */
[----:B------:R-:W-:-:S03]  /*b710*/  UIMAD UR6, UR36, UR9, UR6 ;  /* 0x00000009240672a4 */ /* 0x000fc6000f8e0206 */
[----:B------:R-:W-:Y:S01]  /*b720*/  IMAD.WIDE.U32 R4, R3, UR36, R4 ;  /* 0x0000002403047c25 */ /* 0x000fe2000f8e0004 */
[----:B------:R-:W-:-:S03]  /*b730*/  ULDC.64 UR8, c[0x0][0xb40] ;  /* 0x0002d00000087ab9 */ /* 0x000fc60000000a00 */
[----:B------:R-:W-:Y:S01]  /*b740*/  VIADD R3, R5, UR6 ;  /* 0x0000000605037c36 */ /* 0x000fe20008000000 */
[----:B------:R-:W-:-:S04]  /*b750*/  LEA R6, P0, R4, UR8, 0x2 ;  /* 0x0000000804067c11 */ /* 0x000fc8000f8010ff */
[----:B------:R-:W-:Y:S01]  /*b760*/  LEA.HI.X R7, R4, UR9, R3, 0x2, P0 ;  /* 0x0000000904077c11 */ /* 0x000fe200080f1403 */
[----:B------:R-:W-:-:S05]  /*b770*/  IMAD.MOV.U32 R3, RZ, RZ, -0x800000 ;  /* 0xff800000ff037424 */ /* 0x000fca00078e00ff */
[----:B------:R0:W-:Y:S03]  /*b780*/  STG.E desc[UR46][R6.64], R3 ;  /* 0x0000000306007986 */ /* 0x0001e6000c10192e */
.L_x_283:
[----:B------:R-:W-:Y:S05]  /*b790*/  BSYNC B1 ;  /* 0x0000000000017941 */ /* 0x000fea0003800000 */
.L_x_282:
[----:B------:R-:W-:Y:S01]  /*b7a0*/  ULDC.64 UR8, c[0x0][0xaa0] ;  /* 0x0002a80000087ab9 */ /* 0x000fe20000000a00 */
[----:B0-----:R-:W-:Y:S01]  /*b7b0*/  IMAD.MOV.U32 R3, RZ, RZ, R13 ;  /* 0x000000ffff037224 */ /* 0x001fe200078e000d */
[----:B------:R-:W-:Y:S01]  /*b7c0*/  BSSY B1, `(.L_x_284) ;  /* 0x000002d000017945 */ /* 0x000fe20003800000 */
[----:B------:R-:W-:Y:S02]  /*b7d0*/  IMAD R0, R8, UR8, RZ ;  /* 0x0000000808007c24 */ /* 0x000fe4000f8e02ff */
[----:B-1----:R-:W-:-:S04]  /*b7e0*/  IMAD.WIDE.U32 R4, R11, UR8, R2 ;  /* 0x000000080b047c25 */ /* 0x002fc8000f8e0002 */
[----:B------:R-:W-:Y:S01]  /*b7f0*/  IMAD R11, R11, UR9, R0 ;  /* 0x000000090b0b7c24 */ /* 0x000fe2000f8e0200 */
[----:B------:R-:W-:Y:S01]  /*b800*/  ULDC.64 UR8, c[0x0][0xae0] ;  /* 0x0002b80000087ab9 */ /* 0x000fe20000000a00 */
[----:B------:R-:W-:Y:S01]  /*b810*/  IMAD R9, R18, -0x80, R9 ;  /* 0xffffff8012097824 */ /* 0x000fe200078e0209 */
[----:B------:R-:W-:Y:S02]  /*b820*/  UIMAD UR4, UR7, UR8, URZ ;  /* 0x00000008070472a4 */ /* 0x000fe4000f8e023f */
[----:B------:R-:W-:Y:S01]  /*b830*/  MOV R3, UR8 ;  /* 0x0000000800037c02 */ /* 0x000fe20008000f00 */
[----:B------:R-:W-:Y:S01]  /*b840*/  IMAD.IADD R5, R5, 0x1, R11 ;  /* 0x0000000105057824 */ /* 0x000fe200078e020b */
[----:B------:R-:W-:Y:S01]  /*b850*/  ULDC.64 UR6, c[0x0][0xae8] ;  /* 0x0002ba0000067ab9 */ /* 0x000fe20000000a00 */
[----:B------:R-:W-:Y:S01]  /*b860*/  UIMAD UR4, UR39, UR9, UR4 ;  /* 0x00000009270472a4 */ /* 0x000fe2000f8e0204 */
[C---:B------:R-:W-:Y:S01]  /*b870*/  VIADD R0, R16.reuse, 0x20 ;  /* 0x0000002010007836 */ /* 0x040fe20000000000 */
[----:B------:R-:W-:Y:S01]  /*b880*/  ISETP.GE.AND P2, PT, R16, R9, PT ;  /* 0x000000091000720c */ /* 0x000fe20003f46270 */
[----:B------:R-:W-:-:S03]  /*b890*/  IMAD.WIDE.U32 R4, R3, UR39, R4 ;  /* 0x0000002703047c25 */ /* 0x000fc6000f8e0004 */
[-C--:B------:R-:W-:Y:S01]  /*b8a0*/  ISETP.GE.AND P3, PT, R0, R9.reuse, PT ;  /* 0x000000090000720c */ /* 0x080fe20003f66270 */
[----:B------:R-:W-:Y:S01]  /*b8b0*/  VIADD R5, R5, UR4 ;  /* 0x0000000405057c36 */ /* 0x000fe20008000000 */
[----:B------:R-:W-:Y:S01]  /*b8c0*/  UIMAD UR4, UR37, UR6, URZ ;  /* 0x00000006250472a4 */ /* 0x000fe2000f8e023f */
[C---:B------:R-:W-:Y:S02]  /*b8d0*/  VIADD R6, R16.reuse, 0x40 ;  /* 0x0000004010067836 */ /* 0x040fe40000000000 */
[----:B------:R-:W-:Y:S01]  /*b8e0*/  VIADD R0, R16, 0x60 ;  /* 0x0000006010007836 */ /* 0x000fe20000000000 */
[----:B------:R-:W-:Y:S01]  /*b8f0*/  UIMAD UR4, UR36, UR7, UR4 ;  /* 0x00000007240472a4 */ /* 0x000fe2000f8e0204 */
[----:B------:R-:W-:Y:S01]  /*b900*/  IMAD.U32 R7, RZ, RZ, UR6 ;  /* 0x00000006ff077e24 */ /* 0x000fe2000f8e00ff */
[-C--:B------:R-:W-:Y:S01]  /*b910*/  ISETP.GE.AND P1, PT, R6, R9.reuse, PT ;  /* 0x000000090600720c */ /* 0x080fe20003f26270 */
[----:B------:R-:W-:Y:S01]  /*b920*/  IMAD.MOV.U32 R8, RZ, RZ, R16 ;  /* 0x000000ffff087224 */ /* 0x000fe200078e0010 */
[----:B------:R-:W-:Y:S01]  /*b930*/  ISETP.GE.AND P0, PT, R0, R9, PT ;  /* 0x000000090000720c */ /* 0x000fe20003f06270 */
[----:B------:R-:W-:Y:S01]  /*b940*/  IMAD.WIDE.U32 R6, R7, UR36, R4 ;  /* 0x0000002407067c25 */ /* 0x000fe2000f8e0004 */
[----:B------:R-:W-:-:S03]  /*b950*/  SHF.R.S32.HI R9, RZ, 0x1f, R16 ;  /* 0x0000001fff097819 */ /* 0x000fc60000011410 */
[----:B------:R-:W-:Y:S02]  /*b960*/  VIADD R11, R7, UR4 ;  /* 0x00000004070b7c36 */ /* 0x000fe40008000000 */
[----:B------:R-:W-:Y:S01]  /*b970*/  IMAD.WIDE R8, R18, 0x80, R8 ;  /* 0x0000008012087825 */ /* 0x000fe200078e0208 */
[----:B------:R-:W-:Y:S06]  /*b980*/  @P2 BRA `(.L_x_285) ;  /* 0x0000000000402947 */ /* 0x000fec0003800000 */
[----:B------:R-:W-:Y:S01]  /*b990*/  ULDC.64 UR6, c[0x0][0xad8] ;  /* 0x0002b60000067ab9 */ /* 0x000fe20000000a00 */
[C---:B------:R-:W-:Y:S01]  /*b9a0*/  VIADD R0, R2.reuse, 0x40 ;  /* 0x0000004002007836 */ /* 0x040fe20000000000 */
[----:B------:R-:W-:Y:S01]  /*b9b0*/  ULDC UR4, c[0x0][0xa8c] ;  /* 0x0002a30000047ab9 */ /* 0x000fe20000000800 */
[----:B------:R-:W-:Y:S01]  /*b9c0*/  IMAD R3, R9, UR6, RZ ;  /* 0x0000000609037c24 */ /* 0x000fe2000f8e02ff */
[----:B------:R-:W-:Y:S01]  /*b9d0*/  ISETP.GE.AND P4, PT, R2, UR4, PT ;  /* 0x0000000402007c0c */ /* 0x000fe2000bf86270 */
[----:B------:R-:W-:Y:S01]  /*b9e0*/  IMAD.MOV.U32 R4, RZ, RZ, R6 ;  /* 0x000000ffff047224 */ /* 0x000fe200078e0006 */
        /* <DEDUP_REMOVED lines=8> */
[----:B------:R0:W-:Y:S04]  /*ba70*/  @!P4 STG.E.128 desc[UR46][R12.64], RZ ;  /* 0x000000ff0c00c986 */ /* 0x0001e8000c101d2e */
[----:B------:R0:W-:Y:S02]  /*ba80*/  @!P5 STG.E.128 desc[UR46][R12.64+0x80], RZ ;  /* 0x000080ff0c00d986 */ /* 0x0001e4000c101d2e */
.L_x_285:
[----:B------:R-:W-:Y:S05]  /*ba90*/  BSYNC B1 ;  /* 0x0000000000017941 */ /* 0x000fea0003800000 */
.L_x_284:
[----:B------:R-:W-:Y:S04]  /*baa0*/  BSSY B1, `(.L_x_286) ;  /* 0x0000014000017945 */ /* 0x000fe80003800000 */
[----:B------:R-:W-:Y:S05]  /*bab0*/  @P3 BRA `(.L_x_287) ;  /* 0x0000000000483947 */ /* 0x000fea0003800000 */
[----:B------:R-:W-:Y:S01]  /*bac0*/  IADD3 R3, P2, R8, 0x20, RZ ;  /* 0x0000002008037810 */ /* 0x000fe20007f5e0ff */
[----:B------:R-:W-:Y:S01]  /*bad0*/  ULDC.64 UR6, c[0x0][0xad8] ;  /* 0x0002b60000067ab9 */ /* 0x000fe20000000a00 */
[----:B------:R-:W-:Y:S01]  /*bae0*/  IMAD.MOV.U32 R4, RZ, RZ, R6 ;  /* 0x000000ffff047224 */ /* 0x000fe200078e0006 */
        /* <DEDUP_REMOVED lines=10> */
[----:B0-----:R-:W-:Y:S01]  /*bb90*/  LEA R12, P2, R4, UR6, 0x1 ;  /* 0x00000006040c7c11 */ /* 0x001fe2000f8408ff */
[----:B------:R-:W-:-:S05]  /*bba0*/  IMAD.IADD R3, R5, 0x1, R3 ;  /* 0x0000000105037824 */ /* 0x000fca00078e0203 */
[----:B------:R-:W-:-:S05]  /*bbb0*/  LEA.HI.X R13, R4, UR7, R3, 0x1, P2 ;  /* 0x00000007040d7c11 */ /* 0x000fca00090f0c03 */
[----:B------:R1:W-:Y:S04]  /*bbc0*/  @!P3 STG.E.128 desc[UR46][R12.64], RZ ;  /* 0x000000ff0c00b986 */ /* 0x0003e8000c101d2e */
[----:B------:R1:W-:Y:S02]  /*bbd0*/  @!P4 STG.E.128 desc[UR46][R12.64+0x80], RZ ;  /* 0x000080ff0c00c986 */ /* 0x0003e4000c101d2e */
.L_x_287:
[----:B------:R-:W-:Y:S05]  /*bbe0*/  BSYNC B1 ;  /* 0x0000000000017941 */ /* 0x000fea0003800000 */
.L_x_286:
        /* <DEDUP_REMOVED lines=15> */
[----:B01----:R-:W-:Y:S01]  /*bce0*/  LEA R12, P1, R4, UR6, 0x1 ;  /* 0x00000006040c7c11 */ /* 0x003fe2000f8208ff */
[----:B------:R-:W-:-:S05]  /*bcf0*/  IMAD.IADD R3, R5, 0x1, R3 ;  /* 0x0000000105037824 */ /* 0x000fca00078e0203 */
[----:B------:R-:W-:-:S05]  /*bd00*/  LEA.HI.X R13, R4, UR7, R3, 0x1, P1 ;  /* 0x00000007040d7c11 */ /* 0x000fca00088f0c03 */
[----:B------:R2:W-:Y:S04]  /*bd10*/  @!P2 STG.E.128 desc[UR46][R12.64], RZ ;  /* 0x000000ff0c00a986 */ /* 0x0005e8000c101d2e */
[----:B------:R2:W-:Y:S02]  /*bd20*/  @!P3 STG.E.128 desc[UR46][R12.64+0x80], RZ ;  /* 0x000080ff0c00b986 */ /* 0x0005e4000c101d2e */
.L_x_289:
[----:B------:R-:W-:Y:S05]  /*bd30*/  BSYNC B1 ;  /* 0x0000000000017941 */ /* 0x000fea0003800000 */
.L_x_288:
        /* <DEDUP_REMOVED lines=14> */
[----:B------:R-:W-:Y:S01]  /*be20*/  LEA R6, P0, R4, UR6, 0x1 ;  /* 0x0000000604067c11 */ /* 0x000fe2000f8008ff */
[----:B------:R-:W-:-:S05]  /*be30*/  IMAD.IADD R3, R5, 0x1, R3 ;  /* 0x0000000105037824 */ /* 0x000fca00078e0203 */
[----:B------:R-:W-:-:S05]  /*be40*/  LEA.HI.X R7, R4, UR7, R3, 0x1, P0 ;  /* 0x0000000704077c11 */ /* 0x000fca00080f0c03 */
[----:B------:R3:W-:Y:S04]  /*be50*/  @!P1 STG.E.128 desc[UR46][R6.64], RZ ;  /* 0x000000ff06009986 */ /* 0x0007e8000c101d2e */
[----:B------:R3:W-:Y:S02]  /*be60*/  @!P2 STG.E.128 desc[UR46][R6.64+0x80], RZ ;  /* 0x000080ff0600a986 */ /* 0x0007e4000c101d2e */
.L_x_280:
[----:B------:R-:W-:Y:S05]  /*be70*/  BSYNC B0 ;  /* 0x0000000000007941 */ /* 0x000fea0003800000 */
.L_x_271:
[----:B------:R-:W-:Y:S02]  /*be80*/  ULDC UR4, c[0x0][0xc14] ;  /* 0x0003050000047ab9 */ /* 0x000fe40000000800 */
[----:B------:R-:W-:-:S13]  /*be90*/  ISETP.GE.AND P0, PT, R51, UR4, PT ;  /* 0x0000000433007c0c */ /* 0x000fda000bf06270 */
[----:B------:R-:W-:Y:S05]  /*bea0*/  @!P0 BRA `(.L_x_290) ;  /* 0xffffff4c00bc8947 */ /* 0x000fea000383ffff */
[----:B------:R-:W-:Y:S05]  /*beb0*/  EXIT ;  /* 0x000000000000794d */ /* 0x000fea0003800000 */
.L_x_245:
[----:B------:R-:W-:-:S08]  /*bec0*/  NOP ;  /* 0x0000000000007918 */ /* 0x000fd00000000000 */
[----:B------:R-:W0:-:S00]  /*bed0*/  USETMAXREG.DEALLOC.CTAPOOL 0x18 ;  /* 0x00000018000079c8 */ /* 0x000e0000080e0500 */
[----:B0-----:R-:W-:-:S06]  /*bee0*/  LOP3.LUT R0, R0, 0x3, RZ, 0xc0, !PT ;  /* 0x0000000300007812 */ /* 0x001fcc00078ec0ff */
[----:B------:R-:W0:Y:S02]  /*bef0*/  SHFL.IDX PT, R0, R0, RZ, 0x1f ;  /* 0x00001fff00007589 */ /* 0x000e2400000e0000 */
[----:B0-----:R-:W-:Y:S01]  /*bf00*/  ISETP.NE.AND P0, PT, R0, RZ, PT ;  /* 0x000000ff0000720c */ /* 0x001fe20003f05270 */
[----:B------:R-:W-:-:S03]  /*bf10*/  IMAD.MOV.U32 R0, RZ, RZ, RZ ;  /* 0x000000ffff007224 */ /* 0x000fc600078e00ff */
[----:B------:R-:W-:-:S05]  /*bf20*/  P2R R2, PR, RZ, 0x1 ;  /* 0x00000001ff027803 */ /* 0x000fca0000000000 */
[----:B------:R0:W-:Y:S04]  /*bf30*/  STL [R1+0x30], R2 ;  /* 0x0000300201007387 */ /* 0x0001e80000100800 */
[----:B------:R-:W-:Y:S05]  /*bf40*/  @!P0 BRA `(.L_x_291) ;  /* 0x00000000002c8947 */ /* 0x000fea0003800000 */
[----:B------:R-:W1:Y:S08]  /*bf50*/  S2UR UR5, SR_CgaCtaId ;  /* 0x00000000000579c3 */ /* 0x000e700000008800 */
[----:B------:R-:W-:Y:S06]  /*bf60*/  BAR.SYNC.DEFER_BLOCKING 0x5, 0x180 ;  /* 0x0146000000007b1d */ /* 0x000fec0000010000 */
[----:B------:R-:W-:-:S02]  /*bf70*/  UMOV UR4, 0x400 ;  /* 0x0000040000047882 */ /* 0x000fc40000000000 */
[----:B-1----:R-:W-:-:S09]  /*bf80*/  ULEA UR4, UR5, UR4, 0x18 ;  /* 0x0000000405047291 */ /* 0x002fd2000f8ec03f */
[----:B------:R-:W1:Y:S04]  /*bf90*/  LDS.128 R4, [UR4+0x298d0] ;  /* 0x0298d004ff047984 */ /* 0x000e680008000c00 */
[----:B-1----:R1:W-:Y:S01]  /*bfa0*/  STL [R1+0x24], R5 ;  /* 0x0000240501007387 */ /* 0x0023e20000100800 */
[----:B------:R-:W-:Y:S02]  /*bfb0*/  R2UR UR52, R7 ;  /* 0x00000000073472ca */ /* 0x000fe400000e0000 */
[----:B------:R-:W-:Y:S01]  /*bfc0*/  R2UR UR38, R6 ;  /* 0x00000000062672ca */ /* 0x000fe200000e0000 */
[----:B------:R1:W-:Y:S01]  /*bfd0*/  STL [R1+0x20], R4 ;  /* 0x0000200401007387 */ /* 0x0003e20000100800 */
[----:B------:R-:W-:Y:S06]  /*bfe0*/  BAR.ARV 0x4, 0x180 ;  /* 0x0106000000007b1d */ /* 0x000fec0000002000 */
[----:B------:R-:W-:Y:S07]  /*bff0*/  BRA `(.L_x_292) ;  /* 0x0000000800247947 */ /* 0x000fee0003800000 */
.L_x_291:
[----:B0-----:R-:W0:Y:S01]  /*c000*/  S2R R2, SR_TID.X ;  /* 0x0000000000027919 */ /* 0x001e220000002100 */
[----:B------:R-:W-:Y:S01]  /*c010*/  ULDC UR4, c[0x0][0xc14] ;  /* 0x0003050000047ab9 */ /* 0x000fe20000000800 */
[----:B------:R-:W1:Y:S01]  /*c020*/  LDC R9, c[0x0][0xc10] ;  /* 0x00030400ff097b82 */ /* 0x000e620000000800 */
[----:B0-----:R-:W-:-:S04]  /*c030*/  LOP3.LUT R5, R2, 0x1f, RZ, 0xc0, !PT ;  /* 0x0000001f02057812 */ /* 0x001fc800078ec0ff */
[----:B------:R-:W-:-:S04]  /*c040*/  ISETP.NE.AND P0, PT, R5, 0x1f, PT ;  /* 0x0000001f0500780c */ /* 0x000fc80003f05270 */
[----:B------:R-:W-:-:S13]  /*c050*/  ISETP.GE.OR P1, PT, R5, UR4, !P0 ;  /* 0x0000000405007c0c */ /* 0x000fda000c726670 */
[----:B------:R-:W0:Y:S02]  /*c060*/  @!P1 LDC.64 R2, c[0x0][0xc58] ;  /* 0x00031600ff029b82 */ /* 0x000e240000000a00 */
[----:B0-----:R-:W-:-:S05]  /*c070*/  @!P1 IMAD.WIDE.U32 R2, R5, 0x4, R2 ;  /* 0x0000000405029825 */ /* 0x001fca00078e0002 */
[----:B------:R-:W2:Y:S01]  /*c080*/  @!P1 LDG.E R0, desc[UR46][R2.64] ;  /* 0x0000002e02009981 */ /* 0x000ea2000c1e1900 */
[C---:B------:R-:W-:Y:S01]  /*c090*/  ISETP.NE.AND P1, PT, R5.reuse, RZ, PT ;  /* 0x000000ff0500720c */ /* 0x040fe20003f25270 */
[----:B------:R-:W-:Y:S01]  /*c0a0*/  UMOV UR52, URZ ;  /* 0x0000003f00347c82 */ /* 0x000fe20008000000 */
[C---:B------:R-:W-:Y:S02]  /*c0b0*/  ISETP.GE.U32.AND P2, PT, R5.reuse, 0x2, PT ;  /* 0x000000020500780c */ /* 0x040fe40003f46070 */
[C---:B------:R-:W-:Y:S02]  /*c0c0*/  ISETP.GE.U32.AND P3, PT, R5.reuse, 0x4, PT ;  /* 0x000000040500780c */ /* 0x040fe40003f66070 */
[C---:B------:R-:W-:Y:S02]  /*c0d0*/  ISETP.GE.U32.AND P4, PT, R5.reuse, 0x8, PT ;  /* 0x000000080500780c */ /* 0x040fe40003f86070 */
[----:B------:R-:W-:Y:S01]  /*c0e0*/  ISETP.GE.U32.AND P5, PT, R5, 0x10, PT ;  /* 0x000000100500780c */ /* 0x000fe20003fa6070 */
[----:B--2---:R-:W0:Y:S02]  /*c0f0*/  SHFL.UP PT, R4, R0, 0x1, RZ ;  /* 0x0420000000047989 */ /* 0x004e2400000e00ff */
[----:B0-----:R-:W-:-:S05]  /*c100*/  SEL R7, R4, RZ, P1 ;  /* 0x000000ff04077207 */ /* 0x001fca0000800000 */
[----:B------:R-:W-:-:S05]  /*c110*/  IMAD.IADD R7, R0, 0x1, R7 ;  /* 0x0000000100077824 */ /* 0x000fca00078e0207 */
[----:B------:R-:W0:Y:S02]  /*c120*/  SHFL.UP PT, R4, R7, 0x2, RZ ;  /* 0x0440000007047989 */ /* 0x000e2400000e00ff */
[----:B0-----:R-:W-:-:S05]  /*c130*/  SEL R4, R4, RZ, P2 ;  /* 0x000000ff04047207 */ /* 0x001fca0001000000 */
[----:B------:R-:W-:-:S05]  /*c140*/  IMAD.IADD R4, R7, 0x1, R4 ;  /* 0x0000000107047824 */ /* 0x000fca00078e0204 */
[----:B------:R-:W0:Y:S02]  /*c150*/  SHFL.UP PT, R6, R4, 0x4, RZ ;  /* 0x0480000004067989 */ /* 0x000e2400000e00ff */
[----:B0-----:R-:W-:-:S05]  /*c160*/  SEL R3, R6, RZ, P3 ;  /* 0x000000ff06037207 */ /* 0x001fca0001800000 */
[----:B------:R-:W-:Y:S02]  /*c170*/  IMAD.IADD R3, R4, 0x1, R3 ;  /* 0x0000000104037824 */ /* 0x000fe400078e0203 */
[----:B------:R-:W0:Y:S03]  /*c180*/  S2R R4, SR_CTAID.X ;  /* 0x0000000000047919 */ /* 0x000e260000002500 */
[----:B------:R-:W2:Y:S02]  /*c190*/  SHFL.UP PT, R2, R3, 0x8, RZ ;  /* 0x0500000003027989 */ /* 0x000ea400000e00ff */
[----:B--2---:R-:W-:-:S05]  /*c1a0*/  SEL R2, R2, RZ, P4 ;  /* 0x000000ff02027207 */ /* 0x004fca0002000000 */
[----:B------:R-:W-:-:S05]  /*c1b0*/  IMAD.IADD R8, R3, 0x1, R2 ;  /* 0x0000000103087824 */ /* 0x000fca00078e0202 */
[----:B------:R-:W2:Y:S02]  /*c1c0*/  SHFL.UP PT, R2, R8, 0x10, RZ ;  /* 0x0600000008027989 */ /* 0x000ea400000e00ff */
[----:B--2---:R-:W-:-:S05]  /*c1d0*/  SEL R7, R2, RZ, P5 ;  /* 0x000000ff02077207 */ /* 0x004fca0002800000 */
[----:B------:R-:W-:-:S05]  /*c1e0*/  IMAD.IADD R2, R8, 0x1, R7 ;  /* 0x0000000108027824 */ /* 0x000fca00078e0207 */
[----:B------:R-:W1:Y:S02]  /*c1f0*/  SHFL.IDX PT, R6, R2, 0x1f, 0x1f ;  /* 0x03e01f0002067f89 */ /* 0x000e6400000e0000 */
[----:B-1----:R-:W-:Y:S02]  /*c200*/  IMAD R7, R6, R9, RZ ;  /* 0x0000000906077224 */ /* 0x002fe400078e02ff */
[----:B------:R-:W-:Y:S02]  /*c210*/  IMAD.MOV.U32 R6, RZ, RZ, RZ ;  /* 0x000000ffff067224 */ /* 0x000fe400078e00ff */
[----:B------:R-:W-:Y:S01]  /*c220*/  IMAD.MOV.U32 R10, RZ, RZ, R7 ;  /* 0x000000ffff0a7224 */ /* 0x000fe200078e0007 */
[----:B0-----:R-:W-:-:S13]  /*c230*/  ISETP.GT.AND P6, PT, R7, R4, PT ;  /* 0x000000040700720c */ /* 0x001fda0003fc4270 */
[----:B------:R-:W-:Y:S05]  /*c240*/  @P6 BRA `(.L_x_293) ;  /* 0x0000000000a46947 */ /* 0x000fea0003800000 */
[----:B------:R-:W-:Y:S01]  /*c250*/  IMAD.MOV.U32 R7, RZ, RZ, R10 ;  /* 0x000000ffff077224 */ /* 0x000fe200078e000a */
[----:B------:R-:W-:Y:S01]  /*c260*/  UMOV UR52, URZ ;  /* 0x0000003f00347c82 */ /* 0x000fe20008000000 */
[----:B------:R-:W-:Y:S01]  /*c270*/  ULDC UR6, c[0x0][0xc14] ;  /* 0x0003050000067ab9 */ /* 0x000fe20000000800 */
[----:B------:R-:W-:-:S05]  /*c280*/  ULDC UR5, c[0x0][0xc14] ;  /* 0x0003050000057ab9 */ /* 0x000fca0000000800 */
.L_x_297:
[----:B------:R-:W-:-:S03]  /*c290*/  UIADD3 UR4, UR52, 0x1f, URZ ;  /* 0x0000001f34047890 */ /* 0x000fc6000fffe03f */
[----:B------:R-:W-:Y:S01]  /*c2a0*/  UMOV UR52, UR5 ;  /* 0x0000000500347c82 */ /* 0x000fe20008000000 */
[----:B------:R-:W-:-:S06]  /*c2b0*/  UISETP.GE.AND UP0, UPT, UR4, UR6, UPT ;  /* 0x000000060400728c */ /* 0x000fcc000bf06270 */
[----:B------:R-:W-:-:S13]  /*c2c0*/  PLOP3.LUT P6, PT, PT, PT, UP0, 0x40, 0x0 ;  /* 0x000000000000781c */ /* 0x000fda0003fce808 */
[----:B------:R-:W-:Y:S05]  /*c2d0*/  @!P6 BRA `(.L_x_294) ;  /* 0x000000040034e947 */ /* 0x000fea0003800000 */
[----:B------:R-:W-:Y:S01]  /*c2e0*/  UMOV UR52, UR4 ;  /* 0x0000000400347c82 */ /* 0x000fe20008000000 */
[----:B------:R-:W-:Y:S01]  /*c2f0*/  BSSY B0, `(.L_x_295) ;  /* 0x0000008000007945 */ /* 0x000fe20003800000 */
[----:B------:R-:W-:Y:S02]  /*c300*/  VIADD R9, R5, UR52 ;  /* 0x0000003405097c36 */ /* 0x000fe40008000000 */
[----:B------:R-:W-:-:S03]  /*c310*/  IMAD.MOV.U32 R0, RZ, RZ, RZ ;  /* 0x000000ffff007224 */ /* 0x000fc600078e00ff */
[----:B------:R-:W-:-:S13]  /*c320*/  ISETP.GE.OR P6, PT, R9, UR6, !P0 ;  /* 0x0000000609007c0c */ /* 0x000fda000c7c6670 */
[----:B------:R-:W-:Y:S05]  /*c330*/  @P6 BRA `(.L_x_296) ;  /* 0x00000000000c6947 */ /* 0x000fea0003800000 */
[----:B------:R-:W0:Y:S02]  /*c340*/  LDC.64 R2, c[0x0][0xc58] ;  /* 0x00031600ff027b82 */ /* 0x000e240000000a00 */
[----:B0-----:R-:W-:-:S05]  /*c350*/  IMAD.WIDE R2, R9, 0x4, R2 ;  /* 0x0000000409027825 */ /* 0x001fca00078e0202 */
[----:B------:R0:W5:Y:S02]  /*c360*/  LDG.E R0, desc[UR46][R2.64] ;  /* 0x0000002e02007981 */ /* 0x000164000c1e1900 */
.L_x_296:
[----:B------:R-:W-:Y:S05]  /*c370*/  BSYNC B0 ;  /* 0x0000000000007941 */ /* 0x000fea0003800000 */
.L_x_295:
[----:B0----5:R-:W0:Y:S02]  /*c380*/  SHFL.UP PT, R2, R0, 0x1, RZ ;  /* 0x0420000000027989 */ /* 0x021e2400000e00ff */
[----:B0-----:R-:W-:-:S05]  /*c390*/  SEL R3, R2, RZ, P1 ;  /* 0x000000ff02037207 */ /* 0x001fca0000800000 */
[----:B------:R-:W-:-:S05]  /*c3a0*/  IMAD.IADD R3, R0, 0x1, R3 ;  /* 0x0000000100037824 */ /* 0x000fca00078e0203 */
[----:B------:R-:W0:Y:S02]  /*c3b0*/  SHFL.UP PT, R2, R3, 0x2, RZ ;  /* 0x0440000003027989 */ /* 0x000e2400000e00ff */
        /* <DEDUP_REMOVED lines=11> */
[----:B------:R-:W0:Y:S03]  /*c470*/  LDC R9, c[0x0][0xc10] ;  /* 0x00030400ff097b82 */ /* 0x000e260000000800 */
[----:B------:R-:W0:Y:S02]  /*c480*/  SHFL.IDX PT, R12, R2, 0x1f, 0x1f ;  /* 0x03e01f00020c7f89 */ /* 0x000e2400000e0000 */
[----:B0-----:R-:W-:-:S04]  /*c490*/  IMAD R12, R12, R9, RZ ;  /* 0x000000090c0c7224 */ /* 0x001fc800078e02ff */
[----:B------:R-:W-:-:S05]  /*c4a0*/  IMAD.IADD R7, R12, 0x1, R7 ;  /* 0x000000010c077824 */ /* 0x000fca00078e0207 */
[----:B------:R-:W-:-:S13]  /*c4b0*/  ISETP.GT.AND P6, PT, R7, R4, PT ;  /* 0x000000040700720c */ /* 0x000fda0003fc4270 */
[----:B------:R-:W-:Y:S05]  /*c4c0*/  @!P6 BRA `(.L_x_297) ;  /* 0xfffffffc0070e947 */ /* 0x000fea000383ffff */
[----:B------:R-:W-:-:S07]  /*c4d0*/  IMAD.MOV.U32 R10, RZ, RZ, R12 ;  /* 0x000000ffff0a7224 */ /* 0x000fce00078e000c */
.L_x_293:
[----:B------:R-:W-:-:S05]  /*c4e0*/  IADD3 R8, -R10, R7, RZ ;  /* 0x000000070a087210 */ /* 0x000fca0007ffe1ff */
[----:B------:R-:W-:-:S05]  /*c4f0*/  IMAD R3, R2, R9, R8 ;  /* 0x0000000902037224 */ /* 0x000fca00078e0208 */
[----:B------:R-:W-:-:S13]  /*c500*/  ISETP.GT.AND P0, PT, R3, R4, PT ;  /* 0x000000040300720c */ /* 0x000fda0003f04270 */
[----:B------:R-:W-:Y:S02]  /*c510*/  VOTEU.ANY UR5, UPT, !P0 ;  /* 0x0000000000057886 */ /* 0x000fe400040e0100 */
[----:B------:R-:W-:Y:S02]  /*c520*/  UPOPC UR4, UR5 ;  /* 0x00000005000472bf */ /* 0x000fe40008000000 */
[----:B------:R-:W-:-:S04]  /*c530*/  ISETP.NE.AND P0, PT, RZ, UR5, PT ;  /* 0x00000005ff007c0c */ /* 0x000fc8000bf05270 */
[----:B------:R-:W-:-:S05]  /*c540*/  IMAD.U32 R11, RZ, RZ, UR4 ;  /* 0x00000004ff0b7e24 */ /* 0x000fca000f8e00ff */
[----:B------:R-:W0:Y:S02]  /*c550*/  SHFL.IDX PT, R0, R0, R11, 0x1f ;  /* 0x00001f0b00007589 */ /* 0x000e2400000e0000 */
[----:B0-----:R-:W-:-:S04]  /*c560*/  IABS R7, R0 ;  /* 0x0000000000077213 */ /* 0x001fc80000000000 */
[----:B------:R-:W0:Y:S08]  /*c570*/  I2F.RP R10, R7 ;  /* 0x00000007000a7306 */ /* 0x000e300000209400 */
[----:B0-----:R-:W0:Y:S02]  /*c580*/  MUFU.RCP R10, R10 ;  /* 0x0000000a000a7308 */ /* 0x001e240000001000 */
[----:B0-----:R-:W-:-:S06]  /*c590*/  VIADD R3, R10, 0xffffffe ;  /* 0x0ffffffe0a037836 */ /* 0x001fcc0000000000 */
[----:B------:R-:W0:Y:S01]  /*c5a0*/  F2I.FTZ.U32.TRUNC.NTZ R3, R3 ;  /* 0x0000000300037305 */ /* 0x000e22000021f000 */
[----:B------:R-:W-:Y:S05]  /*c5b0*/  @!P0 BRA `(.L_x_298) ;  /* 0x00000000000c8947 */ /* 0x000fea0003800000 */
[----:B------:R-:W-:-:S06]  /*c5c0*/  UIADD3 UR5, UR4, -0x1, URZ ;  /* 0xffffffff04057890 */ /* 0x000fcc000fffe03f */
[----:B------:R-:W-:-:S05]  /*c5d0*/  IMAD.U32 R11, RZ, RZ, UR5 ;  /* 0x00000005ff0b7e24 */ /* 0x000fca000f8e00ff */
[----:B------:R1:W2:Y:S02]  /*c5e0*/  SHFL.IDX PT, R6, R2, R11, 0x1f ;  /* 0x00001f0b02067589 */ /* 0x0002a400000e0000 */
.L_x_298:
[--C-:B01----:R-:W-:Y:S01]  /*c5f0*/  IMAD.MOV R2, RZ, RZ, -R3.reuse ;  /* 0x000000ffff027224 */ /* 0x103fe200078e0a03 */
[----:B------:R-:W-:Y:S01]  /*c600*/  UIADD3 UR52, UR4, UR52, URZ ;  /* 0x0000003404347290 */ /* 0x000fe2000fffe03f */
[----:B--2---:R-:W-:Y:S02]  /*c610*/  IMAD R6, R6, R9, R8 ;  /* 0x0000000906067224 */ /* 0x004fe400078e0208 */
[----:B------:R-:W-:Y:S02]  /*c620*/  IMAD R9, R2, R7, RZ ;  /* 0x0000000702097224 */ /* 0x000fe400078e02ff */
[----:B------:R-:W-:Y:S01]  /*c630*/  IMAD.MOV.U32 R2, RZ, RZ, RZ ;  /* 0x000000ffff027224 */ /* 0x000fe200078e00ff */
[----:B------:R1:W-:Y:S03]  /*c640*/  STL [R1+0x20], R6 ;  /* 0x0000200601007387 */ /* 0x0003e60000100800 */
[----:B------:R-:W-:-:S04]  /*c650*/  IMAD.HI.U32 R2, R3, R9, R2 ;  /* 0x0000000903027227 */ /* 0x000fc800078e0002 */
[----:B------:R-:W-:Y:S01]  /*c660*/  IMAD.IADD R9, R4, 0x1, -R6 ;  /* 0x0000000104097824 */ /* 0x000fe200078e0a06 */
[----:B------:R-:W-:-:S04]  /*c670*/  IABS R4, R0 ;  /* 0x0000000000047213 */ /* 0x000fc80000000000 */
[----:B------:R-:W-:Y:S01]  /*c680*/  IABS R3, R9 ;  /* 0x0000000900037213 */ /* 0x000fe20000000000 */
[----:B------:R-:W-:-:S04]  /*c690*/  IMAD.MOV R4, RZ, RZ, -R4 ;  /* 0x000000ffff047224 */ /* 0x000fc800078e0a04 */
[----:B------:R-:W-:-:S04]  /*c6a0*/  IMAD.HI.U32 R2, R2, R3, RZ ;  /* 0x0000000302027227 */ /* 0x000fc800078e00ff */
[----:B------:R-:W-:Y:S01]  /*c6b0*/  IMAD R4, R2, R4, R3 ;  /* 0x0000000402047224 */ /* 0x000fe200078e0203 */
[----:B------:R-:W-:-:S04]  /*c6c0*/  LOP3.LUT R3, R9, R0, RZ, 0x3c, !PT ;  /* 0x0000000009037212 */ /* 0x000fc800078e3cff */
[----:B------:R-:W-:Y:S02]  /*c6d0*/  ISETP.GT.U32.AND P1, PT, R7, R4, PT ;  /* 0x000000040700720c */ /* 0x000fe40003f24070 */
[----:B------:R-:W-:-:S11]  /*c6e0*/  ISETP.GE.AND P2, PT, R3, RZ, PT ;  /* 0x000000ff0300720c */ /* 0x000fd60003f46270 */
[----:B------:R-:W-:Y:S02]  /*c6f0*/  @!P1 IMAD.IADD R4, R4, 0x1, -R7 ;  /* 0x0000000104049824 */ /* 0x000fe400078e0a07 */
[----:B------:R-:W-:Y:S01]  /*c700*/  @!P1 VIADD R2, R2, 0x1 ;  /* 0x0000000102029836 */ /* 0x000fe20000000000 */
[----:B------:R-:W-:Y:S02]  /*c710*/  ISETP.NE.AND P1, PT, R0, RZ, PT ;  /* 0x000000ff0000720c */ /* 0x000fe40003f25270 */
[----:B------:R-:W-:-:S13]  /*c720*/  ISETP.GE.U32.AND P0, PT, R4, R7, PT ;  /* 0x000000070400720c */ /* 0x000fda0003f06070 */
[----:B------:R-:W-:-:S04]  /*c730*/  @P0 VIADD R2, R2, 0x1 ;  /* 0x0000000102020836 */ /* 0x000fc80000000000 */
[----:B------:R-:W-:Y:S01]  /*c740*/  @!P2 IMAD.MOV R2, RZ, RZ, -R2 ;  /* 0x000000ffff02a224 */ /* 0x000fe200078e0a02 */
[----:B------:R-:W-:-:S04]  /*c750*/  @!P1 LOP3.LUT R2, RZ, R0, RZ, 0x33, !PT ;  /* 0x00000000ff029212 */ /* 0x000fc800078e33ff */
[----:B------:R-:W-:Y:S01]  /*c760*/  R2UR UR38, R2 ;  /* 0x00000000022672ca */ /* 0x000fe200000e0000 */
[----:B------:R-:W-:-:S04]  /*c770*/  IMAD.MOV R3, RZ, RZ, -R2 ;  /* 0x000000ffff037224 */ /* 0x000fc800078e0a02 */
[----:B------:R-:W-:-:S05]  /*c780*/  IMAD R0, R0, R3, R9 ;  /* 0x0000000300007224 */ /* 0x000fca00078e0209 */
[----:B------:R1:W-:Y:S01]  /*c790*/  STL [R1+0x24], R0 ;  /* 0x0000240001007387 */ /* 0x0003e20000100800 */
[----:B------:R-:W-:Y:S05]  /*c7a0*/  BRA `(.L_x_299) ;  /* 0x00000000000c7947 */ /* 0x000fea0003800000 */
.L_x_294:
[----:B------:R0:W-:Y:S01]  /*c7b0*/  STL [R1+0x20], R4 ;  /* 0x0000200401007387 */ /* 0x0001e20000100800 */
[----:B------:R-:W-:-:S03]  /*c7c0*/  UMOV UR38, URZ ;  /* 0x0000003f00267c82 */ /* 0x000fc60008000000 */
[----:B------:R0:W-:Y:S02]  /*c7d0*/  STL [R1+0x24], RZ ;  /* 0x000024ff01007387 */ /* 0x0001e40000100800 */
.L_x_299:
[----:B------:R-:W2:Y:S04]  /*c7e0*/  LDL R2, [R1+0x24] ;  /* 0x0000240001027983 */ /* 0x000ea80000100800 */
[----:B0-----:R-:W3:Y:S01]  /*c7f0*/  LDL R4, [R1+0x20] ;  /* 0x0000200001047983 */ /* 0x001ee20000100800 */
[----:B------:R-:W-:-:S13]  /*c800*/  ISETP.NE.AND P0, PT, R5, RZ, PT ;  /* 0x000000ff0500720c */ /* 0x000fda0003f05270 */
[----:B------:R-:W0:Y:S01]  /*c810*/  @!P0 S2R R3, SR_CgaCtaId ;  /* 0x0000000000038919 */ /* 0x000e220000008800 */
[----:B-1----:R-:W-:Y:S01]  /*c820*/  @!P0 MOV R0, 0x400 ;  /* 0x0000040000008802 */ /* 0x002fe20000000f00 */
[----:B------:R-:W-:Y:S02]  /*c830*/  IMAD.U32 R6, RZ, RZ, UR38 ;  /* 0x00000026ff067e24 */ /* 0x000fe4000f8e00ff */
[----:B------:R-:W-:Y:S01]  /*c840*/  IMAD.U32 R7, RZ, RZ, UR52 ;  /* 0x00000034ff077e24 */ /* 0x000fe2000f8e00ff */
[----:B0-----:R-:W-:Y:S01]  /*c850*/  @!P0 LEA R0, R3, R0, 0x18 ;  /* 0x0000000003008211 */ /* 0x001fe200078ec0ff */
[----:B--2---:R-:W-:-:S05]  /*c860*/  IMAD.MOV.U32 R5, RZ, RZ, R2 ;  /* 0x000000ffff057224 */ /* 0x004fca00078e0002 */
[----:B---3--:R2:W-:Y:S01]  /*c870*/  @!P0 STS.128 [R0+0x298d0], R4 ;  /* 0x0298d00400008388 */ /* 0x0085e20000000c00 */
[----:B------:R-:W-:Y:S06]  /*c880*/  BAR.ARV 0x5, 0x180 ;  /* 0x0146000000007b1d */ /* 0x000fec0000002000 */
.L_x_292:
[----:B--2---:R-:W-:Y:S01]  /*c890*/  IMAD.MOV.U32 R0, RZ, RZ, 0x1 ;  /* 0x00000001ff007424 */ /* 0x004fe200078e00ff */
[----:B------:R-:W-:Y:S01]  /*c8a0*/  ULDC UR4, c[0x0][0xc14] ;  /* 0x0003050000047ab9 */ /* 0x000fe20000000800 */
[----:B------:R2:W-:Y:S01]  /*c8b0*/  STL [R1+0x2c], RZ ;  /* 0x00002cff01007387 */ /* 0x0005e20000100800 */
[----:B------:R-:W-:-:S03]  /*c8c0*/  UISETP.GE.AND UP0, UPT, UR52, UR4, UPT ;  /* 0x000000043400728c */ /* 0x000fc6000bf06270 */
[----:B------:R2:W-:Y:S03]  /*c8d0*/  STL [R1+0xc], R0 ;  /* 0x00000c0001007387 */ /* 0x0005e60000100800 */
[----:B------:R-:W-:Y:S01]  /*c8e0*/  PLOP3.LUT P0, PT, PT, PT, UP0, 0x80, 0x0 ;  /* 0x000000000000781c */ /* 0x000fe20003f0f008 */
[----:B------:R2:W-:-:S12]  /*c8f0*/  STL [R1], RZ ;  /* 0x000000ff01007387 */ /* 0x0005d80000100800 */
[----:B--2---:R-:W-:Y:S05]  /*c900*/  @P0 BRA `(.L_x_300) ;  /* 0x0000003c00100947 */ /* 0x004fea0003800000 */
[----:B------:R-:W0:Y:S01]  /*c910*/  S2R R0, SR_TID.X ;  /* 0x0000000000007919 */ /* 0x000e220000002100 */
[----:B------:R-:W-:Y:S01]  /*c920*/  ULDC UR50, c[0x0][0xc] ;  /* 0x0000030000327ab9 */ /* 0x000fe20000000800 */
[----:B------:R-:W-:Y:S01]  /*c930*/  ULOP3.LUT UR42, UR40, 0x1, URZ, 0xfc, !UPT ;  /* 0x00000001282a7892 */ /* 0x000fe2000f8efc3f */
[----:B------:R-:W2:Y:S01]  /*c940*/  S2R R7, SR_TID.X ;  /* 0x0000000000077919 */ /* 0x000ea20000002100 */
[----:B------:R-:W-:Y:S01]  /*c950*/  ULOP3.LUT UR51, UR40, 0x2, URZ, 0xfc, !UPT ;  /* 0x0000000228337892 */ /* 0x000fe2000f8efc3f */
[----:B------:R-:W-:Y:S01]  /*c960*/  ULDC.64 UR54, c[0x0][0x198] ;  /* 0x0000660000367ab9 */ /* 0x000fe20000000a00 */
[----:B0-----:R-:W-:Y:S01]  /*c970*/  LOP3.LUT R2, R0, 0x7f, RZ, 0xc0, !PT ;  /* 0x0000007f00027812 */ /* 0x001fe200078ec0ff */
[----:B--2---:R-:W-:-:S03]  /*c980*/  IMAD.SHL.U32 R0, R7, 0x80, RZ ;  /* 0x0000008007007824 */ /* 0x004fc600078e00ff */
[----:B------:R-:W-:Y:S01]  /*c990*/  SHF.R.U32.HI R3, RZ, 0x5, R2 ;  /* 0x00000005ff037819 */ /* 0x000fe20000011602 */
[C---:B-1----:R-:W-:Y:S01]  /*c9a0*/  IMAD.SHL.U32 R4, R7.reuse, 0x20, RZ ;  /* 0x0000002007047824 */ /* 0x042fe200078e00ff */
[C---:B------:R-:W-:Y:S01]  /*c9b0*/  LOP3.LUT P0, RZ, R7.reuse, 0x4, RZ, 0xc0, !PT ;  /* 0x0000000407ff7812 */ /* 0x040fe2000780c0ff */
[----:B------:R-:W-:Y:S01]  /*c9c0*/  IMAD.SHL.U32 R5, R7, 0x4, RZ ;  /* 0x0000000407057824 */ /* 0x000fe200078e00ff */
[----:B------:R-:W-:Y:S02]  /*c9d0*/  LOP3.LUT R2, R0, 0x380, RZ, 0xc0, !PT ;  /* 0x0000038000027812 */ /* 0x000fe400078ec0ff */
        /* <DEDUP_REMOVED lines=14> */
[----:B0-----:R-:W-:-:S05]  /*cac0*/  IMAD.MOV.U32 R0, RZ, RZ, 0x40 ;  /* 0x00000040ff007424 */ /* 0x001fca00078e00ff */
[----:B------:R-:W-:Y:S01]  /*cad0*/  SEL R2, R0, 0xffffffc0, !P0 ;  /* 0xffffffc000027807 */ /* 0x000fe20004000000 */
[----:B------:R-:W-:-:S05]  /*cae0*/  IMAD.MOV.U32 R0, RZ, RZ, 0x1 ;  /* 0x00000001ff007424 */ /* 0x000fca00078e00ff */
[----:B------:R1:W-:Y:S04]  /*caf0*/  STL [R1+0xc], R0 ;  /* 0x00000c0001007387 */ /* 0x0003e80000100800 */
[----:B------:R1:W-:Y:S02]  /*cb00*/  STL [R1+0x2c], RZ ;  /* 0x00002cff01007387 */ /* 0x0003e40000100800 */
.L_x_360:
[----:B------:R-:W-:Y:S01]  /*cb10*/  ULDC.64 UR4, c[0x0][0xc60] ;  /* 0x0003180000047ab9 */ /* 0x000fe20000000a00 */
[----:B------:R-:W-:Y:S01]  /*cb20*/  ULDC.64 UR6, c[0x0][0xa28] ;  /* 0x00028a0000067ab9 */ /* 0x000fe20000000a00 */
[----:B------:R-:W-:Y:S01]  /*cb30*/  UIMAD.WIDE UR4, UR52, 0x4, UR4 ;  /* 0x00000004340478a5 */ /* 0x000fe2000f8e0204 */
[----:B------:R-:W-:Y:S01]  /*cb40*/  ULDC.64 UR10, c[0x0][0xa20] ;  /* 0x00028800000a7ab9 */ /* 0x000fe20000000a00 */
[----:B------:R-:W-:Y:S01]  /*cb50*/  IMAD.MOV.U32 R17, RZ, RZ, RZ ;  /* 0x000000ffff117224 */ /* 0x000fe200078e00ff */
[----:B------:R-:W-:-:S03]  /*cb60*/  ULDC UR44, c[0x0][0x2e0] ;  /* 0x0000b800002c7ab9 */ /* 0x000fc60000000800 */
[----:B------:R-:W-:Y:S02]  /*cb70*/  IMAD.U32 R2, RZ, RZ, UR4 ;  /* 0x00000004ff027e24 */ /* 0x000fe4000f8e00ff */
[----:B------:R-:W-:Y:S01]  /*cb80*/  IMAD.U32 R3, RZ, RZ, UR5 ;  /* 0x00000005ff037e24 */ /* 0x000fe2000f8e00ff */
[----:B------:R-:W-:-:S04]  /*cb90*/  ULDC.64 UR4, c[0x0][0xa00] ;  /* 0x0002800000047ab9 */ /* 0x000fc80000000a00 */
[----:B------:R-:W2:Y:S01]  /*cba0*/  LDG.E R2, desc[UR46][R2.64] ;  /* 0x0000002e02027981 */ /* 0x000ea2000c1e1900 */
[----:B------:R-:W-:Y:S02]  /*cbb0*/  UISETP.NE.U32.AND UP0, UPT, UR4, URZ, UPT ;  /* 0x0000003f0400728c */ /* 0x000fe4000bf05070 */
[----:B------:R-:W-:Y:S02]  /*cbc0*/  UISETP.NE.U32.AND UP1, UPT, UR6, URZ, UPT ;  /* 0x0000003f0600728c */ /* 0x000fe4000bf25070 */
[----:B------:R-:W-:-:S06]  /*cbd0*/  UISETP.NE.AND.EX UP0, UPT, UR5, URZ, UPT, UP0 ;  /* 0x0000003f0500728c */ /* 0x000fcc000bf05300 */
[----:B------:R-:W-:Y:S01]  /*cbe0*/  PLOP3.LUT P0, PT, PT, PT, UP0, 0x80, 0x0 ;  /* 0x000000000000781c */ /* 0x000fe20003f0f008 */
[----:B01----:R-:W-:Y:S01]  /*cbf0*/  IMAD.MOV.U32 R4, RZ, RZ, RZ ;  /* 0x000000ffff047224 */ /* 0x003fe200078e00ff */
[----:B--2---:R-:W-:-:S13]  /*cc00*/  R2UR UR49, R2 ;  /* 0x00000000023172ca */ /* 0x004fda00000e0000 */
[----:B------:R-:W-:Y:S02]  /*cc10*/  USHF.R.S32.HI UR8, URZ, 0x1f, UR49 ;  /* 0x0000001f3f087899 */ /* 0x000fe40008011431 */
[----:B------:R-:W-:-:S04]  /*cc20*/  @UP0 ULEA UR4, UP2, UR49, UR4, 0x2 ;  /* 0x0000000431040291 */ /* 0x000fc8000f84103f */
[----:B------:R-:W-:Y:S02]  /*cc30*/  @UP0 ULEA.HI.X UR5, UR49, UR5, UR8, 0x2, UP2 ;  /* 0x0000000531050291 */ /* 0x000fe400090f1408 */
[----:B------:R-:W-:Y:S01]  /*cc40*/  UISETP.NE.AND.EX UP0, UPT, UR7, URZ, UPT, UP1 ;  /* 0x0000003f0700728c */ /* 0x000fe2000bf05310 */
[----:B------:R-:W-:Y:S01]  /*cc50*/  IMAD.U32 R2, RZ, RZ, UR4 ;  /* 0x00000004ff027e24 */ /* 0x000fe2000f8e00ff */
[----:B------:R-:W-:Y:S02]  /*cc60*/  UISETP.NE.U32.AND UP2, UPT, UR10, URZ, UPT ;  /* 0x0000003f0a00728c */ /* 0x000fe4000bf45070 */
[----:B------:R-:W-:Y:S01]  /*cc70*/  USHF.L.U32 UR45, UR49, 0x2, URZ ;  /* 0x00000002312d7899 */ /* 0x000fe2000800063f */
[----:B------:R-:W-:Y:S01]  /*cc80*/  IMAD.U32 R3, RZ, RZ, UR5 ;  /* 0x00000005ff037e24 */ /* 0x000fe2000f8e00ff */
[----:B------:R-:W-:Y:S01]  /*cc90*/  UISETP.NE.AND.EX UP2, UPT, UR11, URZ, UPT, UP2 ;  /* 0x0000003f0b00728c */ /* 0x000fe2000bf45320 */
[----:B------:R-:W-:Y:S01]  /*cca0*/  PLOP3.LUT P1, PT, PT, PT, UP0, 0x80, 0x0 ;  /* 0x000000000000781c */ /* 0x000fe20003f2f008 */
[----:B------:R-:W-:-:S02]  /*ccb0*/  USHF.L.U64.HI UR48, UR49, 0x2, UR8 ;  /* 0x0000000231307899 */ /* 0x000fc40008010208 */
[----:B------:R0:W5:Y:S01]  /*ccc0*/  @P0 LDG.E R17, desc[UR46][R2.64] ;  /* 0x0000002e02110981 */ /* 0x000162000c1e1900 */
[----:B------:R-:W-:Y:S01]  /*ccd0*/  @UP0 ULEA UR4, UP1, UR49, UR6, 0x2 ;  /* 0x0000000631040291 */ /* 0x000fe2000f82103f */
[----:B------:R-:W-:-:S03]  /*cce0*/  PLOP3.LUT P2, PT, PT, PT, UP2, 0x80, 0x0 ;  /* 0x000000000000781c */ /* 0x000fc60003f4f028 */
[----:B------:R-:W-:Y:S02]  /*ccf0*/  @UP0 ULEA.HI.X UR5, UR49, UR7, UR8, 0x2, UP1 ;  /* 0x0000000731050291 */ /* 0x000fe400088f1408 */
[----:B------:R-:W-:Y:S01]  /*cd00*/  @UP2 UIADD3 UR6, UP3, UR45, UR10, URZ ;  /* 0x0000000a2d062290 */ /* 0x000fe2000ff7e03f */
[----:B------:R-:W-:Y:S01]  /*cd10*/  ULDC.64 UR8, c[0x0][0xa08] ;  /* 0x0002820000087ab9 */ /* 0x000fe20000000a00 */
[----:B0-----:R-:W-:Y:S02]  /*cd20*/  IMAD.U32 R2, RZ, RZ, UR4 ;  /* 0x00000004ff027e24 */ /* 0x001fe4000f8e00ff */
[----:B------:R-:W-:Y:S01]  /*cd30*/  @UP2 UIADD3.X UR7, UR48, UR11, URZ, UP3, !UPT ;  /* 0x0000000b30072290 */ /* 0x000fe20009ffe43f */
[----:B------:R-:W-:Y:S01]  /*cd40*/  IMAD.U32 R3, RZ, RZ, UR5 ;  /* 0x00000005ff037e24 */ /* 0x000fe2000f8e00ff */
[----:B------:R-:W-:Y:S01]  /*cd50*/  ISETP.NE.U32.AND P0, PT, RZ, UR8, PT ;  /* 0x00000008ff007c0c */ /* 0x000fe2000bf05070 */
[----:B------:R-:W-:-:S03]  /*cd60*/  UIADD3 UR8, UP0, UR45, UR8, URZ ;  /* 0x000000082d087290 */ /* 0x000fc6000ff1e03f */
[----:B-1----:R0:W2:Y:S01]  /*cd70*/  @P1 LDG.E R0, desc[UR46][R2.64] ;  /* 0x0000002e02001981 */ /* 0x0020a2000c1e1900 */
[----:B------:R-:W-:Y:S01]  /*cd80*/  ISETP.NE.AND.EX P0, PT, RZ, UR9, PT, P0 ;  /* 0x00000009ff007c0c */ /* 0x000fe2000bf05300 */
[----:B------:R-:W-:Y:S01]  /*cd90*/  UIADD3.X UR4, UR48, UR9, URZ, UP0, !UPT ;  /* 0x0000000930047290 */ /* 0x000fe200087fe43f */
[----:B0-----:R-:W-:Y:S02]  /*cda0*/  IMAD.U32 R2, RZ, RZ, UR6 ;  /* 0x00000006ff027e24 */ /* 0x001fe4000f8e00ff */
[----:B------:R-:W-:-:S05]  /*cdb0*/  IMAD.U32 R3, RZ, RZ, UR7 ;  /* 0x00000007ff037e24 */ /* 0x000fca000f8e00ff */
[----:B------:R0:W3:Y:S02]  /*cdc0*/  @P2 LDG.E R5, desc[UR46][R2.64] ;  /* 0x0000002e02052981 */ /* 0x0000e4000c1e1900 */
[----:B0-----:R-:W-:Y:S02]  /*cdd0*/  IMAD.U32 R2, RZ, RZ, UR8 ;  /* 0x00000008ff027e24 */ /* 0x001fe4000f8e00ff */
[----:B------:R-:W-:Y:S01]  /*cde0*/  IMAD.U32 R3, RZ, RZ, UR4 ;  /* 0x00000004ff037e24 */ /* 0x000fe2000f8e00ff */
[----:B------:R-:W-:-:S04]  /*cdf0*/  ULDC.64 UR4, c[0x0][0x3f8] ;  /* 0x0000fe0000047ab9 */ /* 0x000fc80000000a00 */
[----:B------:R0:W5:Y:S01]  /*ce00*/  @P0 LDG.E R4, desc[UR46][R2.64] ;  /* 0x0000002e02040981 */ /* 0x000162000c1e1900 */
[----:B------:R-:W-:-:S03]  /*ce10*/  UISETP.NE.U32.AND UP0, UPT, UR4, URZ, UPT ;  /* 0x0000003f0400728c */ /* 0x000fc6000bf05070 */
[----:B------:R-:W-:Y:S01]  /*ce20*/  UMOV UR4, URZ ;  /* 0x0000003f00047c82 */ /* 0x000fe20008000000 */
[----:B------:R-:W-:-:S03]  /*ce30*/  UISETP.NE.AND.EX UP0, UPT, UR5, URZ, UPT, UP0 ;  /* 0x0000003f0500728c */ /* 0x000fc6000bf05300 */
[----:B------:R-:W-:Y:S02]  /*ce40*/  ULDC UR5, c[0x0][0x404] ;  /* 0x0001010000057ab9 */ /* 0x000fe40000000800 */
[----:B------:R-:W-:-:S04]  /*ce50*/  USEL UR5, UR5, 0x1, UP0 ;  /* 0x0000000105057887 */ /* 0x000fc80008000000 */
[----:B------:R-:W-:Y:S01]  /*ce60*/  UIMAD UR44, UR5, UR44, URZ ;  /* 0x0000002c052c72a4 */ /* 0x000fe2000f8e023f */
[----:B--2---:R-:W-:-:S06]  /*ce70*/  @P1 R2UR UR4, R0 ;  /* 0x00000000000412ca */ /* 0x004fcc00000e0000 */
[----:B---3--:R-:W-:Y:S01]  /*ce80*/  @P2 R2UR UR44, R5 ;  /* 0x00000000052c22ca */ /* 0x008fe200000e0000 */
[----:B0-----:R-:W-:-:S14]  /*ce90*/  @P2 BRA `(.L_x_301) ;  /* 0x0000000000182947 */ /* 0x001fdc0003800000 */
[----:B------:R-:W-:Y:S05]  /*cea0*/  @!P0 BRA `(.L_x_301) ;  /* 0x0000000000148947 */ /* 0x000fea0003800000 */
[----:B------:R-:W2:Y:S04]  /*ceb0*/  LDG.E R5, desc[UR46][R2.64] ;  /* 0x0000002e02057981 */ /* 0x000ea8000c1e1900 */
[----:B------:R-:W3:Y:S01]  /*cec0*/  LDG.E R0, desc[UR46][R2.64+0x4] ;  /* 0x0000042e02007981 */ /* 0x000ee2000c1e1900 */
[----:B--2---:R-:W-:Y:S02]  /*ced0*/  R2UR UR5, R5 ;  /* 0x00000000050572ca */ /* 0x004fe400000e0000 */
[----:B---3--:R-:W-:-:S13]  /*cee0*/  R2UR UR44, R0 ;  /* 0x00000000002c72ca */ /* 0x008fda00000e0000 */
[----:B------:R-:W-:-:S12]  /*cef0*/  UIADD3 UR44, -UR5, UR44, URZ ;  /* 0x0000002c052c7290 */ /* 0x000fd8000fffe13f */
.L_x_301:
[----:B-----5:R-:W-:Y:S01]  /*cf00*/  VIADD R0, R4, UR4 ;  /* 0x0000000404007c36 */ /* 0x020fe20008000000 */
[----:B------:R-:W-:Y:S01]  /*cf10*/  UIADD3 UR44, -UR4, UR44, URZ ;  /* 0x0000002c042c7290 */ /* 0x000fe2000fffe13f */
[----:B------:R-:W-:Y:S03]  /*cf20*/  BSSY B6, `(.L_x_302) ;  /* 0x00002c0000067945 */ /* 0x000fe60003800000 */
[----:B------:R0:W-:Y:S01]  /*cf30*/  STL [R1+0x18], R0 ;  /* 0x0000180001007387 */ /* 0x0001e20000100800 */
[----:B------:R-:W-:Y:S02]  /*cf40*/  UIADD3 UR6, UR44, 0x9f, URZ ;  /* 0x0000009f2c067890 */ /* 0x000fe4000fffe03f */
[----:B------:R-:W-:Y:S02]  /*cf50*/  ISETP.LT.AND P0, PT, RZ, UR44, PT ;  /* 0x0000002cff007c0c */ /* 0x000fe4000bf01270 */
[----:B------:R-:W-:-:S04]  /*cf60*/  UIMAD.WIDE UR6, UR6, 0x66666667, URZ ;  /* 0x66666667060678a5 */ /* 0x000fc8000f8e023f */
[----:B------:R-:W-:-:S04]  /*cf70*/  USHF.R.U32.HI UR43, URZ, 0x1f, UR7 ;  /* 0x0000001f3f2b7899 */ /* 0x000fc80008011607 */
[----:B------:R-:W-:-:S03]  /*cf80*/  ULEA.HI.SX32 UR43, UR7, UR43, 0x1a ;  /* 0x0000002b072b7291 */ /* 0x000fc6000f8fd23f */
[----:B0-----:R-:W-:Y:S09]  /*cf90*/  @P0 BRA `(.L_x_303) ;  /* 0x0000000000480947 */ /* 0x001ff20003800000 */
[----:B------:R-:W0:Y:S02]  /*cfa0*/  S2R R0, SR_TID.X ;  /* 0x0000000000007919 */ /* 0x000e240000002100 */
[----:B0-----:R-:W-:-:S04]  /*cfb0*/  LOP3.LUT R0, R0, 0x7f, RZ, 0xc0, !PT ;  /* 0x0000007f00007812 */ /* 0x001fc800078ec0ff */
[----:B------:R-:W-:-:S13]  /*cfc0*/  ISETP.NE.AND P0, PT, R0, RZ, PT ;  /* 0x000000ff0000720c */ /* 0x000fda0003f05270 */
[----:B------:R-:W-:Y:S05]  /*cfd0*/  @P0 BRA `(.L_x_304) ;  /* 0x0000002800d00947 */ /* 0x000fea0003800000 */
[----:B------:R-:W0:Y:S01]  /*cfe0*/  S2R R5, SR_LANEID ;  /* 0x0000000000057919 */ /* 0x000e220000000000 */
[----:B------:R-:W-:Y:S01]  /*cff0*/  VOTEU.ANY UR4, UPT, PT ;  /* 0x0000000000047886 */ /* 0x000fe200038e0100 */
[----:B------:R-:W1:Y:S01]  /*d000*/  LDC.64 R2, c[0x0][0xc38] ;  /* 0x00030e00ff027b82 */ /* 0x000e620000000a00 */
[----:B------:R-:W0:Y:S02]  /*d010*/  FLO.U32 R0, UR4 ;  /* 0x0000000400007d00 */ /* 0x000e2400080e0000 */
[----:B0-----:R-:W-:-:S06]  /*d020*/  ISETP.EQ.U32.AND P0, PT, R0, R5, PT ;  /* 0x000000050000720c */ /* 0x001fcc0003f02070 */
[----:B------:R-:W1:Y:S07]  /*d030*/  POPC R5, UR4 ;  /* 0x0000000400057d09 */ /* 0x000e6e0008000000 */
[----:B-1----:R-:W2:Y:S01]  /*d040*/  @P0 ATOMG.E.ADD.STRONG.GPU PT, R3, desc[UR46][R2.64], R5 ;  /* 0x00000005020309a8 */ /* 0x002ea200081ee1ee */
[----:B------:R-:W0:Y:S02]  /*d050*/  S2R R4, SR_LTMASK ;  /* 0x0000000000047919 */ /* 0x000e240000003900 */
[----:B0-----:R-:W-:-:S04]  /*d060*/  LOP3.LUT R4, R4, UR4, RZ, 0xc0, !PT ;  /* 0x0000000404047c12 */ /* 0x001fc8000f8ec0ff */
[----:B------:R-:W0:Y:S01]  /*d070*/  POPC R7, R4 ;  /* 0x0000000400077309 */ /* 0x000e220000000000 */
[----:B--2---:R-:W0:Y:S02]  /*d080*/  SHFL.IDX PT, R0, R3, R0, 0x1f ;  /* 0x00001f0003007589 */ /* 0x004e2400000e0000 */
[----:B0-----:R-:W-:-:S05]  /*d090*/  IADD3 R0, R0, UR50, R7 ;  /* 0x0000003200007c10 */ /* 0x001fca000fffe007 */
[----:B------:R1:W-:Y:S01]  /*d0a0*/  STL [R1+0x20], R0 ;  /* 0x0000200001007387 */ /* 0x0003e20000100800 */
[----:B------:R-:W-:Y:S05]  /*d0b0*/  BRA `(.L_x_304) ;  /* 0x0000002800987947 */ /* 0x000fea0003800000 */
.L_x_303:
[----:B------:R-:W0:Y:S01]  /*d0c0*/  S2UR UR4, SR_CgaCtaId ;  /* 0x00000000000479c3 */ /* 0x000e220000008800 */
[----:B------:R-:W-:Y:S02]  /*d0d0*/  UMOV UR41, 0x400 ;  /* 0x0000040000297882 */ /* 0x000fe40000000000 */
[----:B0-----:R-:W-:-:S04]  /*d0e0*/  ULEA UR41, UR4, UR41, 0x18 ;  /* 0x0000002904297291 */ /* 0x001fc8000f8ec03f */
        /* <DEDUP_REMOVED lines=9> */
[----:B------:R-:W-:Y:S01]  /*d180*/  MOV R12, 0x1 ;  /* 0x00000001000c7802 */ /* 0x000fe20000000f00 */
[----:B------:R-:W0:Y:S01]  /*d190*/  LDC.64 R2, c[0x4][R2] ;  /* 0x0100000002027b82 */ /* 0x000e220000000a00 */
[----:B------:R-:W-:Y:S02]  /*d1a0*/  IMAD.U32 R5, RZ, RZ, UR7 ;  /* 0x00000007ff057e24 */ /* 0x000fe4000f8e00ff */
[----:B------:R-:W-:Y:S02]  /*d1b0*/  IMAD.U32 R6, RZ, RZ, UR8 ;  /* 0x00000008ff067e24 */ /* 0x000fe4000f8e00ff */
[----:B------:R-:W-:-:S02]  /*d1c0*/  IMAD.U32 R7, RZ, RZ, UR9 ;  /* 0x00000009ff077e24 */ /* 0x000fc4000f8e00ff */
[----:B------:R-:W-:Y:S02]  /*d1d0*/  IMAD.U32 R10, RZ, RZ, UR4 ;  /* 0x00000004ff0a7e24 */ /* 0x000fe4000f8e00ff */
[----:B------:R-:W-:Y:S02]  /*d1e0*/  IMAD.U32 R11, RZ, RZ, UR5 ;  /* 0x00000005ff0b7e24 */ /* 0x000fe4000f8e00ff */
[----:B------:R-:W-:Y:S02]  /*d1f0*/  IMAD.MOV.U32 R8, RZ, RZ, 0x70 ;  /* 0x00000070ff087424 */ /* 0x000fe400078e00ff */
[----:B------:R-:W-:-:S07]  /*d200*/  IMAD.MOV.U32 R13, RZ, RZ, RZ ;  /* 0x000000ffff0d7224 */ /* 0x000fce00078e00ff */
[----:B------:R-:W-:-:S07]  /*d210*/  LEPC R20, `(.L_x_305) ;  /* 0x000000001014794e */ /* 0x000fce0000000000 */
[----:B0-----:R-:W-:Y:S05]  /*d220*/  CALL.ABS.NOINC R2 ;  /* 0x0000000002007343 */ /* 0x001fea0003c00000 */
.L_x_305:
        /* <DEDUP_REMOVED lines=9> */
[----:B------:R-:W0:Y:S01]  /*d2c0*/  LDC.64 R2, c[0x4][R2] ;  /* 0x0100000002027b82 */ /* 0x000e220000000a00 */
        /* <DEDUP_REMOVED lines=9> */
[----:B0-----:R-:W-:Y:S05]  /*d360*/  CALL.ABS.NOINC R2 ;  /* 0x0000000002007343 */ /* 0x001fea0003c00000 */
.L_x_306:
        /* <DEDUP_REMOVED lines=20> */
.L_x_307:
        /* <DEDUP_REMOVED lines=18> */
.L_x_308:
[----:B------:R-:W0:Y:S01]  /*d5d0*/  LDC R0, c[0x0][0x428] ;  /* 0x00010a00ff007b82 */ /* 0x000e220000000800 */
[----:B------:R-:W-:Y:S01]  /*d5e0*/  ULDC.64 UR4, c[0x0][0x9f8] ;  /* 0x00027e0000047ab9 */ /* 0x000fe20000000a00 */
[----:B------:R-:W-:Y:S01]  /*d5f0*/  IMAD.U32 R2, RZ, RZ, UR38 ;  /* 0x00000026ff027e24 */ /* 0x000fe2000f8e00ff */
[----:B------:R-:W2:Y:S01]  /*d600*/  LDL.LU R18, [R1+0x24] ;  /* 0x0000240001127983 */ /* 0x000ea20000300800 */
[----:B------:R-:W-:Y:S01]  /*d610*/  UISETP.NE.U32.AND UP0, UPT, UR4, URZ, UPT ;  /* 0x0000003f0400728c */ /* 0x000fe2000bf05070 */
[----:B------:R-:W-:Y:S01]  /*d620*/  IMAD.U32 R10, RZ, RZ, UR49 ;  /* 0x00000031ff0a7e24 */ /* 0x000fe2000f8e00ff */
[----:B------:R-:W-:Y:S01]  /*d630*/  ULDC.64 UR14, c[0x0][0xa08] ;  /* 0x00028200000e7ab9 */ /* 0x000fe20000000a00 */
[----:B------:R-:W1:Y:S01]  /*d640*/  S2R R19, SR_TID.X ;  /* 0x0000000000137919 */ /* 0x000e620000002100 */
[----:B------:R-:W-:-:S06]  /*d650*/  UISETP.NE.AND.EX UP0, UPT, UR5, URZ, UPT, UP0 ;  /* 0x0000003f0500728c */ /* 0x000fcc000bf05300 */
[----:B------:R-:W-:-:S05]  /*d660*/  PLOP3.LUT P1, PT, PT, PT, UP0, 0x80, 0x0 ;  /* 0x000000000000781c */ /* 0x000fca0003f2f008 */
[----:B------:R-:W-:-:S04]  /*d670*/  @UP0 UIADD3 UR4, UP1, UR45, UR4, URZ ;  /* 0x000000042d040290 */ /* 0x000fc8000ff3e03f */
[----:B------:R-:W-:Y:S01]  /*d680*/  @UP0 UIADD3.X UR5, UR48, UR5, URZ, UP1, !UPT ;  /* 0x0000000530050290 */ /* 0x000fe20008ffe43f */
[----:B0-----:R-:W-:-:S13]  /*d690*/  ISETP.NE.AND P0, PT, R0, 0x1, PT ;  /* 0x000000010000780c */ /* 0x001fda0003f05270 */
[----:B------:R-:W0:Y:S01]  /*d6a0*/  @P0 LDC R0, c[0x0][0x42c] ;  /* 0x00010b00ff000b82 */ /* 0x000e220000000800 */
[----:B-1----:R-:W-:-:S07]  /*d6b0*/  LOP3.LUT R16, R19, 0x7f, RZ, 0xc0, !PT ;  /* 0x0000007f13107812 */ /* 0x002fce00078ec0ff */
[----:B------:R-:W1:Y:S01]  /*d6c0*/  @P0 LDC R3, c[0x0][0x430] ;  /* 0x00010c00ff030b82 */ /* 0x000e620000000800 */
[----:B0-----:R-:W-:-:S05]  /*d6d0*/  @P0 IMAD.HI.U32 R0, R0, UR38, RZ ;  /* 0x0000002600000c27 */ /* 0x001fca000f8e00ff */
[----:B-1----:R-:W-:Y:S01]  /*d6e0*/  @P0 SHF.R.U32.HI R2, RZ, R3, R0 ;  /* 0x00000003ff020219 */ /* 0x002fe20000011600 */
[----:B------:R-:W-:-:S04]  /*d6f0*/  IMAD.U32 R3, RZ, RZ, UR5 ;  /* 0x00000005ff037e24 */ /* 0x000fc8000f8e00ff */
[----:B------:R0:W-:Y:S02]  /*d700*/  STL [R1+0x8], R2 ;  /* 0x0000080201007387 */ /* 0x0001e40000100800 */
[----:B0-----:R-:W-:Y:S01]  /*d710*/  IMAD.U32 R2, RZ, RZ, UR4 ;  /* 0x00000004ff027e24 */ /* 0x001fe2000f8e00ff */
[----:B------:R-:W-:-:S04]  /*d720*/  ULDC.64 UR4, c[0x0][0xa00] ;  /* 0x0002800000047ab9 */ /* 0x000fc80000000a00 */
[----:B------:R0:W3:Y:S01]  /*d730*/  @P1 LDG.E R10, desc[UR46][R2.64] ;  /* 0x0000002e020a1981 */ /* 0x0000e2000c1e1900 */
[----:B------:R-:W-:Y:S01]  /*d740*/  ISETP.NE.AND P1, PT, R16, RZ, PT ;  /* 0x000000ff1000720c */ /* 0x000fe20003f25270 */
[----:B------:R-:W-:Y:S01]  /*d750*/  UMOV UR36, URZ ;  /* 0x0000003f00247c82 */ /* 0x000fe20008000000 */
[----:B------:R-:W-:Y:S01]  /*d760*/  ISETP.NE.U32.AND P0, PT, RZ, UR4, PT ;  /* 0x00000004ff007c0c */ /* 0x000fe2000bf05070 */
[----:B------:R-:W-:Y:S01]  /*d770*/  UMOV UR4, 0x40 ;  /* 0x0000004000047882 */ /* 0x000fe20000000000 */
[----:B------:R-:W-:Y:S01]  /*d780*/  UMOV UR6, UR38 ;  /* 0x0000002600067c82 */ /* 0x000fe20008000000 */
[----:B------:R-:W-:Y:S01]  /*d790*/  UMOV UR8, 0x80 ;  /* 0x0000008000087882 */ /* 0x000fe20000000000 */
[----:B------:R-:W-:Y:S01]  /*d7a0*/  ISETP.NE.AND.EX P0, PT, RZ, UR5, PT, P0 ;  /* 0x00000005ff007c0c */ /* 0x000fe2000bf05300 */
[----:B------:R-:W-:Y:S01]  /*d7b0*/  UMOV UR10, UR38 ;  /* 0x00000026000a7c82 */ /* 0x000fe20008000000 */
[----:B------:R-:W-:Y:S01]  /*d7c0*/  SHF.R.U32.HI R4, RZ, 0x5, R19 ;  /* 0x00000005ff047819 */ /* 0x000fe20000011613 */
[----:B0-----:R-:W0:Y:S01]  /*d7d0*/  LDC.64 R2, c[0x0][0x3f8] ;  /* 0x0000fe00ff027b82 */ /* 0x001e220000000a00 */
[----:B------:R-:W-:-:S02]  /*d7e0*/  SEL R7, RZ, UR49, P0 ;  /* 0x00000031ff077c07 */ /* 0x000fc40008000000 */
[----:B------:R-:W-:Y:S01]  /*d7f0*/  LOP3.LUT R4, R4, 0x3, RZ, 0xc0, !PT ;  /* 0x0000000304047812 */ /* 0x000fe200078ec0ff */
[----:B------:R-:W-:Y:S01]  /*d800*/  VOTEU.ALL UP1, P1 ;  /* 0x00000000003f7886 */ /* 0x000fe20000820000 */
[----:B------:R-:W-:-:S04]  /*d810*/  R2UR UR39, R7 ;  /* 0x00000000072772ca */ /* 0x000fc800000e0000 */
[----:B------:R-:W-:-:S04]  /*d820*/  @!UP1 UIADD3 UR12, UP0, UR54, 0x270, URZ ;  /* 0x00000270360c9890 */ /* 0x000fc8000ff1e03f */
[----:B------:R-:W-:-:S05]  /*d830*/  @!UP1 UIADD3.X UR13, URZ, UR55, URZ, UP0, !UPT ;  /* 0x000000373f0d9290 */ /* 0x000fca00087fe43f */
[----:B------:R-:W-:Y:S01]  /*d840*/  UMOV UR7, UR39 ;  /* 0x0000002700077c82 */ /* 0x000fe20008000000 */
[----:B------:R-:W-:Y:S01]  /*d850*/  UMOV UR11, UR39 ;  /* 0x00000027000b7c82 */ /* 0x000fe20008000000 */
[----:B0-----:R-:W-:Y:S01]  /*d860*/  LOP3.LUT P0, RZ, R2, UR14, RZ, 0xfc, !PT ;  /* 0x0000000e02ff7c12 */ /* 0x001fe2000f80fcff */
[----:B------:R-:W-:-:S03]  /*d870*/  UMOV UR14, 0xffffffff ;  /* 0xffffffff000e7882 */ /* 0x000fc60000000000 */
[----:B------:R-:W-:Y:S01]  /*d880*/  LOP3.LUT P0, RZ, R3, UR15, RZ, 0xfc, P0 ;  /* 0x0000000f03ff7c12 */ /* 0x000fe2000800fcff */
[----:B--2---:R-:W-:-:S05]  /*d890*/  IMAD R6, R18, 0x80, R17 ;  /* 0x0000008012067824 */ /* 0x004fca00078e0211 */
[----:B------:R-:W-:-:S13]  /*d8a0*/  R2UR UR37, R6 ;  /* 0x00000000062572ca */ /* 0x000fda00000e0000 */
[----:B------:R-:W-:Y:S01]  /*d8b0*/  UMOV UR5, UR37 ;  /* 0x0000002500057c82 */ /* 0x000fe20008000000 */
[----:B------:R-:W-:Y:S01]  /*d8c0*/  UMOV UR9, UR37 ;  /* 0x0000002500097c82 */ /* 0x000fe20008000000 */
[----:B------:R0:W-:Y:S01]  /*d8d0*/  @!UP1 UTMAPF.L2.4D [UR36], [UR12] ;  /* 0x000000240c0095b8 */ /* 0x0001e20008018000 */
[----:B------:R0:W-:Y:S01]  /*d8e0*/  @!UP1 UTMAPF.L2.4D [UR4], [UR12] ;  /* 0x000000040c0095b8 */ /* 0x0001e20008018000 */
[----:B------:R0:W-:Y:S01]  /*d8f0*/  @!UP1 UTMAPF.L2.4D [UR8], [UR12] ;  /* 0x000000080c0095b8 */ /* 0x0001e20008018000 */
[----:B---3--:R-:W-:Y:S01]  /*d900*/  SHF.R.S32.HI R18, RZ, 0x1f, R10 ;  /* 0x0000001fff127819 */ /* 0x008fe2000001140a */
[----:B------:R0:W-:Y:S01]  /*d910*/  STL [R1+0x10], R10 ;  /* 0x0000100a01007387 */ /* 0x0001e20000100800 */
[----:B------:R-:W-:-:S03]  /*d920*/  SEL R0, R10, RZ, !P0 ;  /* 0x000000ff0a007207 */ /* 0x000fc60004000000 */
[----:B------:R0:W-:Y:S01]  /*d930*/  STL [R1+0x14], R18 ;  /* 0x0000141201007387 */ /* 0x0001e20000100800 */
[----:B------:R-:W-:Y:S05]  /*d940*/  BRA.DIV UR14, `(.L_x_309) ;  /* 0x000000320e7c7947 */ /* 0x000fea000b800000 */
[----:B------:R1:W2:Y:S02]  /*d950*/  SHFL.IDX PT, R14, R4, RZ, 0x1f ;  /* 0x00001fff040e7589 */ /* 0x0002a400000e0000 */
.L_x_379:
[----:B--2---:R-:W-:Y:S02]  /*d960*/  ISETP.NE.AND P0, PT, R14, RZ, PT ;  /* 0x000000ff0e00720c */ /* 0x004fe40003f05270 */
[----:B------:R-:W-:-:S11]  /*d970*/  PLOP3.LUT P6, PT, PT, PT, PT, 0x8, 0x0 ;  /* 0x000000000000781c */ /* 0x000fd60003fce170 */
[----:B------:R-:W-:Y:S05]  /*d980*/  @P0 BRA `(.L_x_310) ;  /* 0x0000000800000947 */ /* 0x000fea0003800000 */
[----:B0-----:R-:W-:-:S06]  /*d990*/  UIADD3 UR4, UR43, -0x1, URZ ;  /* 0xffffffff2b047890 */ /* 0x001fcc000fffe03f */
[----:B------:R-:W-:Y:S01]  /*d9a0*/  IMAD.U32 R8, RZ, RZ, UR4 ;  /* 0x00000004ff087e24 */ /* 0x000fe2000f8e00ff */
[----:B------:R-:W-:-:S03]  /*d9b0*/  UMOV UR4, 0xffffffff ;  /* 0xffffffff00047882 */ /* 0x000fc60000000000 */
[----:B------:R-:W-:Y:S05]  /*d9c0*/  BRA.DIV UR4, `(.L_x_311) ;  /* 0x00000032047c7947 */ /* 0x000fea000b800000 */
[----:B------:R-:W-:-:S13]  /*d9d0*/  ELECT P6, URZ, PT ;  /* 0x00000000003f782f */ /* 0x000fda00038c0000 */
.L_x_382:
[----:B------:R-:W-:Y:S05]  /*d9e0*/  @!P6 BRA `(.L_x_312) ;  /* 0x00000004006ce947 */ /* 0x000fea0003800000 */
[----:B------:R-:W-:-:S04]  /*d9f0*/  ISETP.NE.U32.AND P0, PT, R2, RZ, PT ;  /* 0x000000ff0200720c */ /* 0x000fc80003f05070 */
[----:B------:R-:W-:-:S13]  /*da00*/  ISETP.NE.AND.EX P0, PT, R3, RZ, PT, P0 ;  /* 0x000000ff0300720c */ /* 0x000fda0003f05300 */
[----:B------:R-:W-:Y:S05]  /*da10*/  @!P0 BRA `(.L_x_313) ;  /* 0x0000000000448947 */ /* 0x000fea0003800000 */
[----:B------:R-:W0:Y:S01]  /*da20*/  LDC R9, c[0x0][0x41c] ;  /* 0x00010700ff097b82 */ /* 0x000e220000000800 */
[----:B------:R-:W-:Y:S01]  /*da30*/  ULDC.64 UR4, c[0x0][0x408] ;  /* 0x0001020000047ab9 */ /* 0x000fe20000000a00 */
[----:B0-----:R-:W-:-:S13]  /*da40*/  ISETP.NE.AND P0, PT, R9, 0x1, PT ;  /* 0x000000010900780c */ /* 0x001fda0003f05270 */
[----:B-1----:R-:W0:Y:S02]  /*da50*/  @P0 LDC.64 R4, c[0x0][0x420] ;  /* 0x00010800ff040b82 */ /* 0x002e240000000a00 */
[----:B0-----:R-:W-:-:S04]  /*da60*/  @P0 IMAD.HI.U32 R0, R8, R4, RZ ;  /* 0x0000000408000227 */ /* 0x001fc800078e00ff */
        /* <DEDUP_REMOVED lines=11> */
[----:B------:R0:W5:Y:S02]  /*db20*/  LDG.E R0, desc[UR46][R2.64] ;  /* 0x0000002e02007981 */ /* 0x000164000c1e1900 */
.L_x_313:
[----:B0-----:R-:W2:Y:S04]  /*db30*/  LDL R2, [R1] ;  /* 0x0000000001027983 */ /* 0x001ea80000100800 */
[----:B------:R-:W3:Y:S01]  /*db40*/  LDL R3, [R1+0xc] ;  /* 0x00000c0001037983 */ /* 0x000ee20000100800 */
[----:B------:R-:W-:Y:S02]  /*db50*/  ISETP.NE.AND P0, PT, R16, RZ, PT ;  /* 0x000000ff1000720c */ /* 0x000fe40003f05270 */
[----:B--2---:R-:W-:Y:S02]  /*db60*/  LEA R2, R2, UR41, 0x3 ;  /* 0x0000002902027c11 */ /* 0x004fe4000f8e18ff */
[----:B---3--:R-:W-:-:S04]  /*db70*/  SHF.L.U32 R3, R3, 0x1f, RZ ;  /* 0x0000001f03037819 */ /* 0x008fc800000006ff */
[----:B------:R-:W0:Y:S02]  /*db80*/  SYNCS.PHASECHK.TRANS64.TRYWAIT P2, [R2+URZ+0x29880], R3 ;  /* 0x02988003020075a7 */ /* 0x000e24000804017f */
[----:B0-----:R-:W-:Y:S05]  /*db90*/  @!P2 BRA `(.L_x_314) ;  /* 0x000000300028a947 */ /* 0x001fea0003800000 */
.L_x_383:
[----:B------:R-:W-:Y:S05]  /*dba0*/  @P0 BRA `(.L_x_315) ;  /* 0x00000000001c0947 */ /* 0x000fea0003800000 */
[----:B-1----:R-:W1:Y:S01]  /*dbb0*/  S2R R4, SR_TID.X ;  /* 0x0000000000047919 */ /* 0x002e620000002100 */
[----:B------:R-:W-:-:S04]  /*dbc0*/  IMAD.MOV.U32 R5, RZ, RZ, 0x5000 ;  /* 0x00005000ff057424 */ /* 0x000fc800078e00ff */
[----:B------:R2:W-:Y:S01]  /*dbd0*/  SYNCS.ARRIVE.TRANS64 RZ, [R2+URZ+0x29870], R5 ;  /* 0x0298700502ff79a7 */ /* 0x0005e2000800003f */
[----:B-1----:R-:W-:-:S04]  /*dbe0*/  LOP3.LUT R4, R4, 0x1f, RZ, 0xc0, !PT ;  /* 0x0000001f04047812 */ /* 0x002fc800078ec0ff */
[----:B------:R-:W-:-:S13]  /*dbf0*/  ISETP.NE.AND P2, PT, R4, RZ, PT ;  /* 0x000000ff0400720c */ /* 0x000fda0003f45270 */
[----:B--2---:R-:W-:Y:S05]  /*dc00*/  @!P2 BRA `(.L_x_315) ;  /* 0x000000000004a947 */ /* 0x004fea0003800000 */
[----:B------:R-:W-:Y:S01]  /*dc10*/  BPT.TRAP 0x1 ;  /* 0x000000040000795c */ /* 0x000fe20000300000 */
.L_x_315:
[----:B------:R-:W2:Y:S04]  /*dc20*/  LDL R9, [R1] ;  /* 0x0000000001097983 */ /* 0x000ea80000100800 */
[----:B------:R-:W3:Y:S04]  /*dc30*/  LDL R5, [R1+0x18] ;  /* 0x0000180001057983 */ /* 0x000ee80000100800 */
[----:B-1----:R-:W4:Y:S01]  /*dc40*/  LDL R4, [R1+0x8] ;  /* 0x0000080001047983 */ /* 0x002f220000100800 */
[----:B------:R-:W-:Y:S01]  /*dc50*/  R2UR UR9, R2 ;  /* 0x00000000020972ca */ /* 0x000fe200000e0000 */
[----:B------:R-:W-:Y:S01]  /*dc60*/  UIADD3 UR4, UP0, UR54, 0x470, URZ ;  /* 0x0000047036047890 */ /* 0x000fe2000ff1e03f */
[----:B-----5:R-:W-:Y:S01]  /*dc70*/  R2UR UR13, R0 ;  /* 0x00000000000d72ca */ /* 0x020fe200000e0000 */
[----:B------:R-:W-:Y:S01]  /*dc80*/  UMOV UR6, 0x0 ;  /* 0x0000000000067882 */ /* 0x000fe20000000000 */
[----:B------:R-:W-:Y:S01]  /*dc90*/  UMOV UR7, 0x14f00000 ;  /* 0x14f0000000077882 */ /* 0x000fe20000000000 */
[----:B------:R-:W-:Y:S01]  /*dca0*/  UIADD3.X UR5, URZ, UR55, URZ, UP0, !UPT ;  /* 0x000000373f057290 */ /* 0x000fe200087fe43f */
[----:B------:R-:W-:-:S07]  /*dcb0*/  UMOV UR10, URZ ;  /* 0x0000003f000a7c82 */ /* 0x000fce0008000000 */
[----:B------:R-:W-:Y:S01]  /*dcc0*/  UIADD3 UR9, UR9, 0x29870, URZ ;  /* 0x0002987009097890 */ /* 0x000fe2000fffe03f */
[----:B--2---:R-:W-:Y:S01]  /*dcd0*/  R2UR UR8, R9 ;  /* 0x00000000090872ca */ /* 0x004fe200000e0000 */
[----:B---3--:R-:W-:Y:S01]  /*dce0*/  IMAD R8, R8, 0xa0, R5 ;  /* 0x000000a008087824 */ /* 0x008fe200078e0205 */
[----:B----4-:R-:W-:-:S04]  /*dcf0*/  R2UR UR12, R4 ;  /* 0x00000000040c72ca */ /* 0x010fc800000e0000 */
[----:B------:R-:W-:-:S07]  /*dd00*/  R2UR UR11, R8 ;  /* 0x00000000080b72ca */ /* 0x000fce00000e0000 */
[----:B------:R-:W-:-:S04]  /*dd10*/  UIMAD UR8, UR8, 0x5000, UR41 ;  /* 0x00005000080878a4 */ /* 0x000fc8000f8e0229 */
[----:B------:R-:W-:-:S09]  /*dd20*/  UIADD3 UR8, UR8, 0xa400, URZ ;  /* 0x0000a40008087890 */ /* 0x000fd2000fffe03f */
[----:B------:R1:W-:Y:S01]  /*dd30*/  UTMALDG.4D [UR8], [UR4], desc[UR6] ;  /* 0x00000608040075b4 */ /* 0x0003e20008019000 */
[----:B------:R-:W2:Y:S02]  /*dd40*/  SYNCS.PHASECHK.TRANS64.TRYWAIT P2, [R2+URZ+0x29840], R3 ;  /* 0x02984003020075a7 */ /* 0x000ea4000804017f */
[----:B-12---:R-:W-:Y:S05]  /*dd50*/  @!P2 BRA `(.L_x_316) ;  /* 0x0000002c00cca947 */ /* 0x006fea0003800000 */
.L_x_384:
[----:B------:R-:W-:Y:S05]  /*dd60*/  @P0 BRA `(.L_x_317) ;  /* 0x00000000001c0947 */ /* 0x000fea0003800000 */
[----:B------:R-:W2:Y:S01]  /*dd70*/  S2R R4, SR_TID.X ;  /* 0x0000000000047919 */ /* 0x000ea20000002100 */
[----:B01----:R-:W-:-:S04]  /*dd80*/  IMAD.MOV.U32 R3, RZ, RZ, 0x7800 ;  /* 0x00007800ff037424 */ /* 0x003fc800078e00ff */
[----:B------:R3:W-:Y:S01]  /*dd90*/  SYNCS.ARRIVE.TRANS64 RZ, [R2+URZ+0x29830], R3 ;  /* 0x0298300302ff79a7 */ /* 0x0007e2000800003f */
[----:B--2---:R-:W-:-:S04]  /*dda0*/  LOP3.LUT R4, R4, 0x1f, RZ, 0xc0, !PT ;  /* 0x0000001f04047812 */ /* 0x004fc800078ec0ff */
[----:B------:R-:W-:-:S13]  /*ddb0*/  ISETP.NE.AND P0, PT, R4, RZ, PT ;  /* 0x000000ff0400720c */ /* 0x000fda0003f05270 */
[----:B---3--:R-:W-:Y:S05]  /*ddc0*/  @!P0 BRA `(.L_x_317) ;  /* 0x0000000000048947 */ /* 0x008fea0003800000 */
[----:B------:R-:W-:Y:S01]  /*ddd0*/  BPT.TRAP 0x1 ;  /* 0x000000040000795c */ /* 0x000fe20000300000 */
.L_x_317:
[----:B------:R-:W2:Y:S04]  /*dde0*/  LDL R4, [R1] ;  /* 0x0000000001047983 */ /* 0x000ea80000100800 */
[----:B01----:R-:W3:Y:S01]  /*ddf0*/  LDL R3, [R1+0x8] ;  /* 0x0000080001037983 */ /* 0x003ee20000100800 */
        /* <DEDUP_REMOVED lines=10> */
[----:B--2---:R-:W-:Y:S02]  /*dea0*/  R2UR UR8, R4 ;  /* 0x00000000040872ca */ /* 0x004fe400000e0000 */
[----:B---3--:R-:W-:-:S11]  /*deb0*/  R2UR UR12, R3 ;  /* 0x00000000030c72ca */ /* 0x008fd600000e0000 */
[----:B------:R-:W-:-:S04]  /*dec0*/  UIMAD UR8, UR8, 0x7800, UR41 ;  /* 0x00007800080878a4 */ /* 0x000fc8000f8e0229 */
[----:B------:R-:W-:Y:S02]  /*ded0*/  UIADD3 UR14, UR8, 0x1a400, URZ ;  /* 0x0001a400080e7890 */ /* 0x000fe4000fffe03f */
[----:B------:R-:W-:Y:S02]  /*dee0*/  UIADD3 UR15, UR8, 0x1cc00, URZ ;  /* 0x0001cc00080f7890 */ /* 0x000fe4000fffe03f */
[----:B------:R-:W-:-:S03]  /*def0*/  UIADD3 UR17, UR8, 0x1f400, URZ ;  /* 0x0001f40008117890 */ /* 0x000fc6000fffe03f */
[----:B------:R-:W-:Y:S01]  /*df00*/  UMOV UR8, UR14 ;  /* 0x0000000e00087c82 */ /* 0x000fe20008000000 */
[----:B------:R-:W-:Y:S01]  /*df10*/  UMOV UR14, 0x80 ;  /* 0x00000080000e7882 */ /* 0x000fe20000000000 */
[----:B------:R0:W-:Y:S02]  /*df20*/  UTMALDG.4D [UR8], [UR4], desc[UR6] ;  /* 0x00000608040075b4 */ /* 0x0001e40008019000 */
[----:B0-----:R-:W-:Y:S01]  /*df30*/  UMOV UR8, UR15 ;  /* 0x0000000f00087c82 */ /* 0x001fe20008000000 */
[----:B------:R-:W-:Y:S02]  /*df40*/  UMOV UR10, UR16 ;  /* 0x00000010000a7c82 */ /* 0x000fe40008000000 */
[----:B------:R0:W-:Y:S02]  /*df50*/  UTMALDG.4D [UR8], [UR4], desc[UR6] ;  /* 0x00000608040075b4 */ /* 0x0001e40008019000 */
[----:B0-----:R-:W-:Y:S01]  /*df60*/  UMOV UR8, UR17 ;  /* 0x0000001100087c82 */ /* 0x001fe20008000000 */
[----:B------:R-:W-:-:S02]  /*df70*/  UMOV UR10, UR14 ;  /* 0x0000000e000a7c82 */ /* 0x000fc40008000000 */
[----:B------:R0:W-:Y:S02]  /*df80*/  UTMALDG.4D [UR8], [UR4], desc[UR6] ;  /* 0x00000608040075b4 */ /* 0x0001e40008019000 */
[----:B0-----:R-:W-:Y:S01]  /*df90*/  NOP ;  /* 0x0000000000007918 */ /* 0x001fe20000000000 */
.L_x_312:
        /* <DEDUP_REMOVED lines=13> */
[C---:B------:R-:W-:Y:S01]  /*e070*/  @P0 R2UR UR27, R6.reuse ;  /* 0x00000000061b02ca */ /* 0x040fe200000e0000 */
[----:B------:R-:W-:Y:S01]  /*e080*/  UMOV UR7, 0x12f00000 ;  /* 0x12f0000000077882 */ /* 0x000fe20000000000 */
[C---:B------:R-:W-:Y:S01]  /*e090*/  @P0 R2UR UR29, R7.reuse ;  /* 0x00000000071d02ca */ /* 0x040fe200000e0000 */
[----:B------:R-:W-:Y:S01]  /*e0a0*/  UMOV UR10, URZ ;  /* 0x0000003f000a7c82 */ /* 0x000fe20008000000 */
[----:B------:R-:W-:Y:S01]  /*e0b0*/  @P0 R2UR UR19, R6 ;  /* 0x00000000061302ca */ /* 0x000fe200000e0000 */
[----:B------:R-:W-:Y:S01]  /*e0c0*/  UMOV UR12, UR38 ;  /* 0x00000026000c7c82 */ /* 0x000fe20008000000 */
[----:B------:R-:W-:Y:S01]  /*e0d0*/  @P0 R2UR UR21, R7 ;  /* 0x00000000071502ca */ /* 0x000fe200000e0000 */
[----:B------:R-:W-:Y:S01]  /*e0e0*/  UMOV UR26, 0x40 ;  /* 0x00000040001a7882 */ /* 0x000fe20000000000 */
[----:B------:R2:W-:Y:S01]  /*e0f0*/  @P0 SYNCS.ARRIVE.TRANS64 RZ, [UR41+0x29800], R2 ;  /* 0x02980002ffff09a7 */ /* 0x0005e20008000029 */
[----:B------:R-:W-:Y:S01]  /*e100*/  UMOV UR28, UR38 ;  /* 0x00000026001c7c82 */ /* 0x000fe20008000000 */
[----:B------:R-:W-:Y:S01]  /*e110*/  UMOV UR25, UR9 ;  /* 0x0000000900197c82 */ /* 0x000fe20008000000 */
[----:B------:R-:W-:Y:S01]  /*e120*/  UMOV UR18, 0x80 ;  /* 0x0000008000127882 */ /* 0x000fe20000000000 */
[----:B------:R-:W-:Y:S01]  /*e130*/  UMOV UR20, UR38 ;  /* 0x0000002600147c82 */ /* 0x000fe20008000000 */
[----:B------:R2:W-:Y:S01]  /*e140*/  UTMALDG.4D [UR8], [UR4], desc[UR6] ;  /* 0x00000608040075b4 */ /* 0x0005e20008019000 */
[----:B------:R-:W-:Y:S01]  /*e150*/  UMOV UR17, UR9 ;  /* 0x0000000900117c82 */ /* 0x000fe20008000000 */
[----:B------:R2:W-:Y:S04]  /*e160*/  UTMALDG.4D [UR24], [UR4], desc[UR6] ;  /* 0x00000618040075b4 */ /* 0x0005e80008019000 */
[----:B------:R2:W-:Y:S02]  /*e170*/  UTMALDG.4D [UR16], [UR4], desc[UR6] ;  /* 0x00000610040075b4 */ /* 0x0005e40008019000 */
[----:B--2---:R-:W-:Y:S01]  /*e180*/  NOP ;  /* 0x0000000000007918 */ /* 0x004fe20000000000 */
.L_x_310:
[----:B------:R-:W2:Y:S01]  /*e190*/  LDL.LU R3, [R1+0x2c] ;  /* 0x00002c0001037983 */ /* 0x000ea20000300800 */
[----:B------:R-:W-:Y:S01]  /*e1a0*/  BSSY B0, `(.L_x_318) ;  /* 0x0000009000007945 */ /* 0x000fe20003800000 */
[----:B--2---:R-:W-:-:S05]  /*e1b0*/  VIADD R3, R3, 0x1 ;  /* 0x0000000103037836 */ /* 0x004fca0000000000 */
[----:B------:R-:W-:Y:S01]  /*e1c0*/  LEA.HI R2, R3, R3, RZ, 0x1 ;  /* 0x0000000303027211 */ /* 0x000fe200078f08ff */
[----:B------:R2:W-:Y:S03]  /*e1d0*/  STL [R1+0x2c], R3 ;  /* 0x00002c0301007387 */ /* 0x0005e60000100800 */
[----:B------:R-:W-:-:S05]  /*e1e0*/  LOP3.LUT R2, R2, 0xfffffffe, RZ, 0xc0, !PT ;  /* 0xfffffffe02027812 */ /* 0x000fca00078ec0ff */
[----:B------:R-:W-:-:S05]  /*e1f0*/  IMAD.IADD R2, R3, 0x1, -R2 ;  /* 0x0000000103027824 */ /* 0x000fca00078e0a02 */
[----:B------:R-:W-:-:S04]  /*e200*/  SHF.L.U32 R2, R2, 0x1f, RZ ;  /* 0x0000001f02027819 */ /* 0x000fc800000006ff */
[----:B------:R-:W3:Y:S02]  /*e210*/  SYNCS.PHASECHK.TRANS64.TRYWAIT P0, [UR41+0x29820], R2 ;  /* 0x02982002ff0075a7 */ /* 0x000ee40008000169 */
[----:B--23--:R-:W-:Y:S05]  /*e220*/  @!P0 BRA `(.L_x_319) ;  /* 0x0000002800ac8947 */ /* 0x00cfea0003800000 */
.L_x_385:
[----:B0-----:R-:W-:Y:S05]  /*e230*/  BSYNC B0 ;  /* 0x0000000000007941 */ /* 0x001fea0003800000 */
.L_x_318:
[----:B------:R-:W-:-:S06]  /*e240*/  UISETP.GE.AND UP0, UPT, UR44, 0xa1, UPT ;  /* 0x000000a12c00788c */ /* 0x000fcc000bf06270 */
[----:B------:R-:W-:-:S13]  /*e250*/  PLOP3.LUT P0, PT, PT, PT, UP0, 0x80, 0x0 ;  /* 0x000000000000781c */ /* 0x000fda0003f0f008 */
[----:B------:R-:W-:Y:S05]  /*e260*/  @!P0 BRA `(.L_x_320) ;  /* 0x00000010001c8947 */ /* 0x000fea0003800000 */
[----:B------:R0:W5:Y:S01]  /*e270*/  LDL.LU R6, [R1+0xc] ;  /* 0x00000c0001067983 */ /* 0x0001620000300800 */
[----:B------:R-:W-:-:S03]  /*e280*/  UIADD3 UR4, UR43, -0x2, URZ ;  /* 0xfffffffe2b047890 */ /* 0x000fc6000fffe03f */
[----:B------:R0:W5:Y:S03]  /*e290*/  LDL.LU R7, [R1] ;  /* 0x0000000001077983 */ /* 0x0001660000300800 */
[----:B------:R-:W-:-:S07]  /*e2a0*/  IMAD.U32 R20, RZ, RZ, UR4 ;  /* 0x00000004ff147e24 */ /* 0x000fce000f8e00ff */
.L_x_342:
[----:B--23-5:R-:W-:Y:S01]  /*e2b0*/  IADD3 R2, R7, 0x1, RZ ;  /* 0x0000000107027810 */ /* 0x02cfe20007ffe0ff */
[----:B------:R-:W-:Y:S05]  /*e2c0*/  YIELD ;  /* 0x0000000000007946 */ /* 0x000fea0003800000 */
[----:B------:R-:W-:Y:S01]  /*e2d0*/  ISETP.NE.AND P0, PT, R2, 0x2, PT ;  /* 0x000000020200780c */ /* 0x000fe20003f05270 */
[----:B------:R-:W-:Y:S03]  /*e2e0*/  BSSY B0, `(.L_x_321) ;  /* 0x0000090000007945 */ /* 0x000fe60003800000 */
[----:B------:R-:W-:-:S02]  /*e2f0*/  SEL R3, RZ, 0x1, P0 ;  /* 0x00000001ff037807 */ /* 0x000fc40000000000 */
[----:B------:R-:W-:Y:S02]  /*e300*/  SEL R10, R2, RZ, P0 ;  /* 0x000000ff020a7207 */ /* 0x000fe40000000000 */
[----:B------:R-:W-:-:S05]  /*e310*/  LOP3.LUT R9, R6, R3, RZ, 0x3c, !PT ;  /* 0x0000000306097212 */ /* 0x000fca00078e3cff */
[----:B------:R2:W-:Y:S04]  /*e320*/  STL [R1+0xc], R9 ;  /* 0x00000c0901007387 */ /* 0x0005e80000100800 */
[----:B------:R2:W-:Y:S01]  /*e330*/  STL [R1], R10 ;  /* 0x0000000a01007387 */ /* 0x0005e20000100800 */
[----:B------:R-:W-:Y:S05]  /*e340*/  @!P6 BRA `(.L_x_322) ;  /* 0x000000080024e947 */ /* 0x000fea0003800000 */
[----:B------:R-:W-:Y:S01]  /*e350*/  ULDC.64 UR4, c[0x0][0x3f8] ;  /* 0x0000fe0000047ab9 */ /* 0x000fe20000000a00 */
[----:B------:R-:W-:Y:S01]  /*e360*/  IMAD.MOV.U32 R8, RZ, RZ, R20 ;  /* 0x000000ffff087224 */ /* 0x000fe200078e0014 */
[----:B------:R-:W-:-:S04]  /*e370*/  ISETP.NE.U32.AND P0, PT, RZ, UR4, PT ;  /* 0x00000004ff007c0c */ /* 0x000fc8000bf05070 */
[----:B------:R-:W-:-:S13]  /*e380*/  ISETP.NE.AND.EX P0, PT, RZ, UR5, PT, P0 ;  /* 0x00000005ff007c0c */ /* 0x000fda000bf05300 */
[----:B------:R-:W-:Y:S05]  /*e390*/  @!P0 BRA `(.L_x_323) ;  /* 0x00000000004c8947 */ /* 0x000fea0003800000 */
[----:B------:R-:W3:Y:S01]  /*e3a0*/  LDL R5, [R1+0x14] ;  /* 0x0000140001057983 */ /* 0x000ee20000100800 */
[----:B------:R-:W4:Y:S01]  /*e3b0*/  LDC R8, c[0x0][0x41c] ;  /* 0x00010700ff087b82 */ /* 0x000f220000000800 */
[----:B------:R-:W-:Y:S02]  /*e3c0*/  ULDC.64 UR6, c[0x0][0x408] ;  /* 0x0001020000067ab9 */ /* 0x000fe40000000a00 */
[----:B-1----:R-:W2:Y:S01]  /*e3d0*/  LDL R4, [R1+0x10] ;  /* 0x0000100001047983 */ /* 0x002ea20000100800 */
[----:B----4-:R-:W-:-:S13]  /*e3e0*/  ISETP.NE.AND P0, PT, R8, 0x1, PT ;  /* 0x000000010800780c */ /* 0x010fda0003f05270 */
[----:B------:R-:W1:Y:S02]  /*e3f0*/  @P0 LDC.64 R2, c[0x0][0x420] ;  /* 0x00010800ff020b82 */ /* 0x000e640000000a00 */
[----:B-1----:R-:W-:-:S04]  /*e400*/  @P0 IMAD.HI.U32 R0, R20, R2, RZ ;  /* 0x0000000214000227 */ /* 0x002fc800078e00ff */
[----:B------:R-:W-:Y:S01]  /*e410*/  IMAD.MOV.U32 R2, RZ, RZ, R20 ;  /* 0x000000ffff027224 */ /* 0x000fe200078e0014 */
[----:B------:R-:W-:-:S05]  /*e420*/  @P0 SHF.R.U32.HI R2, RZ, R3, R0 ;  /* 0x00000003ff020219 */ /* 0x000fca0000011600 */
[----:B------:R-:W-:-:S04]  /*e430*/  IMAD.MOV R3, RZ, RZ, -R2 ;  /* 0x000000ffff037224 */ /* 0x000fc800078e0a02 */
[----:B------:R-:W-:Y:S01]  /*e440*/  IMAD R8, R8, R3, R20 ;  /* 0x0000000308087224 */ /* 0x000fe200078e0214 */
[----:B------:R-:W-:Y:S01]  /*e450*/  SHF.R.S32.HI R3, RZ, 0x1f, R2 ;  /* 0x0000001fff037819 */ /* 0x000fe20000011402 */
[----:B---3--:R-:W-:-:S04]  /*e460*/  IMAD R0, R5, UR6, RZ ;  /* 0x0000000605007c24 */ /* 0x008fc8000f8e02ff */
[C---:B--2---:R-:W-:Y:S02]  /*e470*/  IMAD R0, R4.reuse, UR7, R0 ;  /* 0x0000000704007c24 */ /* 0x044fe4000f8e0200 */
[----:B------:R-:W-:-:S04]  /*e480*/  IMAD.WIDE.U32 R2, R4, UR6, R2 ;  /* 0x0000000604027c25 */ /* 0x000fc8000f8e0002 */
[----:B------:R-:W-:Y:S01]  /*e490*/  IMAD.IADD R0, R0, 0x1, R3 ;  /* 0x0000000100007824 */ /* 0x000fe200078e0203 */
[----:B------:R-:W-:-:S04]  /*e4a0*/  LEA R4, P0, R2, UR4, 0x2 ;  /* 0x0000000402047c11 */ /* 0x000fc8000f8010ff */
[----:B------:R-:W-:-:S05]  /*e4b0*/  LEA.HI.X R5, R2, UR5, R0, 0x2, P0 ;  /* 0x0000000502057c11 */ /* 0x000fca00080f1400 */
[----:B------:R3:W5:Y:S04]  /*e4c0*/  LDG.E R0, desc[UR46][R4.64] ;  /* 0x0000002e04007981 */ /* 0x000768000c1e1900 */
.L_x_323:
[----:B-1-3--:R-:W-:Y:S01]  /*e4d0*/  LEA R4, R10, UR41, 0x3 ;  /* 0x000000290a047c11 */ /* 0x00afe2000f8e18ff */
[----:B------:R-:W1:Y:S01]  /*e4e0*/  S2R R2, SR_TID.X ;  /* 0x0000000000027919 */ /* 0x000e620000002100 */
[----:B------:R-:W-:Y:S01]  /*e4f0*/  SHF.L.U32 R3, R9, 0x1f, RZ ;  /* 0x0000001f09037819 */ /* 0x000fe200000006ff */
[----:B------:R-:W-:Y:S03]  /*e500*/  BSSY B1, `(.L_x_324) ;  /* 0x0000005000017945 */ /* 0x000fe60003800000 */
[----:B------:R-:W3:Y:S01]  /*e510*/  SYNCS.PHASECHK.TRANS64.TRYWAIT P0, [R4+URZ+0x29880], R3 ;  /* 0x02988003040075a7 */ /* 0x000ee2000800017f */
[----:B-1----:R-:W-:-:S04]  /*e520*/  LOP3.LUT R2, R2, 0x7f, RZ, 0xc0, !PT ;  /* 0x0000007f02027812 */ /* 0x002fc800078ec0ff */
[----:B------:R-:W-:Y:S01]  /*e530*/  ISETP.NE.AND P2, PT, R2, RZ, PT ;  /* 0x000000ff0200720c */ /* 0x000fe20003f45270 */
[----:B---3--:R-:W-:-:S12]  /*e540*/  @!P0 BRA `(.L_x_325) ;  /* 0x0000002400fc8947 */ /* 0x008fd80003800000 */
.L_x_386:
[----:B------:R-:W-:Y:S05]  /*e550*/  BSYNC B1 ;  /* 0x0000000000017941 */ /* 0x000fea0003800000 */
.L_x_324:
[----:B------:R-:W-:Y:S04]  /*e560*/  BSSY B1, `(.L_x_326) ;  /* 0x0000009000017945 */ /* 0x000fe80003800000 */
[----:B------:R-:W-:Y:S05]  /*e570*/  @P2 BRA `(.L_x_327) ;  /* 0x00000000001c2947 */ /* 0x000fea0003800000 */
[----:B------:R-:W3:Y:S02]  /*e580*/  S2R R2, SR_TID.X ;  /* 0x0000000000027919 */ /* 0x000ee40000002100 */
[----:B---3--:R-:W-:Y:S01]  /*e590*/  LOP3.LUT R5, R2, 0x1f, RZ, 0xc0, !PT ;  /* 0x0000001f02057812 */ /* 0x008fe200078ec0ff */
[----:B------:R-:W-:-:S03]  /*e5a0*/  IMAD.MOV.U32 R2, RZ, RZ, 0x5000 ;  /* 0x00005000ff027424 */ /* 0x000fc600078e00ff */
[----:B------:R-:W-:Y:S01]  /*e5b0*/  ISETP.NE.AND P0, PT, R5, RZ, PT ;  /* 0x000000ff0500720c */ /* 0x000fe20003f05270 */
[----:B------:R3:W-:-:S12]  /*e5c0*/  SYNCS.ARRIVE.TRANS64 RZ, [R4+URZ+0x29870], R2 ;  /* 0x0298700204ff79a7 */ /* 0x0007d8000800003f */
[----:B---3--:R-:W-:Y:S05]  /*e5d0*/  @!P0 BRA `(.L_x_327) ;  /* 0x0000000000048947 */ /* 0x008fea0003800000 */
[----:B------:R-:W-:Y:S01]  /*e5e0*/  BPT.TRAP 0x1 ;  /* 0x000000040000795c */ /* 0x000fe20000300000 */
.L_x_327:
[----:B------:R-:W-:Y:S05]  /*e5f0*/  BSYNC B1 ;  /* 0x0000000000017941 */ /* 0x000fea0003800000 */
.L_x_326:
[----:B------:R-:W3:Y:S04]  /*e600*/  LDL R11, [R1+0x8] ;  /* 0x00000800010b7983 */ /* 0x000ee80000100800 */
[----:B--2---:R-:W2:Y:S04]  /*e610*/  LDL R9, [R1] ;  /* 0x0000000001097983 */ /* 0x004ea80000100800 */
[----:B------:R-:W4:Y:S01]  /*e620*/  LDL R5, [R1+0x18] ;  /* 0x0000180001057983 */ /* 0x000f220000100800 */
[----:B------:R-:W-:Y:S01]  /*e630*/  IMAD.MOV.U32 R10, RZ, RZ, RZ ;  /* 0x000000ffff0a7224 */ /* 0x000fe200078e00ff */
[----:B------:R-:W-:Y:S01]  /*e640*/  UIADD3 UR4, UP0, UR54, 0x470, URZ ;  /* 0x0000047036047890 */ /* 0x000fe2000ff1e03f */
[----:B------:R-:W-:Y:S01]  /*e650*/  IMAD.U32 R2, RZ, RZ, UR41 ;  /* 0x00000029ff027e24 */ /* 0x000fe2000f8e00ff */
[----:B------:R-:W-:Y:S01]  /*e660*/  PLOP3.LUT P0, PT, PT, PT, PT, 0x80, 0x0 ;  /* 0x000000000000781c */ /* 0x000fe20003f0f070 */
[----:B------:R-:W-:Y:S01]  /*e670*/  UMOV UR6, 0x0 ;  /* 0x0000000000067882 */ /* 0x000fe20000000000 */
[----:B------:R-:W-:Y:S01]  /*e680*/  R2UR UR10, R10 ;  /* 0x000000000a0a72ca */ /* 0x000fe200000e0000 */
[----:B------:R-:W-:Y:S01]  /*e690*/  UIADD3.X UR5, URZ, UR55, URZ, UP0, !UPT ;  /* 0x000000373f057290 */ /* 0x000fe200087fe43f */
[----:B------:R-:W-:Y:S01]  /*e6a0*/  UMOV UR7, 0x14f00000 ;  /* 0x14f0000000077882 */ /* 0x000fe20000000000 */
[----:B---3--:R-:W-:Y:S01]  /*e6b0*/  R2UR UR12, R11 ;  /* 0x000000000b0c72ca */ /* 0x008fe200000e0000 */
[----:B--2---:R-:W-:-:S02]  /*e6c0*/  IMAD R9, R9, 0x5000, R2 ;  /* 0x0000500009097824 */ /* 0x004fc400078e0202 */
[----:B----4-:R-:W-:Y:S02]  /*e6d0*/  IMAD R5, R8, 0xa0, R5 ;  /* 0x000000a008057824 */ /* 0x010fe400078e0205 */
[----:B------:R-:W-:Y:S02]  /*e6e0*/  VIADD R8, R9, 0xa400 ;  /* 0x0000a40009087836 */ /* 0x000fe40000000000 */
[----:B------:R-:W-:-:S08]  /*e6f0*/  VIADD R9, R4, 0x29870 ;  /* 0x0002987004097836 */ /* 0x000fd00000000000 */
.L_x_328:
        /* <DEDUP_REMOVED lines=12> */
.L_x_387:
[----:B------:R-:W-:Y:S05]  /*e7c0*/  BSYNC B1 ;  /* 0x0000000000017941 */ /* 0x000fea0003800000 */
.L_x_329:
[----:B------:R-:W-:Y:S01]  /*e7d0*/  BSSY B1, `(.L_x_331) ;  /* 0x000000b000017945 */ /* 0x000fe20003800000 */
[----:B------:R-:W-:Y:S02]  /*e7e0*/  IMAD.MOV.U32 R8, RZ, RZ, 0x0 ;  /* 0x00000000ff087424 */ /* 0x000fe400078e00ff */
[----:B------:R-:W-:Y:S01]  /*e7f0*/  IMAD.MOV.U32 R9, RZ, RZ, 0x14f00000 ;  /* 0x14f00000ff097424 */ /* 0x000fe200078e00ff */
[----:B------:R-:W-:Y:S06]  /*e800*/  @P2 BRA `(.L_x_332) ;  /* 0x00000000001c2947 */ /* 0x000fec0003800000 */
[----:B------:R-:W3:Y:S01]  /*e810*/  S2R R11, SR_TID.X ;  /* 0x00000000000b7919 */ /* 0x000ee20000002100 */
[----:B-12---:R-:W-:-:S04]  /*e820*/  IMAD.MOV.U32 R3, RZ, RZ, 0x7800 ;  /* 0x00007800ff037424 */ /* 0x006fc800078e00ff */
[----:B------:R4:W-:Y:S01]  /*e830*/  SYNCS.ARRIVE.TRANS64 RZ, [R4+URZ+0x29830], R3 ;  /* 0x0298300304ff79a7 */ /* 0x0009e2000800003f */
[----:B---3--:R-:W-:-:S04]  /*e840*/  LOP3.LUT R11, R11, 0x1f, RZ, 0xc0, !PT ;  /* 0x0000001f0b0b7812 */ /* 0x008fc800078ec0ff */
[----:B------:R-:W-:-:S13]  /*e850*/  ISETP.NE.AND P0, PT, R11, RZ, PT ;  /* 0x000000ff0b00720c */ /* 0x000fda0003f05270 */
[----:B----4-:R-:W-:Y:S05]  /*e860*/  @!P0 BRA `(.L_x_332) ;  /* 0x0000000000048947 */ /* 0x010fea0003800000 */
[----:B------:R-:W-:Y:S01]  /*e870*/  BPT.TRAP 0x1 ;  /* 0x000000040000795c */ /* 0x000fe20000300000 */
.L_x_332:
[----:B------:R-:W-:Y:S05]  /*e880*/  BSYNC B1 ;  /* 0x0000000000017941 */ /* 0x000fea0003800000 */
.L_x_331:
[----:B------:R-:W3:Y:S04]  /*e890*/  LDL R11, [R1+0x8] ;  /* 0x00000800010b7983 */ /* 0x000ee80000100800 */
[----:B-12---:R-:W2:Y:S01]  /*e8a0*/  LDL R3, [R1] ;  /* 0x0000000001037983 */ /* 0x006ea20000100800 */
[----:B------:R-:W-:Y:S01]  /*e8b0*/  R2UR UR10, R10 ;  /* 0x000000000a0a72ca */ /* 0x000fe200000e0000 */
[----:B------:R-:W-:Y:S01]  /*e8c0*/  UIADD3 UR4, UP0, UR54, 0x370, URZ ;  /* 0x0000037036047890 */ /* 0x000fe2000ff1e03f */
[----:B------:R-:W-:Y:S01]  /*e8d0*/  R2UR UR6, R8 ;  /* 0x00000000080672ca */ /* 0x000fe200000e0000 */
[----:B------:R-:W-:Y:S01]  /*e8e0*/  VIADD R4, R4, 0x29830 ;  /* 0x0002983004047836 */ /* 0x000fe20000000000 */
[----:B------:R-:W-:Y:S01]  /*e8f0*/  R2UR UR7, R9 ;  /* 0x00000000090772ca */ /* 0x000fe200000e0000 */
[----:B------:R-:W-:Y:S01]  /*e900*/  UIADD3.X UR5, URZ, UR55, URZ, UP0, !UPT ;  /* 0x000000373f057290 */ /* 0x000fe200087fe43f */
[----:B------:R-:W-:-:S02]  /*e910*/  PLOP3.LUT P0, PT, PT, PT, PT, 0x80, 0x0 ;  /* 0x000000000000781c */ /* 0x000fc40003f0f070 */
[----:B---3--:R-:W-:Y:S01]  /*e920*/  R2UR UR12, R11 ;  /* 0x000000000b0c72ca */ /* 0x008fe200000e0000 */
[----:B--2---:R-:W-:-:S04]  /*e930*/  IMAD R2, R3, 0x7800, R2 ;  /* 0x0000780003027824 */ /* 0x004fc800078e0202 */
[----:B------:R-:W-:-:S10]  /*e940*/  VIADD R3, R2, 0x1a400 ;  /* 0x0001a40002037836 */ /* 0x000fd40000000000 */
.L_x_333:
        /* <DEDUP_REMOVED lines=16> */
.L_x_334:
        /* <DEDUP_REMOVED lines=16> */
.L_x_335:
        /* <DEDUP_REMOVED lines=8> */
[----:B---3--:R-:W-:Y:S05]  /*ebd0*/  @P0 BRA.U.ANY `(.L_x_335) ;  /* 0xfffffffd00dc0947 */ /* 0x008fea000393ffff */
.L_x_322:
[----:B------:R-:W-:Y:S05]  /*ebe0*/  BSYNC B0 ;  /* 0x0000000000007941 */ /* 0x000fea0003800000 */
.L_x_321:
[----:B------:R-:W-:-:S06]  /*ebf0*/  UISETP.NE.AND UP0, UPT, UR42, 0x3, UPT ;  /* 0x000000032a00788c */ /* 0x000fcc000bf05270 */
[----:B------:R-:W-:-:S13]  /*ec00*/  PLOP3.LUT P0, PT, PT, PT, UP0, 0x80, 0x0 ;  /* 0x000000000000781c */ /* 0x000fda0003f0f008 */
[----:B------:R-:W-:Y:S05]  /*ec10*/  @!P0 BRA `(.L_x_336) ;  /* 0x0000000000048947 */ /* 0x000fea0003800000 */
[----:B------:R-:W-:Y:S01]  /*ec20*/  BPT.TRAP 0x1 ;  /* 0x000000040000795c */ /* 0x000fe20000300000 */
.L_x_336:
[----:B------:R-:W-:Y:S01]  /*ec30*/  IMAD.U32 R2, RZ, RZ, UR51 ;  /* 0x00000033ff027e24 */ /* 0x000fe2000f8e00ff */
[----:B------:R-:W-:Y:S01]  /*ec40*/  LEA R3, R7, UR41, 0x3 ;  /* 0x0000002907037c11 */ /* 0x000fe2000f8e18ff */
[----:B------:R-:W-:Y:S03]  /*ec50*/  BSSY B0, `(.L_x_337) ;  /* 0x0000007000007945 */ /* 0x000fe60003800000 */
[----:B------:R-:W-:Y:S01]  /*ec60*/  ISETP.NE.AND P0, PT, R2, 0x3, PT ;  /* 0x000000030200780c */ /* 0x000fe20003f05270 */
[----:B------:R3:W-:Y:S01]  /*ec70*/  STL [R1+0x4], R3 ;  /* 0x0000040301007387 */ /* 0x0007e20000100800 */
[----:B------:R-:W-:-:S04]  /*ec80*/  LOP3.LUT R2, R6, 0x1, RZ, 0x3c, !PT ;  /* 0x0000000106027812 */ /* 0x000fc800078e3cff */
[----:B------:R-:W-:-:S04]  /*ec90*/  SHF.L.U32 R2, R2, 0x1f, RZ ;  /* 0x0000001f02027819 */ /* 0x000fc800000006ff */
[----:B------:R-:W4:Y:S02]  /*eca0*/  SYNCS.PHASECHK.TRANS64.TRYWAIT P2, [R3+URZ+0x29870], R2 ;  /* 0x02987002030075a7 */ /* 0x000f24000804017f */
[----:B---34-:R-:W-:Y:S05]  /*ecb0*/  @!P2 BRA `(.L_x_338) ;  /* 0x000000200048a947 */ /* 0x018fea0003800000 */
.L_x_388:
[----:B------:R-:W-:Y:S05]  /*ecc0*/  BSYNC B0 ;  /* 0x0000000000007941 */ /* 0x000fea0003800000 */
.L_x_337:
[----:B------:R-:W-:Y:S05]  /*ecd0*/  @!P0 BRA `(.L_x_339) ;  /* 0x0000000000048947 */ /* 0x000fea0003800000 */
[----:B------:R-:W-:Y:S01]  /*ece0*/  BPT.TRAP 0x1 ;  /* 0x000000040000795c */ /* 0x000fe20000300000 */
.L_x_339:
[----:B---3--:R-:W3:Y:S01]  /*ecf0*/  LDL R2, [R1+0x4] ;  /* 0x0000040001027983 */ /* 0x008ee20000100800 */
[----:B------:R-:W-:-:S04]  /*ed00*/  SHF.L.U32 R3, R6, 0x1f, RZ ;  /* 0x0000001f06037819 */ /* 0x000fc800000006ff */
[----:B---3--:R3:W4:Y:S02]  /*ed10*/  SYNCS.PHASECHK.TRANS64.TRYWAIT P2, [R2+URZ+0x29860], R3 ;  /* 0x02986003020075a7 */ /* 0x008724000804017f */
[----:B---3--:R-:W-:Y:S01]  /*ed20*/  IMAD R2, R7, 0x5000, RZ ;  /* 0x0000500007027824 */ /* 0x008fe200078e02ff */
[----:B----4-:R-:W-:Y:S06]  /*ed30*/  @!P2 BRA `(.L_x_340) ;  /* 0x000000200040a947 */ /* 0x010fec0003800000 */
.L_x_389:
[----:B-1----:R-:W3:Y:S04]  /*ed40*/  LDL R4, [R1+0x28] ;  /* 0x0000280001047983 */ /* 0x002ee80000100800 */
[----:B------:R-:W4:Y:S01]  /*ed50*/  LDL R12, [R1+0x1c] ;  /* 0x00001c00010c7983 */ /* 0x000f220000100800 */
[----:B------:R-:W-:Y:S05]  /*ed60*/  WARPSYNC.ALL ;  /* 0x0000000000007948 */ /* 0x000fea0003800000 */
[----:B------:R-:W1:Y:S01]  /*ed70*/  S2R R8, SR_TID.X ;  /* 0x0000000000087919 */ /* 0x000e620000002100 */
[----:B--2---:R-:W-:Y:S01]  /*ed80*/  IMAD.MOV.U32 R10, RZ, RZ, 0x40 ;  /* 0x00000040ff0a7424 */ /* 0x004fe200078e00ff */
[----:B-1----:R-:W-:-:S04]  /*ed90*/  LOP3.LUT P2, RZ, R8, 0x4, RZ, 0xc0, !PT ;  /* 0x0000000408ff7812 */ /* 0x002fc8000784c0ff */
[----:B------:R-:W-:Y:S02]  /*eda0*/  SEL R10, R10, 0xffffffc0, !P2 ;  /* 0xffffffc00a0a7807 */ /* 0x000fe40005000000 */
[C---:B---3--:R-:W-:Y:S02]  /*edb0*/  LOP3.LUT R3, R2.reuse, R4, RZ, 0xfc, !PT ;  /* 0x0000000402037212 */ /* 0x048fe400078efcff */
        /* <DEDUP_REMOVED lines=71> */
.L_x_341:
        /* <DEDUP_REMOVED lines=11> */
.L_x_320:
[----:B------:R-:W-:Y:S04]  /*f2e0*/  BSSY B0, `(.L_x_343) ;  /* 0x000000f000007945 */ /* 0x000fe80003800000 */
[----:B------:R-:W-:Y:S05]  /*f2f0*/  @P1 BRA `(.L_x_344) ;  /* 0x0000000000341947 */ /* 0x000fea0003800000 */
[----:B------:R-:W4:Y:S01]  /*f300*/  S2R R5, SR_LANEID ;  /* 0x0000000000057919 */ /* 0x000f220000000000 */
[----:B------:R-:W-:Y:S01]  /*f310*/  VOTEU.ANY UR4, UPT, PT ;  /* 0x0000000000047886 */ /* 0x000fe200038e0100 */
[----:B--23--:R-:W2:Y:S01]  /*f320*/  LDC.64 R2, c[0x0][0xc38] ;  /* 0x00030e00ff027b82 */ /* 0x00cea20000000a00 */
[----:B------:R-:W4:Y:S02]  /*f330*/  FLO.U32 R0, UR4 ;  /* 0x0000000400007d00 */ /* 0x000f2400080e0000 */
[----:B----4-:R-:W-:-:S06]  /*f340*/  ISETP.EQ.U32.AND P0, PT, R0, R5, PT ;  /* 0x000000050000720c */ /* 0x010fcc0003f02070 */
[----:B------:R-:W2:Y:S07]  /*f350*/  POPC R5, UR4 ;  /* 0x0000000400057d09 */ /* 0x000eae0008000000 */
[----:B--2---:R-:W2:Y:S01]  /*f360*/  @P0 ATOMG.E.ADD.STRONG.GPU PT, R3, desc[UR46][R2.64], R5 ;  /* 0x00000005020309a8 */ /* 0x004ea200081ee1ee */
[----:B-1----:R-:W1:Y:S02]  /*f370*/  S2R R4, SR_LTMASK ;  /* 0x0000000000047919 */ /* 0x002e640000003900 */
[----:B-1----:R-:W-:-:S04]  /*f380*/  LOP3.LUT R4, R4, UR4, RZ, 0xc0, !PT ;  /* 0x0000000404047c12 */ /* 0x002fc8000f8ec0ff */
[----:B-----5:R-:W1:Y:S01]  /*f390*/  POPC R7, R4 ;  /* 0x0000000400077309 */ /* 0x020e620000000000 */
[----:B--2---:R-:W1:Y:S02]  /*f3a0*/  SHFL.IDX PT, R0, R3, R0, 0x1f ;  /* 0x00001f0003007589 */ /* 0x004e6400000e0000 */
[----:B-1----:R-:W-:-:S05]  /*f3b0*/  IADD3 R0, R0, UR50, R7 ;  /* 0x0000003200007c10 */ /* 0x002fca000fffe007 */
[----:B------:R4:W-:Y:S02]  /*f3c0*/  STL [R1+0x20], R0 ;  /* 0x0000200001007387 */ /* 0x0009e40000100800 */
.L_x_344:
[----:B------:R-:W-:Y:S05]  /*f3d0*/  BSYNC B0 ;  /* 0x0000000000007941 */ /* 0x000fea0003800000 */
.L_x_343:
[----:B------:R-:W-:-:S06]  /*f3e0*/  UISETP.NE.AND UP0, UPT, UR42, 0x3, UPT ;  /* 0x000000032a00788c */ /* 0x000fcc000bf05270 */
[----:B------:R-:W-:-:S13]  /*f3f0*/  PLOP3.LUT P0, PT, PT, PT, UP0, 0x80, 0x0 ;  /* 0x000000000000781c */ /* 0x000fda0003f0f008 */
[----:B------:R-:W-:Y:S05]  /*f400*/  @!P0 BRA `(.L_x_345) ;  /* 0x0000000000048947 */ /* 0x000fea0003800000 */
[----:B------:R-:W-:Y:S01]  /*f410*/  BPT.TRAP 0x1 ;  /* 0x000000040000795c */ /* 0x000fe20000300000 */
.L_x_345:
[----:B--23--:R-:W2:Y:S04]  /*f420*/  LDL R2, [R1+0xc] ;  /* 0x00000c0001027983 */ /* 0x00cea80000100800 */
[----:B----4-:R-:W3:Y:S01]  /*f430*/  LDL R0, [R1] ;  /* 0x0000000001007983 */ /* 0x010ee20000100800 */
[----:B------:R-:W-:Y:S01]  /*f440*/  BSSY B0, `(.L_x_346) ;  /* 0x0000008000007945 */ /* 0x000fe20003800000 */
[----:B--2---:R-:W-:-:S04]  /*f450*/  LOP3.LUT R3, R2, 0x1, RZ, 0x3c, !PT ;  /* 0x0000000102037812 */ /* 0x004fc800078e3cff */
[----:B------:R-:W-:Y:S02]  /*f460*/  SHF.L.U32 R3, R3, 0x1f, RZ ;  /* 0x0000001f03037819 */ /* 0x000fe400000006ff */
[----:B---3--:R-:W-:-:S04]  /*f470*/  LEA R20, R0, UR41, 0x3 ;  /* 0x0000002900147c11 */ /* 0x008fc8000f8e18ff */
[----:B------:R-:W2:Y:S01]  /*f480*/  SYNCS.PHASECHK.TRANS64.TRYWAIT P0, [R20+URZ+0x29870], R3 ;  /* 0x02987003140075a7 */ /* 0x000ea2000800017f */
[----:B------:R-:W-:-:S05]  /*f490*/  IMAD.U32 R0, RZ, RZ, UR51 ;  /* 0x00000033ff007e24 */ /* 0x000fca000f8e00ff */
[----:B------:R-:W-:Y:S01]  /*f4a0*/  ISETP.NE.AND P2, PT, R0, 0x3, PT ;  /* 0x000000030000780c */ /* 0x000fe20003f45270 */
[----:B--2---:R-:W-:-:S12]  /*f4b0*/  @!P0 BRA `(.L_x_347) ;  /* 0x0000001800788947 */ /* 0x004fd80003800000 */
.L_x_390:
[----:B------:R-:W-:Y:S05]  /*f4c0*/  BSYNC B0 ;  /* 0x0000000000007941 */ /* 0x000fea0003800000 */
.L_x_346:
[----:B------:R-:W-:Y:S05]  /*f4d0*/  @!P2 BRA `(.L_x_348) ;  /* 0x000000000004a947 */ /* 0x000fea0003800000 */
[----:B------:R-:W-:Y:S01]  /*f4e0*/  BPT.TRAP 0x1 ;  /* 0x000000040000795c */ /* 0x000fe20000300000 */
.L_x_348:
[----:B------:R-:W2:Y:S02]  /*f4f0*/  LDL R0, [R1+0xc] ;  /* 0x00000c0001007983 */ /* 0x000ea40000100800 */
[----:B--2---:R-:W-:-:S04]  /*f500*/  SHF.L.U32 R3, R0, 0x1f, RZ ;  /* 0x0000001f00037819 */ /* 0x004fc800000006ff */
[----:B------:R-:W2:Y:S02]  /*f510*/  SYNCS.PHASECHK.TRANS64.TRYWAIT P0, [R20+URZ+0x29860], R3 ;  /* 0x02986003140075a7 */ /* 0x000ea4000800017f */
[----:B--2---:R-:W-:Y:S05]  /*f520*/  @!P0 BRA `(.L_x_349) ;  /* 0x0000001800708947 */ /* 0x004fea0003800000 */
.L_x_391:
[----:B------:R-:W3:Y:S04]  /*f530*/  LDL R0, [R1] ;  /* 0x0000000001007983 */ /* 0x000ee80000100800 */
[----:B------:R-:W4:Y:S04]  /*f540*/  LDL R2, [R1+0x28] ;  /* 0x0000280001027983 */ /* 0x000f280000100800 */
[----:B------:R-:W2:Y:S01]  /*f550*/  LDL R12, [R1+0x1c] ;  /* 0x00001c00010c7983 */ /* 0x000ea20000100800 */
[----:B------:R-:W-:Y:S05]  /*f560*/  WARPSYNC.ALL ;  /* 0x0000000000007948 */ /* 0x000fea0003800000 */
[----:B------:R-:W0:Y:S01]  /*f570*/  S2R R8, SR_TID.X ;  /* 0x0000000000087919 */ /* 0x000e220000002100 */
[----:B------:R-:W-:Y:S01]  /*f580*/  IMAD.MOV.U32 R10, RZ, RZ, 0x40 ;  /* 0x00000040ff0a7424 */ /* 0x000fe200078e00ff */
[----:B0-----:R-:W-:-:S04]  /*f590*/  LOP3.LUT P0, RZ, R8, 0x4, RZ, 0xc0, !PT ;  /* 0x0000000408ff7812 */ /* 0x001fc8000780c0ff */
[----:B------:R-:W-:Y:S01]  /*f5a0*/  SEL R10, R10, 0xffffffc0, !P0 ;  /* 0xffffffc00a0a7807 */ /* 0x000fe20004000000 */
[----:B---3--:R-:W-:-:S05]  /*f5b0*/  IMAD R0, R0, 0x5000, RZ ;  /* 0x0000500000007824 */ /* 0x008fca00078e02ff */
[C---:B----4-:R-:W-:Y:S02]  /*f5c0*/  LOP3.LUT R2, R0.reuse, R2, RZ, 0xfc, !PT ;  /* 0x0000000200027212 */ /* 0x050fe400078efcff */
[----:B--2---:R-:W-:-:S03]  /*f5d0*/  IADD3 R0, R0, UR41, R12 ;  /* 0x0000002900007c10 */ /* 0x004fc6000fffe00c */
[----:B-1---5:R-:W0:Y:S01]  /*f5e0*/  LDSM.16.MT88.4 R4, [R2+UR41+0xa400] ;  /* 0x00a400290204783b */ /* 0x022e220008004200 */
[----:B------:R-:W-:-:S04]  /*f5f0*/  VIADD R3, R2, UR41 ;  /* 0x0000002902037c36 */ /* 0x000fc80008000000 */
[----:B------:R-:W-:Y:S01]  /*f600*/  IMAD.IADD R3, R10, 0x1, R3 ;  /* 0x000000010a037824 */ /* 0x000fe200078e0203 */
[C-C-:B0-----:R-:W-:Y:S02]  /*f610*/  PRMT R8, R4.reuse, 0x6420, R5.reuse ;  /* 0x0000642004087816 */ /* 0x141fe40000000005 */
[----:B------:R-:W-:Y:S02]  /*f620*/  PRMT R9, R4, 0x7531, R5 ;  /* 0x0000753104097816 */ /* 0x000fe40000000005 */
[C-C-:B------:R-:W-:Y:S02]  /*f630*/  PRMT R10, R6.reuse, 0x6420, R7.reuse ;  /* 0x00006420060a7816 */ /* 0x140fe40000000007 */
[----:B------:R-:W-:Y:S02]  /*f640*/  PRMT R11, R6, 0x7531, R7 ;  /* 0x00007531060b7816 */ /* 0x000fe40000000007 */
[----:B------:R-:W0:Y:S04]  /*f650*/  LDSM.16.MT88.4 R4, [R3+0xa400] ;  /* 0x00a400000304783b */ /* 0x000e280000004200 */
[----:B------:R0:W-:Y:S02]  /*f660*/  STSM.16.M88.4 [R0+0x400], R8 ;  /* 0x0004000800007844 */ /* 0x0001e40000000200 */
[----:B0-----:R-:W-:-:S02]  /*f670*/  PRMT R8, R4, 0x6420, R5 ;  /* 0x0000642004087816 */ /* 0x001fc40000000005 */
[----:B------:R-:W-:Y:S02]  /*f680*/  PRMT R9, R4, 0x7531, R5 ;  /* 0x0000753104097816 */ /* 0x000fe40000000005 */
[C-C-:B------:R-:W-:Y:S02]  /*f690*/  PRMT R10, R6.reuse, 0x6420, R7.reuse ;  /* 0x00006420060a7816 */ /* 0x140fe40000000007 */
[----:B------:R-:W-:-:S05]  /*f6a0*/  PRMT R11, R6, 0x7531, R7 ;  /* 0x00007531060b7816 */ /* 0x000fca0000000007 */
[----:B------:R-:W-:Y:S04]  /*f6b0*/  STSM.16.M88.4 [R0+0xc00], R8 ;  /* 0x000c000800007844 */ /* 0x000fe80000000200 */
[----:B------:R-:W0:Y:S02]  /*f6c0*/  LDSM.16.MT88.4 R4, [R2+UR41+0xb400] ;  /* 0x00b400290204783b */ /* 0x000e240008004200 */
[C-C-:B0-----:R-:W-:Y:S02]  /*f6d0*/  PRMT R16, R4.reuse, 0x6420, R5.reuse ;  /* 0x0000642004107816 */ /* 0x141fe40000000005 */
[----:B------:R-:W-:Y:S02]  /*f6e0*/  PRMT R17, R4, 0x7531, R5 ;  /* 0x0000753104117816 */ /* 0x000fe40000000005 */
[----:B------:R-:W-:-:S02]  /*f6f0*/  PRMT R18, R6, 0x6420, R7 ;  /* 0x0000642006127816 */ /* 0x000fc40000000007 */
[----:B------:R-:W-:Y:S02]  /*f700*/  PRMT R19, R6, 0x7531, R7 ;  /* 0x0000753106137816 */ /* 0x000fe40000000007 */
[----:B------:R-:W0:Y:S04]  /*f710*/  LDSM.16.MT88.4 R4, [R3+0xb400] ;  /* 0x00b400000304783b */ /* 0x000e280000004200 */
[----:B------:R-:W-:Y:S01]  /*f720*/  STSM.16.M88.4 [R0+0x1400], R16 ;  /* 0x0014001000007844 */ /* 0x000fe20000000200 */
[C-C-:B0-----:R-:W-:Y:S02]  /*f730*/  PRMT R8, R4.reuse, 0x6420, R5.reuse ;  /* 0x0000642004087816 */ /* 0x141fe40000000005 */
[----:B------:R-:W-:Y:S02]  /*f740*/  PRMT R9, R4, 0x7531, R5 ;  /* 0x0000753104097816 */ /* 0x000fe40000000005 */
[----:B------:R-:W-:-:S02]  /*f750*/  PRMT R10, R6, 0x6420, R7 ;  /* 0x00006420060a7816 */ /* 0x000fc40000000007 */
        /* <DEDUP_REMOVED lines=32> */
[----:B------:R1:W-:Y:S01]  /*f960*/  STSM.16.M88.4 [R0+0x4400], R12 ;  /* 0x0044000c00007844 */ /* 0x0003e20000000200 */
[C-C-:B0-----:R-:W-:Y:S02]  /*f970*/  PRMT R8, R4.reuse, 0x6420, R5.reuse ;  /* 0x0000642004087816 */ /* 0x141fe40000000005 */
        /* <DEDUP_REMOVED lines=9> */
[----:B0-----:R-:W0:Y:S01]  /*fa10*/  FENCE.VIEW.ASYNC.S ;  /* 0x00000000000073c6 */ /* 0x001e220000000000 */
[----:B------:R-:W-:Y:S05]  /*fa20*/  @!P2 BRA `(.L_x_350) ;  /* 0x000000000004a947 */ /* 0x000fea0003800000 */
[----:B------:R-:W-:Y:S01]  /*fa30*/  BPT.TRAP 0x1 ;  /* 0x000000040000795c */ /* 0x000fe20000300000 */
.L_x_350:
[----:B------:R-:W2:Y:S01]  /*fa40*/  LDL.LU R2, [R1] ;  /* 0x0000000001027983 */ /* 0x000ea20000300800 */
[----:B0-----:R-:W-:Y:S03]  /*fa50*/  SYNCS.ARRIVE.TRANS64.A1T0 RZ, [R20+URZ+0x29850], RZ ;  /* 0x029850ff14ff79a7 */ /* 0x001fe6000810003f */
[----:B------:R-:W3:Y:S01]  /*fa60*/  LDL.LU R3, [R1+0xc] ;  /* 0x00000c0001037983 */ /* 0x000ee20000300800 */
[----:B-1----:R-:W-:-:S05]  /*fa70*/  @!P1 VIADD R0, R20, 0x29880 ;  /* 0x0002988014009836 */ /* 0x002fca0000000000 */
[----:B------:R-:W-:Y:S01]  /*fa80*/  @!P1 PRMT R0, RZ, 0x654, R0 ;  /* 0x00000654ff009816 */ /* 0x000fe20000000000 */
[----:B------:R-:W-:Y:S06]  /*fa90*/  BAR.SYNC.DEFER_BLOCKING 0x2, 0x80 ;  /* 0x0082000000007b1d */ /* 0x000fec0000010000 */
[----:B------:R2:W-:Y:S02]  /*faa0*/  @!P1 SYNCS.ARRIVE.TRANS64.RED.A1T0 RZ, [R0+URZ], RZ ;  /* 0x000000ff00ff99a7 */ /* 0x0005e4000810043f */
[----:B--2---:R-:W-:-:S05]  /*fab0*/  VIADD R0, R2, 0x1 ;  /* 0x0000000102007836 */ /* 0x004fca0000000000 */
[----:B------:R-:W-:-:S04]  /*fac0*/  ISETP.NE.AND P0, PT, R0, 0x2, PT ;  /* 0x000000020000780c */ /* 0x000fc80003f05270 */
[----:B------:R-:W-:Y:S02]  /*fad0*/  SEL R2, RZ, 0x1, P0 ;  /* 0x00000001ff027807 */ /* 0x000fe40000000000 */
[----:B------:R-:W-:Y:S02]  /*fae0*/  SEL R0, R0, RZ, P0 ;  /* 0x000000ff00007207 */ /* 0x000fe40000000000 */
[----:B---3--:R-:W-:-:S03]  /*faf0*/  LOP3.LUT R3, R3, R2, RZ, 0x3c, !PT ;  /* 0x0000000203037212 */ /* 0x008fc600078e3cff */
[----:B------:R0:W-:Y:S04]  /*fb00*/  STL [R1], R0 ;  /* 0x0000000001007387 */ /* 0x0001e80000100800 */
[----:B------:R0:W-:Y:S02]  /*fb10*/  STL [R1+0xc], R3 ;  /* 0x00000c0301007387 */ /* 0x0001e40000100800 */
.L_x_304:
[----:B------:R-:W-:Y:S05]  /*fb20*/  BSYNC B6 ;  /* 0x0000000000067941 */ /* 0x000fea0003800000 */
.L_x_302:
[----:B01----:R-:W2:Y:S02]  /*fb30*/  LDL R0, [R1+0x30] ;  /* 0x0000300001007983 */ /* 0x003ea40000100800 */
[----:B--2---:R-:W-:-:S13]  /*fb40*/  ISETP.NE.AND P0, PT, R0, RZ, PT ;  /* 0x000000ff0000720c */ /* 0x004fda0003f05270 */
[----:B------:R-:W-:Y:S05]  /*fb50*/  @!P0 BRA `(.L_x_351) ;  /* 0x0000000000308947 */ /* 0x000fea0003800000 */
[----:B------:R-:W0:Y:S08]  /*fb60*/  S2UR UR5, SR_CgaCtaId ;  /* 0x00000000000579c3 */ /* 0x000e300000008800 */
[----:B------:R-:W-:Y:S06]  /*fb70*/  BAR.SYNC.DEFER_BLOCKING 0x5, 0x180 ;  /* 0x0146000000007b1d */ /* 0x000fec0000010000 */
[----:B------:R-:W-:-:S02]  /*fb80*/  UMOV UR4, 0x400 ;  /* 0x0000040000047882 */ /* 0x000fc40000000000 */
[----:B0-----:R-:W-:-:S09]  /*fb90*/  ULEA UR4, UR5, UR4, 0x18 ;  /* 0x0000000405047291 */ /* 0x001fd2000f8ec03f */
[----:B------:R-:W0:Y:S04]  /*fba0*/  LDS.128 R4, [UR4+0x298d0] ;  /* 0x0298d004ff047984 */ /* 0x000e280008000c00 */
[----:B0-----:R1:W-:Y:S01]  /*fbb0*/  STL.64 [R1+0x20], R4 ;  /* 0x0000200401007387 */ /* 0x0013e20000100a00 */
[----:B------:R-:W-:Y:S02]  /*fbc0*/  IMAD.MOV.U32 R2, RZ, RZ, R7 ;  /* 0x000000ffff027224 */ /* 0x000fe400078e0007 */
[----:B------:R-:W-:-:S03]  /*fbd0*/  IMAD.MOV.U32 R0, RZ, RZ, R6 ;  /* 0x000000ffff007224 */ /* 0x000fc600078e0006 */
[----:B------:R-:W-:Y:S02]  /*fbe0*/  R2UR UR52, R2 ;  /* 0x00000000023472ca */ /* 0x000fe400000e0000 */
[----:B------:R-:W-:Y:S01]  /*fbf0*/  R2UR UR38, R0 ;  /* 0x00000000002672ca */ /* 0x000fe200000e0000 */
[----:B------:R-:W-:Y:S06]  /*fc00*/  BAR.ARV 0x4, 0x180 ;  /* 0x0106000000007b1d */ /* 0x000fec0000002000 */
[----:B------:R-:W-:Y:S08]  /*fc10*/  BRA `(.L_x_352) ;  /* 0x00000008003c7947 */ /* 0x000ff00003800000 */
.L_x_351:
[----:B------:R-:W0:Y:S01]  /*fc20*/  S2R R2, SR_TID.X ;  /* 0x0000000000027919 */ /* 0x000e220000002100 */
[----:B------:R-:W-:Y:S01]  /*fc30*/  ULDC UR4, c[0x0][0xc14] ;  /* 0x0003050000047ab9 */ /* 0x000fe20000000800 */
[----:B------:R-:W2:Y:S01]  /*fc40*/  LDL.LU R0, [R1+0x20] ;  /* 0x0000200001007983 */ /* 0x000ea20000300800 */
[----:B------:R-:W-:Y:S01]  /*fc50*/  IMAD.MOV.U32 R4, RZ, RZ, RZ ;  /* 0x000000ffff047224 */ /* 0x000fe200078e00ff */
[----:B0-----:R-:W-:-:S04]  /*fc60*/  LOP3.LUT R9, R2, 0x1f, RZ, 0xc0, !PT ;  /* 0x0000001f02097812 */ /* 0x001fc800078ec0ff */
[C---:B------:R-:W-:Y:S01]  /*fc70*/  ISETP.NE.AND P0, PT, R9.reuse, 0x1f, PT ;  /* 0x0000001f0900780c */ /* 0x040fe20003f05270 */
[----:B------:R-:W-:-:S05]  /*fc80*/  VIADD R5, R9, UR52 ;  /* 0x0000003409057c36 */ /* 0x000fca0008000000 */
[----:B------:R-:W-:Y:S01]  /*fc90*/  ISETP.GE.OR P1, PT, R5, UR4, !P0 ;  /* 0x0000000405007c0c */ /* 0x000fe2000c726670 */
[----:B------:R-:W-:-:S12]  /*fca0*/  ULDC UR4, c[0x0][0xc14] ;  /* 0x0003050000047ab9 */ /* 0x000fd80000000800 */
[----:B------:R-:W0:Y:S02]  /*fcb0*/  @!P1 LDC.64 R2, c[0x0][0xc58] ;  /* 0x00031600ff029b82 */ /* 0x000e240000000a00 */
[----:B0-----:R-:W-:-:S05]  /*fcc0*/  @!P1 IMAD.WIDE R2, R5, 0x4, R2 ;  /* 0x0000000405029825 */ /* 0x001fca00078e0202 */
[----:B------:R-:W3:Y:S01]  /*fcd0*/  @!P1 LDG.E R4, desc[UR46][R2.64] ;  /* 0x0000002e02049981 */ /* 0x000ee2000c1e1900 */
[C---:B------:R-:W-:Y:S02]  /*fce0*/  ISETP.NE.AND P1, PT, R9.reuse, RZ, PT ;  /* 0x000000ff0900720c */ /* 0x040fe40003f25270 */
[C---:B------:R-:W-:Y:S02]  /*fcf0*/  ISETP.GE.U32.AND P2, PT, R9.reuse, 0x2, PT ;  /* 0x000000020900780c */ /* 0x040fe40003f46070 */
[C---:B------:R-:W-:Y:S02]  /*fd00*/  ISETP.GE.U32.AND P3, PT, R9.reuse, 0x4, PT ;  /* 0x000000040900780c */ /* 0x040fe40003f66070 */
[C---:B------:R-:W-:Y:S02]  /*fd10*/  ISETP.GE.U32.AND P4, PT, R9.reuse, 0x8, PT ;  /* 0x000000080900780c */ /* 0x040fe40003f86070 */
[----:B------:R-:W-:Y:S01]  /*fd20*/  ISETP.GE.U32.AND P5, PT, R9, 0x10, PT ;  /* 0x000000100900780c */ /* 0x000fe20003fa6070 */
[----:B--2---:R-:W-:-:S02]  /*fd30*/  IMAD.MOV.U32 R8, RZ, RZ, R0 ;  /* 0x000000ffff087224 */ /* 0x004fc400078e0000 */
[----:B---3--:R-:W0:Y:S02]  /*fd40*/  SHFL.UP PT, R0, R4, 0x1, RZ ;  /* 0x0420000004007989 */ /* 0x008e2400000e00ff */
        /* <DEDUP_REMOVED lines=11> */
[----:B------:R-:W0:Y:S04]  /*fe00*/  SHFL.UP PT, R2, R7, 0x10, RZ ;  /* 0x0600000007027989 */ /* 0x000e2800000e00ff */
[----:B------:R-:W-:Y:S01]  /*fe10*/  SHFL.IDX PT, R9, R8, 0x1, 0x1f ;  /* 0x00201f0008097f89 */ /* 0x000fe200000e0000 */
[----:B0-----:R-:W-:-:S05]  /*fe20*/  SEL R2, R2, RZ, P5 ;  /* 0x000000ff02027207 */ /* 0x001fca0002800000 */
[----:B------:R-:W-:Y:S02]  /*fe30*/  IMAD.IADD R3, R7, 0x1, R2 ;  /* 0x0000000107037824 */ /* 0x000fe400078e0202 */
[----:B------:R-:W0:Y:S03]  /*fe40*/  LDC R2, c[0x0][0xc10] ;  /* 0x00030400ff027b82 */ /* 0x000e260000000800 */
[----:B------:R-:W0:Y:S04]  /*fe50*/  SHFL.IDX PT, R5, R3, 0x1f, 0x1f ;  /* 0x03e01f0003057f89 */ /* 0x000e2800000e0000 */
[----:B------:R-:W1:Y:S01]  /*fe60*/  SHFL.IDX PT, R0, R8, RZ, 0x1f ;  /* 0x00001fff08007589 */ /* 0x000e6200000e0000 */
[----:B0-----:R-:W-:-:S04]  /*fe70*/  IMAD R6, R5, R2, RZ ;  /* 0x0000000205067224 */ /* 0x001fc800078e02ff */
[----:B------:R-:W-:-:S05]  /*fe80*/  IMAD.IADD R5, R9, 0x1, R6 ;  /* 0x0000000109057824 */ /* 0x000fca00078e0206 */
[----:B-1----:R-:W-:-:S13]  /*fe90*/  ISETP.GT.AND P6, PT, R5, R0, PT ;  /* 0x000000000500720c */ /* 0x002fda0003fc4270 */
[----:B------:R-:W-:Y:S05]  /*fea0*/  @P6 BRA `(.L_x_353) ;  /* 0x0000000000906947 */ /* 0x000fea0003800000 */
.L_x_357:
[----:B------:R-:W-:-:S04]  /*feb0*/  UIADD3 UR52, UR52, 0x1f, URZ ;  /* 0x0000001f34347890 */ /* 0x000fc8000fffe03f */
[----:B------:R-:W-:-:S06]  /*fec0*/  UISETP.GE.AND UP0, UPT, UR52, UR4, UPT ;  /* 0x000000043400728c */ /* 0x000fcc000bf06270 */
[----:B------:R-:W-:-:S13]  /*fed0*/  PLOP3.LUT P6, PT, PT, PT, UP0, 0x40, 0x0 ;  /* 0x000000000000781c */ /* 0x000fda0003fce808 */
[----:B------:R-:W-:Y:S05]  /*fee0*/  @!P6 BRA `(.L_x_354) ;  /* 0x00000004003ce947 */ /* 0x000fea0003800000 */
[----:B------:R-:W0:Y:S01]  /*fef0*/  S2R R2, SR_TID.X ;  /* 0x0000000000027919 */ /* 0x000e220000002100 */
[----:B------:R-:W-:Y:S01]  /*ff00*/  BSSY B0, `(.L_x_355) ;  /* 0x0000009000007945 */ /* 0x000fe20003800000 */
[----:B------:R-:W-:Y:S01]  /*ff10*/  IMAD.MOV.U32 R4, RZ, RZ, RZ ;  /* 0x000000ffff047224 */ /* 0x000fe200078e00ff */
[----:B0-----:R-:W-:-:S05]  /*ff20*/  LOP3.LUT R2, R2, 0x1f, RZ, 0xc0, !PT ;  /* 0x0000001f02027812 */ /* 0x001fca00078ec0ff */
[----:B------:R-:W-:-:S05]  /*ff30*/  VIADD R7, R2, UR52 ;  /* 0x0000003402077c36 */ /* 0x000fca0008000000 */
[----:B------:R-:W-:-:S13]  /*ff40*/  ISETP.GE.OR P6, PT, R7, UR4, !P0 ;  /* 0x0000000407007c0c */ /* 0x000fda000c7c6670 */
[----:B------:R-:W-:Y:S05]  /*ff50*/  @P6 BRA `(.L_x_356) ;  /* 0x00000000000c6947 */ /* 0x000fea0003800000 */
[----:B------:R-:W0:Y:S02]  /*ff60*/  LDC.64 R2, c[0x0][0xc58] ;  /* 0x00031600ff027b82 */ /* 0x000e240000000a00 */
[----:B0-----:R-:W-:-:S05]  /*ff70*/  IMAD.WIDE R2, R7, 0x4, R2 ;  /* 0x0000000407027825 */ /* 0x001fca00078e0202 */
[----:B------:R0:W5:Y:S02]  /*ff80*/  LDG.E R4, desc[UR46][R2.64] ;  /* 0x0000002e02047981 */ /* 0x000164000c1e1900 */
.L_x_356:
[----:B------:R-:W-:Y:S05]  /*ff90*/  BSYNC B0 ;  /* 0x0000000000007941 */ /* 0x000fea0003800000 */
.L_x_355:
        /* <DEDUP_REMOVED lines=10> */
[----:B0-----:R-:W-:-:S04]  /*10040*/  SEL R2, R2, RZ, P4 ;  /* 0x000000ff02027207 */ /* 0x001fc80002000000 */
[----:B------:R-:W-:-:S05]  /*10050*/  IADD3 R8, R7, R2, RZ ;  /* 0x0000000207087210 */ /* 0x000fca0007ffe0ff */
[----:B------:R-:W0:Y:S02]  /*10060*/  SHFL.UP PT, R2, R8, 0x10, RZ ;  /* 0x0600000008027989 */ /* 0x000e2400000e00ff */
[----:B0-----:R-:W-:Y:S02]  /*10070*/  SEL R9, R2, RZ, P5 ;  /* 0x000000ff02097207 */ /* 0x001fe40002800000 */
[----:B------:R-:W0:Y:S03]  /*10080*/  LDC R2, c[0x0][0xc10] ;  /* 0x00030400ff027b82 */ /* 0x000e260000000800 */
[----:B------:R-:W-:-:S05]  /*10090*/  IMAD.IADD R3, R8, 0x1, R9 ;  /* 0x0000000108037824 */ /* 0x000fca00078e0209 */
[----:B------:R-:W0:Y:S02]  /*100a0*/  SHFL.IDX PT, R9, R3, 0x1f, 0x1f ;  /* 0x03e01f0003097f89 */ /* 0x000e2400000e0000 */
[----:B0-----:R-:W-:-:S04]  /*100b0*/  IMAD R6, R9, R2, RZ ;  /* 0x0000000209067224 */ /* 0x001fc800078e02ff */
[----:B------:R-:W-:-:S05]  /*100c0*/  IMAD.IADD R5, R6, 0x1, R5 ;  /* 0x0000000106057824 */ /* 0x000fca00078e0205 */
[----:B------:R-:W-:-:S13]  /*100d0*/  ISETP.GT.AND P6, PT, R5, R0, PT ;  /* 0x000000000500720c */ /* 0x000fda0003fc4270 */
[----:B------:R-:W-:Y:S05]  /*100e0*/  @!P6 BRA `(.L_x_357) ;  /* 0xfffffffc0070e947 */ /* 0x000fea000383ffff */
.L_x_353:
[----:B------:R-:W-:Y:S02]  /*100f0*/  IMAD.IADD R7, R5, 0x1, -R6 ;  /* 0x0000000105077824 */ /* 0x000fe400078e0a06 */
[----:B------:R-:W-:Y:S02]  /*10100*/  IMAD.MOV.U32 R6, RZ, RZ, RZ ;  /* 0x000000ffff067224 */ /* 0x000fe400078e00ff */
        /* <DEDUP_REMOVED lines=14> */
[----:B------:R-:W-:-:S06]  /*101f0*/  IMAD.U32 R6, RZ, RZ, UR5 ;  /* 0x00000005ff067e24 */ /* 0x000fcc000f8e00ff */
[----:B------:R1:W2:Y:S02]  /*10200*/  SHFL.IDX PT, R6, R3, R6, 0x1f ;  /* 0x00001f0603067589 */ /* 0x0002a400000e0000 */
.L_x_358:
[----:B--2---:R-:W-:Y:S01]  /*10210*/  IMAD R7, R6, R2, R7 ;  /* 0x0000000206077224 */ /* 0x004fe200078e0207 */
[----:B------:R-:W-:Y:S01]  /*10220*/  UIADD3 UR52, UR4, UR52, URZ ;  /* 0x0000003404347290 */ /* 0x000fe2000fffe03f */
[--C-:B0-----:R-:W-:Y:S02]  /*10230*/  IMAD.MOV R6, RZ, RZ, -R9.reuse ;  /* 0x000000ffff067224 */ /* 0x101fe400078e0a09 */
[----:B------:R-:W-:Y:S01]  /*10240*/  IMAD.MOV.U32 R2, RZ, RZ, RZ ;  /* 0x000000ffff027224 */ /* 0x000fe200078e00ff */
[----:B------:R2:W-:Y:S01]  /*10250*/  STL [R1+0x20], R7 ;  /* 0x0000200701007387 */ /* 0x0005e20000100800 */
[----:B------:R-:W-:Y:S02]  /*10260*/  IMAD R6, R6, R5, RZ ;  /* 0x0000000506067224 */ /* 0x000fe400078e02ff */
[----:B-1----:R-:W-:Y:S02]  /*10270*/  IMAD.MOV.U32 R3, RZ, RZ, R9 ;  /* 0x000000ffff037224 */ /* 0x002fe400078e0009 */
[----:B------:R-:W-:Y:S01]  /*10280*/  IMAD.HI.U32 R9, R9, R6, R2 ;  /* 0x0000000609097227 */ /* 0x000fe200078e0002 */
[----:B------:R-:W-:-:S03]  /*10290*/  IABS R2, R4 ;  /* 0x0000000400027213 */ /* 0x000fc60000000000 */
[----:B------:R-:W-:Y:S02]  /*102a0*/  IMAD.IADD R3, R0, 0x1, -R7 ;  /* 0x0000000100037824 */ /* 0x000fe400078e0a07 */
[----:B------:R-:W-:-:S03]  /*102b0*/  IMAD.MOV R2, RZ, RZ, -R2 ;  /* 0x000000ffff027224 */ /* 0x000fc600078e0a02 */
[----:B------:R-:W-:-:S05]  /*102c0*/  IABS R0, R3 ;  /* 0x0000000300007213 */ /* 0x000fca0000000000 */
[----:B------:R-:W-:-:S04]  /*102d0*/  IMAD.HI.U32 R9, R9, R0, RZ ;  /* 0x0000000009097227 */ /* 0x000fc800078e00ff */
[----:B------:R-:W-:-:S05]  /*102e0*/  IMAD R0, R9, R2, R0 ;  /* 0x0000000209007224 */ /* 0x000fca00078e0200 */
[----:B------:R-:W-:-:S13]  /*102f0*/  ISETP.GT.U32.AND P1, PT, R5, R0, PT ;  /* 0x000000000500720c */ /* 0x000fda0003f24070 */
[----:B------:R-:W-:Y:S02]  /*10300*/  @!P1 IMAD.IADD R0, R0, 0x1, -R5 ;  /* 0x0000000100009824 */ /* 0x000fe400078e0a05 */
[----:B------:R-:W-:Y:S01]  /*10310*/  @!P1 VIADD R9, R9, 0x1 ;  /* 0x0000000109099836 */ /* 0x000fe20000000000 */
[----:B------:R-:W-:Y:S02]  /*10320*/  ISETP.NE.AND P1, PT, R4, RZ, PT ;  /* 0x000000ff0400720c */ /* 0x000fe40003f25270 */
[----:B------:R-:W-:Y:S02]  /*10330*/  ISETP.GE.U32.AND P0, PT, R0, R5, PT ;  /* 0x000000050000720c */ /* 0x000fe40003f06070 */
[----:B------:R-:W-:-:S04]  /*10340*/  LOP3.LUT R0, R3, R4, RZ, 0x3c, !PT ;  /* 0x0000000403007212 */ /* 0x000fc800078e3cff */
[----:B------:R-:W-:-:S07]  /*10350*/  ISETP.GE.AND P2, PT, R0, RZ, PT ;  /* 0x000000ff0000720c */ /* 0x000fce0003f46270 */
[----:B------:R-:W-:-:S06]  /*10360*/  @P0 VIADD R9, R9, 0x1 ;  /* 0x0000000109090836 */ /* 0x000fcc0000000000 */
[----:B------:R-:W-:Y:S01]  /*10370*/  @!P2 IMAD.MOV R9, RZ, RZ, -R9 ;  /* 0x000000ffff09a224 */ /* 0x000fe200078e0a09 */
[----:B------:R-:W-:-:S04]  /*10380*/  @!P1 LOP3.LUT R9, RZ, R4, RZ, 0x33, !PT ;  /* 0x00000004ff099212 */ /* 0x000fc800078e33ff */
[----:B------:R-:W-:Y:S01]  /*10390*/  R2UR UR38, R9 ;  /* 0x00000000092672ca */ /* 0x000fe200000e0000 */
[----:B------:R-:W-:-:S04]  /*103a0*/  IMAD.MOV R9, RZ, RZ, -R9 ;  /* 0x000000ffff097224 */ /* 0x000fc800078e0a09 */
[----:B------:R-:W-:-:S05]  /*103b0*/  IMAD R0, R4, R9, R3 ;  /* 0x0000000904007224 */ /* 0x000fca00078e0203 */
[----:B------:R2:W-:Y:S01]  /*103c0*/  STL [R1+0x24], R0 ;  /* 0x0000240001007387 */ /* 0x0005e20000100800 */
[----:B------:R-:W-:Y:S05]  /*103d0*/  BRA `(.L_x_359) ;  /* 0x0000000000107947 */ /* 0x000fea0003800000 */
.L_x_354:
[----:B------:R0:W-:Y:S01]  /*103e0*/  STL [R1+0x20], R0 ;  /* 0x0000200001007387 */ /* 0x0001e20000100800 */
[----:B------:R-:W-:Y:S01]  /*103f0*/  ULDC UR52, c[0x0][0xc14] ;  /* 0x0003050000347ab9 */ /* 0x000fe20000000800 */
[----:B------:R-:W-:Y:S02]  /*10400*/  UMOV UR38, URZ ;  /* 0x0000003f00267c82 */ /* 0x000fe40008000000 */
[----:B------:R0:W-:Y:S03]  /*10410*/  STL [R1+0x24], RZ ;  /* 0x000024ff01007387 */ /* 0x0001e60000100800 */
.L_x_359:
[----:B------:R-:W3:Y:S04]  /*10420*/  LDL R3, [R1+0x20] ;  /* 0x0000200001037983 */ /* 0x000ee80000100800 */
[----:B------:R-:W4:Y:S01]  /*10430*/  LDL R2, [R1+0x24] ;  /* 0x0000240001027983 */ /* 0x000f220000100800 */
[----:B------:R-:W-:Y:S02]  /*10440*/  IMAD.U32 R6, RZ, RZ, UR38 ;  /* 0x00000026ff067e24 */ /* 0x000fe4000f8e00ff */
[----:B--2---:R-:W-:Y:S01]  /*10450*/  IMAD.U32 R7, RZ, RZ, UR52 ;  /* 0x00000034ff077e24 */ /* 0x004fe2000f8e00ff */
[----:B0-----:R-:W0:Y:S02]  /*10460*/  S2R R0, SR_TID.X ;  /* 0x0000000000007919 */ /* 0x001e240000002100 */
[----:B0-----:R-:W-:Y:S01]  /*10470*/  LOP3.LUT R0, R0, 0x1f, RZ, 0xc0, !PT ;  /* 0x0000001f00007812 */ /* 0x001fe200078ec0ff */
[----:B------:R-:W-:Y:S03]  /*10480*/  BAR.SYNC.DEFER_BLOCKING 0x4, 0x180 ;  /* 0x0106000000007b1d */ /* 0x000fe60000010000 */
[----:B------:R-:W-:-:S13]  /*10490*/  ISETP.NE.AND P0, PT, R0, RZ, PT ;  /* 0x000000ff0000720c */ /* 0x000fda0003f05270 */
[----:B------:R-:W-:Y:S01]  /*104a0*/  @!P0 MOV R0, 0x400 ;  /* 0x0000040000008802 */ /* 0x000fe20000000f00 */
[----:B---3--:R-:W-:Y:S02]  /*104b0*/  IMAD.MOV.U32 R4, RZ, RZ, R3 ;  /* 0x000000ffff047224 */ /* 0x008fe400078e0003 */
[----:B------:R-:W0:Y:S01]  /*104c0*/  @!P0 S2R R3, SR_CgaCtaId ;  /* 0x0000000000038919 */ /* 0x000e220000008800 */
[----:B----4-:R-:W-:Y:S01]  /*104d0*/  IMAD.MOV.U32 R5, RZ, RZ, R2 ;  /* 0x000000ffff057224 */ /* 0x010fe200078e0002 */
[----:B0-----:R-:W-:-:S05]  /*104e0*/  @!P0 LEA R0, R3, R0, 0x18 ;  /* 0x0000000003008211 */ /* 0x001fca00078ec0ff */
[----:B------:R0:W-:Y:S01]  /*104f0*/  @!P0 STS.128 [R0+0x298d0], R4 ;  /* 0x0298d00400008388 */ /* 0x0001e20000000c00 */
[----:B------:R-:W-:Y:S06]  /*10500*/  BAR.ARV 0x5, 0x180 ;  /* 0x0146000000007b1d */ /* 0x000fec0000002000 */
.L_x_352:
[----:B------:R-:W-:Y:S02]  /*10510*/  ULDC UR4, c[0x0][0xc14] ;  /* 0x0003050000047ab9 */ /* 0x000fe40000000800 */
[----:B------:R-:W-:-:S06]  /*10520*/  UISETP.GE.AND UP0, UPT, UR52, UR4, UPT ;  /* 0x000000043400728c */ /* 0x000fcc000bf06270 */
[----:B------:R-:W-:-:S13]  /*10530*/  PLOP3.LUT P0, PT, PT, PT, UP0, 0x80, 0x0 ;  /* 0x000000000000781c */ /* 0x000fda0003f0f008 */
[----:B------:R-:W-:Y:S05]  /*10540*/  @!P0 BRA `(.L_x_360) ;  /* 0xffffffc400708947 */ /* 0x000fea000383ffff */
.L_x_300:
[----:B0-----:R-:W2:Y:S01]  /*10550*/  LDL.LU R0, [R1+0x2c] ;  /* 0x00002c0001007983 */ /* 0x001ea20000300800 */
[----:B------:R-:W-:Y:S01]  /*10560*/  BSSY B0, `(.L_x_361) ;  /* 0x000000b000007945 */ /* 0x000fe20003800000 */
[----:B-1----:R-:W0:Y:S01]  /*10570*/  S2R R5, SR_CgaCtaId ;  /* 0x0000000000057919 */ /* 0x002e220000008800 */
[----:B--2---:R-:W-:-:S05]  /*10580*/  VIADD R0, R0, 0x1 ;  /* 0x0000000100007836 */ /* 0x004fca0000000000 */
[----:B------:R-:W-:-:S04]  /*10590*/  LEA.HI R2, R0, R0, RZ, 0x1 ;  /* 0x0000000000027211 */ /* 0x000fc800078f08ff */
[----:B------:R-:W-:-:S05]  /*105a0*/  LOP3.LUT R3, R2, 0xfffffffe, RZ, 0xc0, !PT ;  /* 0xfffffffe02037812 */ /* 0x000fca00078ec0ff */
[----:B------:R-:W-:Y:S01]  /*105b0*/  IMAD.IADD R3, R0, 0x1, -R3 ;  /* 0x0000000100037824 */ /* 0x000fe200078e0a03 */
[----:B------:R-:W-:-:S04]  /*105c0*/  MOV R0, 0x400 ;  /* 0x0000040000007802 */ /* 0x000fc80000000f00 */
[----:B0-----:R-:W-:Y:S02]  /*105d0*/  LEA R0, R5, R0, 0x18 ;  /* 0x0000000005007211 */ /* 0x001fe400078ec0ff */
[----:B------:R-:W-:-:S04]  /*105e0*/  SHF.L.U32 R3, R3, 0x1f, RZ ;  /* 0x0000001f03037819 */ /* 0x000fc800000006ff */
[----:B------:R-:W0:Y:S02]  /*105f0*/  SYNCS.PHASECHK.TRANS64.TRYWAIT P0, [R0+URZ+0x29820], R3 ;  /* 0x02982003000075a7 */ /* 0x000e24000800017f */
[----:B0-----:R-:W-:Y:S05]  /*10600*/  @!P0 BRA `(.L_x_362) ;  /* 0x00000008004c8947 */ /* 0x001fea0003800000 */
.L_x_392:
[----:B------:R-:W-:Y:S05]  /*10610*/  BSYNC B0 ;  /* 0x0000000000007941 */ /* 0x000fea0003800000 */
.L_x_361:
[----:B------:R-:W-:-:S03]  /*10620*/  UMOV UR4, 0xffffffff ;  /* 0xffffffff00047882 */ /* 0x000fc60000000000 */
[----:B------:R-:W-:Y:S05]  /*10630*/  BRA.DIV UR4, `(.L_x_363) ;  /* 0x0000000a04547947 */ /* 0x000fea000b800000 */
[----:B------:R-:W1:Y:S02]  /*10640*/  S2R R2, SR_TID.X ;  /* 0x0000000000027919 */ /* 0x000e640000002100 */
[----:B-1----:R-:W-:-:S04]  /*10650*/  SHF.R.U32.HI R2, RZ, 0x5, R2 ;  /* 0x00000005ff027819 */ /* 0x002fc80000011602 */
[----:B------:R-:W-:-:S05]  /*10660*/  LOP3.LUT R2, R2, 0x3, RZ, 0xc0, !PT ;  /* 0x0000000302027812 */ /* 0x000fca00078ec0ff */
[----:B------:R1:W2:Y:S02]  /*10670*/  SHFL.IDX PT, R14, R2, RZ, 0x1f ;  /* 0x00001fff020e7589 */ /* 0x0002a400000e0000 */
.L_x_395:
[----:B--2---:R-:W-:Y:S01]  /*10680*/  ISETP.NE.AND P0, PT, R14, RZ, PT ;  /* 0x000000ff0e00720c */ /* 0x004fe20003f05270 */
[----:B------:R-:W-:-:S12]  /*10690*/  BSSY B0, `(.L_x_364) ;  /* 0x000002e000007945 */ /* 0x000fd80003800000 */
[----:B------:R-:W-:Y:S05]  /*106a0*/  @P0 BRA `(.L_x_365) ;  /* 0x0000000000b00947 */ /* 0x000fea0003800000 */
[----:B------:R-:W-:-:S03]  /*106b0*/  UMOV UR4, 0xffffffff ;  /* 0xffffffff00047882 */ /* 0x000fc60000000000 */
[----:B------:R-:W-:Y:S05]  /*106c0*/  BRA.DIV UR4, `(.L_x_366) ;  /* 0x0000000a04647947 */ /* 0x000fea000b800000 */
[----:B------:R-:W-:-:S13]  /*106d0*/  ELECT P6, URZ, PT ;  /* 0x00000000003f782f */ /* 0x000fda00038c0000 */
.L_x_398:
[----:B------:R-:W-:Y:S05]  /*106e0*/  @!P6 BRA `(.L_x_365) ;  /* 0x0000000000a0e947 */ /* 0x000fea0003800000 */
[----:B------:R-:W-:-:S06]  /*106f0*/  ULOP3.LUT UR4, UR40, 0x2, URZ, 0xfc, !UPT ;  /* 0x0000000228047892 */ /* 0x000fcc000f8efc3f */
[----:B-1----:R-:W-:-:S05]  /*10700*/  IMAD.U32 R2, RZ, RZ, UR4 ;  /* 0x00000004ff027e24 */ /* 0x002fca000f8e00ff */
[----:B------:R-:W-:-:S13]  /*10710*/  ISETP.NE.AND P0, PT, R2, 0x3, PT ;  /* 0x000000030200780c */ /* 0x000fda0003f05270 */
[----:B------:R-:W-:Y:S05]  /*10720*/  @!P0 BRA `(.L_x_367) ;  /* 0x0000000000048947 */ /* 0x000fea0003800000 */
[----:B------:R-:W-:Y:S01]  /*10730*/  BPT.TRAP 0x1 ;  /* 0x000000040000795c */ /* 0x000fe20000300000 */
.L_x_367:
[----:B0-----:R-:W2:Y:S04]  /*10740*/  LDL R3, [R1] ;  /* 0x0000000001037983 */ /* 0x001ea80000100800 */
[----:B------:R-:W3:Y:S01]  /*10750*/  LDL.LU R7, [R1+0xc] ;  /* 0x00000c0001077983 */ /* 0x000ee20000300800 */
[----:B------:R-:W-:-:S04]  /*10760*/  VIADD R2, R0, 0x29840 ;  /* 0x0002984000027836 */ /* 0x000fc80000000000 */
[C---:B--2---:R-:W-:Y:S02]  /*10770*/  IMAD R6, R3.reuse, 0x8, R2 ;  /* 0x0000000803067824 */ /* 0x044fe400078e0202 */
[----:B------:R-:W-:Y:S01]  /*10780*/  VIADD R3, R3, 0x1 ;  /* 0x0000000103037836 */ /* 0x000fe20000000000 */
[----:B---3--:R-:W-:-:S04]  /*10790*/  SHF.L.U32 R5, R7, 0x1f, RZ ;  /* 0x0000001f07057819 */ /* 0x008fc800000006ff */
[C---:B------:R-:W-:Y:S01]  /*107a0*/  ISETP.NE.AND P2, PT, R3.reuse, 0x2, PT ;  /* 0x000000020300780c */ /* 0x040fe20003f45270 */
[----:B------:R-:W0:Y:S03]  /*107b0*/  SYNCS.PHASECHK.TRANS64.TRYWAIT P1, [R6+URZ], R5 ;  /* 0x00000005060075a7 */ /* 0x000e26000802017f */
[----:B------:R-:W-:Y:S02]  /*107c0*/  SEL R4, RZ, 0x1, P2 ;  /* 0x00000001ff047807 */ /* 0x000fe40001000000 */
[----:B------:R-:W-:Y:S02]  /*107d0*/  SEL R3, R3, RZ, P2 ;  /* 0x000000ff03037207 */ /* 0x000fe40001000000 */
[----:B------:R-:W-:-:S03]  /*107e0*/  LOP3.LUT R4, R7, R4, RZ, 0x3c, !PT ;  /* 0x0000000407047212 */ /* 0x000fc600078e3cff */
[----:B------:R-:W-:Y:S01]  /*107f0*/  IMAD R7, R3, 0x8, R2 ;  /* 0x0000000803077824 */ /* 0x000fe200078e0202 */
[----:B------:R-:W-:Y:S01]  /*10800*/  SHF.L.U32 R2, R4, 0x1f, RZ ;  /* 0x0000001f04027819 */ /* 0x000fe200000006ff */
[----:B0-----:R-:W-:Y:S06]  /*10810*/  @!P1 BRA `(.L_x_368) ;  /* 0x0000000800309947 */ /* 0x001fec0003800000 */
.L_x_399:
[----:B------:R-:W1:Y:S02]  /*10820*/  SYNCS.PHASECHK.TRANS64.TRYWAIT P1, [R7+URZ], R2 ;  /* 0x00000002070075a7 */ /* 0x000e64000802017f */
[----:B-1----:R-:W-:Y:S05]  /*10830*/  @!P1 BRA `(.L_x_369) ;  /* 0x00000008003c9947 */ /* 0x002fea0003800000 */
.L_x_400:
[----:B------:R-:W-:Y:S05]  /*10840*/  @!P0 BRA `(.L_x_370) ;  /* 0x0000000000048947 */ /* 0x000fea0003800000 */
[----:B------:R-:W-:Y:S01]  /*10850*/  BPT.TRAP 0x1 ;  /* 0x000000040000795c */ /* 0x000fe20000300000 */
.L_x_370:
[----:B------:R-:W2:Y:S02]  /*10860*/  LDL.LU R4, [R1] ;  /* 0x0000000001047983 */ /* 0x000ea40000300800 */
[----:B--2---:R-:W-:-:S04]  /*10870*/  IMAD R4, R4, 0x8, R0 ;  /* 0x0000000804047824 */ /* 0x004fc800078e0200 */
[----:B------:R-:W2:Y:S02]  /*10880*/  SYNCS.PHASECHK.TRANS64.TRYWAIT P1, [R4+URZ+0x29860], R5 ;  /* 0x02986005040075a7 */ /* 0x000ea4000802017f */
[----:B--2---:R-:W-:Y:S05]  /*10890*/  @!P1 BRA `(.L_x_371) ;  /* 0x0000000800389947 */ /* 0x004fea0003800000 */
.L_x_401:
[----:B------:R-:W-:Y:S05]  /*108a0*/  @!P0 BRA `(.L_x_372) ;  /* 0x0000000000048947 */ /* 0x000fea0003800000 */
[----:B------:R-:W-:Y:S01]  /*108b0*/  BPT.TRAP 0x1 ;  /* 0x000000040000795c */ /* 0x000fe20000300000 */
.L_x_372:
[----:B------:R-:W-:-:S04]  /*108c0*/  IMAD R3, R3, 0x8, R0 ;  /* 0x0000000803037824 */ /* 0x000fc800078e0200 */
[----:B------:R-:W3:Y:S02]  /*108d0*/  SYNCS.PHASECHK.TRANS64.TRYWAIT P1, [R3+URZ+0x29860], R2 ;  /* 0x02986002030075a7 */ /* 0x000ee4000802017f */
[----:B---3--:R-:W-:Y:S05]  /*108e0*/  @!P1 BRA `(.L_x_373) ;  /* 0x0000000800389947 */ /* 0x008fea0003800000 */
.L_x_402:
[----:B------:R-:W-:Y:S05]  /*108f0*/  @!P0 BRA `(.L_x_374) ;  /* 0x0000000000048947 */ /* 0x000fea0003800000 */
[----:B------:R-:W-:Y:S01]  /*10900*/  BPT.TRAP 0x1 ;  /* 0x000000040000795c */ /* 0x000fe20000300000 */
.L_x_374:
[----:B------:R-:W4:Y:S02]  /*10910*/  SYNCS.PHASECHK.TRANS64.TRYWAIT P0, [R4+URZ+0x29880], R5 ;  /* 0x02988005040075a7 */ /* 0x000f24000800017f */
[----:B----4-:R-:W-:Y:S05]  /*10920*/  @!P0 BRA `(.L_x_375) ;  /* 0x00000008003c8947 */ /* 0x010fea0003800000 */
.L_x_376:
[----:B------:R0:W0:Y:S02]  /*10930*/  SYNCS.PHASECHK.TRANS64.TRYWAIT P0, [R3+URZ+0x29880], R2 ;  /* 0x02988002030075a7 */ /* 0x000024000800017f */
[----:B0-----:R-:W-:Y:S05]  /*10940*/  @!P0 NANOSLEEP.SYNCS 0x989680 ;  /* 0x009896800000895d */ /* 0x001fea0003900000 */
[----:B------:R-:W0:Y:S02]  /*10950*/  @!P0 SYNCS.PHASECHK.TRANS64 P0, [R3+URZ+0x29880], R2 ;  /* 0x02988002030085a7 */ /* 0x000e24000800007f */
[----:B0-----:R-:W-:Y:S05]  /*10960*/  @!P0 BRA `(.L_x_376) ;  /* 0xfffffffc00f08947 */ /* 0x001fea000383ffff */
.L_x_365:
[----:B------:R-:W-:Y:S05]  /*10970*/  BSYNC B0 ;  /* 0x0000000000007941 */ /* 0x000fea0003800000 */
.L_x_364:
[----:B------:R-:W-:Y:S05]  /*10980*/  EXIT ;  /* 0x000000000000794d */ /* 0x000fea0003800000 */
.L_x_250:
[----:B0-----:R0:W1:Y:S02]  /*10990*/  SYNCS.PHASECHK.TRANS64.TRYWAIT P1, [R3+URZ+0x29800], R10 ;  /* 0x0298000a030075a7 */ /* 0x001064000802017f */
[----:B-1----:R-:W-:Y:S05]  /*109a0*/  @!P1 NANOSLEEP.SYNCS 0x989680 ;  /* 0x009896800000995d */ /* 0x002fea0003900000 */
[----:B------:R-:W1:Y:S02]  /*109b0*/  @!P1 SYNCS.PHASECHK.TRANS64 P1, [R3+URZ+0x29800], R10 ;  /* 0x0298000a030095a7 */ /* 0x000e64000802007f */
[----:B-1----:R-:W-:Y:S05]  /*109c0*/  @!P1 BRA `(.L_x_250) ;  /* 0xfffffffc00f09947 */ /* 0x002fea000383ffff */
[----:B------:R-:W-:Y:S05]  /*109d0*/  BRA `(.L_x_377) ;  /* 0xffffff0c00f87947 */ /* 0x000fea000383ffff */
.L_x_254:
[----:B--2---:R2:W3:Y:S02]  /*109e0*/  SYNCS.PHASECHK.TRANS64.TRYWAIT P1, [R5+URZ+0x29830], R6 ;  /* 0x02983006050075a7 */ /* 0x0044e4000802017f */
[----:B---3--:R-:W-:Y:S05]  /*109f0*/  @!P1 NANOSLEEP.SYNCS 0x989680 ;  /* 0x009896800000995d */ /* 0x008fea0003900000 */
[----:B------:R-:W3:Y:S02]  /*10a00*/  @!P1 SYNCS.PHASECHK.TRANS64 P1, [R5+URZ+0x29830], R6 ;  /* 0x02983006050095a7 */ /* 0x000ee4000802007f */
[----:B---3--:R-:W-:Y:S05]  /*10a10*/  @!P1 BRA `(.L_x_254) ;  /* 0xfffffffc00f09947 */ /* 0x008fea000383ffff */
[----:B------:R-:W-:Y:S05]  /*10a20*/  BRA `(.L_x_253) ;  /* 0xffffff1000207947 */ /* 0x000fea000383ffff */
.L_x_259:
[----:B-1----:R-:W-:-:S04]  /*10a30*/  IMAD.U32 R4, RZ, RZ, UR6 ;  /* 0x00000006ff047e24 */ /* 0x002fc8000f8e00ff */
[----:B------:R1:W2:Y:S03]  /*10a40*/  SYNCS.PHASECHK.TRANS64.TRYWAIT P1, [R4+URZ+0x29830], R3 ;  /* 0x02983003040075a7 */ /* 0x0002a6000802017f */
[----:B--2---:R-:W-:Y:S05]  /*10a50*/  @!P1 NANOSLEEP.SYNCS 0x989680 ;  /* 0x009896800000995d */ /* 0x004fea0003900000 */
[----:B------:R-:W2:Y:S02]  /*10a60*/  @!P1 SYNCS.PHASECHK.TRANS64 P1, [R4+URZ+0x29830], R3 ;  /* 0x02983003040095a7 */ /* 0x000ea4000802007f */
[----:B--2---:R-:W-:Y:S05]  /*10a70*/  @!P1 BRA `(.L_x_259) ;  /* 0xfffffffc00ec9947 */ /* 0x004fea000383ffff */
[----:B------:R-:W-:Y:S05]  /*10a80*/  BRA `(.L_x_256) ;  /* 0xffffff4c00587947 */ /* 0x000fea000383ffff */
.L_x_263:
[----:B-1----:R-:W-:-:S04]  /*10a90*/  IMAD.U32 R4, RZ, RZ, UR6 ;  /* 0x00000006ff047e24 */ /* 0x002fc8000f8e00ff */
[----:B------:R1:W2:Y:S03]  /*10aa0*/  SYNCS.PHASECHK.TRANS64.TRYWAIT P1, [R4+URZ+0x29850], R3 ;  /* 0x02985003040075a7 */ /* 0x0002a6000802017f */
[----:B--2---:R-:W-:Y:S05]  /*10ab0*/  @!P1 NANOSLEEP.SYNCS 0x989680 ;  /* 0x009896800000995d */ /* 0x004fea0003900000 */
[----:B------:R-:W2:Y:S02]  /*10ac0*/  @!P1 SYNCS.PHASECHK.TRANS64 P1, [R4+URZ+0x29850], R3 ;  /* 0x02985003040095a7 */ /* 0x000ea4000802007f */
[----:B--2---:R-:W-:Y:S05]  /*10ad0*/  @!P1 BRA `(.L_x_263) ;  /* 0xfffffffc00ec9947 */ /* 0x004fea000383ffff */
[----:B------:R-:W-:Y:S05]  /*10ae0*/  BRA `(.L_x_260) ;  /* 0xffffff5800647947 */ /* 0x000fea000383ffff */
.L_x_269:
[----:B-1----:R1:W2:Y:S02]  /*10af0*/  SYNCS.PHASECHK.TRANS64.TRYWAIT P1, [R15+URZ+0x29850], R0 ;  /* 0x029850000f0075a7 */ /* 0x0022a4000802017f */
[----:B--2---:R-:W-:Y:S05]  /*10b00*/  @!P1 NANOSLEEP.SYNCS 0x989680 ;  /* 0x009896800000995d */ /* 0x004fea0003900000 */
[----:B------:R-:W2:Y:S02]  /*10b10*/  @!P1 SYNCS.PHASECHK.TRANS64 P1, [R15+URZ+0x29850], R0 ;  /* 0x029850000f0095a7 */ /* 0x000ea4000802007f */
[----:B--2---:R-:W-:Y:S05]  /*10b20*/  @!P1 BRA `(.L_x_269) ;  /* 0xfffffffc00f09947 */ /* 0x004fea000383ffff */
[----:B------:R-:W-:Y:S05]  /*10b30*/  BRA `(.L_x_268) ;  /* 0xffffff8000ec7947 */ /* 0x000fea000383ffff */
.L_x_309:
[----:B------:R-:W-:Y:S02]  /*10b40*/  IMAD.MOV.U32 R13, RZ, RZ, R4 ;  /* 0x000000ffff0d7224 */ /* 0x000fe400078e0004 */
[----:B------:R-:W-:Y:S02]  /*10b50*/  IMAD.MOV.U32 R12, RZ, RZ, RZ ;  /* 0x000000ffff0c7224 */ /* 0x000fe400078e00ff */
[----:B------:R-:W-:Y:S02]  /*10b60*/  IMAD.MOV.U32 R11, RZ, RZ, 0x1f ;  /* 0x0000001fff0b7424 */ /* 0x000fe400078e00ff */
[----:B------:R-:W-:-:S07]  /*10b70*/  IMAD.MOV.U32 R15, RZ, RZ, -0x1 ;  /* 0xffffffffff0f7424 */ /* 0x000fce00078e00ff */
[----:B0-----:R-:W-:Y:S05]  /*10b80*/  WARPSYNC.COLLECTIVE R15, `(.L_x_378) ;  /* 0x000000000f087348 */ /* 0x001fea0003c00000 */
[----:B------:R1:W2:Y:S02]  /*10b90*/  SHFL.IDX P6, R14, R13, R12, R11 ;  /* 0x0000000c0d0e7389 */ /* 0x0002a400000c000b */
[----:B012---:R-:W-:Y:S01]  /*10ba0*/  ENDCOLLECTIVE ;  /* 0x000000000000791b */ /* 0x007fe20003800000 */
.L_x_378:
[----:B------:R-:W-:Y:S05]  /*10bb0*/  BRA `(.L_x_379) ;  /* 0xffffffcc00687947 */ /* 0x000fea000383ffff */
.L_x_311:
[----:B------:R-:W-:Y:S01]  /*10bc0*/  BSSY B0, `(.L_x_380) ;  /* 0x0000006000007945 */ /* 0x000fe20003800000 */
[----:B------:R-:W-:-:S07]  /*10bd0*/  IMAD.MOV.U32 R15, RZ, RZ, -0x1 ;  /* 0xffffffffff0f7424 */ /* 0x000fce00078e00ff */
[----:B-1----:R-:W-:Y:S05]  /*10be0*/  WARPSYNC.COLLECTIVE R15, `(.L_x_381) ;  /* 0x000000000f0c7348 */ /* 0x002fea0003c00000 */
[----:B------:R-:W-:Y:S02]  /*10bf0*/  ELECT P6, UR62, PT ;  /* 0x00000000003e782f */ /* 0x000fe400038c0000 */
[----:B------:R-:W-:Y:S01]  /*10c00*/  MOV R14, UR62 ;  /* 0x0000003e000e7c02 */ /* 0x000fe20008000f00 */
[----:B-1----:R-:W-:Y:S10]  /*10c10*/  ENDCOLLECTIVE ;  /* 0x000000000000791b */ /* 0x002ff40003800000 */
.L_x_381:
[----:B------:R-:W-:Y:S05]  /*10c20*/  BSYNC B0 ;  /* 0x0000000000007941 */ /* 0x000fea0003800000 */
.L_x_380:
[----:B------:R-:W-:Y:S05]  /*10c30*/  BRA `(.L_x_382) ;  /* 0xffffffcc00687947 */ /* 0x000fea000383ffff */
.L_x_314:
[----:B0-----:R0:W2:Y:S02]  /*10c40*/  SYNCS.PHASECHK.TRANS64.TRYWAIT P2, [R2+URZ+0x29880], R3 ;  /* 0x02988003020075a7 */ /* 0x0010a4000804017f */
[----:B--2---:R-:W-:Y:S05]  /*10c50*/  @!P2 NANOSLEEP.SYNCS 0x989680 ;  /* 0x009896800000a95d */ /* 0x004fea0003900000 */
[----:B------:R-:W2:Y:S02]  /*10c60*/  @!P2 SYNCS.PHASECHK.TRANS64 P2, [R2+URZ+0x29880], R3 ;  /* 0x029880030200a5a7 */ /* 0x000ea4000804007f */
[----:B--2---:R-:W-:Y:S05]  /*10c70*/  @!P2 BRA `(.L_x_314) ;  /* 0xfffffffc00f0a947 */ /* 0x004fea000383ffff */
[----:B------:R-:W-:Y:S05]  /*10c80*/  BRA `(.L_x_383) ;  /* 0xffffffcc00c47947 */ /* 0x000fea000383ffff */
.L_x_316:
[----:B-1----:R1:W2:Y:S02]  /*10c90*/  SYNCS.PHASECHK.TRANS64.TRYWAIT P2, [R2+URZ+0x29840], R3 ;  /* 0x02984003020075a7 */ /* 0x0022a4000804017f */
[----:B--2---:R-:W-:Y:S05]  /*10ca0*/  @!P2 NANOSLEEP.SYNCS 0x989680 ;  /* 0x009896800000a95d */ /* 0x004fea0003900000 */
[----:B------:R-:W2:Y:S02]  /*10cb0*/  @!P2 SYNCS.PHASECHK.TRANS64 P2, [R2+URZ+0x29840], R3 ;  /* 0x029840030200a5a7 */ /* 0x000ea4000804007f */
[----:B--2---:R-:W-:Y:S05]  /*10cc0*/  @!P2 BRA `(.L_x_316) ;  /* 0xfffffffc00f0a947 */ /* 0x004fea000383ffff */
[----:B------:R-:W-:Y:S05]  /*10cd0*/  BRA `(.L_x_384) ;  /* 0xffffffd000207947 */ /* 0x000fea000383ffff */
.L_x_319:
[----:B--2---:R-:W-:-:S04]  /*10ce0*/  IMAD.U32 R3, RZ, RZ, UR41 ;  /* 0x00000029ff037e24 */ /* 0x004fc8000f8e00ff */
[----:B------:R2:W3:Y:S03]  /*10cf0*/  SYNCS.PHASECHK.TRANS64.TRYWAIT P0, [R3+URZ+0x29820], R2 ;  /* 0x02982002030075a7 */ /* 0x0004e6000800017f */
[----:B---3--:R-:W-:Y:S05]  /*10d00*/  @!P0 NANOSLEEP.SYNCS 0x989680 ;  /* 0x009896800000895d */ /* 0x008fea0003900000 */
[----:B------:R-:W3:Y:S02]  /*10d10*/  @!P0 SYNCS.PHASECHK.TRANS64 P0, [R3+URZ+0x29820], R2 ;  /* 0x02982002030085a7 */ /* 0x000ee4000800007f */
[----:B---3--:R-:W-:Y:S05]  /*10d20*/  @!P0 BRA `(.L_x_319) ;  /* 0xfffffffc00ec8947 */ /* 0x008fea000383ffff */
[----:B------:R-:W-:Y:S05]  /*10d30*/  BRA `(.L_x_385) ;  /* 0xffffffd4003c7947 */ /* 0x000fea000383ffff */
.L_x_325:
[----:B-1----:R1:W3:Y:S02]  /*10d40*/  SYNCS.PHASECHK.TRANS64.TRYWAIT P0, [R4+URZ+0x29880], R3 ;  /* 0x02988003040075a7 */ /* 0x0022e4000800017f */
[----:B---3--:R-:W-:Y:S05]  /*10d50*/  @!P0 NANOSLEEP.SYNCS 0x989680 ;  /* 0x009896800000895d */ /* 0x008fea0003900000 */
[----:B------:R-:W3:Y:S02]  /*10d60*/  @!P0 SYNCS.PHASECHK.TRANS64 P0, [R4+URZ+0x29880], R3 ;  /* 0x02988003040085a7 */ /* 0x000ee4000800007f */
[----:B---3--:R-:W-:Y:S05]  /*10d70*/  @!P0 BRA `(.L_x_325) ;  /* 0xfffffffc00f08947 */ /* 0x008fea000383ffff */
[----:B------:R-:W-:Y:S05]  /*10d80*/  BRA `(.L_x_386) ;  /* 0xffffffd400f07947 */ /* 0x000fea000383ffff */
.L_x_330:
[----:B--2---:R2:W3:Y:S02]  /*10d90*/  SYNCS.PHASECHK.TRANS64.TRYWAIT P0, [R4+URZ+0x29840], R3 ;  /* 0x02984003040075a7 */ /* 0x0044e4000800017f */
[----:B---3--:R-:W-:Y:S05]  /*10da0*/  @!P0 NANOSLEEP.SYNCS 0x989680 ;  /* 0x009896800000895d */ /* 0x008fea0003900000 */
[----:B------:R-:W3:Y:S02]  /*10db0*/  @!P0 SYNCS.PHASECHK.TRANS64 P0, [R4+URZ+0x29840], R3 ;  /* 0x02984003040085a7 */ /* 0x000ee4000800007f */
[----:B---3--:R-:W-:Y:S05]  /*10dc0*/  @!P0 BRA `(.L_x_330) ;  /* 0xfffffffc00f08947 */ /* 0x008fea000383ffff */
[----:B------:R-:W-:Y:S05]  /*10dd0*/  BRA `(.L_x_387) ;  /* 0xffffffd800787947 */ /* 0x000fea000383ffff */
.L_x_338:
[----:B---3--:R-:W3:Y:S02]  /*10de0*/  LDL R3, [R1+0x4] ;  /* 0x0000040001037983 */ /* 0x008ee40000100800 */
[----:B---3--:R3:W4:Y:S02]  /*10df0*/  SYNCS.PHASECHK.TRANS64.TRYWAIT P2, [R3+URZ+0x29870], R2 ;  /* 0x02987002030075a7 */ /* 0x008724000804017f */
[----:B----4-:R-:W-:Y:S05]  /*10e00*/  @!P2 NANOSLEEP.SYNCS 0x989680 ;  /* 0x009896800000a95d */ /* 0x010fea0003900000 */
[----:B------:R-:W4:Y:S02]  /*10e10*/  @!P2 SYNCS.PHASECHK.TRANS64 P2, [R3+URZ+0x29870], R2 ;  /* 0x029870020300a5a7 */ /* 0x000f24000804007f */
[----:B----4-:R-:W-:Y:S05]  /*10e20*/  @!P2 BRA `(.L_x_338) ;  /* 0xfffffffc00eca947 */ /* 0x010fea000383ffff */
[----:B------:R-:W-:Y:S05]  /*10e30*/  BRA `(.L_x_388) ;  /* 0xffffffdc00a07947 */ /* 0x000fea000383ffff */
.L_x_340:
[----:B-1----:R-:W3:Y:S02]  /*10e40*/  LDL R4, [R1+0x4] ;  /* 0x0000040001047983 */ /* 0x002ee40000100800 */
[----:B---3--:R1:W3:Y:S02]  /*10e50*/  SYNCS.PHASECHK.TRANS64.TRYWAIT P2, [R4+URZ+0x29860], R3 ;  /* 0x02986003040075a7 */ /* 0x0082e4000804017f */
[----:B---3--:R-:W-:Y:S05]  /*10e60*/  @!P2 NANOSLEEP.SYNCS 0x989680 ;  /* 0x009896800000a95d */ /* 0x008fea0003900000 */
[----:B------:R-:W3:Y:S02]  /*10e70*/  @!P2 SYNCS.PHASECHK.TRANS64 P2, [R4+URZ+0x29860], R3 ;  /* 0x029860030400a5a7 */ /* 0x000ee4000804007f */
[----:B---3--:R-:W-:Y:S05]  /*10e80*/  @!P2 BRA `(.L_x_340) ;  /* 0xfffffffc00eca947 */ /* 0x008fea000383ffff */
[----:B------:R-:W-:Y:S05]  /*10e90*/  BRA `(.L_x_389) ;  /* 0xffffffdc00a87947 */ /* 0x000fea000383ffff */
.L_x_347:
[----:B--2---:R2:W3:Y:S02]  /*10ea0*/  SYNCS.PHASECHK.TRANS64.TRYWAIT P0, [R20+URZ+0x29870], R3 ;  /* 0x02987003140075a7 */ /* 0x0044e4000800017f */
[----:B---3--:R-:W-:Y:S05]  /*10eb0*/  @!P0 NANOSLEEP.SYNCS 0x989680 ;  /* 0x009896800000895d */ /* 0x008fea0003900000 */
[----:B------:R-:W3:Y:S02]  /*10ec0*/  @!P0 SYNCS.PHASECHK.TRANS64 P0, [R20+URZ+0x29870], R3 ;  /* 0x02987003140085a7 */ /* 0x000ee4000800007f */
[----:B---3--:R-:W-:Y:S05]  /*10ed0*/  @!P0 BRA `(.L_x_347) ;  /* 0xfffffffc00f08947 */ /* 0x008fea000383ffff */
[----:B------:R-:W-:Y:S05]  /*10ee0*/  BRA `(.L_x_390) ;  /* 0xffffffe400747947 */ /* 0x000fea000383ffff */
.L_x_349:
[----:B--2---:R2:W3:Y:S02]  /*10ef0*/  SYNCS.PHASECHK.TRANS64.TRYWAIT P0, [R20+URZ+0x29860], R3 ;  /* 0x02986003140075a7 */ /* 0x0044e4000800017f */
[----:B---3--:R-:W-:Y:S05]  /*10f00*/  @!P0 NANOSLEEP.SYNCS 0x989680 ;  /* 0x009896800000895d */ /* 0x008fea0003900000 */
[----:B------:R-:W3:Y:S02]  /*10f10*/  @!P0 SYNCS.PHASECHK.TRANS64 P0, [R20+URZ+0x29860], R3 ;  /* 0x02986003140085a7 */ /* 0x000ee4000800007f */
[----:B---3--:R-:W-:Y:S05]  /*10f20*/  @!P0 BRA `(.L_x_349) ;  /* 0xfffffffc00f08947 */ /* 0x008fea000383ffff */
[----:B------:R-:W-:Y:S05]  /*10f30*/  BRA `(.L_x_391) ;  /* 0xffffffe4007c7947 */ /* 0x000fea000383ffff */
.L_x_362:
[----:B0-----:R0:W1:Y:S02]  /*10f40*/  SYNCS.PHASECHK.TRANS64.TRYWAIT P0, [R0+URZ+0x29820], R3 ;  /* 0x02982003000075a7 */ /* 0x001064000800017f */
[----:B-1----:R-:W-:Y:S05]  /*10f50*/  @!P0 NANOSLEEP.SYNCS 0x989680 ;  /* 0x009896800000895d */ /* 0x002fea0003900000 */
[----:B------:R-:W1:Y:S02]  /*10f60*/  @!P0 SYNCS.PHASECHK.TRANS64 P0, [R0+URZ+0x29820], R3 ;  /* 0x02982003000085a7 */ /* 0x000e64000800007f */
[----:B-1----:R-:W-:Y:S05]  /*10f70*/  @!P0 BRA `(.L_x_362) ;  /* 0xfffffffc00f08947 */ /* 0x002fea000383ffff */
[----:B------:R-:W-:Y:S05]  /*10f80*/  BRA `(.L_x_392) ;  /* 0xfffffff400a07947 */ /* 0x000fea000383ffff */
.L_x_363:
[----:B------:R-:W1:Y:S01]  /*10f90*/  S2R R2, SR_TID.X ;  /* 0x0000000000027919 */ /* 0x000e620000002100 */
[----:B------:R-:W-:Y:S01]  /*10fa0*/  BSSY B0, `(.L_x_393) ;  /* 0x000000a000007945 */ /* 0x000fe20003800000 */
[----:B------:R-:W-:Y:S02]  /*10fb0*/  IMAD.MOV.U32 R12, RZ, RZ, RZ ;  /* 0x000000ffff0c7224 */ /* 0x000fe400078e00ff */
[----:B------:R-:W-:Y:S02]  /*10fc0*/  IMAD.MOV.U32 R11, RZ, RZ, 0x1f ;  /* 0x0000001fff0b7424 */ /* 0x000fe400078e00ff */
[----:B------:R-:W-:Y:S01]  /*10fd0*/  IMAD.MOV.U32 R15, RZ, RZ, -0x1 ;  /* 0xffffffffff0f7424 */ /* 0x000fe200078e00ff */
[----:B-1----:R-:W-:-:S04]  /*10fe0*/  SHF.R.U32.HI R2, RZ, 0x5, R2 ;  /* 0x00000005ff027819 */ /* 0x002fc80000011602 */
[----:B------:R-:W-:-:S05]  /*10ff0*/  LOP3.LUT R2, R2, 0x3, RZ, 0xc0, !PT ;  /* 0x0000000302027812 */ /* 0x000fca00078ec0ff */
[----:B------:R-:W-:-:S07]  /*11000*/  IMAD.MOV.U32 R13, RZ, RZ, R2 ;  /* 0x000000ffff0d7224 */ /* 0x000fce00078e0002 */
[----:B0-----:R-:W-:Y:S05]  /*11010*/  WARPSYNC.COLLECTIVE R15, `(.L_x_394) ;  /* 0x000000000f087348 */ /* 0x001fea0003c00000 */
[----:B------:R1:W2:Y:S02]  /*11020*/  SHFL.IDX P6, R14, R13, R12, R11 ;  /* 0x0000000c0d0e7389 */ /* 0x0002a400000c000b */
[----:B012---:R-:W-:Y:S01]  /*11030*/  ENDCOLLECTIVE ;  /* 0x000000000000791b */ /* 0x007fe20003800000 */
.L_x_394:
[----:B------:R-:W-:Y:S05]  /*11040*/  BSYNC B0 ;  /* 0x0000000000007941 */ /* 0x000fea0003800000 */
.L_x_393:
[----:B------:R-:W-:Y:S05]  /*11050*/  BRA `(.L_x_395) ;  /* 0xfffffff400887947 */ /* 0x000fea000383ffff */
.L_x_366:
[----:B------:R-:W-:Y:S01]  /*11060*/  BSSY B1, `(.L_x_396) ;  /* 0x0000006000017945 */ /* 0x000fe20003800000 */
[----:B------:R-:W-:-:S07]  /*11070*/  IMAD.MOV.U32 R15, RZ, RZ, -0x1 ;  /* 0xffffffffff0f7424 */ /* 0x000fce00078e00ff */
[----:B01----:R-:W-:Y:S05]  /*11080*/  WARPSYNC.COLLECTIVE R15, `(.L_x_397) ;  /* 0x000000000f0c7348 */ /* 0x003fea0003c00000 */
[----:B------:R-:W-:Y:S02]  /*11090*/  ELECT P6, UR62, PT ;  /* 0x00000000003e782f */ /* 0x000fe400038c0000 */
[----:B------:R-:W-:Y:S01]  /*110a0*/  MOV R14, UR62 ;  /* 0x0000003e000e7c02 */ /* 0x000fe20008000f00 */
[----:B01----:R-:W-:Y:S10]  /*110b0*/  ENDCOLLECTIVE ;  /* 0x000000000000791b */ /* 0x003ff40003800000 */
.L_x_397:
[----:B------:R-:W-:Y:S05]  /*110c0*/  BSYNC B1 ;  /* 0x0000000000017941 */ /* 0x000fea0003800000 */
.L_x_396:
[----:B------:R-:W-:Y:S05]  /*110d0*/  BRA `(.L_x_398) ;  /* 0xfffffff400807947 */ /* 0x000fea000383ffff */
.L_x_368:
[----:B0-----:R0:W1:Y:S02]  /*110e0*/  SYNCS.PHASECHK.TRANS64.TRYWAIT P1, [R6+URZ], R5 ;  /* 0x00000005060075a7 */ /* 0x001064000802017f */
[----:B-1----:R-:W-:Y:S05]  /*110f0*/  @!P1 NANOSLEEP.SYNCS 0x989680 ;  /* 0x009896800000995d */ /* 0x002fea0003900000 */
[----:B------:R-:W1:Y:S02]  /*11100*/  @!P1 SYNCS.PHASECHK.TRANS64 P1, [R6+URZ], R5 ;  /* 0x00000005060095a7 */ /* 0x000e64000802007f */
[----:B-1----:R-:W-:Y:S05]  /*11110*/  @!P1 BRA `(.L_x_368) ;  /* 0xfffffffc00f09947 */ /* 0x002fea000383ffff */
[----:B------:R-:W-:Y:S05]  /*11120*/  BRA `(.L_x_399) ;  /* 0xfffffff400bc7947 */ /* 0x000fea000383ffff */
.L_x_369:
[----:B-1----:R1:W2:Y:S02]  /*11130*/  SYNCS.PHASECHK.TRANS64.TRYWAIT P1, [R7+URZ], R2 ;  /* 0x00000002070075a7 */ /* 0x0022a4000802017f */
[----:B--2---:R-:W-:Y:S05]  /*11140*/  @!P1 NANOSLEEP.SYNCS 0x989680 ;  /* 0x009896800000995d */ /* 0x004fea0003900000 */
[----:B------:R-:W2:Y:S02]  /*11150*/  @!P1 SYNCS.PHASECHK.TRANS64 P1, [R7+URZ], R2 ;  /* 0x00000002070095a7 */ /* 0x000ea4000802007f */
[----:B--2---:R-:W-:Y:S05]  /*11160*/  @!P1 BRA `(.L_x_369) ;  /* 0xfffffffc00f09947 */ /* 0x004fea000383ffff */
[----:B------:R-:W-:Y:S05]  /*11170*/  BRA `(.L_x_400) ;  /* 0xfffffff400b07947 */ /* 0x000fea000383ffff */
.L_x_371:
[----:B--2---:R2:W3:Y:S02]  /*11180*/  SYNCS.PHASECHK.TRANS64.TRYWAIT P1, [R4+URZ+0x29860], R5 ;  /* 0x02986005040075a7 */ /* 0x0044e4000802017f */
[----:B---3--:R-:W-:Y:S05]  /*11190*/  @!P1 NANOSLEEP.SYNCS 0x989680 ;  /* 0x009896800000995d */ /* 0x008fea0003900000 */
[----:B------:R-:W3:Y:S02]  /*111a0*/  @!P1 SYNCS.PHASECHK.TRANS64 P1, [R4+URZ+0x29860], R5 ;  /* 0x02986005040095a7 */ /* 0x000ee4000802007f */
[----:B---3--:R-:W-:Y:S05]  /*111b0*/  @!P1 BRA `(.L_x_371) ;  /* 0xfffffffc00f09947 */ /* 0x008fea000383ffff */
[----:B------:R-:W-:Y:S05]  /*111c0*/  BRA `(.L_x_401) ;  /* 0xfffffff400b47947 */ /* 0x000fea000383ffff */
.L_x_373:
[----:B---3--:R3:W4:Y:S02]  /*111d0*/  SYNCS.PHASECHK.TRANS64.TRYWAIT P1, [R3+URZ+0x29860], R2 ;  /* 0x02986002030075a7 */ /* 0x008724000802017f */
[----:B----4-:R-:W-:Y:S05]  /*111e0*/  @!P1 NANOSLEEP.SYNCS 0x989680 ;  /* 0x009896800000995d */ /* 0x010fea0003900000 */
[----:B------:R-:W4:Y:S02]  /*111f0*/  @!P1 SYNCS.PHASECHK.TRANS64 P1, [R3+URZ+0x29860], R2 ;  /* 0x02986002030095a7 */ /* 0x000f24000802007f */
[----:B----4-:R-:W-:Y:S05]  /*11200*/  @!P1 BRA `(.L_x_373) ;  /* 0xfffffffc00f09947 */ /* 0x010fea000383ffff */
[----:B------:R-:W-:Y:S05]  /*11210*/  BRA `(.L_x_402) ;  /* 0xfffffff400b47947 */ /* 0x000fea000383ffff */
.L_x_375:
[----:B----4-:R4:W0:Y:S02]  /*11220*/  SYNCS.PHASECHK.TRANS64.TRYWAIT P0, [R4+URZ+0x29880], R5 ;  /* 0x02988005040075a7 */ /* 0x010824000800017f */
[----:B0-----:R-:W-:Y:S05]  /*11230*/  @!P0 NANOSLEEP.SYNCS 0x989680 ;  /* 0x009896800000895d */ /* 0x001fea0003900000 */
[----:B------:R-:W0:Y:S02]  /*11240*/  @!P0 SYNCS.PHASECHK.TRANS64 P0, [R4+URZ+0x29880], R5 ;  /* 0x02988005040085a7 */ /* 0x000e24000800007f */
[----:B0-----:R-:W-:Y:S05]  /*11250*/  @!P0 BRA `(.L_x_375) ;  /* 0xfffffffc00f08947 */ /* 0x001fea000383ffff */
[----:B------:R-:W-:Y:S05]  /*11260*/  BRA `(.L_x_376) ;  /* 0xfffffff400b07947 */ /* 0x000fea000383ffff */
.L_x_403:
        /* <DEDUP_REMOVED lines=9> */
.L_x_2624:


//--------------------- .text._ZN7cutlass13device_kernelIN5flash11enable_sm90INS1_16FlashAttnFwdSm90INS1_25CollectiveMainloopFwdSm90ILi2EN4cute5tupleIJNS5_1CILi1EEES8_S8_EEENS6_IJNS7_ILi128EEENS7_ILi160EEENS7_ILi192EEEEEELi128ENS_12float_e4m3_tEfNS_4arch4Sm90ELb0ELb0ELb1ELb1ELb0ELb1ELb0ELb1ELb1ELb0ELb0ELb0EEENS1_21CollectiveEpilogueFwdINS6_IJSA_SA_SB_EEES9_NS_10bfloat16_tESG_Li256ELb1ELb0ELb0ELb1EEENS1_36VarlenDynamicPersistentTileSchedulerILi128ELi160ELi256ELi128ELb0ELb0ELb1ELb0ELb1ELb1EEEEEEEEEvNT_6ParamsE --------------------------
	.section	.text._ZN7cutlass13device_kernelIN5flash11enable_sm90INS1_16FlashAttnFwdSm90INS1_25CollectiveMainloopFwdSm90ILi2EN4cute5tupleIJNS5_1CILi1EEES8_S8_EEENS6_IJNS7_ILi128EEENS7_ILi160EEENS7_ILi192EEEEEELi128ENS_12float_e4m3_tEfNS_4arch4Sm90ELb0ELb0ELb1ELb1ELb0ELb1ELb0ELb1ELb1ELb0ELb0ELb0EEENS1_21CollectiveEpilogueFwdINS6_IJSA_SA_SB_EEES9_NS_10bfloat16_tESG_Li256ELb1ELb0ELb0ELb1EEENS1_36VarlenDynamicPersistentTileSchedulerILi128ELi160ELi256ELi128ELb0ELb0ELb1ELb0ELb1ELb1EEEEEEEEEvNT_6ParamsE,"ax",@progbits
	.align	128
.text._ZN7cutlass13device_kernelIN5flash11enable_sm90INS1_16FlashAttnFwdSm90INS1_25CollectiveMainloopFwdSm90ILi2EN4cute5tupleIJNS5_1CILi1EEES8_S8_EEENS6_IJNS7_ILi128EEENS7_ILi160EEENS7_ILi192EEEEEELi128ENS_12float_e4m3_tEfNS_4arch4Sm90ELb0ELb0ELb1ELb1ELb0ELb1ELb0ELb1ELb1ELb0ELb0ELb0EEENS1_21CollectiveEpilogueFwdINS6_IJSA_SA_SB_EEES9_NS_10bfloat16_tESG_Li256ELb1ELb0ELb0ELb1EEENS1_36VarlenDynamicPersistentTileSchedulerILi128ELi160ELi256ELi128ELb0ELb0ELb1ELb0ELb1ELb1EEEEEEEEEvNT_6ParamsE:
        .type           _ZN7cutlass13device_kernelIN5flash11enable_sm90INS1_16FlashAttnFwdSm90INS1_25CollectiveMainloopFwdSm90ILi2EN4cute5tupleIJNS5_1CILi1EEES8_S8_EEENS6_IJNS7_ILi128EEENS7_ILi160EEENS7_ILi192EEEEEELi128ENS_12float_e4m3_tEfNS_4arch4Sm90ELb0ELb0ELb1ELb1ELb0ELb1ELb0ELb1ELb1ELb0ELb0ELb0EEENS1_21CollectiveEpilogueFwdINS6_IJSA_SA_SB_EEES9_NS_10bfloat16_tESG_Li256ELb1ELb0ELb0ELb1EEENS1_36VarlenDynamicPersistentTileSchedulerILi128ELi160ELi256ELi128ELb0ELb0ELb1ELb0ELb1ELb1EEEEEEEEEvNT_6ParamsE,@function
        .size           _ZN7cutlass13device_kernelIN5flash11enable_sm90INS1_16FlashAttnFwdSm90INS1_25CollectiveMainloopFwdSm90ILi2EN4cute5tupleIJNS5_1CILi1EEES8_S8_EEENS6_IJNS7_ILi128EEENS7_ILi160EEENS7_ILi192EEEEEELi128ENS_12float_e4m3_tEfNS_4arch4Sm90ELb0ELb0ELb1ELb1ELb0ELb1ELb0ELb1ELb1ELb0ELb0ELb0EEENS1_21CollectiveEpilogueFwdINS6_IJSA_SA_SB_EEES9_NS_10bfloat16_tESG_Li256ELb1ELb0ELb0ELb1EEENS1_36VarlenDynamicPersistentTileSchedulerILi128ELi160ELi256ELi128ELb0ELb0ELb1ELb0ELb1ELb1EEEEEEEEEvNT_6ParamsE,(.L_x_2625 - _ZN7cutlass13device_kernelIN5flash11enable_sm90INS1_16FlashAttnFwdSm90INS1_25CollectiveMainloopFwdSm90ILi2EN4cute5tupleIJNS5_1CILi1EEES8_S8_EEENS6_IJNS7_ILi128EEENS7_ILi160EEENS7_ILi192EEEEEELi128ENS_12float_e4m3_tEfNS_4arch4Sm90ELb0ELb0ELb1ELb1ELb0ELb1ELb0ELb1ELb1ELb0ELb0ELb0EEENS1_21CollectiveEpilogueFwdINS6_IJSA_SA_SB_EEES9_NS_10bfloat16_tESG_Li256ELb1ELb0ELb0ELb1EEENS1_36VarlenDynamicPersistentTileSchedulerILi128ELi160ELi256ELi128ELb0ELb0ELb1ELb0ELb1ELb1EEEEEEEEEvNT_6ParamsE)
        .other          _ZN7cutlass13device_kernelIN5flash11enable_sm90INS1_16FlashAttnFwdSm90INS1_25CollectiveMainloopFwdSm90ILi2EN4cute5tupleIJNS5_1CILi1EEES8_S8_EEENS6_IJNS7_ILi128EEENS7_ILi160EEENS7_ILi192EEEEEELi128ENS_12float_e4m3_tEfNS_4arch4Sm90ELb0ELb0ELb1ELb1ELb0ELb1ELb0ELb1ELb1ELb0ELb0ELb0EEENS1_21CollectiveEpilogueFwdINS6_IJSA_SA_SB_EEES9_NS_10bfloat16_tESG_Li256ELb1ELb0ELb0ELb1EEENS1_36VarlenDynamicPersistentTileSchedulerILi128ELi160ELi256ELi128ELb0ELb0ELb1ELb0ELb1ELb1EEEEEEEEEvNT_6ParamsE,@"STO_CUDA_ENTRY STV_DEFAULT"
_ZN7cutlass13device_kernelIN5flash11enable_sm90INS1_16FlashAttnFwdSm90INS1_25CollectiveMainloopFwdSm90ILi2EN4cute5tupleIJNS5_1CILi1EEES8_S8_EEENS6_IJNS7_ILi128EEENS7_ILi160EEENS7_ILi192EEEEEELi128ENS_12float_e4m3_tEfNS_4arch4Sm90ELb0ELb0ELb1ELb1ELb0ELb1ELb0ELb1ELb1ELb0ELb0ELb0EEENS1_21CollectiveEpilogueFwdINS6_IJSA_SA_SB_EEES9_NS_10bfloat16_tESG_Li256ELb1ELb0ELb0ELb1EEENS1_36VarlenDynamicPersistentTileSchedulerILi128ELi160ELi256ELi128ELb0ELb0ELb1ELb0ELb1ELb1EEEEEEEEEvNT_6ParamsE:
        /* <DEDUP_REMOVED lines=14> */
[----:B------:R-:W-:Y:S02]  /*00e0*/  UIADD3 UR12, UP3, UR4, 0x570, URZ ;  /* 0x00000570040c7890 */ /* 0x000fe4000ff7e03f */
[----:B------:R-:W-:-:S02]  /*00f0*/  UIADD3 UR4, UP4, UR4, 0x670, URZ ;  /* 0x0000067004047890 */ /* 0x000fc4000ff9e03f */
[----:B------:R-:W-:Y:S02]  /*0100*/  UIADD3.X UR7, URZ, UR5, URZ, UP0, !UPT ;  /* 0x000000053f077290 */ /* 0x000fe400087fe43f */
[----:B------:R-:W-:Y:S02]  /*0110*/  UIADD3.X UR9, URZ, UR5, URZ, UP1, !UPT ;  /* 0x000000053f097290 */ /* 0x000fe40008ffe43f */
[----:B------:R-:W-:Y:S02]  /*0120*/  UIADD3.X UR11, URZ, UR5, URZ, UP2, !UPT ;  /* 0x000000053f0b7290 */ /* 0x000fe400097fe43f */
[----:B------:R-:W-:Y:S02]  /*0130*/  UIADD3.X UR13, URZ, UR5, URZ, UP3, !UPT ;  /* 0x000000053f0d7290 */ /* 0x000fe40009ffe43f */
[----:B------:R-:W-:Y:S01]  /*0140*/  UIADD3.X UR5, URZ, UR5, URZ, UP4, !UPT ;  /* 0x000000053f057290 */ /* 0x000fe2000a7fe43f */
[----:B------:R0:W-:Y:S02]  /*0150*/  UTMACCTL.PF [UR6] ;  /* 0x00000000060079b9 */ /* 0x0001e40008040000 */
[----:B------:R0:W-:Y:S02]  /*0160*/  UTMACCTL.PF [UR8] ;  /* 0x00000000080079b9 */ /* 0x0001e40008040000 */
[----:B------:R0:W-:Y:S02]  /*0170*/  UTMACCTL.PF [UR10] ;  /* 0x000000000a0079b9 */ /* 0x0001e40008040000 */
[----:B------:R0:W-:Y:S02]  /*0180*/  UTMACCTL.PF [UR12] ;  /* 0x000000000c0079b9 */ /* 0x0001e40008040000 */
[----:B------:R0:W-:Y:S02]  /*0190*/  UTMACCTL.PF [UR4] ;  /* 0x00000000040079b9 */ /* 0x0001e40008040000 */
[----:B0-----:R-:W-:Y:S01]  /*01a0*/  NOP ;  /* 0x0000000000007918 */ /* 0x001fe20000000000 */
.L_x_405:
[----:B------:R-:W-:Y:S05]  /*01b0*/  BSYNC B0 ;  /* 0x0000000000007941 */ /* 0x000fea0003800000 */
.L_x_404:
        /* <DEDUP_REMOVED lines=41> */
.L_x_406:
        /* <DEDUP_REMOVED lines=22> */
.L_x_407:
        /* <DEDUP_REMOVED lines=18> */
.L_x_408:
        /* <DEDUP_REMOVED lines=22> */
.L_x_409:
        /* <DEDUP_REMOVED lines=22> */
.L_x_410:
[----:B------:R-:W-:Y:S01]  /*0990*/  PLOP3.LUT P0, PT, PT, PT, UP0, 0x80, 0x0 ;  /* 0x000000000000781c */ /* 0x000fe20003f0f008 */
[----:B------:R-:W-:Y:S01]  /*09a0*/  UMOV UR36, 0x1 ;  /* 0x0000000100247882 */ /* 0x000fe20000000000 */
[----:B------:R-:W-:Y:S01]  /*09b0*/  NOP ;  /* 0x0000000000007918 */ /* 0x000fe20000000000 */
[----:B------:R-:W-:Y:S01]  /*09c0*/  USEL UR36, UR36, 0x2, !UP0 ;  /* 0x0000000224247887 */ /* 0x000fe2000c000000 */
[----:B------:R-:W-:Y:S01]  /*09d0*/  BSSY B8, `(.L_x_411) ;  /* 0x000273f000087945 */ /* 0x000fe20003800000 */
[----:B------:R-:W-:Y:S01]  /*09e0*/  ULDC.64 UR54, c[0x0][0x208] ;  /* 0x0000820000367ab9 */ /* 0x000fe20000000a00 */
[----:B012-4-:R-:W-:Y:S07]  /*09f0*/  BAR.SYNC.DEFER_BLOCKING 0x0 ;  /* 0x0000000000007b1d */ /* 0x017fee0000010000 */
[----:B------:R-:W-:Y:S05]  /*0a00*/  @!P0 BRA `(.L_x_412) ;  /* 0x0000021000008947 */ /* 0x000fea0003800000 */
.L_x_413:
[----:B------:R-:W-:-:S08]  /*0a10*/  NOP ;  /* 0x0000000000007918 */ /* 0x000fd00000000000 */
[----:B------:R-:W0:Y:S02]  /*0a20*/  USETMAXREG.TRY_ALLOC.CTAPOOL UP0, 0xf0 ;  /* 0x000000f0000079c8 */ /* 0x000e240008000600 */
[----:B0-----:R-:W-:-:S13]  /*0a30*/  PLOP3.LUT P0, PT, PT, PT, UP0, 0x80, 0x0 ;  /* 0x000000000000781c */ /* 0x001fda0003f0f008 */
[----:B------:R-:W-:Y:S05]  /*0a40*/  @!P0 BRA `(.L_x_413) ;  /* 0xfffffffc00f08947 */ /* 0x000fea000383ffff */
[----:B------:R-:W2:Y:S01]  /*0a50*/  LDL.LU R0, [R1+0x18] ;  /* 0x0000180001007983 */ /* 0x000ea20000300800 */
[----:B------:R-:W0:Y:S01]  /*0a60*/  S2R R2, SR_TID.X ;  /* 0x0000000000027919 */ /* 0x000e220000002100 */
[----:B------:R-:W1:Y:S01]  /*0a70*/  S2UR UR37, SR_CgaCtaId ;  /* 0x00000000002579c3 */ /* 0x000e620000008800 */
[----:B------:R-:W-:Y:S01]  /*0a80*/  UMOV UR4, 0x400 ;  /* 0x0000040000047882 */ /* 0x000fe20000000000 */
[----:B0-----:R-:W-:-:S06]  /*0a90*/  SHF.R.U32.HI R2, RZ, 0x7, R2 ;  /* 0x00000007ff027819 */ /* 0x001fcc0000011602 */
[----:B------:R-:W-:Y:S06]  /*0aa0*/  BAR.ARV 0x8, 0x120 ;  /* 0x0204800000007b1d */ /* 0x000fec0000002000 */
[----:B------:R-:W-:-:S13]  /*0ab0*/  ISETP.NE.AND P0, PT, R2, 0x1, PT ;  /* 0x000000010200780c */ /* 0x000fda0003f05270 */
[----:B------:R-:W-:Y:S08]  /*0ac0*/  @!P0 BAR.ARV 0x9, 0x100 ;  /* 0x0244000000008b1d */ /* 0x000ff00000002000 */
[----:B------:R-:W-:Y:S01]  /*0ad0*/  BAR.SYNC.DEFER_BLOCKING 0x5, 0x180 ;  /* 0x0146000000007b1d */ /* 0x000fe20000010000 */
[----:B-1----:R-:W-:-:S06]  /*0ae0*/  ULEA UR4, UR37, UR4, 0x18 ;  /* 0x0000000425047291 */ /* 0x002fcc000f8ec03f */
[----:B------:R-:W-:Y:S01]  /*0af0*/  IMAD.U32 R18, RZ, RZ, UR4 ;  /* 0x00000004ff127e24 */ /* 0x000fe2000f8e00ff */
[----:B------:R-:W-:-:S04]  /*0b00*/  ULDC UR4, c[0x0][0xc14] ;  /* 0x0003050000047ab9 */ /* 0x000fc80000000800 */
[----:B------:R-:W0:Y:S01]  /*0b10*/  LDS.128 R144, [R18+0x298d0] ;  /* 0x0298d00012907984 */ /* 0x000e220000000c00 */
[----:B------:R-:W-:Y:S06]  /*0b20*/  BAR.ARV 0x4, 0x180 ;  /* 0x0106000000007b1d */ /* 0x000fec0000002000 */
[----:B--2---:R-:W-:-:S04]  /*0b30*/  LOP3.LUT R0, R0, 0xfffffffb, RZ, 0xc0, !PT ;  /* 0xfffffffb00007812 */ /* 0x004fc800078ec0ff */
[----:B------:R-:W-:-:S05]  /*0b40*/  @P0 LOP3.LUT R0, R0, 0x4, RZ, 0xfc, !PT ;  /* 0x0000000400000812 */ /* 0x000fca00078efcff */
[----:B------:R1:W-:Y:S01]  /*0b50*/  STL [R1+0x18], R0 ;  /* 0x0000180001007387 */ /* 0x0003e20000100800 */
[----:B0-----:R-:W-:-:S13]  /*0b60*/  ISETP.GE.AND P0, PT, R147, UR4, PT ;  /* 0x0000000493007c0c */ /* 0x001fda000bf06270 */
[----:B-1----:R-:W-:Y:S05]  /*0b70*/  @P0 BRA `(.L_x_414) ;  /* 0x0000027000900947 */ /* 0x002fea0003800000 */
[----:B------:R-:W0:Y:S01]  /*0b80*/  S2R R0, SR_TID.X ;  /* 0x0000000000007919 */ /* 0x000e220000002100 */
[----:B------:R-:W-:Y:S01]  /*0b90*/  R2UR UR52, R18 ;  /* 0x00000000123472ca */ /* 0x000fe200000e0000 */
[----:B------:R-:W-:Y:S01]  /*0ba0*/  IMAD.MOV.U32 R223, RZ, RZ, -0x2 ;  /* 0xfffffffeffdf7424 */ /* 0x000fe200078e00ff */
[----:B------:R-:W-:Y:S01]  /*0bb0*/  MOV R19, RZ ;  /* 0x000000ff00137202 */ /* 0x000fe20000000f00 */
[----:B------:R-:W-:Y:S01]  /*0bc0*/  IMAD.MOV.U32 R171, RZ, RZ, RZ ;  /* 0x000000ffffab7224 */ /* 0x000fe200078e00ff */
[----:B------:R-:W-:Y:S01]  /*0bd0*/  ULOP3.LUT UR53, UR36, 0x1, URZ, 0xfc, !UPT ;  /* 0x0000000124357892 */ /* 0x000fe2000f8efc3f */
[----:B------:R-:W-:Y:S01]  /*0be0*/  IMAD.MOV.U32 R175, RZ, RZ, RZ ;  /* 0x000000ffffaf7224 */ /* 0x000fe200078e00ff */
[----:B------:R-:W-:Y:S01]  /*0bf0*/  UMOV UR43, URZ ;  /* 0x0000003f002b7c82 */ /* 0x000fe20008000000 */
[----:B------:R-:W-:-:S06]  /*0c00*/  IMAD.MOV.U32 R148, RZ, RZ, RZ ;  /* 0x000000ffff947224 */ /* 0x000fcc00078e00ff */
[----:B------:R-:W-:Y:S01]  /*0c10*/  UIADD3 UR52, UR52, 0x14400, URZ ;  /* 0x0001440034347890 */ /* 0x000fe2000fffe03f */
[----:B0-----:R-:W-:-:S05]  /*0c20*/  VIADD R235, R0, 0xffffff80 ;  /* 0xffffff8000eb7836 */ /* 0x001fca0000000000 */
[----:B------:R-:W-:-:S04]  /*0c30*/  SHF.R.S32.HI R0, RZ, 0x1f, R235 ;  /* 0x0000001fff007819 */ /* 0x000fc800000114eb */
[CC--:B------:R-:W-:Y:S02]  /*0c40*/  LEA.HI R2, R0.reuse, R235.reuse, RZ, 0x4 ;  /* 0x000000eb00027211 */ /* 0x0c0fe400078f20ff */
[CC--:B------:R-:W-:Y:S02]  /*0c50*/  LEA.HI R3, R0.reuse, R235.reuse, RZ, 0x5 ;  /* 0x000000eb00037211 */ /* 0x0c0fe400078f28ff */
[----:B------:R-:W-:Y:S02]  /*0c60*/  LEA.HI R5, R0, R235, RZ, 0x2 ;  /* 0x000000eb00057211 */ /* 0x000fe400078f10ff */
[----:B------:R-:W-:Y:S02]  /*0c70*/  SHF.R.S32.HI R205, RZ, 0x4, R2 ;  /* 0x00000004ffcd7819 */ /* 0x000fe40000011402 */
[----:B------:R-:W-:Y:S02]  /*0c80*/  LOP3.LUT R4, R2, 0x3fffff0, RZ, 0xc0, !PT ;  /* 0x03fffff002047812 */ /* 0x000fe400078ec0ff */
[----:B------:R-:W-:-:S02]  /*0c90*/  SHF.L.U32 R3, R3, 0x5, RZ ;  /* 0x0000000503037819 */ /* 0x000fc400000006ff */
[--C-:B------:R-:W-:Y:S01]  /*0ca0*/  SHF.R.S32.HI R6, RZ, 0x2, R5.reuse ;  /* 0x00000002ff067819 */ /* 0x100fe20000011405 */
[----:B------:R-:W-:Y:S01]  /*0cb0*/  IMAD.IADD R4, R235, 0x1, -R4 ;  /* 0x00000001eb047824 */ /* 0x000fe200078e0a04 */
[----:B------:R-:W-:Y:S02]  /*0cc0*/  LEA.HI R2, R2, R205, RZ, 0x1 ;  /* 0x000000cd02027211 */ /* 0x000fe400078f08ff */
[----:B------:R-:W-:Y:S02]  /*0cd0*/  SHF.R.S32.HI R5, RZ, 0x1f, R5 ;  /* 0x0000001fff057819 */ /* 0x000fe40000011405 */
[----:B------:R-:W-:Y:S02]  /*0ce0*/  LOP3.LUT R3, R3, 0xfffffc00, RZ, 0xc0, !PT ;  /* 0xfffffc0003037812 */ /* 0x000fe400078ec0ff */
[----:B------:R-:W-:Y:S02]  /*0cf0*/  LOP3.LUT R2, R2, 0x1ffffffe, RZ, 0xc0, !PT ;  /* 0x1ffffffe02027812 */ /* 0x000fe400078ec0ff */
[----:B------:R-:W-:Y:S01]  /*0d00*/  LEA.HI R5, R5, R6, RZ, 0x2 ;  /* 0x0000000605057211 */ /* 0x000fe200078f10ff */
[----:B------:R-:W-:-:S02]  /*0d10*/  IMAD R3, R4, 0x40, R3 ;  /* 0x0000004004037824 */ /* 0x000fc400078e0203 */
[----:B------:R-:W-:Y:S01]  /*0d20*/  IMAD.IADD R2, R205, 0x1, -R2 ;  /* 0x00000001cd027824 */ /* 0x000fe200078e0a02 */
[----:B------:R-:W-:Y:S02]  /*0d30*/  LOP3.LUT R7, R5, 0xfffffffc, RZ, 0xc0, !PT ;  /* 0xfffffffc05077812 */ /* 0x000fe400078ec0ff */
[-C--:B------:R-:W-:Y:S01]  /*0d40*/  LEA.HI R5, R235, R235.reuse, RZ, 0x1 ;  /* 0x000000ebeb057211 */ /* 0x080fe200078f08ff */
[----:B------:R-:W-:Y:S01]  /*0d50*/  IMAD R234, R2, 0x8, R3 ;  /* 0x0000000802ea7824 */ /* 0x000fe200078e0203 */
[----:B------:R-:W-:Y:S02]  /*0d60*/  LEA.HI R2, R0, R235, RZ, 0x7 ;  /* 0x000000eb00027211 */ /* 0x000fe400078f38ff */
[--C-:B------:R-:W-:Y:S02]  /*0d70*/  SHF.R.S32.HI R168, RZ, 0x1, R5.reuse ;  /* 0x00000001ffa87819 */ /* 0x100fe40000011405 */
[----:B------:R-:W-:Y:S02]  /*0d80*/  SHF.R.S32.HI R3, RZ, 0x1f, R5 ;  /* 0x0000001fff037819 */ /* 0x000fe40000011405 */
[----:B------:R-:W-:-:S02]  /*0d90*/  LOP3.LUT R4, R2, 0xffffff80, RZ, 0xc0, !PT ;  /* 0xffffff8002047812 */ /* 0x000fc400078ec0ff */
[----:B------:R-:W-:Y:S02]  /*0da0*/  LEA.HI R3, R3, R168, RZ, 0x3 ;  /* 0x000000a803037211 */ /* 0x000fe400078f18ff */
[C---:B------:R-:W-:Y:S01]  /*0db0*/  IADD3 R211, R168.reuse, 0x80, RZ ;  /* 0x00000080a8d37810 */ /* 0x040fe20007ffe0ff */
[----:B------:R-:W-:Y:S01]  /*0dc0*/  IMAD.IADD R215, R235, 0x1, -R4 ;  /* 0x00000001ebd77824 */ /* 0x000fe200078e0a04 */
[----:B------:R-:W-:Y:S02]  /*0dd0*/  LOP3.LUT R3, R3, 0xfffffff8, RZ, 0xc0, !PT ;  /* 0xfffffff803037812 */ /* 0x000fe400078ec0ff */
[----:B------:R-:W-:Y:S02]  /*0de0*/  SHF.R.S32.HI R4, RZ, 0x1f, R211 ;  /* 0x0000001fff047819 */ /* 0x000fe400000114d3 */
[----:B------:R-:W-:Y:S01]  /*0df0*/  LOP3.LUT R214, R5, 0xfffffffe, RZ, 0xc0, !PT ;  /* 0xfffffffe05d67812 */ /* 0x000fe200078ec0ff */
[----:B------:R-:W-:Y:S01]  /*0e00*/  IMAD.IADD R220, R168, 0x1, -R3 ;  /* 0x00000001a8dc7824 */ /* 0x000fe200078e0a03 */
[----:B------:R-:W-:-:S02]  /*0e10*/  IADD3 R7, R6, -R7, RZ ;  /* 0x8000000706077210 */ /* 0x000fc40007ffe0ff */
[-C--:B------:R-:W-:Y:S01]  /*0e20*/  LEA.HI R11, R211, R211.reuse, RZ, 0x1 ;  /* 0x000000d3d30b7211 */ /* 0x080fe200078f08ff */
[----:B------:R-:W-:Y:S01]  /*0e30*/  IMAD.IADD R214, R235, 0x1, -R214 ;  /* 0x00000001ebd67824 */ /* 0x000fe200078e0ad6 */
[----:B------:R-:W-:Y:S02]  /*0e40*/  LEA.HI R6, R4, R211, RZ, 0x3 ;  /* 0x000000d304067211 */ /* 0x000fe400078f18ff */
[----:B------:R-:W-:Y:S01]  /*0e50*/  SHF.L.U32 R3, R220, 0x7, RZ ;  /* 0x00000007dc037819 */ /* 0x000fe200000006ff */
[----:B------:R-:W-:Y:S01]  /*0e60*/  IMAD.SHL.U32 R22, R214, 0x10, RZ ;  /* 0x00000010d6167824 */ /* 0x000fe200078e00ff */
[----:B------:R-:W-:Y:S01]  /*0e70*/  SHF.R.S32.HI R8, RZ, 0x1f, R215 ;  /* 0x0000001fff087819 */ /* 0x000fe200000114d7 */
[----:B------:R-:W-:Y:S01]  /*0e80*/  IMAD.SHL.U32 R9, R6, 0x40, RZ ;  /* 0x0000004006097824 */ /* 0x000fe200078e00ff */
[----:B------:R-:W-:Y:S01]  /*0e90*/  LOP3.LUT R4, R11, 0x3fffffe, RZ, 0xc0, !PT ;  /* 0x03fffffe0b047812 */ /* 0x000fe200078ec0ff */
[C---:B------:R-:W-:Y:S01]  /*0ea0*/  VIADD R169, R22.reuse, 0x20 ;  /* 0x0000002016a97836 */ /* 0x040fe20000000000 */
[----:B------:R-:W-:Y:S01]  /*0eb0*/  LOP3.LUT R3, R3, 0x380, RZ, 0xc0, !PT ;  /* 0x0000038003037812 */ /* 0x000fe200078ec0ff */
[----:B------:R-:W-:Y:S01]  /*0ec0*/  VIADD R170, R22, 0x40 ;  /* 0x0000004016aa7836 */ /* 0x000fe20000000000 */
[----:B------:R-:W-:Y:S01]  /*0ed0*/  LEA.HI R5, R5, R168, RZ, 0x1 ;  /* 0x000000a805057211 */ /* 0x000fe200078f08ff */
[----:B------:R-:W-:Y:S01]  /*0ee0*/  IMAD.IADD R197, R211, 0x1, -R4 ;  /* 0x00000001d3c57824 */ /* 0x000fe200078e0a04 */
[----:B------:R-:W-:-:S02]  /*0ef0*/  LEA.HI R6, R8, R215, RZ, 0x2 ;  /* 0x000000d708067211 */ /* 0x000fc400078f10ff */
[----:B------:R-:W-:Y:S02]  /*0f00*/  LOP3.LUT R14, R9, 0xfffffe00, RZ, 0xc0, !PT ;  /* 0xfffffe00090e7812 */ /* 0x000fe400078ec0ff */
[----:B------:R-:W-:Y:S02]  /*0f10*/  SHF.R.U32.HI R4, RZ, 0x3, R3 ;  /* 0x00000003ff047819 */ /* 0x000fe40000011603 */
[----:B------:R-:W-:Y:S02]  /*0f20*/  LOP3.LUT R5, R5, 0x3fffffe, RZ, 0xc0, !PT ;  /* 0x03fffffe05057812 */ /* 0x000fe400078ec0ff */
[----:B------:R-:W-:Y:S02]  /*0f30*/  SHF.R.S32.HI R9, RZ, 0x2, R6 ;  /* 0x00000002ff097819 */ /* 0x000fe40000011406 */
[----:B------:R-:W-:Y:S02]  /*0f40*/  LOP3.LUT R3, R3, 0x10, R22, 0xf8, !PT ;  /* 0x0000001003037812 */ /* 0x000fe400078ef816 */
[----:B------:R-:W-:-:S02]  /*0f50*/  SHF.R.S32.HI R10, RZ, 0x1f, R6 ;  /* 0x0000001fff0a7819 */ /* 0x000fc40000011406 */
[----:B------:R-:W-:Y:S02]  /*0f60*/  LOP3.LUT R12, R6, 0x7ffffffc, RZ, 0xc0, !PT ;  /* 0x7ffffffc060c7812 */ /* 0x000fe400078ec0ff */
[----:B------:R-:W-:Y:S01]  /*0f70*/  LOP3.LUT R6, R3, R4, RZ, 0x3c, !PT ;  /* 0x0000000403067212 */ /* 0x000fe200078e3cff */
[----:B------:R-:W-:Y:S01]  /*0f80*/  IMAD.IADD R4, R168, 0x1, -R5 ;  /* 0x00000001a8047824 */ /* 0x000fe200078e0a05 */
[----:B------:R-:W-:Y:S01]  /*0f90*/  LEA.HI R10, R10, R9, RZ, 0x3 ;  /* 0x000000090a0a7211 */ /* 0x000fe200078f18ff */
[----:B------:R-:W-:Y:S01]  /*0fa0*/  IMAD.IADD R12, R215, 0x1, -R12 ;  /* 0x00000001d70c7824 */ /* 0x000fe200078e0a0c */
[----:B------:R-:W-:Y:S01]  /*0fb0*/  SHF.R.S32.HI R219, RZ, 0x7, R2 ;  /* 0x00000007ffdb7819 */ /* 0x000fe20000011402 */
[C---:B------:R-:W-:Y:S01]  /*0fc0*/  IMAD R174, R205.reuse, 0x8, R4 ;  /* 0x00000008cdae7824 */ /* 0x040fe200078e0204 */
[----:B------:R-:W-:Y:S01]  /*0fd0*/  LOP3.LUT R10, R10, 0xfffffff8, RZ, 0xc0, !PT ;  /* 0xfffffff80a0a7812 */ /* 0x000fe200078ec0ff */
[----:B------:R-:W-:Y:S01]  /*0fe0*/  IMAD R205, R205, 0x400, R6 ;  /* 0x00000400cdcd7824 */ /* 0x000fe200078e0206 */
[----:B------:R-:W-:Y:S01]  /*0ff0*/  LEA.HI R2, R2, R219, RZ, 0x1 ;  /* 0x000000db02027211 */ /* 0x000fe200078f08ff */
[----:B------:R-:W-:Y:S01]  /*1000*/  IMAD.SHL.U32 R174, R174, 0x40, RZ ;  /* 0x00000040aeae7824 */ /* 0x000fe200078e00ff */
[----:B------:R-:W-:Y:S01]  /*1010*/  LEA.HI R8, R8, R215, RZ, 0x5 ;  /* 0x000000d708087211 */ /* 0x000fe200078f28ff */
[----:B------:R-:W-:Y:S01]  /*1020*/  IMAD R223, R12, R223, 0xa0 ;  /* 0x000000a00cdf7424 */ /* 0x000fe200078e02df */
[----:B------:R-:W-:-:S02]  /*1030*/  SHF.R.S32.HI R4, RZ, 0x1f, R169 ;  /* 0x0000001fff047819 */ /* 0x000fc400000114a9 */
[----:B------:R-:W-:Y:S02]  /*1040*/  IADD3 R9, R9, -R10, RZ ;  /* 0x8000000a09097210 */ /* 0x000fe40007ffe0ff */
[----:B------:R-:W-:Y:S02]  /*1050*/  LOP3.LUT R2, R2, 0x3fffffe, RZ, 0xc0, !PT ;  /* 0x03fffffe02027812 */ /* 0x000fe400078ec0ff */
[----:B------:R-:W-:Y:S02]  /*1060*/  SHF.R.S32.HI R8, RZ, 0x5, R8 ;  /* 0x00000005ff087819 */ /* 0x000fe40000011408 */
[----:B------:R-:W-:Y:S02]  /*1070*/  SHF.L.U32 R172, R7, 0x7, RZ ;  /* 0x0000000707ac7819 */ /* 0x000fe400000006ff */
[----:B------:R-:W-:Y:S01]  /*1080*/  LEA.HI R3, R4, R169, RZ, 0x4 ;  /* 0x000000a904037211 */ /* 0x000fe200078f20ff */
[----:B------:R-:W-:Y:S01]  /*1090*/  IMAD R9, R8, 0x10, R9 ;  /* 0x0000001008097824 */ /* 0x000fe200078e0209 */
[----:B------:R-:W-:-:S02]  /*10a0*/  SHF.R.S32.HI R5, RZ, 0x1f, R170 ;  /* 0x0000001fff057819 */ /* 0x000fc400000114aa */
[----:B------:R-:W-:Y:S02]  /*10b0*/  LEA.HI R4, R4, R169, RZ, 0x6 ;  /* 0x000000a904047211 */ /* 0x000fe400078f30ff */
[----:B------:R-:W-:Y:S02]  /*10c0*/  IADD3 R2, R219, -R2, RZ ;  /* 0x80000002db027210 */ /* 0x000fe40007ffe0ff */
[----:B------:R-:W-:Y:S02]  /*10d0*/  LOP3.LUT R172, R172, 0x180, RZ, 0xc0, !PT ;  /* 0x00000180acac7812 */ /* 0x000fe400078ec0ff */
[----:B------:R-:W-:Y:S01]  /*10e0*/  LEA.HI R0, R0, R235, RZ, 0x3 ;  /* 0x000000eb00007211 */ /* 0x000fe200078f18ff */
[----:B------:R-:W-:Y:S01]  /*10f0*/  IMAD R224, R2, 0x40, R9 ;  /* 0x0000004002e07824 */ /* 0x000fe200078e0209 */
[CC--:B------:R-:W-:Y:S02]  /*1100*/  LEA.HI R6, R5.reuse, R170.reuse, RZ, 0x6 ;  /* 0x000000aa05067211 */ /* 0x0c0fe400078f30ff */
[----:B------:R-:W-:Y:S01]  /*1110*/  LEA.HI R221, R5, R170, RZ, 0x4 ;  /* 0x000000aa05dd7211 */ /* 0x000fe200078f20ff */
[----:B------:R-:W-:Y:S01]  /*1120*/  IMAD.SHL.U32 R5, R4, 0x80, RZ ;  /* 0x0000008004057824 */ /* 0x000fe200078e00ff */
[----:B------:R-:W-:-:S02]  /*1130*/  LOP3.LUT R4, R172, 0x30, R3, 0xf8, !PT ;  /* 0x00000030ac047812 */ /* 0x000fc400078ef803 */
[----:B------:R-:W-:Y:S02]  /*1140*/  SHF.R.U32.HI R173, RZ, 0x3, R172 ;  /* 0x00000003ffad7819 */ /* 0x000fe400000116ac */
[----:B------:R-:W-:Y:S02]  /*1150*/  LOP3.LUT R2, R0, 0x1ffffff8, RZ, 0xc0, !PT ;  /* 0x1ffffff800027812 */ /* 0x000fe400078ec0ff */
[----:B------:R-:W-:Y:S01]  /*1160*/  LOP3.LUT P0, RZ, R7, 0x2, RZ, 0xc0, !PT ;  /* 0x0000000207ff7812 */ /* 0x000fe2000780c0ff */
[----:B------:R-:W-:Y:S01]  /*1170*/  IMAD.SHL.U32 R7, R6, 0x80, RZ ;  /* 0x0000008006077824 */ /* 0x000fe200078e00ff */
[----:B------:R-:W-:Y:S01]  /*1180*/  LOP3.LUT R5, R5, 0xffffe000, RZ, 0xc0, !PT ;  /* 0xffffe00005057812 */ /* 0x000fe200078ec0ff */
[----:B------:R-:W-:Y:S01]  /*1190*/  IMAD.IADD R2, R235, 0x1, -R2 ;  /* 0x00000001eb027824 */ /* 0x000fe200078e0a02 */
[----:B------:R-:W-:Y:S02]  /*11a0*/  LOP3.LUT R4, R4, R173, RZ, 0x3c, !PT ;  /* 0x000000ad04047212 */ /* 0x000fe400078e3cff */
[----:B------:R-:W-:Y:S01]  /*11b0*/  SHF.R.S32.HI R200, RZ, 0x3, R0 ;  /* 0x00000003ffc87819 */ /* 0x000fe20000011400 */
[----:B------:R-:W-:Y:S01]  /*11c0*/  IMAD.SHL.U32 R199, R2, 0x8, RZ ;  /* 0x0000000802c77824 */ /* 0x000fe200078e00ff */
[----:B------:R-:W-:-:S02]  /*11d0*/  LOP3.LUT R0, R172, 0x10, R22, 0xf8, !PT ;  /* 0x00000010ac007812 */ /* 0x000fc400078ef816 */
[----:B------:R-:W-:Y:S02]  /*11e0*/  LOP3.LUT R6, R172, 0x30, R221, 0xf8, !PT ;  /* 0x00000030ac067812 */ /* 0x000fe400078ef8dd */
[----:B------:R-:W-:Y:S01]  /*11f0*/  IADD3 R5, R4, R174, R5 ;  /* 0x000000ae04057210 */ /* 0x000fe20007ffe005 */
[----:B------:R-:W-:Y:S01]  /*1200*/  IMAD.MOV.U32 R4, RZ, RZ, 0x20 ;  /* 0x00000020ff047424 */ /* 0x000fe200078e00ff */
[----:B------:R-:W-:Y:S02]  /*1210*/  SHF.R.S32.HI R11, RZ, 0x1, R11 ;  /* 0x00000001ff0b7819 */ /* 0x000fe4000001140b */
[-C--:B------:R-:W-:Y:S02]  /*1220*/  LOP3.LUT R203, R0, R173.reuse, RZ, 0x3c, !PT ;  /* 0x000000ad00cb7212 */ /* 0x080fe400078e3cff */
[----:B------:R-:W-:Y:S01]  /*1230*/  LOP3.LUT R7, R7, 0xffffe000, RZ, 0xc0, !PT ;  /* 0xffffe00007077812 */ /* 0x000fe200078ec0ff */
[----:B------:R-:W-:Y:S01]  /*1240*/  IMAD.SHL.U32 R11, R11, 0x80, RZ ;  /* 0x000000800b0b7824 */ /* 0x000fe200078e00ff */
[----:B------:R-:W-:Y:S01]  /*1250*/  LOP3.LUT R6, R6, R173, RZ, 0x3c, !PT ;  /* 0x000000ad06067212 */ /* 0x000fe200078e3cff */
[----:B------:R-:W-:Y:S01]  /*1260*/  IMAD.IADD R203, R174, 0x1, R203 ;  /* 0x00000001aecb7824 */ /* 0x000fe200078e02cb */
[----:B------:R-:W-:-:S02]  /*1270*/  LOP3.LUT R2, R172, 0x30, R22, 0xf8, !PT ;  /* 0x00000030ac027812 */ /* 0x000fc400078ef816 */
[----:B------:R-:W-:Y:S02]  /*1280*/  IADD3 R7, R6, R174, R7 ;  /* 0x000000ae06077210 */ /* 0x000fe40007ffe007 */
[----:B------:R-:W-:Y:S02]  /*1290*/  SHF.R.S32.HI R222, RZ, 0x4, R3 ;  /* 0x00000004ffde7819 */ /* 0x000fe40000011403 */
[----:B------:R-:W-:Y:S01]  /*12a0*/  SEL R0, R4, 0xffffffe0, !P0 ;  /* 0xffffffe004007807 */ /* 0x000fe20004000000 */
[----:B------:R-:W-:Y:S01]  /*12b0*/  IMAD.IADD R216, R18, 0x1, R7 ;  /* 0x0000000112d87824 */ /* 0x000fe200078e0207 */
[----:B------:R-:W-:Y:S02]  /*12c0*/  LOP3.LUT R3, R2, R173, RZ, 0x3c, !PT ;  /* 0x000000ad02037212 */ /* 0x000fe400078e3cff */
[----:B------:R-:W-:Y:S01]  /*12d0*/  LEA R197, R197, R14, 0x6 ;  /* 0x0000000ec5c57211 */ /* 0x000fe200078e30ff */
[----:B------:R-:W-:Y:S01]  /*12e0*/  IMAD.IADD R204, R0, 0x1, R203 ;  /* 0x0000000100cc7824 */ /* 0x000fe200078e02cb */
[----:B------:R-:W-:-:S02]  /*12f0*/  SHF.L.U32 R16, R214, 0x3, RZ ;  /* 0x00000003d6107819 */ /* 0x000fc400000006ff */
[----:B------:R-:W-:Y:S02]  /*1300*/  LOP3.LUT R196, R11, 0x180, RZ, 0xc0, !PT ;  /* 0x000001800bc47812 */ /* 0x000fe400078ec0ff */
[----:B------:R-:W-:Y:S02]  /*1310*/  SHF.R.S32.HI R221, RZ, 0x4, R221 ;  /* 0x00000004ffdd7819 */ /* 0x000fe400000114dd */
[C---:B------:R-:W-:Y:S02]  /*1320*/  IADD3 R218, R18.reuse, R174, R3 ;  /* 0x000000ae12da7210 */ /* 0x040fe40007ffe003 */
[----:B------:R-:W-:Y:S02]  /*1330*/  IADD3 R217, R18, R5, RZ ;  /* 0x0000000512d97210 */ /* 0x000fe40007ffe0ff */
[----:B------:R-:W-:-:S07]  /*1340*/  IADD3 R213, R0, UR52, R203 ;  /* 0x0000003400d57c10 */ /* 0x000fce000fffe0cb */
.L_x_608:
[----:B0-----:R-:W0:Y:S02]  /*1350*/  LDC.64 R206, c[0x0][0xc60] ;  /* 0x00031800ffce7b82 */ /* 0x001e240000000a00 */
[----:B0-----:R-:W-:-:S06]  /*1360*/  IMAD.WIDE R206, R147, 0x4, R206 ;  /* 0x0000000493ce7825 */ /* 0x001fcc00078e02ce */
[----:B--2---:R-:W2:Y:S01]  /*1370*/  LDG.E R206, desc[UR54][R206.64] ;  /* 0x00000036cece7981 */ /* 0x004ea2000c1e1900 */
[----:B------:R-:W-:Y:S05]  /*1380*/  YIELD ;  /* 0x0000000000007946 */ /* 0x000fea0003800000 */
[----:B------:R-:W-:Y:S01]  /*1390*/  ULDC.64 UR4, c[0x0][0xa28] ;  /* 0x00028a0000047ab9 */ /* 0x000fe20000000a00 */
[----:B------:R-:W-:Y:S01]  /*13a0*/  ULDC.64 UR8, c[0x0][0xa18] ;  /* 0x0002860000087ab9 */ /* 0x000fe20000000a00 */
[----:B------:R-:W-:Y:S01]  /*13b0*/  ISETP.NE.U32.AND P1, PT, RZ, UR4, PT ;  /* 0x00000004ff007c0c */ /* 0x000fe2000bf25070 */
[----:B------:R-:W-:Y:S01]  /*13c0*/  ULDC.64 UR6, c[0x0][0xa08] ;  /* 0x0002820000067ab9 */ /* 0x000fe20000000a00 */
[----:B---345:R-:W-:Y:S01]  /*13d0*/  MOV R9, RZ ;  /* 0x000000ff00097202 */ /* 0x038fe20000000f00 */
[----:B------:R-:W-:Y:S01]  /*13e0*/  IMAD.MOV.U32 R27, RZ, RZ, RZ ;  /* 0x000000ffff1b7224 */ /* 0x000fe200078e00ff */
[----:B------:R-:W-:-:S02]  /*13f0*/  ISETP.NE.AND.EX P1, PT, RZ, UR5, PT, P1 ;  /* 0x00000005ff007c0c */ /* 0x000fc4000bf25310 */
[----:B------:R-:W-:-:S04]  /*1400*/  ISETP.NE.U32.AND P0, PT, RZ, UR6, PT ;  /* 0x00000006ff007c0c */ /* 0x000fc8000bf05070 */
[----:B------:R-:W-:Y:S02]  /*1410*/  ISETP.NE.AND.EX P0, PT, RZ, UR7, PT, P0 ;  /* 0x00000007ff007c0c */ /* 0x000fe4000bf05300 */
[----:B--2---:R-:W-:Y:S01]  /*1420*/  SHF.R.S32.HI R210, RZ, 0x1f, R206 ;  /* 0x0000001fffd27819 */ /* 0x004fe200000114ce */
[----:B------:R-:W-:-:S04]  /*1430*/  IMAD.SHL.U32 R208, R206, 0x4, RZ ;  /* 0x00000004ced07824 */ /* 0x000fc800078e00ff */
[C---:B------:R-:W-:Y:S02]  /*1440*/  @P1 LEA R2, P2, R206.reuse, UR4, 0x2 ;  /* 0x00000004ce021c11 */ /* 0x040fe4000f8410ff */
[C-C-:B------:R-:W-:Y:S02]  /*1450*/  SHF.L.U64.HI R209, R206.reuse, 0x2, R210.reuse ;  /* 0x00000002ced17819 */ /* 0x140fe400000102d2 */
[----:B------:R-:W-:Y:S02]  /*1460*/  @P1 LEA.HI.X R3, R206, UR5, R210, 0x2, P2 ;  /* 0x00000005ce031c11 */ /* 0x000fe400090f14d2 */
[----:B------:R-:W-:Y:S01]  /*1470*/  ISETP.NE.U32.AND P2, PT, RZ, UR8, PT ;  /* 0x00000008ff007c0c */ /* 0x000fe2000bf45070 */
[----:B------:R-:W-:Y:S01]  /*1480*/  ULDC UR4, c[0x0][0x288] ;  /* 0x0000a20000047ab9 */ /* 0x000fe20000000800 */
[----:B------:R-:W-:Y:S01]  /*1490*/  IADD3 R6, P3, R208, UR6, RZ ;  /* 0x00000006d0067c10 */ /* 0x000fe2000ff7e0ff */
[----:B------:R0:W5:Y:S01]  /*14a0*/  @P1 LDG.E R9, desc[UR54][R2.64] ;  /* 0x0000003602091981 */ /* 0x000162000c1e1900 */
[----:B------:R-:W-:Y:S01]  /*14b0*/  ISETP.NE.AND.EX P2, PT, RZ, UR9, PT, P2 ;  /* 0x00000009ff007c0c */ /* 0x000fe2000bf45320 */
[----:B------:R-:W-:Y:S01]  /*14c0*/  IMAD.U32 R159, RZ, RZ, UR4 ;  /* 0x00000004ff9f7e24 */ /* 0x000fe2000f8e00ff */
[----:B------:R-:W-:Y:S01]  /*14d0*/  IADD3.X R7, R209, UR7, RZ, P3, !PT ;  /* 0x00000007d1077c10 */ /* 0x000fe20009ffe4ff */
[----:B------:R-:W-:-:S04]  /*14e0*/  ULDC.64 UR4, c[0x0][0x3f8] ;  /* 0x0000fe0000047ab9 */ /* 0x000fc80000000a00 */
[----:B------:R1:W5:Y:S06]  /*14f0*/  @P0 LDG.E R27, desc[UR54][R6.64] ;  /* 0x00000036061b0981 */ /* 0x00036c000c1e1900 */
[----:B------:R-:W-:-:S04]  /*1500*/  @P2 IADD3 R4, P1, R208, UR8, RZ ;  /* 0x00000008d0042c10 */ /* 0x000fc8000ff3e0ff */
[----:B------:R-:W-:-:S05]  /*1510*/  @P2 IADD3.X R5, R209, UR9, RZ, P1, !PT ;  /* 0x00000009d1052c10 */ /* 0x000fca0008ffe4ff */
[----:B------:R1:W5:Y:S01]  /*1520*/  @P2 LDG.E R159, desc[UR54][R4.64] ;  /* 0x00000036049f2981 */ /* 0x000362000c1e1900 */
[----:B------:R-:W-:-:S03]  /*1530*/  UISETP.NE.U32.AND UP0, UPT, UR4, URZ, UPT ;  /* 0x0000003f0400728c */ /* 0x000fc6000bf05070 */
[----:B------:R-:W-:Y:S01]  /*1540*/  ULDC UR4, c[0x0][0x404] ;  /* 0x0001010000047ab9 */ /* 0x000fe20000000800 */
[----:B------:R-:W-:-:S03]  /*1550*/  UISETP.NE.AND.EX UP0, UPT, UR5, URZ, UPT, UP0 ;  /* 0x0000003f0500728c */ /* 0x000fc6000bf05300 */
[----:B------:R-:W-:Y:S01]  /*1560*/  ULDC UR5, c[0x0][0x2e0] ;  /* 0x0000b80000057ab9 */ /* 0x000fe20000000800 */
[----:B------:R-:W-:-:S04]  /*1570*/  USEL UR4, UR4, 0x1, UP0 ;  /* 0x0000000104047887 */ /* 0x000fc80008000000 */
[----:B------:R-:W-:-:S03]  /*1580*/  UIMAD UR4, UR4, UR5, URZ ;  /* 0x00000005040472a4 */ /* 0x000fc6000f8e023f */
[----:B------:R-:W-:Y:S02]  /*1590*/  ULDC UR5, c[0x0][0x338] ;  /* 0x0000ce0000057ab9 */ /* 0x000fe40000000800 */
[----:B0-----:R-:W-:Y:S02]  /*15a0*/  IMAD.U32 R2, RZ, RZ, UR5 ;  /* 0x00000005ff027e24 */ /* 0x001fe4000f8e00ff */
[----:B------:R-:W-:Y:S01]  /*15b0*/  IMAD.U32 R26, RZ, RZ, UR4 ;  /* 0x00000004ff1a7e24 */ /* 0x000fe2000f8e00ff */
[----:B------:R-:W-:Y:S01]  /*15c0*/  MOV R25, R206 ;  /* 0x000000ce00197202 */ /* 0x000fe20000000f00 */
[----:B-1----:R-:W-:Y:S06]  /*15d0*/  @P2 BRA `(.L_x_415) ;  /* 0x0000000000242947 */ /* 0x002fec0003800000 */
[----:B------:R-:W-:Y:S02]  /*15e0*/  ULDC.64 UR4, c[0x0][0xa00] ;  /* 0x0002800000047ab9 */ /* 0x000fe40000000a00 */
[----:B------:R-:W-:-:S04]  /*15f0*/  ISETP.NE.U32.AND P1, PT, RZ, UR4, PT ;  /* 0x00000004ff007c0c */ /* 0x000fc8000bf25070 */
[----:B------:R-:W-:-:S13]  /*1600*/  ISETP.NE.AND.EX P1, PT, RZ, UR5, PT, P1 ;  /* 0x00000005ff007c0c */ /* 0x000fda000bf25310 */
[----:B------:R-:W-:Y:S05]  /*1610*/  @!P1 BRA `(.L_x_415) ;  /* 0x0000000000149947 */ /* 0x000fea0003800000 */
[----:B------:R-:W0:Y:S02]  /*1620*/  LDC.64 R4, c[0x0][0xa00] ;  /* 0x00028000ff047b82 */ /* 0x000e240000000a00 */
[----:B0-----:R-:W-:-:S05]  /*1630*/  IMAD.WIDE R4, R25, 0x4, R4 ;  /* 0x0000000419047825 */ /* 0x001fca00078e0204 */
[----:B-----5:R-:W2:Y:S04]  /*1640*/  LDG.E R159, desc[UR54][R4.64] ;  /* 0x00000036049f7981 */ /* 0x020ea8000c1e1900 */
[----:B------:R-:W2:Y:S02]  /*1650*/  LDG.E R0, desc[UR54][R4.64+0x4] ;  /* 0x0000043604007981 */ /* 0x000ea4000c1e1900 */
[----:B--2---:R-:W-:-:S07]  /*1660*/  IMAD.IADD R159, R0, 0x1, -R159 ;  /* 0x00000001009f7824 */ /* 0x004fce00078e0a9f */
.L_x_415:
[----:B------:R-:W-:Y:S01]  /*1670*/  ULDC.64 UR4, c[0x0][0xa20] ;  /* 0x0002880000047ab9 */ /* 0x000fe20000000a00 */
[----:B------:R-:W-:Y:S01]  /*1680*/  IMAD.MOV.U32 R212, RZ, RZ, R145 ;  /* 0x000000ffffd47224 */ /* 0x000fe200078e0091 */
[----:B------:R-:W-:Y:S02]  /*1690*/  ISETP.NE.U32.AND P1, PT, RZ, UR4, PT ;  /* 0x00000004ff007c0c */ /* 0x000fe4000bf25070 */
[----:B------:R-:W-:Y:S02]  /*16a0*/  MOV R207, R146 ;  /* 0x0000009200cf7202 */ /* 0x000fe40000000f00 */
[----:B------:R-:W-:-:S13]  /*16b0*/  ISETP.NE.AND.EX P1, PT, RZ, UR5, PT, P1 ;  /* 0x00000005ff007c0c */ /* 0x000fda000bf25310 */
[----:B------:R-:W-:Y:S05]  /*16c0*/  @!P1 BRA `(.L_x_416) ;  /* 0x0000000000109947 */ /* 0x000fea0003800000 */
[----:B------:R-:W-:-:S04]  /*16d0*/  IADD3 R4, P0, R208, UR4, RZ ;  /* 0x00000004d0047c10 */ /* 0x000fc8000ff1e0ff */
[----:B------:R-:W-:-:S05]  /*16e0*/  IADD3.X R5, R209, UR5, RZ, P0, !PT ;  /* 0x00000005d1057c10 */ /* 0x000fca00087fe4ff */
[----:B------:R0:W5:Y:S01]  /*16f0*/  LDG.E R26, desc[UR54][R4.64] ;  /* 0x00000036041a7981 */ /* 0x000162000c1e1900 */
[----:B------:R-:W-:Y:S05]  /*1700*/  BRA `(.L_x_417) ;  /* 0x0000000000107947 */ /* 0x000fea0003800000 */
.L_x_416:
[----:B------:R-:W-:Y:S05]  /*1710*/  @!P0 BRA `(.L_x_417) ;  /* 0x00000000000c8947 */ /* 0x000fea0003800000 */
[----:B------:R-:W2:Y:S04]  /*1720*/  LDG.E R3, desc[UR54][R6.64] ;  /* 0x0000003606037981 */ /* 0x000ea8000c1e1900 */
[----:B------:R-:W2:Y:S02]  /*1730*/  LDG.E R26, desc[UR54][R6.64+0x4] ;  /* 0x00000436061a7981 */ /* 0x000ea4000c1e1900 */
[----:B--2---:R-:W-:-:S07]  /*1740*/  IMAD.IADD R26, R26, 0x1, -R3 ;  /* 0x000000011a1a7824 */ /* 0x004fce00078e0a03 */
.L_x_417:
[----:B------:R-:W-:Y:S02]  /*1750*/  ULDC.64 UR4, c[0x0][0xa10] ;  /* 0x0002840000047ab9 */ /* 0x000fe40000000a00 */
[----:B------:R-:W-:-:S04]  /*1760*/  ISETP.NE.U32.AND P0, PT, RZ, UR4, PT ;  /* 0x00000004ff007c0c */ /* 0x000fc8000bf05070 */
[----:B------:R-:W-:Y:S01]  /*1770*/  ISETP.NE.AND.EX P0, PT, RZ, UR5, PT, P0 ;  /* 0x00000005ff007c0c */ /* 0x000fe2000bf05300 */
[----:B-----5:R-:W-:Y:S01]  /*1780*/  IMAD.IADD R9, R26, 0x1, -R9 ;  /* 0x000000011a097824 */ /* 0x020fe200078e0a09 */
[----:B------:R-:W-:-:S11]  /*1790*/  ULDC.64 UR4, c[0x0][0xa30] ;  /* 0x00028c0000047ab9 */ /* 0x000fd60000000a00 */
[----:B0-----:R-:W0:Y:S02]  /*17a0*/  @P0 LDC.64 R4, c[0x0][0xa10] ;  /* 0x00028400ff040b82 */ /* 0x001e240000000a00 */
[----:B0-----:R-:W-:-:S05]  /*17b0*/  @P0 IMAD.WIDE R4, R25, 0x4, R4 ;  /* 0x0000000419040825 */ /* 0x001fca00078e0204 */
[----:B------:R-:W2:Y:S04]  /*17c0*/  @P0 LDG.E R0, desc[UR54][R4.64] ;  /* 0x0000003604000981 */ /* 0x000ea8000c1e1900 */
[----:B------:R0:W2:Y:S01]  /*17d0*/  @P0 LDG.E R3, desc[UR54][R4.64+0x4] ;  /* 0x0000043604030981 */ /* 0x0000a2000c1e1900 */
[----:B------:R-:W-:Y:S01]  /*17e0*/  ISETP.NE.U32.AND P1, PT, RZ, UR4, PT ;  /* 0x00000004ff007c0c */ /* 0x000fe2000bf25070 */
[----:B------:R-:W-:-:S03]  /*17f0*/  IMAD.MOV.U32 R121, RZ, RZ, R26 ;  /* 0x000000ffff797224 */ /* 0x000fc600078e001a */
[----:B------:R-:W-:Y:S01]  /*1800*/  ISETP.NE.AND.EX P1, PT, RZ, UR5, PT, P1 ;  /* 0x00000005ff007c0c */ /* 0x000fe2000bf25310 */
[----:B0-----:R-:W-:-:S05]  /*1810*/  IMAD.MOV R4, RZ, RZ, -R9 ;  /* 0x000000ffff047224 */ /* 0x001fca00078e0a09 */
[----:B------:R-:W-:-:S07]  /*1820*/  VIMNMX R4, RZ, R4, !PT ;  /* 0x00000004ff047248 */ /* 0x000fce0007fe0100 */
[----:B------:R-:W-:-:S04]  /*1830*/  @P1 IADD3 R6, P2, R208, UR4, RZ ;  /* 0x00000004d0061c10 */ /* 0x000fc8000ff5e0ff */
[----:B------:R-:W-:-:S05]  /*1840*/  @P1 IADD3.X R7, R209, UR5, RZ, P2, !PT ;  /* 0x00000005d1071c10 */ /* 0x000fca00097fe4ff */
[----:B------:R0:W5:Y:S01]  /*1850*/  @P1 LDG.E R121, desc[UR54][R6.64] ;  /* 0x0000003606791981 */ /* 0x000162000c1e1900 */
[----:B--2---:R-:W-:-:S05]  /*1860*/  @P0 IADD3 R2, -R0, R3, RZ ;  /* 0x0000000300020210 */ /* 0x004fca0007ffe1ff */
[----:B------:R-:W-:-:S04]  /*1870*/  IMAD.IADD R147, R9, 0x1, R2 ;  /* 0x0000000109937824 */ /* 0x000fc800078e0202 */
[----:B------:R-:W-:-:S04]  /*1880*/  VIADD R0, R147, 0x9f ;  /* 0x0000009f93007836 */ /* 0x000fc80000000000 */
[----:B------:R-:W-:-:S05]  /*1890*/  IMAD.HI R0, R0, 0x66666667, RZ ;  /* 0x6666666700007827 */ /* 0x000fca00078e02ff */
[----:B------:R-:W-:-:S04]  /*18a0*/  SHF.R.U32.HI R161, RZ, 0x1f, R0 ;  /* 0x0000001fffa17819 */ /* 0x000fc80000011600 */
[----:B------:R-:W-:-:S05]  /*18b0*/  LEA.HI.SX32 R161, R0, R161, 0x1a ;  /* 0x000000a100a17211 */ /* 0x000fca00078fd2ff */
[----:B------:R-:W-:-:S05]  /*18c0*/  IMAD R3, R161, 0xa0, -R9 ;  /* 0x000000a0a1037824 */ /* 0x000fca00078e0a09 */
[----:B------:R-:W-:-:S04]  /*18d0*/  VIMNMX R3, R3, R2, PT ;  /* 0x0000000203037248 */ /* 0x000fc80003fe0100 */
[----:B------:R-:W-:Y:S01]  /*18e0*/  ISETP.GT.AND P0, PT, R3, R4, PT ;  /* 0x000000040300720c */ /* 0x000fe20003f04270 */
[----:B------:R-:W-:-:S05]  /*18f0*/  IMAD.WIDE.U32 R4, R4, -0x33333333, RZ ;  /* 0xcccccccd04047825 */ /* 0x000fca00078e00ff */
[----:B------:R-:W-:-:S05]  /*1900*/  SHF.R.U32.HI R120, RZ, 0x7, R5 ;  /* 0x00000007ff787819 */ /* 0x000fca0000011605 */
[----:B------:R-:W-:Y:S02]  /*1910*/  IMAD.MOV.U32 R24, RZ, RZ, R120 ;  /* 0x000000ffff187224 */ /* 0x000fe400078e0078 */
[----:B------:R-:W-:-:S05]  /*1920*/  @P0 IADD3 R0, R3, 0x9f, RZ ;  /* 0x0000009f03000810 */ /* 0x000fca0007ffe0ff */
[----:B------:R-:W-:-:S05]  /*1930*/  @P0 IMAD.HI R0, R0, 0x66666667, RZ ;  /* 0x6666666700000827 */ /* 0x000fca00078e02ff */
[----:B------:R-:W-:-:S04]  /*1940*/  @P0 SHF.R.U32.HI R3, RZ, 0x1f, R0 ;  /* 0x0000001fff030819 */ /* 0x000fc80000011600 */
[----:B------:R-:W-:Y:S02]  /*1950*/  @P0 LEA.HI.SX32 R24, R0, R3, 0x1a ;  /* 0x0000000300180211 */ /* 0x000fe400078fd2ff */
[----:B------:R-:W-:Y:S02]  /*1960*/  PLOP3.LUT P0, PT, PT, PT, PT, 0x80, 0x0 ;  /* 0x000000000000781c */ /* 0x000fe40003f0f070 */
[----:B------:R-:W-:-:S13]  /*1970*/  ISETP.GT.AND P1, PT, R24, R120, PT ;  /* 0x000000781800720c */ /* 0x000fda0003f24270 */
[----:B0-----:R-:W-:Y:S05]  /*1980*/  @!P1 BRA `(.L_x_418) ;  /* 0x000000e0003c9947 */ /* 0x001fea0003800000 */
[----:B------:R-:W-:Y:S01]  /*1990*/  VIADD R0, R18, 0x1a400 ;  /* 0x0001a40012007836 */ /* 0x000fe20000000000 */
[----:B------:R-:W-:Y:S04]  /*19a0*/  BSSY B6, `(.L_x_419) ;  /* 0x0000013000067945 */ /* 0x000fe80003800000 */
[----:B------:R-:W-:-:S13]  /*19b0*/  LOP3.LUT P0, RZ, R0, 0x1bf, RZ, 0xc0, !PT ;  /* 0x000001bf00ff7812 */ /* 0x000fda000780c0ff */
[----:B------:R-:W-:Y:S05]  /*19c0*/  @!P0 BRA `(.L_x_420) ;  /* 0x0000000000408947 */ /* 0x000fea0003800000 */
[----:B------:R-:W-:Y:S01]  /*19d0*/  MOV R0, 0x0 ;  /* 0x0000000000007802 */ /* 0x000fe20000000f00 */
[----:B------:R-:W-:Y:S01]  /*19e0*/  ULDC.64 UR4, c[0x4][0xc8] ;  /* 0x0100320000047ab9 */ /* 0x000fe20000000a00 */
[----:B------:R-:W-:Y:S01]  /*19f0*/  ULDC.64 UR6, c[0x4][0x28] ;  /* 0x01000a0000067ab9 */ /* 0x000fe20000000a00 */
[----:B------:R-:W-:Y:S01]  /*1a00*/  IMAD.U32 R4, RZ, RZ, UR4 ;  /* 0x00000004ff047e24 */ /* 0x000fe2000f8e00ff */
[----:B------:R0:W1:Y:S01]  /*1a10*/  LDC.64 R14, c[0x4][R0] ;  /* 0x01000000000e7b82 */ /* 0x0000620000000a00 */
[----:B------:R-:W-:Y:S01]  /*1a20*/  MOV R5, UR5 ;  /* 0x0000000500057c02 */ /* 0x000fe20008000f00 */
[----:B------:R-:W-:Y:S01]  /*1a30*/  ULDC.64 UR4, c[0x4][0xd0] ;  /* 0x0100340000047ab9 */ /* 0x000fe20000000a00 */
[----:B------:R-:W-:Y:S01]  /*1a40*/  IMAD.U32 R10, RZ, RZ, UR6 ;  /* 0x00000006ff0a7e24 */ /* 0x000fe2000f8e00ff */
[----:B------:R-:W-:Y:S01]  /*1a50*/  MOV R11, UR7 ;  /* 0x00000007000b7c02 */ /* 0x000fe20008000f00 */
[----:B------:R-:W-:Y:S02]  /*1a60*/  IMAD.U32 R6, RZ, RZ, UR4 ;  /* 0x00000004ff067e24 */ /* 0x000fe4000f8e00ff */
[----:B------:R-:W-:-:S02]  /*1a70*/  IMAD.U32 R7, RZ, RZ, UR5 ;  /* 0x00000005ff077e24 */ /* 0x000fc4000f8e00ff */
[----:B------:R-:W-:Y:S02]  /*1a80*/  IMAD.MOV.U32 R8, RZ, RZ, 0x70 ;  /* 0x00000070ff087424 */ /* 0x000fe400078e00ff */
[----:B------:R-:W-:Y:S02]  /*1a90*/  IMAD.MOV.U32 R12, RZ, RZ, 0x1 ;  /* 0x00000001ff0c7424 */ /* 0x000fe400078e00ff */
[----:B0-----:R-:W-:-:S07]  /*1aa0*/  IMAD.MOV.U32 R13, RZ, RZ, RZ ;  /* 0x000000ffff0d7224 */ /* 0x001fce00078e00ff */
[----:B------:R-:W-:-:S07]  /*1ab0*/  LEPC R20, `(.L_x_420) ;  /* 0x000000001014794e */ /* 0x000fce0000000000 */
[----:B-1---5:R-:W-:Y:S05]  /*1ac0*/  CALL.ABS.NOINC R14 ;  /* 0x000000000e007343 */ /* 0x022fea0003c00000 */
.L_x_420:
[----:B------:R-:W-:Y:S05]  /*1ad0*/  BSYNC B6 ;  /* 0x0000000000067941 */ /* 0x000fea0003800000 */
.L_x_419:
[----:B------:R-:W-:Y:S01]  /*1ae0*/  IADD3 R0, R18, 0xa400, RZ ;  /* 0x0000a40012007810 */ /* 0x000fe20007ffe0ff */
[----:B------:R-:W-:Y:S03]  /*1af0*/  BSSY B6, `(.L_x_421) ;  /* 0x0000013000067945 */ /* 0x000fe60003800000 */
[----:B------:R-:W-:-:S13]  /*1b00*/  LOP3.LUT P0, RZ, R0, 0x3ff, RZ, 0xc0, !PT ;  /* 0x000003ff00ff7812 */ /* 0x000fda000780c0ff */
[----:B------:R-:W-:Y:S05]  /*1b10*/  @!P0 BRA `(.L_x_422) ;  /* 0x0000000000408947 */ /* 0x000fea0003800000 */
[----:B------:R-:W-:Y:S01]  /*1b20*/  MOV R0, 0x0 ;  /* 0x0000000000007802 */ /* 0x000fe20000000f00 */
[----:B------:R-:W-:Y:S01]  /*1b30*/  ULDC.64 UR4, c[0x4][0xc8] ;  /* 0x0100320000047ab9 */ /* 0x000fe20000000a00 */
[----:B------:R-:W-:Y:S01]  /*1b40*/  ULDC.64 UR6, c[0x4][0xd0] ;  /* 0x0100340000067ab9 */ /* 0x000fe20000000a00 */
[----:B------:R-:W-:Y:S01]  /*1b50*/  IMAD.U32 R4, RZ, RZ, UR4 ;  /* 0x00000004ff047e24 */ /* 0x000fe2000f8e00ff */
[----:B------:R0:W1:Y:S01]  /*1b60*/  LDC.64 R14, c[0x4][R0] ;  /* 0x01000000000e7b82 */ /* 0x0000620000000a00 */
[----:B------:R-:W-:Y:S01]  /*1b70*/  IMAD.U32 R5, RZ, RZ, UR5 ;  /* 0x00000005ff057e24 */ /* 0x000fe2000f8e00ff */
[----:B------:R-:W-:Y:S01]  /*1b80*/  ULDC.64 UR4, c[0x4][0x20] ;  /* 0x0100080000047ab9 */ /* 0x000fe20000000a00 */
[----:B------:R-:W-:Y:S01]  /*1b90*/  IMAD.U32 R6, RZ, RZ, UR6 ;  /* 0x00000006ff067e24 */ /* 0x000fe2000f8e00ff */
[----:B------:R-:W-:Y:S01]  /*1ba0*/  MOV R7, UR7 ;  /* 0x0000000700077c02 */ /* 0x000fe20008000f00 */
[----:B------:R-:W-:Y:S01]  /*1bb0*/  IMAD.U32 R10, RZ, RZ, UR4 ;  /* 0x00000004ff0a7e24 */ /* 0x000fe2000f8e00ff */
[----:B------:R-:W-:Y:S01]  /*1bc0*/  MOV R12, 0x1 ;  /* 0x00000001000c7802 */ /* 0x000fe20000000f00 */
[----:B------:R-:W-:-:S02]  /*1bd0*/  IMAD.U32 R11, RZ, RZ, UR5 ;  /* 0x00000005ff0b7e24 */ /* 0x000fc4000f8e00ff */
[----:B------:R-:W-:Y:S02]  /*1be0*/  IMAD.MOV.U32 R8, RZ, RZ, 0x70 ;  /* 0x00000070ff087424 */ /* 0x000fe400078e00ff */
[----:B0-----:R-:W-:-:S07]  /*1bf0*/  IMAD.MOV.U32 R13, RZ, RZ, RZ ;  /* 0x000000ffff0d7224 */ /* 0x001fce00078e00ff */
[----:B------:R-:W-:-:S07]  /*1c00*/  LEPC R20, `(.L_x_422) ;  /* 0x000000001014794e */ /* 0x000fce0000000000 */
[----:B-1---5:R-:W-:Y:S05]  /*1c10*/  CALL.ABS.NOINC R14 ;  /* 0x000000000e007343 */ /* 0x022fea0003c00000 */
.L_x_422:
[----:B------:R-:W-:Y:S05]  /*1c20*/  BSYNC B6 ;  /* 0x0000000000067941 */ /* 0x000fea0003800000 */
.L_x_421:
[----:B------:R-:W-:Y:S01]  /*1c30*/  ULDC.64 UR4, c[0x0][0x9f8] ;  /* 0x00027e0000047ab9 */ /* 0x000fe20000000a00 */
[----:B------:R-:W2:Y:S01]  /*1c40*/  LDL.LU R13, [R1+0x18] ;  /* 0x00001800010d7983 */ /* 0x000ea20000300800 */
[----:B------:R-:W-:Y:S01]  /*1c50*/  ISETP.NE.U32.AND P0, PT, RZ, UR4, PT ;  /* 0x00000004ff007c0c */ /* 0x000fe2000bf05070 */
[----:B------:R-:W0:Y:S08]  /*1c60*/  LDC R0, c[0x0][0x428] ;  /* 0x00010a00ff007b82 */ /* 0x000e300000000800 */
[----:B------:R-:W1:Y:S01]  /*1c70*/  LDC.64 R112, c[0x0][0x2f0] ;  /* 0x0000bc00ff707b82 */ /* 0x000e620000000a00 */
[----:B------:R-:W-:Y:S01]  /*1c80*/  ISETP.NE.AND.EX P0, PT, RZ, UR5, PT, P0 ;  /* 0x00000005ff007c0c */ /* 0x000fe2000bf05300 */
[----:B------:R-:W3:Y:S01]  /*1c90*/  S2R R20, SR_TID.X ;  /* 0x0000000000147919 */ /* 0x000ee20000002100 */
[----:B------:R-:W-:Y:S01]  /*1ca0*/  IMAD.IADD R99, R27, 0x1, R26 ;  /* 0x000000011b637824 */ /* 0x000fe200078e021a */
[----:B------:R-:W-:Y:S01]  /*1cb0*/  ULDC.64 UR6, c[0x0][0xa08] ;  /* 0x0002820000067ab9 */ /* 0x000fe20000000a00 */
[----:B------:R-:W-:Y:S01]  /*1cc0*/  IMAD.MOV.U32 R7, RZ, RZ, R146 ;  /* 0x000000ffff077224 */ /* 0x000fe200078e0092 */
[----:B------:R-:W-:-:S02]  /*1cd0*/  SHF.R.S32.HI R137, RZ, 0x1f, R168 ;  /* 0x0000001fff897819 */ /* 0x000fc400000114a8 */
[----:B------:R-:W-:Y:S01]  /*1ce0*/  SHF.R.S32.HI R23, RZ, 0x1f, R22 ;  /* 0x0000001fff177819 */ /* 0x000fe20000011416 */
[----:B------:R-:W4:Y:S05]  /*1cf0*/  LDC.64 R100, c[0x0][0x3e8] ;  /* 0x0000fa00ff647b82 */ /* 0x000f2a0000000a00 */
[----:B------:R-:W-:-:S03]  /*1d00*/  @P0 IADD3 R4, P1, R208, UR4, RZ ;  /* 0x00000004d0040c10 */ /* 0x000fc6000ff3e0ff */
[----:B------:R-:W4:Y:S01]  /*1d10*/  LDC R97, c[0x0][0x3d4] ;  /* 0x0000f500ff617b82 */ /* 0x000f220000000800 */
[----:B------:R-:W-:Y:S01]  /*1d20*/  @P0 IADD3.X R5, R209, UR5, RZ, P1, !PT ;  /* 0x00000005d1050c10 */ /* 0x000fe20008ffe4ff */
[----:B------:R-:W-:-:S04]  /*1d30*/  ULDC.64 UR4, c[0x0][0x2f8] ;  /* 0x0000be0000047ab9 */ /* 0x000fc80000000a00 */
[----:B------:R3:W2:Y:S01]  /*1d40*/  @P0 LDG.E R25, desc[UR54][R4.64] ;  /* 0x0000003604190981 */ /* 0x0006a2000c1e1900 */
[----:B0-----:R-:W-:Y:S01]  /*1d50*/  ISETP.NE.AND P0, PT, R0, 0x1, PT ;  /* 0x000000010000780c */ /* 0x001fe20003f05270 */
[----:B------:R-:W0:Y:S01]  /*1d60*/  LDC.64 R106, c[0x0][0x3d8] ;  /* 0x0000f600ff6a7b82 */ /* 0x000e220000000a00 */
[----:B------:R-:W-:-:S05]  /*1d70*/  SHF.R.S32.HI R14, RZ, 0x1f, R99 ;  /* 0x0000001fff0e7819 */ /* 0x000fca0000011463 */
[-C--:B-1----:R-:W-:Y:S02]  /*1d80*/  IMAD R6, R14, R112.reuse, RZ ;  /* 0x000000700e067224 */ /* 0x082fe400078e02ff */
[----:B---3--:R-:W-:Y:S01]  /*1d90*/  IMAD.WIDE.U32 R4, R99, R112, RZ ;  /* 0x0000007063047225 */ /* 0x008fe200078e00ff */
[----:B------:R-:W-:-:S03]  /*1da0*/  SHF.R.U32.HI R20, RZ, 0x7, R20 ;  /* 0x00000007ff147819 */ /* 0x000fc60000011614 */
[----:B------:R-:W1:Y:S08]  /*1db0*/  @P0 LDC R3, c[0x0][0x42c] ;  /* 0x00010b00ff030b82 */ /* 0x000e700000000800 */
[----:B------:R-:W3:Y:S01]  /*1dc0*/  @P0 LDC R9, c[0x0][0x430] ;  /* 0x00010c00ff090b82 */ /* 0x000ee20000000800 */
[----:B-1----:R-:W-:-:S04]  /*1dd0*/  @P0 IMAD.HI.U32 R0, R146, R3, RZ ;  /* 0x0000000392000227 */ /* 0x002fc800078e00ff */
[----:B------:R-:W-:Y:S01]  /*1de0*/  IMAD R3, R99, R113, R6 ;  /* 0x0000007163037224 */ /* 0x000fe200078e0206 */
[----:B---3--:R-:W-:Y:S02]  /*1df0*/  @P0 SHF.R.U32.HI R7, RZ, R9, R0 ;  /* 0x00000009ff070219 */ /* 0x008fe40000011600 */
[----:B------:R-:W-:Y:S02]  /*1e00*/  ISETP.NE.U32.AND P0, PT, RZ, UR6, PT ;  /* 0x00000006ff007c0c */ /* 0x000fe4000bf05070 */
[----:B------:R-:W-:Y:S02]  /*1e10*/  SHF.R.S32.HI R8, RZ, 0x1f, R7 ;  /* 0x0000001fff087819 */ /* 0x000fe40000011407 */
[----:B------:R-:W-:Y:S02]  /*1e20*/  IADD3 R5, R5, R3, RZ ;  /* 0x0000000305057210 */ /* 0x000fe40007ffe0ff */
[----:B------:R-:W-:Y:S01]  /*1e30*/  ISETP.NE.AND.EX P0, PT, RZ, UR7, PT, P0 ;  /* 0x00000007ff007c0c */ /* 0x000fe2000bf05300 */
[----:B------:R-:W-:Y:S01]  /*1e40*/  IMAD R0, R8, UR4, RZ ;  /* 0x0000000408007c24 */ /* 0x000fe2000f8e02ff */
[----:B------:R-:W-:Y:S01]  /*1e50*/  ISETP.NE.AND P6, PT, R20, 0x1, PT ;  /* 0x000000011400780c */ /* 0x000fe20003fc5270 */
[----:B------:R-:W-:-:S04]  /*1e60*/  IMAD.WIDE.U32 R4, R7, UR4, R4 ;  /* 0x0000000407047c25 */ /* 0x000fc8000f8e0004 */
[----:B------:R-:W-:Y:S01]  /*1e70*/  IMAD R3, R7, UR5, R0 ;  /* 0x0000000507037c24 */ /* 0x000fe2000f8e0200 */
[----:B------:R-:W-:-:S03]  /*1e80*/  ULDC.64 UR4, c[0x0][0x300] ;  /* 0x0000c00000047ab9 */ /* 0x000fc60000000a00 */
[----:B------:R-:W-:Y:S02]  /*1e90*/  IMAD.IADD R5, R5, 0x1, R3 ;  /* 0x0000000105057824 */ /* 0x000fe400078e0203 */
[----:B------:R-:W-:-:S04]  /*1ea0*/  IMAD R6, R137, R112, RZ ;  /* 0x0000007089067224 */ /* 0x000fc800078e02ff */
[C---:B------:R-:W-:Y:S01]  /*1eb0*/  IMAD R9, R168.reuse, R113, R6 ;  /* 0x00000071a8097224 */ /* 0x040fe200078e0206 */
[----:B------:R-:W-:Y:S02]  /*1ec0*/  SHF.R.S32.HI R17, RZ, 0x1f, R16 ;  /* 0x0000001fff117819 */ /* 0x000fe40000011410 */
[-C--:B----4-:R-:W-:Y:S01]  /*1ed0*/  ISETP.GE.AND P3, PT, R169, R97.reuse, PT ;  /* 0x00000061a900720c */ /* 0x090fe20003f66270 */
[----:B------:R-:W-:Y:S01]  /*1ee0*/  IMAD.WIDE.U32 R102, R168, R100, R22 ;  /* 0x00000064a8667225 */ /* 0x000fe200078e0016 */
[----:B------:R-:W-:-:S03]  /*1ef0*/  ISETP.GE.AND P5, PT, R170, R97, PT ;  /* 0x00000061aa00720c */ /* 0x000fc60003fa6270 */
[----:B------:R-:W-:-:S04]  /*1f00*/  IMAD.WIDE.U32 R104, R168, R100, R16 ;  /* 0x00000064a8687225 */ /* 0x000fc800078e0010 */
[-C--:B0-----:R-:W-:Y:S02]  /*1f10*/  IMAD R11, R137, R106.reuse, RZ ;  /* 0x0000006a890b7224 */ /* 0x081fe400078e02ff */
[----:B------:R-:W-:-:S04]  /*1f20*/  IMAD.WIDE.U32 R110, R168, R106, R16 ;  /* 0x0000006aa86e7225 */ /* 0x000fc800078e0010 */
[C---:B------:R-:W-:Y:S02]  /*1f30*/  IMAD R11, R168.reuse, R107, R11 ;  /* 0x0000006ba80b7224 */ /* 0x040fe400078e020b */
[----:B------:R-:W-:-:S03]  /*1f40*/  IMAD.WIDE.U32 R108, R168, R106, R22 ;  /* 0x0000006aa86c7225 */ /* 0x000fc600078e0016 */
[----:B------:R-:W-:Y:S01]  /*1f50*/  IADD3 R111, R111, R11, RZ ;  /* 0x0000000b6f6f7210 */ /* 0x000fe20007ffe0ff */
[----:B------:R-:W-:Y:S01]  /*1f60*/  IMAD.IADD R109, R11, 0x1, R109 ;  /* 0x000000010b6d7824 */ /* 0x000fe200078e026d */
[C---:B------:R-:W-:Y:S01]  /*1f70*/  SHF.L.U64.HI R125, R112.reuse, 0x7, R113 ;  /* 0x00000007707d7819 */ /* 0x040fe20000010271 */
[----:B------:R-:W-:Y:S02]  /*1f80*/  IMAD.SHL.U32 R128, R112, 0x80, RZ ;  /* 0x0000008070807824 */ /* 0x000fe400078e00ff */
[----:B------:R-:W-:Y:S02]  /*1f90*/  IMAD.MOV.U32 R119, RZ, RZ, 0x20 ;  /* 0x00000020ff777424 */ /* 0x000fe400078e00ff */
[----:B-----5:R-:W-:-:S04]  /*1fa0*/  IMAD.WIDE.U32 R110, R121, R106, R110 ;  /* 0x0000006a796e7225 */ /* 0x020fc800078e006e */
[----:B------:R-:W-:-:S04]  /*1fb0*/  IMAD.WIDE.U32 R108, R121, R106, R108 ;  /* 0x0000006a796c7225 */ /* 0x000fc800078e006c */
[----:B------:R-:W-:Y:S02]  /*1fc0*/  IMAD.MOV.U32 R118, RZ, RZ, 0x40 ;  /* 0x00000040ff767424 */ /* 0x000fe400078e00ff */
[----:B------:R-:W-:Y:S02]  /*1fd0*/  VIADD R160, R20, 0x8 ;  /* 0x0000000814a07836 */ /* 0x000fe40000000000 */
[----:B------:R-:W-:Y:S01]  /*1fe0*/  IMAD R123, R107, 0xa0, RZ ;  /* 0x000000a06b7b7824 */ /* 0x000fe200078e02ff */
[----:B------:R-:W-:Y:S02]  /*1ff0*/  SHF.R.S32.HI R144, RZ, 0x1f, R211 ;  /* 0x0000001fff907819 */ /* 0x000fe400000114d3 */
[----:B--2---:R-:W-:Y:S02]  /*2000*/  SHF.R.S32.HI R0, RZ, 0x1f, R25 ;  /* 0x0000001fff007819 */ /* 0x004fe40000011419 */
[----:B------:R-:W-:Y:S02]  /*2010*/  SEL R115, R25, RZ, !P0 ;  /* 0x000000ff19737207 */ /* 0x000fe40004000000 */
[----:B------:R-:W-:-:S05]  /*2020*/  SEL R12, R0, RZ, !P0 ;  /* 0x000000ff000c7207 */ /* 0x000fca0004000000 */
[----:B------:R-:W-:Y:S02]  /*2030*/  IMAD R0, R12, UR4, RZ ;  /* 0x000000040c007c24 */ /* 0x000fe4000f8e02ff */
[----:B------:R-:W-:-:S04]  /*2040*/  IMAD.WIDE.U32 R116, R115, UR4, R4 ;  /* 0x0000000473747c25 */ /* 0x000fc8000f8e0004 */
[----:B------:R-:W-:Y:S02]  /*2050*/  IMAD R3, R115, UR5, R0 ;  /* 0x0000000573037c24 */ /* 0x000fe4000f8e0200 */
[----:B------:R-:W-:Y:S01]  /*2060*/  IMAD.WIDE.U32 R4, R168, R112, R22 ;  /* 0x00000070a8047225 */ /* 0x000fe200078e0016 */
[----:B------:R-:W-:Y:S05]  /*2070*/  @!P6 WARPSYNC.ALL ;  /* 0x000000000000e948 */ /* 0x000fea0003800000 */
[----:B------:R-:W-:Y:S01]  /*2080*/  IMAD.IADD R0, R117, 0x1, R3 ;  /* 0x0000000175007824 */ /* 0x000fe200078e0203 */
[----:B------:R-:W-:Y:S01]  /*2090*/  ULDC.64 UR4, c[0x0][0x320] ;  /* 0x0000c80000047ab9 */ /* 0x000fe20000000a00 */
[----:B------:R-:W-:Y:S01]  /*20a0*/  @!P6 BAR.SYNC.DEFER_BLOCKING 0x9, 0x100 ;  /* 0x024400000000eb1d */ /* 0x000fe20000010000 */
[----:B------:R-:W-:Y:S01]  /*20b0*/  IADD3 R3, P0, R116, R4, RZ ;  /* 0x0000000474037210 */ /* 0x000fe20007f1e0ff */
[----:B------:R-:W-:-:S03]  /*20c0*/  IMAD R6, R8, UR4, RZ ;  /* 0x0000000408067c24 */ /* 0x000fc6000f8e02ff */
[----:B------:R-:W-:Y:S01]  /*20d0*/  IADD3.X R4, R0, R5, R9, P0, !PT ;  /* 0x0000000500047210 */ /* 0x000fe200007fe409 */
[C---:B------:R-:W-:Y:S02]  /*20e0*/  IMAD R5, R7.reuse, UR5, R6 ;  /* 0x0000000507057c24 */ /* 0x040fe4000f8e0206 */
[----:B------:R-:W-:Y:S01]  /*20f0*/  IMAD.WIDE.U32 R6, R7, UR4, R22 ;  /* 0x0000000407067c25 */ /* 0x000fe2000f8e0016 */
[----:B------:R-:W-:Y:S02]  /*2100*/  ULDC UR4, c[0x0][0x2e4] ;  /* 0x0000b90000047ab9 */ /* 0x000fe40000000800 */
[----:B------:R-:W-:Y:S01]  /*2110*/  ISETP.GE.AND P1, PT, R169, UR4, PT ;  /* 0x00000004a9007c0c */ /* 0x000fe2000bf26270 */
[----:B------:R-:W-:Y:S01]  /*2120*/  IMAD.IADD R7, R7, 0x1, R5 ;  /* 0x0000000107077824 */ /* 0x000fe200078e0205 */
[C---:B------:R-:W-:Y:S02]  /*2130*/  IADD3 R9, R22.reuse, 0xa0, RZ ;  /* 0x000000a016097810 */ /* 0x040fe40007ffe0ff */
[----:B------:R-:W-:Y:S01]  /*2140*/  SEL R5, RZ, 0xffffffff, P1 ;  /* 0xffffffffff057807 */ /* 0x000fe20000800000 */
[----:B------:R-:W-:Y:S01]  /*2150*/  VIADD R8, R22, 0x80 ;  /* 0x0000008016087836 */ /* 0x000fe20000000000 */
[----:B------:R-:W-:-:S02]  /*2160*/  ISETP.GE.AND P4, PT, R9, UR4, PT ;  /* 0x0000000409007c0c */ /* 0x000fc4000bf86270 */
[C---:B------:R-:W-:Y:S01]  /*2170*/  ISETP.GE.AND P0, PT, R22.reuse, UR4, PT ;  /* 0x0000000416007c0c */ /* 0x040fe2000bf06270 */
[----:B------:R-:W-:Y:S02]  /*2180*/  IMAD.SHL.U32 R9, R5, 0x2, RZ ;  /* 0x0000000205097824 */ /* 0x000fe400078e00ff */
[----:B------:R-:W-:Y:S01]  /*2190*/  VIADD R5, R22, 0x60 ;  /* 0x0000006016057836 */ /* 0x000fe20000000000 */
[----:B------:R-:W-:Y:S02]  /*21a0*/  ISETP.GE.AND P2, PT, R8, UR4, PT ;  /* 0x0000000408007c0c */ /* 0x000fe4000bf46270 */
[----:B------:R-:W-:Y:S02]  /*21b0*/  SEL R8, RZ, 0x1, P0 ;  /* 0x00000001ff087807 */ /* 0x000fe40000000000 */
[----:B------:R-:W-:Y:S02]  /*21c0*/  ISETP.GE.AND P0, PT, R170, UR4, PT ;  /* 0x00000004aa007c0c */ /* 0x000fe4000bf06270 */
[----:B------:R-:W-:Y:S01]  /*21d0*/  ISETP.GE.AND P1, PT, R5, UR4, PT ;  /* 0x0000000405007c0c */ /* 0x000fe2000bf26270 */
[----:B------:R-:W-:Y:S01]  /*21e0*/  ULDC.64 UR4, c[0x0][0x328] ;  /* 0x0000ca0000047ab9 */ /* 0x000fe20000000a00 */
[----:B------:R-:W-:-:S02]  /*21f0*/  LOP3.LUT R8, R9, 0x2, R8, 0xe2, !PT ;  /* 0x0000000209087812 */ /* 0x000fc400078ee208 */
[----:B------:R-:W-:Y:S02]  /*2200*/  SEL R9, RZ, 0x4, P0 ;  /* 0x00000004ff097807 */ /* 0x000fe40000000000 */
[----:B------:R-:W-:-:S04]  /*2210*/  SEL R10, RZ, 0x8, P1 ;  /* 0x00000008ff0a7807 */ /* 0x000fc80000800000 */
[----:B------:R-:W-:Y:S01]  /*2220*/  LOP3.LUT R8, R10, R8, R9, 0xfe, !PT ;  /* 0x000000080a087212 */ /* 0x000fe200078efe09 */
[----:B------:R-:W-:Y:S01]  /*2230*/  IMAD R10, R12, UR4, RZ ;  /* 0x000000040c0a7c24 */ /* 0x000fe2000f8e02ff */
[----:B------:R-:W-:-:S03]  /*2240*/  SEL R9, RZ, 0x10, P2 ;  /* 0x00000010ff097807 */ /* 0x000fc60001000000 */
[C---:B------:R-:W-:Y:S02]  /*2250*/  IMAD R31, R115.reuse, UR5, R10 ;  /* 0x00000005731f7c24 */ /* 0x040fe4000f8e020a */
[----:B------:R-:W-:Y:S01]  /*2260*/  IMAD.WIDE.U32 R114, R115, UR4, R6 ;  /* 0x0000000473727c25 */ /* 0x000fe2000f8e0006 */
[----:B------:R-:W-:-:S03]  /*2270*/  LOP3.LUT R33, R8, R9, RZ, 0xfc, !PT ;  /* 0x0000000908217212 */ /* 0x000fc600078efcff */
[----:B------:R-:W-:Y:S01]  /*2280*/  IMAD R6, R137, R100, RZ ;  /* 0x0000006489067224 */ /* 0x000fe200078e02ff */
[----:B------:R-:W-:-:S03]  /*2290*/  ISETP.GE.AND P0, PT, R22, R97, PT ;  /* 0x000000611600720c */ /* 0x000fc60003f06270 */
[----:B------:R-:W-:Y:S01]  /*22a0*/  IMAD R9, R168, R101, R6 ;  /* 0x00000065a8097224 */ /* 0x000fe200078e0206 */
[C---:B------:R-:W-:Y:S02]  /*22b0*/  SEL R6, R97.reuse, RZ, P3 ;  /* 0x000000ff61067207 */ /* 0x040fe40001800000 */
[----:B------:R-:W-:Y:S01]  /*22c0*/  SEL R7, R97, RZ, P0 ;  /* 0x000000ff61077207 */ /* 0x000fe20000000000 */
[----:B------:R-:W-:Y:S02]  /*22d0*/  IMAD.IADD R105, R105, 0x1, R9 ;  /* 0x0000000169697824 */ /* 0x000fe400078e0209 */
[----:B------:R-:W-:Y:S01]  /*22e0*/  IMAD.IADD R103, R9, 0x1, R103 ;  /* 0x0000000109677824 */ /* 0x000fe200078e0267 */
[----:B------:R-:W-:Y:S01]  /*22f0*/  SEL R9, R97, RZ, P5 ;  /* 0x000000ff61097207 */ /* 0x000fe20002800000 */
[----:B------:R-:W-:Y:S01]  /*2300*/  IMAD.IADD R8, R169, 0x1, R6 ;  /* 0x00000001a9087824 */ /* 0x000fe200078e0206 */
[----:B------:R-:W-:Y:S02]  /*2310*/  IADD3 R7, R22, R7, RZ ;  /* 0x0000000716077210 */ /* 0x000fe40007ffe0ff */
[----:B------:R-:W-:Y:S01]  /*2320*/  LOP3.LUT R13, R13, 0xfffffffe, RZ, 0xc0, !PT ;  /* 0xfffffffe0d0d7812 */ /* 0x000fe200078ec0ff */
[----:B------:R-:W-:Y:S01]  /*2330*/  IMAD.IADD R12, R170, 0x1, R9 ;  /* 0x00000001aa0c7824 */ /* 0x000fe200078e0209 */
[----:B------:R-:W-:-:S02]  /*2340*/  SHF.R.S32.HI R6, RZ, 0x1f, R7 ;  /* 0x0000001fff067819 */ /* 0x000fc40000011407 */
[----:B------:R-:W-:Y:S02]  /*2350*/  SHF.R.S32.HI R9, RZ, 0x1f, R8 ;  /* 0x0000001fff097819 */ /* 0x000fe40000011408 */
[----:B------:R-:W-:Y:S02]  /*2360*/  @P5 LOP3.LUT R13, R13, 0x1, RZ, 0xfc, !PT ;  /* 0x000000010d0d5812 */ /* 0x000fe400078efcff */
[CC--:B------:R-:W-:Y:S02]  /*2370*/  LEA.HI R21, R6.reuse, R7.reuse, RZ, 0x4 ;  /* 0x0000000706157211 */ /* 0x0c0fe400078f20ff */
[CC--:B------:R-:W-:Y:S02]  /*2380*/  LEA.HI R25, R9.reuse, R8.reuse, RZ, 0x4 ;  /* 0x0000000809197211 */ /* 0x0c0fe400078f20ff */
[----:B------:R-:W-:Y:S02]  /*2390*/  LEA.HI R7, R6, R7, RZ, 0x6 ;  /* 0x0000000706077211 */ /* 0x000fe400078f30ff */
[----:B------:R-:W-:Y:S01]  /*23a0*/  LEA.HI R8, R9, R8, RZ, 0x6 ;  /* 0x0000000809087211 */ /* 0x000fe200078f30ff */
[----:B------:R0:W-:Y:S01]  /*23b0*/  STL [R1+0x18], R13 ;  /* 0x0000180d01007387 */ /* 0x0001e20000100800 */
[----:B------:R-:W-:-:S02]  /*23c0*/  SHF.R.S32.HI R7, RZ, 0x6, R7 ;  /* 0x00000006ff077819 */ /* 0x000fc40000011407 */
[----:B------:R-:W-:Y:S02]  /*23d0*/  SHF.R.S32.HI R9, RZ, 0x6, R8 ;  /* 0x00000006ff097819 */ /* 0x000fe40000011408 */
[C---:B------:R-:W-:Y:S01]  /*23e0*/  LOP3.LUT R10, R172.reuse, 0x30, R25, 0xf8, !PT ;  /* 0x00000030ac0a7812 */ /* 0x040fe200078ef819 */
[C---:B------:R-:W-:Y:S01]  /*23f0*/  IMAD R135, R7.reuse, 0x2800, R174 ;  /* 0x0000280007877824 */ /* 0x040fe200078e02ae */
[----:B------:R-:W-:Y:S02]  /*2400*/  LOP3.LUT R8, R172, 0x30, R21, 0xf8, !PT ;  /* 0x00000030ac087812 */ /* 0x000fe400078ef815 */
[----:B0-----:R-:W-:Y:S01]  /*2410*/  SHF.R.S32.HI R13, RZ, 0x1f, R12 ;  /* 0x0000001fff0d7819 */ /* 0x001fe2000001140c */
[----:B------:R-:W-:Y:S01]  /*2420*/  IMAD R133, R7, 0x2800, R197 ;  /* 0x0000280007857824 */ /* 0x000fe200078e02c5 */
[----:B------:R-:W-:Y:S01]  /*2430*/  SHF.R.U32.HI R6, RZ, 0x3, R196 ;  /* 0x00000003ff067819 */ /* 0x000fe200000116c4 */
[----:B------:R-:W-:Y:S01]  /*2440*/  IMAD R134, R9, 0x2800, R174 ;  /* 0x0000280009867824 */ /* 0x000fe200078e02ae */
[----:B------:R-:W-:-:S02]  /*2450*/  LEA.HI R27, R13, R12, RZ, 0x4 ;  /* 0x0000000c0d1b7211 */ /* 0x000fc400078f20ff */
[----:B------:R-:W-:Y:S02]  /*2460*/  LOP3.LUT R11, R196, 0x30, R21, 0xf8, !PT ;  /* 0x00000030c40b7812 */ /* 0x000fe400078ef815 */
[-C--:B------:R-:W-:Y:S02]  /*2470*/  LOP3.LUT R7, R10, R173.reuse, RZ, 0x3c, !PT ;  /* 0x000000ad0a077212 */ /* 0x080fe400078e3cff */
[----:B------:R-:W-:Y:S02]  /*2480*/  LEA.HI R12, R13, R12, RZ, 0x6 ;  /* 0x0000000c0d0c7211 */ /* 0x000fe400078f30ff */
[----:B------:R-:W-:Y:S02]  /*2490*/  LOP3.LUT R8, R8, R173, RZ, 0x3c, !PT ;  /* 0x000000ad08087212 */ /* 0x000fe400078e3cff */
[----:B------:R-:W-:Y:S02]  /*24a0*/  LOP3.LUT R10, R11, R6, RZ, 0x3c, !PT ;  /* 0x000000060b0a7212 */ /* 0x000fe400078e3cff */
[----:B------:R-:W-:-:S02]  /*24b0*/  IADD3 R134, R134, R7, RZ ;  /* 0x0000000786867210 */ /* 0x000fc40007ffe0ff */
[----:B------:R-:W-:Y:S02]  /*24c0*/  SHF.R.S32.HI R12, RZ, 0x6, R12 ;  /* 0x00000006ff0c7819 */ /* 0x000fe4000001140c */
[C---:B------:R-:W-:Y:S01]  /*24d0*/  LOP3.LUT R7, R196.reuse, 0x30, R25, 0xf8, !PT ;  /* 0x00000030c4077812 */ /* 0x040fe200078ef819 */
[----:B------:R-:W-:Y:S01]  /*24e0*/  IMAD.IADD R135, R135, 0x1, R8 ;  /* 0x0000000187877824 */ /* 0x000fe200078e0208 */
[----:B------:R-:W-:Y:S01]  /*24f0*/  LOP3.LUT R11, R196, 0x30, R27, 0xf8, !PT ;  /* 0x00000030c40b7812 */ /* 0x000fe200078ef81b */
[----:B------:R-:W-:Y:S01]  /*2500*/  IMAD R131, R9, 0x2800, R197 ;  /* 0x0000280009837824 */ /* 0x000fe200078e02c5 */
[----:B------:R-:W-:Y:S01]  /*2510*/  LOP3.LUT R8, R172, 0x30, R27, 0xf8, !PT ;  /* 0x00000030ac087812 */ /* 0x000fe200078ef81b */
[----:B------:R-:W-:Y:S01]  /*2520*/  IMAD.IADD R133, R133, 0x1, R10 ;  /* 0x0000000185857824 */ /* 0x000fe200078e020a */
[----:B------:R-:W-:Y:S01]  /*2530*/  SHF.R.S32.HI R9, RZ, 0x1f, R121 ;  /* 0x0000001fff097819 */ /* 0x000fe20000011479 */
[----:B------:R-:W-:Y:S01]  /*2540*/  IMAD R130, R12, 0x2800, R197 ;  /* 0x000028000c827824 */ /* 0x000fe200078e02c5 */
[----:B------:R-:W-:-:S02]  /*2550*/  LOP3.LUT R10, R7, R6, RZ, 0x3c, !PT ;  /* 0x00000006070a7212 */ /* 0x000fc400078e3cff */
[----:B------:R-:W-:Y:S02]  /*2560*/  LOP3.LUT R11, R11, R6, RZ, 0x3c, !PT ;  /* 0x000000060b0b7212 */ /* 0x000fe400078e3cff */
[----:B------:R-:W-:Y:S01]  /*2570*/  LOP3.LUT R7, R8, R173, RZ, 0x3c, !PT ;  /* 0x000000ad08077212 */ /* 0x000fe200078e3cff */
[----:B------:R-:W-:Y:S01]  /*2580*/  IMAD R8, R9, R106, RZ ;  /* 0x0000006a09087224 */ /* 0x000fe200078e02ff */
[----:B------:R-:W-:Y:S01]  /*2590*/  IADD3 R130, R130, R11, RZ ;  /* 0x0000000b82827210 */ /* 0x000fe20007ffe0ff */
[----:B------:R-:W-:Y:S01]  /*25a0*/  IMAD.IADD R131, R131, 0x1, R10 ;  /* 0x0000000183837824 */ /* 0x000fe200078e020a */
[----:B------:R-:W-:Y:S01]  /*25b0*/  R2P PR, R220, 0x6 ;  /* 0x00000006dc007804 */ /* 0x000fe20000000000 */
[----:B------:R-:W-:Y:S02]  /*25c0*/  IMAD R11, R113, 0xa0, RZ ;  /* 0x000000a0710b7824 */ /* 0x000fe400078e02ff */
[----:B------:R-:W-:Y:S02]  /*25d0*/  IMAD R10, R9, R100, RZ ;  /* 0x00000064090a7224 */ /* 0x000fe400078e02ff */
[----:B------:R-:W-:Y:S01]  /*25e0*/  IMAD.WIDE.U32 R112, R112, 0xa0, RZ ;  /* 0x000000a070707825 */ /* 0x000fe200078e00ff */
[----:B------:R-:W-:-:S03]  /*25f0*/  SEL R30, RZ, 0x20, P4 ;  /* 0x00000020ff1e7807 */ /* 0x000fc60002000000 */
[C---:B------:R-:W-:Y:S02]  /*2600*/  IMAD R15, R121.reuse, R107, R8 ;  /* 0x0000006b790f7224 */ /* 0x040fe400078e0208 */
[----:B------:R-:W-:Y:S01]  /*2610*/  IMAD R132, R12, 0x2800, R174 ;  /* 0x000028000c847824 */ /* 0x000fe200078e02ae */
[C---:B------:R-:W-:Y:S01]  /*2620*/  SHF.L.U64.HI R9, R100.reuse, 0x7, R101 ;  /* 0x0000000764097819 */ /* 0x040fe20000010265 */
[----:B------:R-:W-:Y:S01]  /*2630*/  IMAD R29, R121, R101, R10 ;  /* 0x00000065791d7224 */ /* 0x000fe200078e020a */
[----:B------:R-:W-:Y:S01]  /*2640*/  SHF.L.U32 R10, R100, 0x7, RZ ;  /* 0x00000007640a7819 */ /* 0x000fe200000006ff */
[----:B------:R-:W-:Y:S01]  /*2650*/  IMAD R13, R101, 0xa0, RZ ;  /* 0x000000a0650d7824 */ /* 0x000fe200078e02ff */
[----:B------:R-:W-:Y:S01]  /*2660*/  SEL R119, R119, 0xffffffe0, !P1 ;  /* 0xffffffe077777807 */ /* 0x000fe20004800000 */
[----:B------:R-:W-:Y:S01]  /*2670*/  IMAD.WIDE.U32 R104, R121, R100, R104 ;  /* 0x0000006479687225 */ /* 0x000fe200078e0068 */
[----:B------:R-:W-:-:S03]  /*2680*/  IADD3 R98, P1, R168, R99, RZ ;  /* 0x00000063a8627210 */ /* 0x000fc60007f3e0ff */
[----:B------:R-:W-:Y:S01]  /*2690*/  IMAD.WIDE.U32 R102, R121, R100, R102 ;  /* 0x0000006479667225 */ /* 0x000fe200078e0066 */
[----:B------:R-:W-:-:S03]  /*26a0*/  LOP3.LUT R20, R21, 0xfffffff0, RZ, 0xc0, !PT ;  /* 0xfffffff015147812 */ /* 0x000fc600078ec0ff */
[----:B------:R-:W-:Y:S02]  /*26b0*/  IMAD.IADD R122, R113, 0x1, R11 ;  /* 0x00000001717a7824 */ /* 0x000fe400078e020b */
[----:B------:R-:W-:Y:S01]  /*26c0*/  IMAD.WIDE.U32 R100, R100, 0xa0, RZ ;  /* 0x000000a064647825 */ /* 0x000fe200078e00ff */
[----:B------:R-:W-:-:S03]  /*26d0*/  SEL R118, R118, 0xffffffc0, !P2 ;  /* 0xffffffc076767807 */ /* 0x000fc60005000000 */
[----:B------:R-:W-:Y:S02]  /*26e0*/  IMAD.IADD R11, R111, 0x1, R15 ;  /* 0x000000016f0b7824 */ /* 0x000fe400078e020f */
[----:B------:R-:W-:Y:S01]  /*26f0*/  IMAD.IADD R12, R15, 0x1, R109 ;  /* 0x000000010f0c7824 */ /* 0x000fe200078e026d */
[----:B------:R-:W-:Y:S01]  /*2700*/  SHF.R.S32.HI R15, RZ, 0x4, R21 ;  /* 0x00000004ff0f7819 */ /* 0x000fe20000011415 */
[----:B------:R-:W-:Y:S01]  /*2710*/  IMAD.IADD R132, R132, 0x1, R7 ;  /* 0x0000000184847824 */ /* 0x000fe200078e0207 */
[C---:B------:R-:W-:Y:S01]  /*2720*/  SHF.L.U64.HI R7, R106.reuse, 0x7, R107 ;  /* 0x000000076a077819 */ /* 0x040fe2000001026b */
[C---:B------:R-:W-:Y:S01]  /*2730*/  IMAD.SHL.U32 R8, R106.reuse, 0x80, RZ ;  /* 0x000000806a087824 */ /* 0x040fe200078e00ff */
[----:B------:R-:W-:Y:S01]  /*2740*/  SHF.R.S32.HI R21, RZ, 0x4, R25 ;  /* 0x00000004ff157819 */ /* 0x000fe20000011419 */
[----:B------:R-:W-:Y:S01]  /*2750*/  IMAD.WIDE.U32 R106, R106, 0xa0, RZ ;  /* 0x000000a06a6a7825 */ /* 0x000fe200078e00ff */
[----:B------:R-:W-:Y:S02]  /*2760*/  SHF.R.S32.HI R26, RZ, 0x4, R27 ;  /* 0x00000004ff1a7819 */ /* 0x000fe4000001141b */
[----:B------:R-:W-:-:S02]  /*2770*/  LOP3.LUT R37, R33, R30, RZ, 0xfc, !PT ;  /* 0x0000001e21257212 */ /* 0x000fc400078efcff */
[----:B------:R-:W-:Y:S02]  /*2780*/  LOP3.LUT R25, R25, 0xfffffff0, RZ, 0xc0, !PT ;  /* 0xfffffff019197812 */ /* 0x000fe400078ec0ff */
[----:B------:R-:W-:Y:S02]  /*2790*/  LOP3.LUT R27, R27, 0xfffffff0, RZ, 0xc0, !PT ;  /* 0xfffffff01b1b7812 */ /* 0x000fe400078ec0ff */
[----:B------:R-:W-:Y:S02]  /*27a0*/  IADD3.X R99, R14, R137, RZ, P1, !PT ;  /* 0x000000890e637210 */ /* 0x000fe40000ffe4ff */
[----:B------:R-:W-:Y:S01]  /*27b0*/  IADD3 R124, R101, R13, RZ ;  /* 0x0000000d657c7210 */ /* 0x000fe20007ffe0ff */
[----:B------:R-:W-:Y:S01]  /*27c0*/  IMAD.IADD R13, R105, 0x1, R29 ;  /* 0x00000001690d7824 */ /* 0x000fe200078e021d */
[----:B------:R-:W-:Y:S01]  /*27d0*/  LOP3.LUT R32, R33, 0x1, RZ, 0xc0, !PT ;  /* 0x0000000121207812 */ /* 0x000fe200078ec0ff */
[----:B------:R-:W-:Y:S01]  /*27e0*/  IMAD.SHL.U32 R97, R97, 0x2, RZ ;  /* 0x0000000261617824 */ /* 0x000fe200078e00ff */
[----:B------:R-:W-:Y:S01]  /*27f0*/  IADD3 R14, R29, R103, RZ ;  /* 0x000000671d0e7210 */ /* 0x000fe20007ffe0ff */
[----:B------:R-:W-:Y:S01]  /*2800*/  IMAD.IADD R129, R119, 0x1, R118 ;  /* 0x0000000177817824 */ /* 0x000fe200078e0276 */
[----:B------:R-:W-:Y:S01]  /*2810*/  LOP3.LUT R33, R37, 0x2, RZ, 0xc0, !PT ;  /* 0x0000000225217812 */ /* 0x000fe200078ec0ff */
[----:B------:R-:W-:Y:S01]  /*2820*/  IMAD.IADD R123, R107, 0x1, R123 ;  /* 0x000000016b7b7824 */ /* 0x000fe200078e027b */
[----:B------:R-:W-:Y:S01]  /*2830*/  LOP3.LUT R34, R37, 0x4, RZ, 0xc0, !PT ;  /* 0x0000000425227812 */ /* 0x000fe200078ec0ff */
[----:B------:R-:W-:Y:S01]  /*2840*/  IMAD.IADD R31, R115, 0x1, R31 ;  /* 0x00000001731f7824 */ /* 0x000fe200078e021f */
[----:B------:R-:W-:-:S02]  /*2850*/  LOP3.LUT R35, R37, 0x8, RZ, 0xc0, !PT ;  /* 0x0000000825237812 */ /* 0x000fc400078ec0ff */
[C---:B------:R-:W-:Y:S02]  /*2860*/  LOP3.LUT R36, R37.reuse, 0x10, RZ, 0xc0, !PT ;  /* 0x0000001025247812 */ /* 0x040fe400078ec0ff */
[----:B------:R-:W-:Y:S02]  /*2870*/  SHF.R.S32.HI R28, RZ, 0x1f, R20 ;  /* 0x0000001fff1c7819 */ /* 0x000fe40000011414 */
[----:B------:R-:W-:Y:S02]  /*2880*/  SHF.R.S32.HI R29, RZ, 0x1f, R25 ;  /* 0x0000001fff1d7819 */ /* 0x000fe40000011419 */
[----:B------:R-:W-:Y:S02]  /*2890*/  SHF.R.S32.HI R30, RZ, 0x1f, R27 ;  /* 0x0000001fff1e7819 */ /* 0x000fe4000001141b */
[----:B------:R-:W-:-:S07]  /*28a0*/  LOP3.LUT R37, R37, 0x20, RZ, 0xc0, !PT ;  /* 0x0000002025257812 */ /* 0x000fce00078ec0ff */
.L_x_522:
[----:B0-23--:R-:W2:Y:S01]  /*28b0*/  LDL.LU R40, [R1+0x18] ;  /* 0x0000180001287983 */ /* 0x00dea20000300800 */
[----:B------:R-:W0:Y:S01]  /*28c0*/  LDC.64 R126, c[0x0][0x2d8] ;  /* 0x0000b600ff7e7b82 */ /* 0x000e220000000a00 */
[----:B------:R-:W-:Y:S01]  /*28d0*/  VIADD R43, R24, 0xffffffff ;  /* 0xffffffff182b7836 */ /* 0x000fe20000000000 */
[----:B------:R-:W-:Y:S05]  /*28e0*/  YIELD ;  /* 0x0000000000007946 */ /* 0x000fea0003800000 */
[----:B------:R-:W-:Y:S01]  /*28f0*/  ISETP.GT.AND P4, PT, R43, R120, PT ;  /* 0x000000782b00720c */ /* 0x000fe20003f84270 */
[----:B------:R-:W1:Y:S01]  /*2900*/  LDC R136, c[0x0][0x3d4] ;  /* 0x0000f500ff887b82 */ /* 0x000e620000000800 */
[----:B------:R-:W-:Y:S01]  /*2910*/  SHF.R.S32.HI R38, RZ, 0x1f, R43 ;  /* 0x0000001fff267819 */ /* 0x000fe2000001142b */
[-C--:B------:R-:W-:Y:S01]  /*2920*/  IMAD R39, R122, R43.reuse, RZ ;  /* 0x0000002b7a277224 */ /* 0x080fe200078e02ff */
[----:B------:R-:W-:Y:S01]  /*2930*/  BSSY B0, `(.L_x_423) ;  /* 0x0000cae000007945 */ /* 0x000fe20003800000 */
[----:B------:R-:W-:-:S04]  /*2940*/  IMAD.WIDE.U32 R140, R112, R43, RZ ;  /* 0x0000002b708c7225 */ /* 0x000fc800078e00ff */
[----:B------:R-:W-:Y:S01]  /*2950*/  IMAD R39, R38, R112, R39 ;  /* 0x0000007026277224 */ /* 0x000fe200078e0227 */
[----:B------:R-:W-:Y:S01]  /*2960*/  IADD3 R45, P1, P2, R3, R140, R128 ;  /* 0x0000008c032d7210 */ /* 0x000fe20007a3e080 */
[----:B------:R-:W-:Y:S02]  /*2970*/  IMAD R47, R19, 0x7800, R203 ;  /* 0x00007800132f7824 */ /* 0x000fe400078e02cb */
[----:B------:R-:W-:Y:S02]  /*2980*/  IMAD.IADD R93, R141, 0x1, R39 ;  /* 0x000000018d5d7824 */ /* 0x000fe400078e0227 */
[----:B------:R-:W-:Y:S02]  /*2990*/  IMAD R39, R19, 0x7800, R204 ;  /* 0x0000780013277824 */ /* 0x000fe400078e02cc */
[----:B------:R-:W-:Y:S01]  /*29a0*/  IMAD.IADD R47, R18, 0x1, R47 ;  /* 0x00000001122f7824 */ /* 0x000fe200078e022f */
[----:B------:R-:W-:Y:S01]  /*29b0*/  IADD3.X R24, R4, R93, R125, P1, P2 ;  /* 0x0000005d04187210 */ /* 0x000fe20000fe447d */
[----:B------:R-:W-:Y:S01]  /*29c0*/  IMAD.IADD R46, R18, 0x1, R39 ;  /* 0x00000001122e7824 */ /* 0x000fe200078e0227 */
[----:B0-----:R-:W-:-:S04]  /*29d0*/  IADD3 R48, P1, P2, R140, R126, R3 ;  /* 0x0000007e8c307210 */ /* 0x001fc80007a3e003 */
[----:B------:R-:W-:Y:S02]  /*29e0*/  IADD3.X R49, R93, R127, R4, P1, P2 ;  /* 0x0000007f5d317210 */ /* 0x000fe40000fe4404 */
[----:B-1----:R-:W-:Y:S02]  /*29f0*/  ISETP.GE.AND P1, PT, R136, 0x1, PT ;  /* 0x000000018800780c */ /* 0x002fe40003f26270 */
[----:B------:R-:W-:-:S04]  /*2a00*/  IADD3 R44, P2, R45, R126, RZ ;  /* 0x0000007e2d2c7210 */ /* 0x000fc80007f5e0ff */
[----:B------:R-:W-:Y:S01]  /*2a10*/  IADD3.X R45, R24, R127, RZ, P2, !PT ;  /* 0x0000007f182d7210 */ /* 0x000fe200017fe4ff */
[----:B------:R-:W-:Y:S01]  /*2a20*/  IMAD.MOV.U32 R24, RZ, RZ, R43 ;  /* 0x000000ffff187224 */ /* 0x000fe200078e002b */
[----:B--2---:R-:W-:-:S04]  /*2a30*/  LOP3.LUT R40, R40, 0xfffffffd, RZ, 0xc0, !PT ;  /* 0xfffffffd28287812 */ /* 0x004fc800078ec0ff */
[----:B------:R-:W-:-:S05]  /*2a40*/  @P4 LOP3.LUT R40, R40, 0x2, RZ, 0xfc, !PT ;  /* 0x0000000228284812 */ /* 0x000fca00078efcff */
[----:B------:R0:W-:Y:S01]  /*2a50*/  STL [R1+0x18], R40 ;  /* 0x0000182801007387 */ /* 0x0001e20000100800 */
[----:B------:R-:W-:Y:S05]  /*2a60*/  @!P1 BRA `(.L_x_424) ;  /* 0x000000c400909947 */ /* 0x000fea0003800000 */
[----:B------:R-:W-:Y:S01]  /*2a70*/  ULDC.U8 UR4, c[0x0][0x3f0] ;  /* 0x0000fc0000047ab9 */ /* 0x000fe20000000000 */
[-C--:B------:R-:W-:Y:S01]  /*2a80*/  IMAD R39, R123, R43.reuse, RZ ;  /* 0x0000002b7b277224 */ /* 0x080fe200078e02ff */
[----:B------:R-:W-:Y:S01]  /*2a90*/  ISETP.NE.AND P1, PT, RZ, UR4, PT ;  /* 0x00000004ff007c0c */ /* 0x000fe2000bf25270 */
[-C--:B------:R-:W-:Y:S02]  /*2aa0*/  IMAD R41, R124, R43.reuse, RZ ;  /* 0x0000002b7c297224 */ /* 0x080fe400078e02ff */
[C---:B------:R-:W-:Y:S02]  /*2ab0*/  IMAD R39, R38.reuse, R106, R39 ;  /* 0x0000006a26277224 */ /* 0x040fe400078e0227 */
[----:B------:R-:W-:Y:S02]  /*2ac0*/  IMAD R41, R38, R100, R41 ;  /* 0x0000006426297224 */ /* 0x000fe400078e0229 */
[----:B------:R-:W-:Y:S02]  /*2ad0*/  IMAD R38, R24, -0xa0, R2 ;  /* 0xffffff6018267824 */ /* 0x000fe400078e0202 */
[----:B------:R-:W-:-:S03]  /*2ae0*/  IMAD.WIDE.U32 R90, R106, R43, RZ ;  /* 0x0000002b6a5a7225 */ /* 0x000fc600078e00ff */
[----:B------:R-:W-:Y:S01]  /*2af0*/  VIMNMX R38, R38, 0xa0, PT ;  /* 0x000000a026267848 */ /* 0x000fe20003fe0100 */
[----:B------:R-:W-:Y:S01]  /*2b00*/  IMAD.WIDE.U32 R88, R100, R43, RZ ;  /* 0x0000002b64587225 */ /* 0x000fe200078e00ff */
[----:B------:R-:W-:-:S03]  /*2b10*/  IADD3 R39, R91, R39, RZ ;  /* 0x000000275b277210 */ /* 0x000fc60007ffe0ff */
[----:B------:R-:W-:Y:S01]  /*2b20*/  IMAD.IADD R96, R89, 0x1, R41 ;  /* 0x0000000159607824 */ /* 0x000fe200078e0229 */
[----:B------:R-:W-:Y:S06]  /*2b30*/  @!P1 BRA `(.L_x_425) ;  /* 0x0000005c00dc9947 */ /* 0x000fec0003800000 */
[----:B------:R-:W-:Y:S01]  /*2b40*/  ISETP.GE.AND P2, PT, R168, R38, PT ;  /* 0x00000026a800720c */ /* 0x000fe20003f46270 */
[----:B------:R-:W-:Y:S01]  /*2b50*/  BSSY B1, `(.L_x_426) ;  /* 0x0000038000017945 */ /* 0x000fe20003800000 */
        /* <DEDUP_REMOVED lines=13> */
[----:B------:R-:W-:Y:S06]  /*2c30*/  @P2 BRA `(.L_x_427) ;  /* 0x0000000000a42947 */ /* 0x000fec0003800000 */
[----:B------:R-:W-:Y:S01]  /*2c40*/  ULDC.64 UR4, c[0x0][0x3c8] ;  /* 0x0000f20000047ab9 */ /* 0x000fe20000000a00 */
[----:B------:R-:W-:Y:S02]  /*2c50*/  CS2R R138, SRZ ;  /* 0x00000000008a7805 */ /* 0x000fe4000001ff00 */
[----:B0-----:R-:W-:Y:S02]  /*2c60*/  IADD3 R40, P1, P4, R110, UR4, R90 ;  /* 0x000000046e287c10 */ /* 0x001fe4000fc3e05a */
[----:B------:R-:W-:Y:S01]  /*2c70*/  CS2R R140, SRZ ;  /* 0x00000000008c7805 */ /* 0x000fe2000001ff00 */
[----:B------:R-:W-:Y:S01]  /*2c80*/  VIADD R53, R16, 0x10 ;  /* 0x0000001010357836 */ /* 0x000fe20000000000 */
[----:B------:R-:W-:Y:S01]  /*2c90*/  IADD3.X R41, R11, UR5, R39, P1, P4 ;  /* 0x000000050b297c10 */ /* 0x000fe20008fe8427 */
[----:B------:R-:W-:Y:S02]  /*2ca0*/  ULDC.64 UR4, c[0x0][0x3e0] ;  /* 0x0000f80000047ab9 */ /* 0x000fe40000000a00 */
[----:B------:R-:W-:-:S04]  /*2cb0*/  IADD3 R42, P1, P4, R104, UR4, R88 ;  /* 0x00000004682a7c10 */ /* 0x000fc8000fc3e058 */
[----:B------:R-:W-:Y:S02]  /*2cc0*/  IADD3.X R43, R13, UR5, R96, P1, P4 ;  /* 0x000000050d2b7c10 */ /* 0x000fe40008fe8460 */
[----:B------:R-:W-:Y:S02]  /*2cd0*/  ISETP.GE.AND P1, PT, R16, R136, PT ;  /* 0x000000881000720c */ /* 0x000fe40003f26270 */
[----:B------:R-:W-:Y:S02]  /*2ce0*/  CS2R R94, SRZ ;  /* 0x00000000005e7805 */ /* 0x000fe4000001ff00 */
[----:B------:R-:W-:-:S09]  /*2cf0*/  CS2R R126, SRZ ;  /* 0x00000000007e7805 */ /* 0x000fd2000001ff00 */
[----:B------:R1:W5:Y:S04]  /*2d00*/  @!P1 LDG.E.64 R138, desc[UR54][R40.64] ;  /* 0x00000036288a9981 */ /* 0x000368000c1e1b00 */
[----:B------:R1:W5:Y:S01]  /*2d10*/  @!P1 LDG.E.64 R140, desc[UR54][R42.64] ;  /* 0x000000362a8c9981 */ /* 0x000362000c1e1b00 */
[----:B------:R-:W-:Y:S01]  /*2d20*/  ISETP.GE.AND P1, PT, R53, R136, PT ;  /* 0x000000883500720c */ /* 0x000fe20003f26270 */
[----:B------:R-:W-:Y:S01]  /*2d30*/  VIADD R53, R16, 0x20 ;  /* 0x0000002010357836 */ /* 0x000fe20000000000 */
[----:B------:R-:W-:Y:S02]  /*2d40*/  CS2R R86, SRZ ;  /* 0x0000000000567805 */ /* 0x000fe4000001ff00 */
[----:B------:R-:W-:-:S09]  /*2d50*/  CS2R R92, SRZ ;  /* 0x00000000005c7805 */ /* 0x000fd2000001ff00 */
[----:B------:R1:W5:Y:S04]  /*2d60*/  @!P1 LDG.E.64 R94, desc[UR54][R40.64+0x10] ;  /* 0x00001036285e9981 */ /* 0x000368000c1e1b00 */
[----:B------:R1:W5:Y:S01]  /*2d70*/  @!P1 LDG.E.64 R126, desc[UR54][R42.64+0x10] ;  /* 0x000010362a7e9981 */ /* 0x000362000c1e1b00 */
[----:B------:R-:W-:Y:S02]  /*2d80*/  ISETP.GE.AND P1, PT, R53, R136, PT ;  /* 0x000000883500720c */ /* 0x000fe40003f26270 */
[----:B------:R-:W-:Y:S02]  /*2d90*/  IADD3 R53, R16, 0x30, RZ ;  /* 0x0000003010357810 */ /* 0x000fe40007ffe0ff */
[----:B------:R-:W-:Y:S02]  /*2da0*/  CS2R R82, SRZ ;  /* 0x0000000000527805 */ /* 0x000fe4000001ff00 */
[----:B------:R-:W-:-:S07]  /*2db0*/  CS2R R84, SRZ ;  /* 0x0000000000547805 */ /* 0x000fce000001ff00 */
        /* <DEDUP_REMOVED lines=14> */
[----:B------:R-:W-:-:S13]  /*2ea0*/  ISETP.GE.AND P1, PT, R53, R136, PT ;  /* 0x000000883500720c */ /* 0x000fda0003f26270 */
[----:B------:R1:W5:Y:S04]  /*2eb0*/  @!P1 LDG.E.64 R74, desc[UR54][R40.64+0x50] ;  /* 0x00005036284a9981 */ /* 0x000368000c1e1b00 */
[----:B------:R1:W5:Y:S02]  /*2ec0*/  @!P1 LDG.E.64 R76, desc[UR54][R42.64+0x50] ;  /* 0x000050362a4c9981 */ /* 0x000364000c1e1b00 */
.L_x_427:
[----:B------:R-:W-:Y:S05]  /*2ed0*/  BSYNC B1 ;  /* 0x0000000000017941 */ /* 0x000fea0003800000 */
.L_x_426:
        /* <DEDUP_REMOVED lines=11> */
[----:B------:R-:W-:Y:S01]  /*2f90*/  CS2R R68, SRZ ;  /* 0x0000000000447805 */ /* 0x000fe2000001ff00 */
[----:B-----5:R-:W-:Y:S01]  /*2fa0*/  IMAD.MOV.U32 R151, RZ, RZ, R74 ;  /* 0x000000ffff977224 */ /* 0x020fe200078e004a */
[----:B------:R-:W-:-:S02]  /*2fb0*/  MOV R154, R78 ;  /* 0x0000004e009a7202 */ /* 0x000fc40000000f00 */
[----:B------:R-:W-:Y:S01]  /*2fc0*/  CS2R R72, SRZ ;  /* 0x0000000000487805 */ /* 0x000fe2000001ff00 */
[----:B------:R-:W-:Y:S06]  /*2fd0*/  @P4 BRA `(.L_x_429) ;  /* 0x0000000000b44947 */ /* 0x000fec0003800000 */
[----:B01----:R-:W-:Y:S01]  /*2fe0*/  IADD3 R40, P1, P5, R110, R90, R8 ;  /* 0x0000005a6e287210 */ /* 0x003fe20007d3e008 */
[----:B------:R-:W-:Y:S01]  /*2ff0*/  ULDC.64 UR4, c[0x0][0x3c8] ;  /* 0x0000f20000047ab9 */ /* 0x000fe20000000a00 */
[----:B------:R-:W-:Y:S02]  /*3000*/  CS2R R70, SRZ ;  /* 0x0000000000467805 */ /* 0x000fe4000001ff00 */
[----:B------:R-:W-:Y:S02]  /*3010*/  CS2R R72, SRZ ;  /* 0x0000000000487805 */ /* 0x000fe4000001ff00 */
[----:B------:R-:W-:Y:S02]  /*3020*/  IADD3.X R39, R11, R39, R7, P1, P5 ;  /* 0x000000270b277210 */ /* 0x000fe40000fea407 */
[----:B------:R-:W-:-:S04]  /*3030*/  IADD3 R42, P1, P5, R104, R88, R10 ;  /* 0x00000058682a7210 */ /* 0x000fc80007d3e00a */
[----:B------:R-:W-:Y:S02]  /*3040*/  IADD3.X R96, R13, R96, R9, P1, P5 ;  /* 0x000000600d607210 */ /* 0x000fe40000fea409 */
[----:B------:R-:W-:-:S04]  /*3050*/  IADD3 R40, P1, R40, UR4, RZ ;  /* 0x0000000428287c10 */ /* 0x000fc8000ff3e0ff */
[----:B------:R-:W-:Y:S01]  /*3060*/  IADD3.X R41, R39, UR5, RZ, P1, !PT ;  /* 0x0000000527297c10 */ /* 0x000fe20008ffe4ff */
[----:B------:R-:W-:Y:S02]  /*3070*/  ULDC.64 UR4, c[0x0][0x3e0] ;  /* 0x0000f80000047ab9 */ /* 0x000fe40000000a00 */
[----:B------:R-:W-:-:S04]  /*3080*/  IADD3 R42, P1, R42, UR4, RZ ;  /* 0x000000042a2a7c10 */ /* 0x000fc8000ff3e0ff */
[----:B------:R-:W-:Y:S02]  /*3090*/  IADD3.X R43, R96, UR5, RZ, P1, !PT ;  /* 0x00000005602b7c10 */ /* 0x000fe40008ffe4ff */
[C---:B------:R-:W-:Y:S01]  /*30a0*/  ISETP.GE.AND P1, PT, R16.reuse, R136, PT ;  /* 0x000000881000720c */ /* 0x040fe20003f26270 */
        /* <DEDUP_REMOVED lines=32> */
.L_x_429:
[----:B------:R-:W-:Y:S05]  /*32b0*/  BSYNC B1 ;  /* 0x0000000000017941 */ /* 0x000fea0003800000 */
.L_x_428:
[----:B------:R-:W-:Y:S01]  /*32c0*/  UISETP.NE.AND UP0, UPT, UR53, 0x3, UPT ;  /* 0x000000033500788c */ /* 0x000fe2000bf05270 */
[----:B------:R-:W-:Y:S01]  /*32d0*/  IMAD.MOV.U32 R162, RZ, RZ, R82 ;  /* 0x000000ffffa27224 */ /* 0x000fe200078e0052 */
[----:B------:R-:W-:Y:S01]  /*32e0*/  MOV R166, R94 ;  /* 0x0000005e00a67202 */ /* 0x000fe20000000f00 */
[----:B------:R-:W-:Y:S01]  /*32f0*/  IMAD.MOV.U32 R164, RZ, RZ, R86 ;  /* 0x000000ffffa47224 */ /* 0x000fe200078e0056 */
[----:B------:R-:W-:Y:S01]  /*3300*/  MOV R163, R84 ;  /* 0x0000005400a37202 */ /* 0x000fe20000000f00 */
[----:B------:R-:W-:Y:S01]  /*3310*/  IMAD.MOV.U32 R176, RZ, RZ, R138 ;  /* 0x000000ffffb07224 */ /* 0x000fe200078e008a */
[----:B------:R-:W-:Y:S01]  /*3320*/  PLOP3.LUT P1, PT, PT, PT, UP0, 0x80, 0x0 ;  /* 0x000000000000781c */ /* 0x000fe20003f2f008 */
[----:B------:R-:W-:Y:S01]  /*3330*/  IMAD.MOV.U32 R157, RZ, RZ, R76 ;  /* 0x000000ffff9d7224 */ /* 0x000fe200078e004c */
[----:B-----5:R-:W-:Y:S01]  /*3340*/  MOV R89, R50 ;  /* 0x0000003200597202 */ /* 0x020fe20000000f00 */
[----:B------:R-:W-:Y:S01]  /*3350*/  IMAD.MOV.U32 R158, RZ, RZ, R80 ;  /* 0x000000ffff9e7224 */ /* 0x000fe200078e0050 */
[----:B------:R-:W-:Y:S01]  /*3360*/  MOV R152, R66 ;  /* 0x0000004200987202 */ /* 0x000fe20000000f00 */
[----:B------:R-:W-:Y:S01]  /*3370*/  IMAD.MOV.U32 R165, RZ, RZ, R92 ;  /* 0x000000ffffa57224 */ /* 0x000fe200078e005c */
[----:B------:R-:W-:Y:S01]  /*3380*/  MOV R143, R60 ;  /* 0x0000003c008f7202 */ /* 0x000fe20000000f00 */
[----:B------:R-:W-:-:S02]  /*3390*/  IMAD.MOV.U32 R167, RZ, RZ, R126 ;  /* 0x000000ffffa77224 */ /* 0x000fc400078e007e */
[----:B------:R-:W-:Y:S02]  /*33a0*/  IMAD.MOV.U32 R177, RZ, RZ, R140 ;  /* 0x000000ffffb17224 */ /* 0x000fe400078e008c */
[----:B------:R-:W-:Y:S02]  /*33b0*/  IMAD.MOV.U32 R90, RZ, RZ, R54 ;  /* 0x000000ffff5a7224 */ /* 0x000fe400078e0036 */
[----:B------:R-:W-:Y:S02]  /*33c0*/  IMAD.MOV.U32 R142, RZ, RZ, R58 ;  /* 0x000000ffff8e7224 */ /* 0x000fe400078e003a */
[----:B------:R-:W-:Y:S02]  /*33d0*/  IMAD.MOV.U32 R149, RZ, RZ, R62 ;  /* 0x000000ffff957224 */ /* 0x000fe400078e003e */
[----:B------:R-:W-:Y:S02]  /*33e0*/  IMAD.MOV.U32 R155, RZ, RZ, R70 ;  /* 0x000000ffff9b7224 */ /* 0x000fe400078e0046 */
[----:B------:R-:W-:-:S02]  /*33f0*/  IMAD.MOV.U32 R88, RZ, RZ, R52 ;  /* 0x000000ffff587224 */ /* 0x000fc400078e0034 */
[----:B------:R-:W-:Y:S02]  /*3400*/  IMAD.MOV.U32 R91, RZ, RZ, R56 ;  /* 0x000000ffff5b7224 */ /* 0x000fe400078e0038 */
[----:B------:R-:W-:Y:S02]  /*3410*/  IMAD.MOV.U32 R150, RZ, RZ, R64 ;  /* 0x000000ffff967224 */ /* 0x000fe400078e0040 */
[----:B------:R-:W-:Y:S02]  /*3420*/  IMAD.MOV.U32 R153, RZ, RZ, R68 ;  /* 0x000000ffff997224 */ /* 0x000fe400078e0044 */
[----:B------:R-:W-:Y:S01]  /*3430*/  IMAD.MOV.U32 R156, RZ, RZ, R72 ;  /* 0x000000ffff9c7224 */ /* 0x000fe200078e0048 */
[----:B------:R-:W-:Y:S06]  /*3440*/  @!P1 BRA `(.L_x_430) ;  /* 0x0000000000049947 */ /* 0x000fec0003800000 */
[----:B------:R-:W-:Y:S01]  /*3450*/  BPT.TRAP 0x1 ;  /* 0x000000040000795c */ /* 0x000fe20000300000 */
.L_x_430:
[----:B------:R-:W-:Y:S01]  /*3460*/  LEA R39, R19, R18, 0x3 ;  /* 0x0000001213277211 */ /* 0x000fe200078e18ff */
[----:B------:R-:W-:Y:S01]  /*3470*/  BSSY B1, `(.L_x_431) ;  /* 0x0000004000017945 */ /* 0x000fe20003800000 */
[----:B------:R-:W-:-:S04]  /*3480*/  SHF.L.U32 R96, R171, 0x1f, RZ ;  /* 0x0000001fab607819 */ /* 0x000fc800000006ff */
[----:B------:R-:W3:Y:S02]  /*3490*/  SYNCS.PHASECHK.TRANS64.TRYWAIT P5, [R39+URZ+0x29890], R96 ;  /* 0x02989060270075a7 */ /* 0x000ee400080a017f */
[----:B---3--:R-:W-:Y:S05]  /*34a0*/  @!P5 BRA `(.L_x_432) ;  /* 0x00000248004cd947 */ /* 0x008fea0003800000 */
.L_x_736:
[----:B------:R-:W-:Y:S05]  /*34b0*/  BSYNC B1 ;  /* 0x0000000000017941 */ /* 0x000fea0003800000 */
.L_x_431:
[----:B------:R-:W-:Y:S04]  /*34c0*/  BSSY B1, `(.L_x_433) ;  /* 0x00002ac000017945 */ /* 0x000fe80003800000 */
[----:B------:R-:W-:Y:S05]  /*34d0*/  @P2 BRA `(.L_x_434) ;  /* 0x0000002800a82947 */ /* 0x000fea0003800000 */
[----:B------:R-:W-:Y:S01]  /*34e0*/  ISETP.NE.AND P2, PT, R32, RZ, PT ;  /* 0x000000ff2000720c */ /* 0x000fe20003f45270 */
[----:B------:R-:W-:-:S12]  /*34f0*/  BSSY B2, `(.L_x_435) ;  /* 0x000006f000027945 */ /* 0x000fd80003800000 */
[----:B------:R-:W-:Y:S05]  /*3500*/  @!P2 BRA `(.L_x_436) ;  /* 0x0000000400b4a947 */ /* 0x000fea0003800000 */
[----:B012---:R0:W1:Y:S01]  /*3510*/  LDS.128 R40, [R47+0x1a400] ;  /* 0x01a400002f287984 */ /* 0x0070620000000c00 */
[----:B------:R-:W-:Y:S01]  /*3520*/  ISETP.GE.AND P2, PT, R16, R136, PT ;  /* 0x000000881000720c */ /* 0x000fe20003f46270 */
[----:B------:R-:W-:-:S12]  /*3530*/  BSSY B3, `(.L_x_437) ;  /* 0x0000069000037945 */ /* 0x000fd80003800000 */
[----:B0-----:R-:W-:Y:S05]  /*3540*/  @P2 BRA `(.L_x_438) ;  /* 0x00000004009c2947 */ /* 0x001fea0003800000 */
[----:B------:R-:W-:Y:S02]  /*3550*/  SHF.R.U32.HI R138, RZ, 0x8, R139 ;  /* 0x00000008ff8a7819 */ /* 0x000fe4000001168b */
[--C-:B------:R-:W-:Y:S02]  /*3560*/  SHF.R.U32.HI R140, RZ, 0x8, R141.reuse ;  /* 0x00000008ff8c7819 */ /* 0x100fe4000001168d */
[----:B------:R-:W-:Y:S01]  /*3570*/  SHF.R.U32.HI R179, RZ, 0x10, R141 ;  /* 0x00000010ffb37819 */ /* 0x000fe2000001168d */
[----:B------:R-:W-:Y:S01]  /*3580*/  IMAD.SHL.U32 R138, R138, 0x100, RZ ;  /* 0x000001008a8a7824 */ /* 0x000fe200078e00ff */
[----:B------:R-:W-:Y:S01]  /*3590*/  LOP3.LUT R178, R141, 0xff0000ff, RZ, 0xc0, !PT ;  /* 0xff0000ff8db27812 */ /* 0x000fe200078ec0ff */
[----:B------:R-:W-:Y:S01]  /*35a0*/  IMAD.SHL.U32 R141, R140, 0x100, RZ ;  /* 0x000001008c8d7824 */ /* 0x000fe200078e00ff */
[----:B------:R-:W-:Y:S01]  /*35b0*/  SHF.R.U32.HI R181, RZ, 0x10, R139 ;  /* 0x00000010ffb57819 */ /* 0x000fe2000001168b */
[----:B-1----:R-:W-:Y:S01]  /*35c0*/  IMAD.MOV.U32 R140, RZ, RZ, R40 ;  /* 0x000000ffff8c7224 */ /* 0x002fe200078e0028 */
[----:B------:R-:W-:-:S02]  /*35d0*/  LOP3.LUT R139, R139, 0xff0000ff, RZ, 0xc0, !PT ;  /* 0xff0000ff8b8b7812 */ /* 0x000fc400078ec0ff */
[----:B------:R-:W-:Y:S01]  /*35e0*/  LOP3.LUT R180, R178, 0xff00, R141, 0xf8, !PT ;  /* 0x0000ff00b2b47812 */ /* 0x000fe200078ef88d */
[----:B------:R-:W-:Y:S01]  /*35f0*/  IMAD.U32 R141, R179, 0x10000, RZ ;  /* 0x00010000b38d7824 */ /* 0x000fe200078e00ff */
[----:B------:R-:W-:Y:S02]  /*3600*/  LOP3.LUT R139, R139, 0xff00, R138, 0xf8, !PT ;  /* 0x0000ff008b8b7812 */ /* 0x000fe400078ef88a */
[----:B------:R-:W-:Y:S02]  /*3610*/  SHF.L.U32 R138, R181, 0x10, RZ ;  /* 0x00000010b58a7819 */ /* 0x000fe400000006ff */
[----:B------:R-:W-:Y:S02]  /*3620*/  F2FP.F16.E4M3.UNPACK_B R178, R177.H1 ;  /* 0x000000b1ffb2723e */ /* 0x000fe400030006ff */
[-C--:B------:R-:W-:Y:S02]  /*3630*/  F2FP.F16.E4M3.UNPACK_B R40, R41.reuse ;  /* 0x00000029ff28723e */ /* 0x080fe400020006ff */
[----:B------:R-:W-:Y:S01]  /*3640*/  LOP3.LUT R138, R139, 0xff0000, R138, 0xf8, !PT ;  /* 0x00ff00008b8a7812 */ /* 0x000fe200078ef88a */
[----:B------:R-:W-:Y:S01]  /*3650*/  HADD2.F32 R182, -RZ, R178.H0_H0 ;  /* 0x200000b2ffb67230 */ /* 0x000fe20000004100 */
[----:B------:R-:W-:Y:S01]  /*3660*/  LOP3.LUT R139, R180, 0xff0000, R141, 0xf8, !PT ;  /* 0x00ff0000b48b7812 */ /* 0x000fe200078ef88d */
[--C-:B------:R-:W-:Y:S01]  /*3670*/  HADD2.F32 R141, -RZ, R40.reuse.H1_H1 ;  /* 0x30000028ff8d7230 */ /* 0x100fe20000004100 */
[----:B------:R-:W-:Y:S01]  /*3680*/  F2FP.F16.E4M3.UNPACK_B R180, R176.H1 ;  /* 0x000000b0ffb4723e */ /* 0x000fe200030006ff */
[----:B------:R-:W-:Y:S01]  /*3690*/  HADD2.F32 R40, -RZ, R40.H0_H0 ;  /* 0x20000028ff287230 */ /* 0x000fe20000004100 */
[----:B------:R-:W-:Y:S01]  /*36a0*/  F2FP.F16.E4M3.UNPACK_B R41, R41.H1 ;  /* 0x00000029ff29723e */ /* 0x000fe200030006ff */
[----:B------:R-:W-:-:S02]  /*36b0*/  HADD2.F32 R183, -RZ, R178.H1_H1 ;  /* 0x300000b2ffb77230 */ /* 0x000fc40000004100 */
[-C--:B------:R-:W-:Y:S01]  /*36c0*/  FMUL.FTZ R185, R141, R182.reuse ;  /* 0x000000b68db97220 */ /* 0x080fe20000410000 */
[--C-:B------:R-:W-:Y:S02]  /*36d0*/  HADD2.F32 R181, -RZ, R180.reuse.H0_H0 ;  /* 0x200000b4ffb57230 */ /* 0x100fe40000004100 */
[C---:B------:R-:W-:Y:S01]  /*36e0*/  FMUL.FTZ R182, R40.reuse, R182 ;  /* 0x000000b628b67220 */ /* 0x040fe20000410000 */
[--C-:B------:R-:W-:Y:S01]  /*36f0*/  HADD2.F32 R179, -RZ, R41.reuse.H1_H1 ;  /* 0x30000029ffb37230 */ /* 0x100fe20000004100 */
[----:B------:R-:W-:Y:S01]  /*3700*/  F2FP.F16.E4M3.UNPACK_B R177, R177 ;  /* 0x000000b1ffb1723e */ /* 0x000fe200020006ff */
[----:B------:R-:W-:Y:S02]  /*3710*/  HADD2.F32 R178, -RZ, R41.H0_H0 ;  /* 0x20000029ffb27230 */ /* 0x000fe40000004100 */
[----:B------:R-:W-:Y:S01]  /*3720*/  FFMA.FTZ R40, R40, R181, -R185 ;  /* 0x000000b528287223 */ /* 0x000fe200000108b9 */
[----:B------:R-:W-:Y:S02]  /*3730*/  HADD2.F32 R180, -RZ, R180.H1_H1 ;  /* 0x300000b4ffb47230 */ /* 0x000fe40000004100 */
[----:B------:R-:W-:Y:S01]  /*3740*/  FMUL.FTZ R185, R179, R183 ;  /* 0x000000b7b3b97220 */ /* 0x000fe20000410000 */
[----:B------:R-:W-:Y:S01]  /*3750*/  FFMA.FTZ R41, R141, R181, R182 ;  /* 0x000000b58d297223 */ /* 0x000fe200000100b6 */
[C---:B------:R-:W-:Y:S01]  /*3760*/  FMUL.FTZ R184, R178.reuse, R183 ;  /* 0x000000b7b2b87220 */ /* 0x040fe20000410000 */
[----:B------:R-:W-:Y:S01]  /*3770*/  F2FP.F16.E4M3.UNPACK_B R141, R140.H1 ;  /* 0x0000008cff8d723e */ /* 0x000fe200030006ff */
[----:B------:R-:W-:Y:S01]  /*3780*/  FFMA.FTZ R185, R178, R180, -R185 ;  /* 0x000000b4b2b97223 */ /* 0x000fe200000108b9 */
[----:B------:R-:W-:Y:S01]  /*3790*/  F2FP.F16.E4M3.UNPACK_B R140, R140 ;  /* 0x0000008cff8c723e */ /* 0x000fe200020006ff */
[----:B------:R-:W-:Y:S01]  /*37a0*/  FFMA.FTZ R186, R179, R180, R184 ;  /* 0x000000b4b3ba7223 */ /* 0x000fe200000100b8 */
[--C-:B------:R-:W-:Y:S01]  /*37b0*/  HADD2.F32 R181, -RZ, R177.reuse.H1_H1 ;  /* 0x300000b1ffb57230 */ /* 0x100fe20000004100 */
[----:B------:R-:W-:Y:S01]  /*37c0*/  F2FP.F16.E4M3.UNPACK_B R179, R176 ;  /* 0x000000b0ffb3723e */ /* 0x000fe200020006ff */
[----:B------:R-:W-:-:S02]  /*37d0*/  HADD2.F32 R180, -RZ, R177.H0_H0 ;  /* 0x200000b1ffb47230 */ /* 0x000fc40000004100 */
[--C-:B------:R-:W-:Y:S02]  /*37e0*/  HADD2.F32 R177, -RZ, R141.reuse.H0_H0 ;  /* 0x2000008dffb17230 */ /* 0x100fe40000004100 */
[----:B------:R-:W-:Y:S02]  /*37f0*/  HADD2.F32 R178, -RZ, R141.H1_H1 ;  /* 0x3000008dffb27230 */ /* 0x000fe40000004100 */
[--C-:B------:R-:W-:Y:S02]  /*3800*/  HADD2.F32 R176, -RZ, R140.reuse.H1_H1 ;  /* 0x3000008cffb07230 */ /* 0x100fe40000004100 */
[-C--:B------:R-:W-:Y:S01]  /*3810*/  FMUL.FTZ R183, R177, R181.reuse ;  /* 0x000000b5b1b77220 */ /* 0x080fe20000410000 */
[----:B------:R-:W-:Y:S02]  /*3820*/  HADD2.F32 R141, -RZ, R140.H0_H0 ;  /* 0x2000008cff8d7230 */ /* 0x000fe40000004100 */
[----:B------:R-:W-:Y:S01]  /*3830*/  FMUL.FTZ R184, R178, R181 ;  /* 0x000000b5b2b87220 */ /* 0x000fe20000410000 */
[----:B------:R-:W-:-:S02]  /*3840*/  HADD2.F32 R140, -RZ, R179.H1_H1 ;  /* 0x300000b3ff8c7230 */ /* 0x000fc40000004100 */
[-C--:B------:R-:W-:Y:S01]  /*3850*/  FMUL.FTZ R182, R176, R180.reuse ;  /* 0x000000b4b0b67220 */ /* 0x080fe20000410000 */
[----:B------:R-:W-:Y:S02]  /*3860*/  HADD2.F32 R179, -RZ, R179.H0_H0 ;  /* 0x200000b3ffb37230 */ /* 0x000fe40000004100 */
[----:B------:R-:W-:Y:S01]  /*3870*/  FMUL.FTZ R181, R141, R180 ;  /* 0x000000b48db57220 */ /* 0x000fe20000410000 */
[-C--:B------:R-:W-:Y:S01]  /*3880*/  FFMA.FTZ R177, R177, R140.reuse, -R184 ;  /* 0x0000008cb1b17223 */ /* 0x080fe200000108b8 */
[----:B------:R-:W-:Y:S01]  /*3890*/  FFMA.FTZ R180, R178, R140, R183 ;  /* 0x0000008cb2b47223 */ /* 0x000fe200000100b7 */
[-C--:B------:R-:W-:Y:S01]  /*38a0*/  FFMA.FTZ R140, R141, R179.reuse, -R182 ;  /* 0x000000b38d8c7223 */ /* 0x080fe200000108b6 */
[----:B------:R-:W-:Y:S01]  /*38b0*/  FFMA.FTZ R141, R176, R179, R181 ;  /* 0x000000b3b08d7223 */ /* 0x000fe200000100b5 */
[----:B------:R-:W-:Y:S02]  /*38c0*/  F2FP.F16.E4M3.UNPACK_B R178, R43.H1 ;  /* 0x0000002bffb2723e */ /* 0x000fe400030006ff */
[----:B------:R-:W-:-:S02]  /*38d0*/  F2FP.SATFINITE.E4M3.F32.PACK_AB_MERGE_C R176, R186, R185, RZ ;  /* 0x000000b9bab0723e */ /* 0x000fc400048070ff */
[-C--:B------:R-:W-:Y:S01]  /*38e0*/  F2FP.F16.E4M3.UNPACK_B R186, R139.reuse.H1 ;  /* 0x0000008bffba723e */ /* 0x080fe200030006ff */
[--C-:B------:R-:W-:Y:S01]  /*38f0*/  HADD2.F32 R181, -RZ, R178.reuse.H0_H0 ;  /* 0x200000b2ffb57230 */ /* 0x100fe20000004100 */
[----:B------:R-:W-:Y:S01]  /*3900*/  F2FP.F16.E4M3.UNPACK_B R179, R42.H1 ;  /* 0x0000002affb3723e */ /* 0x000fe200030006ff */
[----:B------:R-:W-:Y:S01]  /*3910*/  HADD2.F32 R182, -RZ, R178.H1_H1 ;  /* 0x300000b2ffb67230 */ /* 0x000fe20000004100 */
[-C--:B------:R-:W-:Y:S01]  /*3920*/  F2FP.F16.E4M3.UNPACK_B R178, R138.reuse.H1 ;  /* 0x0000008affb2723e */ /* 0x080fe200030006ff */
[--C-:B------:R-:W-:Y:S01]  /*3930*/  HADD2.F32 R183, -RZ, R186.reuse.H1_H1 ;  /* 0x300000baffb77230 */ /* 0x100fe20000004100 */
[----:B------:R-:W-:Y:S01]  /*3940*/  F2FP.F16.E4M3.UNPACK_B R185, R139 ;  /* 0x0000008bffb9723e */ /* 0x000fe200020006ff */
[----:B------:R-:W-:Y:S01]  /*3950*/  HADD2.F32 R186, -RZ, R186.H0_H0 ;  /* 0x200000baffba7230 */ /* 0x000fe20000004100 */
[----:B------:R-:W-:Y:S01]  /*3960*/  F2FP.SATFINITE.E4M3.F32.PACK_AB_MERGE_C R177, R180, R177, RZ ;  /* 0x000000b1b4b1723e */ /* 0x000fe200048070ff */
[----:B------:R-:W-:Y:S01]  /*3970*/  HADD2.F32 R180, -RZ, R179.H1_H1 ;  /* 0x300000b3ffb47230 */ /* 0x000fe20000004100 */
[----:B------:R-:W-:Y:S01]  /*3980*/  F2FP.F16.E4M3.UNPACK_B R139, R138 ;  /* 0x0000008aff8b723e */ /* 0x000fe200020006ff */
[----:B------:R-:W-:-:S02]  /*3990*/  HADD2.F32 R184, -RZ, R178.H1_H1 ;  /* 0x300000b2ffb87230 */ /* 0x000fc40000004100 */
[-C--:B------:R-:W-:Y:S01]  /*39a0*/  FMUL.FTZ R138, R182, R183.reuse ;  /* 0x000000b7b68a7220 */ /* 0x080fe20000410000 */
[----:B------:R-:W-:Y:S02]  /*39b0*/  HADD2.F32 R187, -RZ, R185.H1_H1 ;  /* 0x300000b9ffbb7230 */ /* 0x000fe40000004100 */
[C---:B------:R-:W-:Y:S01]  /*39c0*/  FMUL.FTZ R189, R181.reuse, R183 ;  /* 0x000000b7b5bd7220 */ /* 0x040fe20000410000 */
[----:B------:R-:W-:Y:S02]  /*39d0*/  HADD2.F32 R179, -RZ, R179.H0_H0 ;  /* 0x200000b3ffb37230 */ /* 0x000fe40000004100 */
[----:B------:R-:W-:Y:S01]  /*39e0*/  FFMA.FTZ R138, R181, R184, -R138 ;  /* 0x000000b8b58a7223 */ /* 0x000fe2000001088a */
[----:B------:R-:W-:Y:S02]  /*39f0*/  HADD2.F32 R183, -RZ, R139.H1_H1 ;  /* 0x3000008bffb77230 */ /* 0x000fe40000004100 */
[----:B------:R-:W-:Y:S01]  /*3a00*/  FMUL.FTZ R188, R180, R187 ;  /* 0x000000bbb4bc7220 */ /* 0x000fe20000410000 */
[----:B------:R-:W-:Y:S01]  /*3a10*/  F2FP.F16.E4M3.UNPACK_B R181, R43 ;  /* 0x0000002bffb5723e */ /* 0x000fe200020006ff */
[C---:B------:R-:W-:Y:S01]  /*3a20*/  FMUL.FTZ R187, R179.reuse, R187 ;  /* 0x000000bbb3bb7220 */ /* 0x040fe20000410000 */
[----:B------:R-:W-:Y:S01]  /*3a30*/  F2FP.F16.E4M3.UNPACK_B R42, R42 ;  /* 0x0000002aff2a723e */ /* 0x000fe200020006ff */
[----:B------:R-:W-:Y:S01]  /*3a40*/  FFMA.FTZ R188, R179, R183, -R188 ;  /* 0x000000b7b3bc7223 */ /* 0x000fe200000108bc */
[----:B------:R-:W-:-:S02]  /*3a50*/  HADD2.F32 R185, -RZ, R185.H0_H0 ;  /* 0x200000b9ffb97230 */ /* 0x000fc40000004100 */
[----:B------:R-:W-:Y:S01]  /*3a60*/  FFMA.FTZ R187, R180, R183, R187 ;  /* 0x000000b7b4bb7223 */ /* 0x000fe200000100bb */
[--C-:B------:R-:W-:Y:S02]  /*3a70*/  HADD2.F32 R180, -RZ, R181.reuse.H0_H0 ;  /* 0x200000b5ffb47230 */ /* 0x100fe40000004100 */
[----:B------:R-:W-:Y:S01]  /*3a80*/  FFMA.FTZ R43, R182, R184, R189 ;  /* 0x000000b8b62b7223 */ /* 0x000fe200000100bd */
[--C-:B------:R-:W-:Y:S01]  /*3a90*/  HADD2.F32 R179, -RZ, R42.reuse.H0_H0 ;  /* 0x2000002affb37230 */ /* 0x100fe20000004100 */
[----:B------:R-:W-:Y:S01]  /*3aa0*/  F2FP.SATFINITE.E4M3.F32.PACK_AB_MERGE_C R41, R41, R40, R176 ;  /* 0x000000282929723e */ /* 0x000fe200048070b0 */
[----:B------:R-:W-:Y:S01]  /*3ab0*/  HADD2.F32 R181, -RZ, R181.H1_H1 ;  /* 0x300000b5ffb57230 */ /* 0x000fe20000004100 */
[----:B------:R-:W-:Y:S01]  /*3ac0*/  F2FP.SATFINITE.E4M3.F32.PACK_AB_MERGE_C R187, R187, R188, RZ ;  /* 0x000000bcbbbb723e */ /* 0x000fe200048070ff */
[----:B------:R-:W-:Y:S01]  /*3ad0*/  HADD2.F32 R42, -RZ, R42.H1_H1 ;  /* 0x3000002aff2a7230 */ /* 0x000fe20000004100 */
[----:B------:R-:W-:Y:S01]  /*3ae0*/  F2FP.SATFINITE.E4M3.F32.PACK_AB_MERGE_C R43, R43, R138, RZ ;  /* 0x0000008a2b2b723e */ /* 0x000fe200048070ff */
[----:B------:R-:W-:-:S02]  /*3af0*/  HADD2.F32 R178, -RZ, R178.H0_H0 ;  /* 0x200000b2ffb27230 */ /* 0x000fc40000004100 */
[-C--:B------:R-:W-:Y:S01]  /*3b00*/  FMUL.FTZ R183, R181, R186.reuse ;  /* 0x000000bab5b77220 */ /* 0x080fe20000410000 */
[----:B------:R-:W-:Y:S02]  /*3b10*/  HADD2.F32 R139, -RZ, R139.H0_H0 ;  /* 0x2000008bff8b7230 */ /* 0x000fe40000004100 */
[-C--:B------:R-:W-:Y:S01]  /*3b20*/  FMUL.FTZ R182, R42, R185.reuse ;  /* 0x000000b92ab67220 */ /* 0x080fe20000410000 */
[C---:B------:R-:W-:Y:S01]  /*3b30*/  FMUL.FTZ R186, R180.reuse, R186 ;  /* 0x000000bab4ba7220 */ /* 0x040fe20000410000 */
[C---:B------:R-:W-:Y:S01]  /*3b40*/  FMUL.FTZ R185, R179.reuse, R185 ;  /* 0x000000b9b3b97220 */ /* 0x040fe20000410000 */
[-C--:B------:R-:W-:Y:S01]  /*3b50*/  FFMA.FTZ R183, R180, R178.reuse, -R183 ;  /* 0x000000b2b4b77223 */ /* 0x080fe200000108b7 */
[-C--:B------:R-:W-:Y:S01]  /*3b60*/  FFMA.FTZ R182, R179, R139.reuse, -R182 ;  /* 0x0000008bb3b67223 */ /* 0x080fe200000108b6 */
[----:B------:R-:W-:Y:S01]  /*3b70*/  FFMA.FTZ R186, R181, R178, R186 ;  /* 0x000000b2b5ba7223 */ /* 0x000fe200000100ba */
[----:B------:R-:W-:Y:S01]  /*3b80*/  FFMA.FTZ R185, R42, R139, R185 ;  /* 0x0000008b2ab97223 */ /* 0x000fe200000100b9 */
[----:B------:R-:W-:-:S03]  /*3b90*/  F2FP.SATFINITE.E4M3.F32.PACK_AB_MERGE_C R40, R141, R140, R177 ;  /* 0x0000008c8d28723e */ /* 0x000fc600048070b1 */
[----:B------:R-:W-:Y:S02]  /*3ba0*/  F2FP.SATFINITE.E4M3.F32.PACK_AB_MERGE_C R43, R186, R183, R43 ;  /* 0x000000b7ba2b723e */ /* 0x000fe4000480702b */
[----:B------:R-:W-:-:S07]  /*3bb0*/  F2FP.SATFINITE.E4M3.F32.PACK_AB_MERGE_C R42, R185, R182, R187 ;  /* 0x000000b6b92a723e */ /* 0x000fce00048070bb */
.L_x_438:
[----:B------:R-:W-:Y:S05]  /*3bc0*/  BSYNC B3 ;  /* 0x0000000000037941 */ /* 0x000fea0003800000 */
.L_x_437:
[----:B-1----:R4:W-:Y:S02]  /*3bd0*/  STG.E.128 desc[UR54][R48.64], R40 ;  /* 0x0000002830007986 */ /* 0x0029e4000c101d36 */
.L_x_436:
[----:B------:R-:W-:Y:S05]  /*3be0*/  BSYNC B2 ;  /* 0x0000000000027941 */ /* 0x000fea0003800000 */
.L_x_435:
[----:B------:R-:W-:Y:S01]  /*3bf0*/  ISETP.NE.AND P2, PT, R33, RZ, PT ;  /* 0x000000ff2100720c */ /* 0x000fe20003f45270 */
[----:B------:R-:W-:-:S12]  /*3c00*/  BSSY B2, `(.L_x_439) ;  /* 0x0000070000027945 */ /* 0x000fd80003800000 */
[----:B------:R-:W-:Y:S05]  /*3c10*/  @!P2 BRA `(.L_x_440) ;  /* 0x0000000400b8a947 */ /* 0x000fea0003800000 */
[----:B012-4-:R0:W1:Y:S01]  /*3c20*/  LDS.128 R40, [R46+0x1a400] ;  /* 0x01a400002e287984 */ /* 0x0170620000000c00 */
[----:B------:R-:W-:Y:S01]  /*3c30*/  VIADD R139, R16, 0x10 ;  /* 0x00000010108b7836 */ /* 0x000fe20000000000 */
[----:B------:R-:W-:Y:S04]  /*3c40*/  BSSY B3, `(.L_x_441) ;  /* 0x000006a000037945 */ /* 0x000fe80003800000 */
[----:B------:R-:W-:-:S13]  /*3c50*/  ISETP.GE.AND P2, PT, R139, R136, PT ;  /* 0x000000888b00720c */ /* 0x000fda0003f46270 */
[----:B0-----:R-:W-:Y:S05]  /*3c60*/  @P2 BRA `(.L_x_442) ;  /* 0x00000004009c2947 */ /* 0x001fea0003800000 */
[--C-:B------:R-:W-:Y:S02]  /*3c70*/  SHF.R.U32.HI R141, RZ, 0x8, R95.reuse ;  /* 0x00000008ff8d7819 */ /* 0x100fe4000001165f */
[----:B------:R-:W-:Y:S02]  /*3c80*/  LOP3.LUT R94, R95, 0xff0000ff, RZ, 0xc0, !PT ;  /* 0xff0000ff5f5e7812 */ /* 0x000fe400078ec0ff */
[----:B------:R-:W-:Y:S01]  /*3c90*/  SHF.R.U32.HI R139, RZ, 0x10, R95 ;  /* 0x00000010ff8b7819 */ /* 0x000fe2000001165f */
[----:B------:R-:W-:Y:S01]  /*3ca0*/  IMAD.SHL.U32 R95, R141, 0x100, RZ ;  /* 0x000001008d5f7824 */ /* 0x000fe200078e00ff */
[--C-:B------:R-:W-:Y:S02]  /*3cb0*/  SHF.R.U32.HI R126, RZ, 0x8, R127.reuse ;  /* 0x00000008ff7e7819 */ /* 0x100fe4000001167f */
[----:B------:R-:W-:Y:S02]  /*3cc0*/  LOP3.LUT R138, R127, 0xff0000ff, RZ, 0xc0, !PT ;  /* 0xff0000ff7f8a7812 */ /* 0x000fe400078ec0ff */
[----:B------:R-:W-:-:S02]  /*3cd0*/  SHF.R.U32.HI R140, RZ, 0x10, R127 ;  /* 0x00000010ff8c7819 */ /* 0x000fc4000001167f */
[----:B------:R-:W-:Y:S01]  /*3ce0*/  SHF.L.U32 R127, R126, 0x8, RZ ;  /* 0x000000087e7f7819 */ /* 0x000fe200000006ff */
[----:B-1----:R-:W-:Y:S01]  /*3cf0*/  IMAD.MOV.U32 R126, RZ, RZ, R40 ;  /* 0x000000ffff7e7224 */ /* 0x002fe200078e0028 */
[----:B------:R-:W-:Y:S01]  /*3d00*/  LOP3.LUT R94, R94, 0xff00, R95, 0xf8, !PT ;  /* 0x0000ff005e5e7812 */ /* 0x000fe200078ef85f */
[----:B------:R-:W-:Y:S01]  /*3d10*/  IMAD.U32 R95, R139, 0x10000, RZ ;  /* 0x000100008b5f7824 */ /* 0x000fe200078e00ff */
[----:B------:R-:W-:Y:S01]  /*3d20*/  LOP3.LUT R127, R138, 0xff00, R127, 0xf8, !PT ;  /* 0x0000ff008a7f7812 */ /* 0x000fe200078ef87f */
[----:B------:R-:W-:Y:S01]  /*3d30*/  IMAD.U32 R140, R140, 0x10000, RZ ;  /* 0x000100008c8c7824 */ /* 0x000fe200078e00ff */
        /* <DEDUP_REMOVED lines=10> */
[CC--:B------:R-:W-:Y:S01]  /*3de0*/  FMUL.FTZ R179, R127.reuse, R176.reuse ;  /* 0x000000b07fb37220 */ /* 0x0c0fe20000410000 */
[--C-:B------:R-:W-:Y:S02]  /*3df0*/  HADD2.F32 R141, -RZ, R140.reuse.H0_H0 ;  /* 0x2000008cff8d7230 */ /* 0x100fe40000004100 */
[C---:B------:R-:W-:Y:S01]  /*3e00*/  FMUL.FTZ R176, R40.reuse, R176 ;  /* 0x000000b028b07220 */ /* 0x040fe20000410000 */
[--C-:B------:R-:W-:Y:S01]  /*3e10*/  HADD2.F32 R139, -RZ, R41.reuse.H1_H1 ;  /* 0x30000029ff8b7230 */ /* 0x100fe20000004100 */
[----:B------:R-:W-:Y:S01]  /*3e20*/  F2FP.F16.E4M3.UNPACK_B R167, R167 ;  /* 0x000000a7ffa7723e */ /* 0x000fe200020006ff */
[----:B------:R-:W-:Y:S02]  /*3e30*/  HADD2.F32 R138, -RZ, R41.H0_H0 ;  /* 0x20000029ff8a7230 */ /* 0x000fe40000004100 */
[-C--:B------:R-:W-:Y:S01]  /*3e40*/  FFMA.FTZ R40, R40, R141.reuse, -R179 ;  /* 0x0000008d28287223 */ /* 0x080fe200000108b3 */
[----:B------:R-:W-:Y:S02]  /*3e50*/  HADD2.F32 R140, -RZ, R140.H1_H1 ;  /* 0x3000008cff8c7230 */ /* 0x000fe40000004100 */
[----:B------:R-:W-:Y:S01]  /*3e60*/  FFMA.FTZ R41, R127, R141, R176 ;  /* 0x0000008d7f297223 */ /* 0x000fe200000100b0 */
[CC--:B------:R-:W-:Y:S01]  /*3e70*/  FMUL.FTZ R179, R139.reuse, R177.reuse ;  /* 0x000000b18bb37220 */ /* 0x0c0fe20000410000 */
[C---:B------:R-:W-:Y:S01]  /*3e80*/  FMUL.FTZ R178, R138.reuse, R177 ;  /* 0x000000b18ab27220 */ /* 0x040fe20000410000 */
[-C--:B------:R-:W-:Y:S01]  /*3e90*/  F2FP.F16.E4M3.UNPACK_B R127, R126.reuse.H1 ;  /* 0x0000007eff7f723e */ /* 0x080fe200030006ff */
[----:B------:R-:W-:Y:S01]  /*3ea0*/  HADD2.F32 R141, -RZ, R167.H1_H1 ;  /* 0x300000a7ff8d7230 */ /* 0x000fe20000004100 */
[----:B------:R-:W-:Y:S01]  /*3eb0*/  F2FP.F16.E4M3.UNPACK_B R126, R126 ;  /* 0x0000007eff7e723e */ /* 0x000fe200020006ff */
[-C--:B------:R-:W-:Y:S01]  /*3ec0*/  FFMA.FTZ R179, R138, R140.reuse, -R179 ;  /* 0x0000008c8ab37223 */ /* 0x080fe200000108b3 */
[----:B------:R-:W-:Y:S01]  /*3ed0*/  FFMA.FTZ R180, R139, R140, R178 ;  /* 0x0000008c8bb47223 */ /* 0x000fe200000100b2 */
[----:B------:R-:W-:Y:S01]  /*3ee0*/  F2FP.F16.E4M3.UNPACK_B R166, R166 ;  /* 0x000000a6ffa6723e */ /* 0x000fe200020006ff */
[----:B------:R-:W-:-:S02]  /*3ef0*/  HADD2.F32 R140, -RZ, R127.H1_H1 ;  /* 0x3000007fff8c7230 */ /* 0x000fc40000004100 */
[----:B------:R-:W-:Y:S02]  /*3f00*/  HADD2.F32 R139, -RZ, R127.H0_H0 ;  /* 0x2000007fff8b7230 */ /* 0x000fe40000004100 */
[----:B------:R-:W-:Y:S02]  /*3f10*/  HADD2.F32 R167, -RZ, R167.H0_H0 ;  /* 0x200000a7ffa77230 */ /* 0x000fe40000004100 */
[-C--:B------:R-:W-:Y:S01]  /*3f20*/  FMUL.FTZ R178, R140, R141.reuse ;  /* 0x0000008d8cb27220 */ /* 0x080fe20000410000 */
[--C-:B------:R-:W-:Y:S02]  /*3f30*/  HADD2.F32 R138, -RZ, R126.reuse.H1_H1 ;  /* 0x3000007eff8a7230 */ /* 0x100fe40000004100 */
[----:B------:R-:W-:Y:S01]  /*3f40*/  FMUL.FTZ R141, R139, R141 ;  /* 0x0000008d8b8d7220 */ /* 0x000fe20000410000 */
[----:B------:R-:W-:Y:S02]  /*3f50*/  HADD2.F32 R127, -RZ, R126.H0_H0 ;  /* 0x2000007eff7f7230 */ /* 0x000fe40000004100 */
        /* <DEDUP_REMOVED lines=10> */
[----:B------:R-:W-:Y:S01]  /*4000*/  F2FP.F16.E4M3.UNPACK_B R179, R95.H1 ;  /* 0x0000005fffb3723e */ /* 0x000fe200030006ff */
[--C-:B------:R-:W-:Y:S01]  /*4010*/  HADD2.F32 R166, -RZ, R141.reuse.H0_H0 ;  /* 0x2000008dffa67230 */ /* 0x100fe20000004100 */
[----:B------:R-:W-:Y:S01]  /*4020*/  F2FP.SATFINITE.E4M3.F32.PACK_AB_MERGE_C R139, R140, R139, RZ ;  /* 0x0000008b8c8b723e */ /* 0x000fe200048070ff */
[----:B------:R-:W-:Y:S01]  /*4030*/  HADD2.F32 R141, -RZ, R141.H1_H1 ;  /* 0x3000008dff8d7230 */ /* 0x000fe20000004100 */
[----:B------:R-:W-:Y:S01]  /*4040*/  F2FP.F16.E4M3.UNPACK_B R176, R94.H1 ;  /* 0x0000005effb0723e */ /* 0x000fe200030006ff */
[--C-:B------:R-:W-:Y:S01]  /*4050*/  HADD2.F32 R181, -RZ, R179.reuse.H1_H1 ;  /* 0x300000b3ffb57230 */ /* 0x100fe20000004100 */
[----:B------:R-:W-:Y:S01]  /*4060*/  F2FP.F16.E4M3.UNPACK_B R140, R42.H1 ;  /* 0x0000002aff8c723e */ /* 0x000fe200030006ff */
[----:B------:R-:W-:Y:S01]  /*4070*/  HADD2.F32 R179, -RZ, R179.H0_H0 ;  /* 0x200000b3ffb37230 */ /* 0x000fe20000004100 */
[----:B------:R-:W-:Y:S01]  /*4080*/  F2FP.F16.E4M3.UNPACK_B R178, R95 ;  /* 0x0000005fffb2723e */ /* 0x000fe200020006ff */
        /* <DEDUP_REMOVED lines=9> */
[-C--:B------:R-:W-:Y:S01]  /*4120*/  FMUL.FTZ R181, R95, R180.reuse ;  /* 0x000000b45fb57220 */ /* 0x080fe20000410000 */
        /* <DEDUP_REMOVED lines=8> */
[----:B------:R-:W-:Y:S01]  /*41b0*/  HADD2.F32 R140, -RZ, R43.H1_H1 ;  /* 0x3000002bff8c7230 */ /* 0x000fe20000004100 */
[----:B------:R-:W-:Y:S01]  /*41c0*/  F2FP.SATFINITE.E4M3.F32.PACK_AB_MERGE_C R41, R41, R40, R138 ;  /* 0x000000282929723e */ /* 0x000fe2000480708a */
[--C-:B------:R-:W-:Y:S01]  /*41d0*/  HADD2.F32 R43, -RZ, R42.reuse.H0_H0 ;  /* 0x2000002aff2b7230 */ /* 0x100fe20000004100 */
[----:B------:R-:W-:Y:S01]  /*41e0*/  F2FP.SATFINITE.E4M3.F32.PACK_AB_MERGE_C R180, R180, R181, RZ ;  /* 0x000000b5b4b4723e */ /* 0x000fe200048070ff */
[----:B------:R-:W-:Y:S02]  /*41f0*/  HADD2.F32 R42, -RZ, R42.H1_H1 ;  /* 0x3000002aff2a7230 */ /* 0x000fe40000004100 */
[----:B------:R-:W-:Y:S01]  /*4200*/  FMUL.FTZ R182, R140, R179 ;  /* 0x000000b38cb67220 */ /* 0x000fe20000410000 */
[----:B------:R-:W-:-:S02]  /*4210*/  HADD2.F32 R176, -RZ, R176.H0_H0 ;  /* 0x200000b0ffb07230 */ /* 0x000fc40000004100 */
[----:B------:R-:W-:Y:S01]  /*4220*/  FMUL.FTZ R179, R95, R179 ;  /* 0x000000b35fb37220 */ /* 0x000fe20000410000 */
[----:B------:R-:W-:Y:S02]  /*4230*/  HADD2.F32 R167, -RZ, R167.H0_H0 ;  /* 0x200000a7ffa77230 */ /* 0x000fe40000004100 */
[-C--:B------:R-:W-:Y:S01]  /*4240*/  FMUL.FTZ R166, R42, R178.reuse ;  /* 0x000000b22aa67220 */ /* 0x080fe20000410000 */
[----:B------:R-:W-:Y:S01]  /*4250*/  FMUL.FTZ R141, R43, R178 ;  /* 0x000000b22b8d7220 */ /* 0x000fe20000410000 */
[-C--:B------:R-:W-:Y:S01]  /*4260*/  FFMA.FTZ R182, R95, R176.reuse, -R182 ;  /* 0x000000b05fb67223 */ /* 0x080fe200000108b6 */
[----:B------:R-:W-:Y:S01]  /*4270*/  FFMA.FTZ R179, R140, R176, R179 ;  /* 0x000000b08cb37223 */ /* 0x000fe200000100b3 */
[-C--:B------:R-:W-:Y:S01]  /*4280*/  FFMA.FTZ R166, R43, R167.reuse, -R166 ;  /* 0x000000a72ba67223 */ /* 0x080fe200000108a6 */
[----:B------:R-:W-:Y:S01]  /*4290*/  FFMA.FTZ R141, R42, R167, R141 ;  /* 0x000000a72a8d7223 */ /* 0x000fe2000001008d */
[----:B------:R-:W-:Y:S02]  /*42a0*/  F2FP.SATFINITE.E4M3.F32.PACK_AB_MERGE_C R94, R177, R94, RZ ;  /* 0x0000005eb15e723e */ /* 0x000fe400048070ff */
[----:B------:R-:W-:-:S02]  /*42b0*/  F2FP.SATFINITE.E4M3.F32.PACK_AB_MERGE_C R40, R127, R126, R139 ;  /* 0x0000007e7f28723e */ /* 0x000fc4000480708b */
[----:B------:R-:W-:Y:S02]  /*42c0*/  F2FP.SATFINITE.E4M3.F32.PACK_AB_MERGE_C R42, R141, R166, R180 ;  /* 0x000000a68d2a723e */ /* 0x000fe400048070b4 */
[----:B------:R-:W-:-:S07]  /*42d0*/  F2FP.SATFINITE.E4M3.F32.PACK_AB_MERGE_C R43, R179, R182, R94 ;  /* 0x000000b6b32b723e */ /* 0x000fce000480705e */
.L_x_442:
[----:B------:R-:W-:Y:S05]  /*42e0*/  BSYNC B3 ;  /* 0x0000000000037941 */ /* 0x000fea0003800000 */
.L_x_441:
[----:B-1----:R0:W-:Y:S02]  /*42f0*/  STG.E.128 desc[UR54][R48.64+0x20], R40 ;  /* 0x0000202830007986 */ /* 0x0021e4000c101d36 */
.L_x_440:
[----:B------:R-:W-:Y:S05]  /*4300*/  BSYNC B2 ;  /* 0x0000000000027941 */ /* 0x000fea0003800000 */
.L_x_439:
[----:B------:R-:W-:Y:S01]  /*4310*/  ISETP.NE.AND P2, PT, R34, RZ, PT ;  /* 0x000000ff2200720c */ /* 0x000fe20003f45270 */
[----:B------:R-:W-:-:S12]  /*4320*/  BSSY B2, `(.L_x_443) ;  /* 0x0000070000027945 */ /* 0x000fd80003800000 */
[----:B------:R-:W-:Y:S05]  /*4330*/  @!P2 BRA `(.L_x_444) ;  /* 0x0000000400b8a947 */ /* 0x000fea0003800000 */
[----:B012-4-:R0:W1:Y:S01]  /*4340*/  LDS.128 R40, [R47+0x1cc00] ;  /* 0x01cc00002f287984 */ /* 0x0170620000000c00 */
[----:B------:R-:W-:Y:S01]  /*4350*/  IADD3 R95, R16, 0x20, RZ ;  /* 0x00000020105f7810 */ /* 0x000fe20007ffe0ff */
[----:B------:R-:W-:Y:S03]  /*4360*/  BSSY B3, `(.L_x_445) ;  /* 0x000006a000037945 */ /* 0x000fe60003800000 */
[----:B------:R-:W-:-:S13]  /*4370*/  ISETP.GE.AND P2, PT, R95, R136, PT ;  /* 0x000000885f00720c */ /* 0x000fda0003f46270 */
        /* <DEDUP_REMOVED lines=33> */
[-C--:B------:R-:W-:Y:S01]  /*4590*/  FMUL.FTZ R141, R95, R139.reuse ;  /* 0x0000008b5f8d7220 */ /* 0x080fe20000410000 */
[----:B------:R-:W-:Y:S01]  /*45a0*/  FMUL.FTZ R140, R94, R139 ;  /* 0x0000008b5e8c7220 */ /* 0x000fe20000410000 */
[----:B------:R-:W-:Y:S01]  /*45b0*/  F2FP.F16.E4M3.UNPACK_B R93, R92.H1 ;  /* 0x0000005cff5d723e */ /* 0x000fe200030006ff */
[----:B------:R-:W-:-:S02]  /*45c0*/  HADD2.F32 R127, -RZ, R165.H1_H1 ;  /* 0x300000a5ff7f7230 */ /* 0x000fc40000004100 */
[-C--:B------:R-:W-:Y:S01]  /*45d0*/  FFMA.FTZ R141, R94, R126.reuse, -R141 ;  /* 0x0000007e5e8d7223 */ /* 0x080fe2000001088d */
[----:B------:R-:W-:Y:S01]  /*45e0*/  FFMA.FTZ R166, R95, R126, R140 ;  /* 0x0000007e5fa67223 */ /* 0x000fe2000001008c */
[----:B------:R-:W-:Y:S01]  /*45f0*/  F2FP.F16.E4M3.UNPACK_B R92, R92 ;  /* 0x0000005cff5c723e */ /* 0x000fe200020006ff */
[--C-:B------:R-:W-:Y:S01]  /*4600*/  HADD2.F32 R126, -RZ, R93.reuse.H1_H1 ;  /* 0x3000005dff7e7230 */ /* 0x100fe20000004100 */
[----:B------:R-:W-:Y:S01]  /*4610*/  F2FP.F16.E4M3.UNPACK_B R164, R164 ;  /* 0x000000a4ffa4723e */ /* 0x000fe200020006ff */
[----:B------:R-:W-:Y:S01]  /*4620*/  HADD2.F32 R95, -RZ, R93.H0_H0 ;  /* 0x2000005dff5f7230 */ /* 0x000fe20000004100 */
[----:B------:R-:W-:Y:S01]  /*4630*/  F2FP.F16.E4M3.UNPACK_B R139, R86 ;  /* 0x00000056ff8b723e */ /* 0x000fe200020006ff */
[----:B------:R-:W-:Y:S02]  /*4640*/  HADD2.F32 R165, -RZ, R165.H0_H0 ;  /* 0x200000a5ffa57230 */ /* 0x000fe40000004100 */
[----:B------:R-:W-:Y:S01]  /*4650*/  FMUL.FTZ R140, R126, R127 ;  /* 0x0000007f7e8c7220 */ /* 0x000fe20000410000 */
[----:B------:R-:W-:-:S02]  /*4660*/  HADD2.F32 R93, -RZ, R92.H0_H0 ;  /* 0x2000005cff5d7230 */ /* 0x000fc40000004100 */
[----:B------:R-:W-:Y:S01]  /*4670*/  FMUL.FTZ R127, R95, R127 ;  /* 0x0000007f5f7f7220 */ /* 0x000fe20000410000 */
[----:B------:R-:W-:Y:S02]  /*4680*/  HADD2.F32 R94, -RZ, R92.H1_H1 ;  /* 0x3000005cff5e7230 */ /* 0x000fe40000004100 */
[--C-:B------:R-:W-:Y:S02]  /*4690*/  HADD2.F32 R92, -RZ, R164.reuse.H1_H1 ;  /* 0x300000a4ff5c7230 */ /* 0x100fe40000004100 */
[----:B------:R-:W-:Y:S02]  /*46a0*/  HADD2.F32 R164, -RZ, R164.H0_H0 ;  /* 0x200000a4ffa47230 */ /* 0x000fe40000004100 */
[-C--:B------:R-:W-:Y:S01]  /*46b0*/  FMUL.FTZ R138, R94, R165.reuse ;  /* 0x000000a55e8a7220 */ /* 0x080fe20000410000 */
[----:B------:R-:W-:Y:S01]  /*46c0*/  FMUL.FTZ R165, R93, R165 ;  /* 0x000000a55da57220 */ /* 0x000fe20000410000 */
[-C--:B------:R-:W-:Y:S01]  /*46d0*/  FFMA.FTZ R95, R95, R92.reuse, -R140 ;  /* 0x0000005c5f5f7223 */ /* 0x080fe2000001088c */
[----:B------:R-:W-:Y:S01]  /*46e0*/  FFMA.FTZ R126, R126, R92, R127 ;  /* 0x0000005c7e7e7223 */ /* 0x000fe2000001007f */
[-C--:B------:R-:W-:Y:S01]  /*46f0*/  FFMA.FTZ R92, R93, R164.reuse, -R138 ;  /* 0x000000a45d5c7223 */ /* 0x080fe2000001088a */
[----:B------:R-:W-:Y:S01]  /*4700*/  FFMA.FTZ R93, R94, R164, R165 ;  /* 0x000000a45e5d7223 */ /* 0x000fe200000100a5 */
[----:B------:R-:W-:-:S02]  /*4710*/  F2FP.F16.E4M3.UNPACK_B R127, R43.H1 ;  /* 0x0000002bff7f723e */ /* 0x000fc400030006ff */
[----:B------:R-:W-:Y:S02]  /*4720*/  F2FP.SATFINITE.E4M3.F32.PACK_AB_MERGE_C R95, R126, R95, RZ ;  /* 0x0000005f7e5f723e */ /* 0x000fe400048070ff */
[-C--:B------:R-:W-:Y:S01]  /*4730*/  F2FP.F16.E4M3.UNPACK_B R165, R87.reuse.H1 ;  /* 0x00000057ffa5723e */ /* 0x080fe200030006ff */
[--C-:B------:R-:W-:Y:S01]  /*4740*/  HADD2.F32 R138, -RZ, R127.reuse.H0_H0 ;  /* 0x2000007fff8a7230 */ /* 0x100fe20000004100 */
[----:B------:R-:W-:Y:S01]  /*4750*/  F2FP.F16.E4M3.UNPACK_B R126, R42.H1 ;  /* 0x0000002aff7e723e */ /* 0x000fe200030006ff */
[----:B------:R-:W-:Y:S01]  /*4760*/  HADD2.F32 R127, -RZ, R127.H1_H1 ;  /* 0x3000007fff7f7230 */ /* 0x000fe20000004100 */
[----:B------:R-:W-:Y:S01]  /*4770*/  F2FP.F16.E4M3.UNPACK_B R164, R87 ;  /* 0x00000057ffa4723e */ /* 0x000fe200020006ff */
[----:B------:R-:W-:Y:S01]  /*4780*/  HADD2.F32 R167, -RZ, R165.H1_H1 ;  /* 0x300000a5ffa77230 */ /* 0x000fe20000004100 */
[----:B------:R-:W-:Y:S01]  /*4790*/  F2FP.SATFINITE.E4M3.F32.PACK_AB_MERGE_C R94, R166, R141, RZ ;  /* 0x0000008da65e723e */ /* 0x000fe200048070ff */
[----:B------:R-:W-:Y:S01]  /*47a0*/  HADD2.F32 R87, -RZ, R126.H1_H1 ;  /* 0x3000007eff577230 */ /* 0x000fe20000004100 */
[----:B------:R-:W-:Y:S01]  /*47b0*/  F2FP.F16.E4M3.UNPACK_B R140, R86.H1 ;  /* 0x00000056ff8c723e */ /* 0x000fe200030006ff */
[----:B------:R-:W-:-:S02]  /*47c0*/  HADD2.F32 R166, -RZ, R164.H1_H1 ;  /* 0x300000a4ffa67230 */ /* 0x000fc40000004100 */
[-C--:B------:R-:W-:Y:S01]  /*47d0*/  FMUL.FTZ R177, R127, R167.reuse ;  /* 0x000000a77fb17220 */ /* 0x080fe20000410000 */
[----:B------:R-:W-:Y:S02]  /*47e0*/  HADD2.F32 R126, -RZ, R126.H0_H0 ;  /* 0x2000007eff7e7230 */ /* 0x000fe40000004100 */
[----:B------:R-:W-:Y:S01]  /*47f0*/  FMUL.FTZ R176, R138, R167 ;  /* 0x000000a78ab07220 */ /* 0x000fe20000410000 */
[----:B------:R-:W-:Y:S02]  /*4800*/  HADD2.F32 R86, -RZ, R139.H1_H1 ;  /* 0x3000008bff567230 */ /* 0x000fe40000004100 */
[-C--:B------:R-:W-:Y:S01]  /*4810*/  FMUL.FTZ R167, R87, R166.reuse ;  /* 0x000000a657a77220 */ /* 0x080fe20000410000 */
[----:B------:R-:W-:Y:S01]  /*4820*/  F2FP.F16.E4M3.UNPACK_B R43, R43 ;  /* 0x0000002bff2b723e */ /* 0x000fe200020006ff */
[C---:B------:R-:W-:Y:S01]  /*4830*/  FMUL.FTZ R166, R126.reuse, R166 ;  /* 0x000000a67ea67220 */ /* 0x040fe20000410000 */
[----:B------:R-:W-:Y:S01]  /*4840*/  F2FP.F16.E4M3.UNPACK_B R42, R42 ;  /* 0x0000002aff2a723e */ /* 0x000fe200020006ff */
[----:B------:R-:W-:Y:S01]  /*4850*/  FFMA.FTZ R167, R126, R86, -R167 ;  /* 0x000000567ea77223 */ /* 0x000fe200000108a7 */
[----:B------:R-:W-:-:S02]  /*4860*/  HADD2.F32 R141, -RZ, R140.H1_H1 ;  /* 0x3000008cff8d7230 */ /* 0x000fc40000004100 */
[----:B------:R-:W-:Y:S01]  /*4870*/  FFMA.FTZ R166, R87, R86, R166 ;  /* 0x0000005657a67223 */ /* 0x000fe200000100a6 */
[--C-:B------:R-:W-:Y:S01]  /*4880*/  HADD2.F32 R86, -RZ, R43.reuse.H0_H0 ;  /* 0x2000002bff567230 */ /* 0x100fe20000004100 */
[----:B------:R-:W-:Y:S01]  /*4890*/  F2FP.SATFINITE.E4M3.F32.PACK_AB_MERGE_C R41, R41, R40, R94 ;  /* 0x000000282929723e */ /* 0x000fe2000480705e */
[----:B------:R-:W-:Y:S02]  /*48a0*/  HADD2.F32 R87, -RZ, R43.H1_H1 ;  /* 0x3000002bff577230 */ /* 0x000fe40000004100 */
[-C--:B------:R-:W-:Y:S01]  /*48b0*/  FFMA.FTZ R177, R138, R141.reuse, -R177 ;  /* 0x0000008d8ab17223 */ /* 0x080fe200000108b1 */
[--C-:B------:R-:W-:Y:S02]  /*48c0*/  HADD2.F32 R43, -RZ, R42.reuse.H0_H0 ;  /* 0x2000002aff2b7230 */ /* 0x100fe40000004100 */
[----:B------:R-:W-:Y:S01]  /*48d0*/  FFMA.FTZ R176, R127, R141, R176 ;  /* 0x0000008d7fb07223 */ /* 0x000fe200000100b0 */
[----:B------:R-:W-:Y:S01]  /*48e0*/  HADD2.F32 R165, -RZ, R165.H0_H0 ;  /* 0x200000a5ffa57230 */ /* 0x000fe20000004100 */
[----:B------:R-:W-:Y:S01]  /*48f0*/  F2FP.SATFINITE.E4M3.F32.PACK_AB_MERGE_C R166, R166, R167, RZ ;  /* 0x000000a7a6a6723e */ /* 0x000fe200048070ff */
[----:B------:R-:W-:Y:S01]  /*4900*/  HADD2.F32 R42, -RZ, R42.H1_H1 ;  /* 0x3000002aff2a7230 */ /* 0x000fe20000004100 */
[----:B------:R-:W-:Y:S01]  /*4910*/  F2FP.SATFINITE.E4M3.F32.PACK_AB_MERGE_C R40, R93, R92, R95 ;  /* 0x0000005c5d28723e */ /* 0x000fe2000480705f */
[----:B------:R-:W-:-:S02]  /*4920*/  HADD2.F32 R164, -RZ, R164.H0_H0 ;  /* 0x200000a4ffa47230 */ /* 0x000fc40000004100 */
[-C--:B------:R-:W-:Y:S01]  /*4930*/  FMUL.FTZ R141, R87, R165.reuse ;  /* 0x000000a5578d7220 */ /* 0x080fe20000410000 */
[----:B------:R-:W-:Y:S02]  /*4940*/  HADD2.F32 R140, -RZ, R140.H0_H0 ;  /* 0x2000008cff8c7230 */ /* 0x000fe40000004100 */
        /* <DEDUP_REMOVED lines=8> */
[----:B------:R-:W-:-:S04]  /*49d0*/  F2FP.SATFINITE.E4M3.F32.PACK_AB_MERGE_C R176, R176, R177, RZ ;  /* 0x000000b1b0b0723e */ /* 0x000fc800048070ff */
[----:B------:R-:W-:Y:S02]  /*49e0*/  F2FP.SATFINITE.E4M3.F32.PACK_AB_MERGE_C R42, R127, R126, R166 ;  /* 0x0000007e7f2a723e */ /* 0x000fe400048070a6 */
[----:B------:R-:W-:-:S07]  /*49f0*/  F2FP.SATFINITE.E4M3.F32.PACK_AB_MERGE_C R43, R138, R141, R176 ;  /* 0x0000008d8a2b723e */ /* 0x000fce00048070b0 */
.L_x_446:
[----:B------:R-:W-:Y:S05]  /*4a00*/  BSYNC B3 ;  /* 0x0000000000037941 */ /* 0x000fea0003800000 */
.L_x_445:
[----:B-1----:R0:W-:Y:S02]  /*4a10*/  STG.E.128 desc[UR54][R48.64+0x40], R40 ;  /* 0x0000402830007986 */ /* 0x0021e4000c101d36 */
.L_x_444:
[----:B------:R-:W-:Y:S05]  /*4a20*/  BSYNC B2 ;  /* 0x0000000000027941 */ /* 0x000fea0003800000 */
.L_x_443:
        /* <DEDUP_REMOVED lines=8> */
[----:B------:R-:W-:Y:S02]  /*4ab0*/  SHF.R.U32.HI R84, RZ, 0x8, R83 ;  /* 0x00000008ff547819 */ /* 0x000fe40000011653 */
[--C-:B------:R-:W-:Y:S02]  /*4ac0*/  SHF.R.U32.HI R87, RZ, 0x8, R85.reuse ;  /* 0x00000008ff577819 */ /* 0x100fe40000011655 */
[----:B------:R-:W-:Y:S02]  /*4ad0*/  LOP3.LUT R86, R85, 0xff0000ff, RZ, 0xc0, !PT ;  /* 0xff0000ff55567812 */ /* 0x000fe400078ec0ff */
[----:B------:R-:W-:Y:S01]  /*4ae0*/  SHF.R.U32.HI R92, RZ, 0x10, R85 ;  /* 0x00000010ff5c7819 */ /* 0x000fe20000011655 */
[----:B------:R-:W-:Y:S01]  /*4af0*/  IMAD.SHL.U32 R85, R84, 0x100, RZ ;  /* 0x0000010054557824 */ /* 0x000fe200078e00ff */
[----:B------:R-:W-:Y:S01]  /*4b00*/  LOP3.LUT R82, R83, 0xff0000ff, RZ, 0xc0, !PT ;  /* 0xff0000ff53527812 */ /* 0x000fe200078ec0ff */
[----:B-1----:R-:W-:Y:S01]  /*4b10*/  IMAD.MOV.U32 R84, RZ, RZ, R40 ;  /* 0x000000ffff547224 */ /* 0x002fe200078e0028 */
[----:B------:R-:W-:Y:S01]  /*4b20*/  SHF.R.U32.HI R93, RZ, 0x10, R83 ;  /* 0x00000010ff5d7819 */ /* 0x000fe20000011653 */
[----:B------:R-:W-:Y:S01]  /*4b30*/  IMAD.MOV.U32 R83, RZ, RZ, R41 ;  /* 0x000000ffff537224 */ /* 0x000fe200078e0029 */
[----:B------:R-:W-:-:S02]  /*4b40*/  SHF.L.U32 R87, R87, 0x8, RZ ;  /* 0x0000000857577819 */ /* 0x000fc400000006ff */
        /* <DEDUP_REMOVED lines=32> */
[----:B------:R-:W-:Y:S01]  /*4d50*/  HADD2.F32 R87, -RZ, R85.H0_H0 ;  /* 0x20000055ff577230 */ /* 0x000fe20000004100 */
[----:B------:R-:W-:Y:S01]  /*4d60*/  F2FP.SATFINITE.E4M3.F32.PACK_AB_MERGE_C R164, R138, R127, RZ ;  /* 0x0000007f8aa4723e */ /* 0x000fe200048070ff */
[--C-:B------:R-:W-:Y:S02]  /*4d70*/  HADD2.F32 R85, -RZ, R84.reuse.H0_H0 ;  /* 0x20000054ff557230 */ /* 0x100fe40000004100 */
[-C--:B------:R-:W-:Y:S01]  /*4d80*/  FMUL.FTZ R126, R92, R93.reuse ;  /* 0x0000005d5c7e7220 */ /* 0x080fe20000410000 */
[----:B------:R-:W-:Y:S02]  /*4d90*/  HADD2.F32 R86, -RZ, R84.H1_H1 ;  /* 0x30000054ff567230 */ /* 0x000fe40000004100 */
[----:B------:R-:W-:Y:S01]  /*4da0*/  FMUL.FTZ R93, R87, R93 ;  /* 0x0000005d575d7220 */ /* 0x000fe20000410000 */
[----:B------:R-:W-:Y:S01]  /*4db0*/  HADD2.F32 R163, -RZ, R163.H0_H0 ;  /* 0x200000a3ffa37230 */ /* 0x000fe20000004100 */
[----:B------:R-:W-:Y:S01]  /*4dc0*/  F2FP.F16.E4M3.UNPACK_B R127, R82.H1 ;  /* 0x00000052ff7f723e */ /* 0x000fe200030006ff */
[----:B------:R-:W-:-:S02]  /*4dd0*/  HADD2.F32 R84, -RZ, R162.H1_H1 ;  /* 0x300000a2ff547230 */ /* 0x000fc40000004100 */
[----:B------:R-:W-:Y:S02]  /*4de0*/  HADD2.F32 R162, -RZ, R162.H0_H0 ;  /* 0x200000a2ffa27230 */ /* 0x000fe40000004100 */
[-C--:B------:R-:W-:Y:S01]  /*4df0*/  FMUL.FTZ R94, R86, R163.reuse ;  /* 0x000000a3565e7220 */ /* 0x080fe20000410000 */
[----:B------:R-:W-:Y:S01]  /*4e00*/  FMUL.FTZ R163, R85, R163 ;  /* 0x000000a355a37220 */ /* 0x000fe20000410000 */
[-C--:B------:R-:W-:Y:S01]  /*4e10*/  FFMA.FTZ R126, R87, R84.reuse, -R126 ;  /* 0x00000054577e7223 */ /* 0x080fe2000001087e */
[----:B------:R-:W-:Y:S01]  /*4e20*/  FFMA.FTZ R93, R92, R84, R93 ;  /* 0x000000545c5d7223 */ /* 0x000fe2000001005d */
[----:B------:R-:W-:Y:S01]  /*4e30*/  F2FP.F16.E4M3.UNPACK_B R87, R43.H1 ;  /* 0x0000002bff57723e */ /* 0x000fe200030006ff */
[-C--:B------:R-:W-:Y:S01]  /*4e40*/  FFMA.FTZ R84, R85, R162.reuse, -R94 ;  /* 0x000000a255547223 */ /* 0x080fe2000001085e */
[----:B------:R-:W-:Y:S01]  /*4e50*/  FFMA.FTZ R85, R86, R162, R163 ;  /* 0x000000a256557223 */ /* 0x000fe200000100a3 */
[-C--:B------:R-:W-:Y:S01]  /*4e60*/  F2FP.F16.E4M3.UNPACK_B R94, R41.reuse.H1 ;  /* 0x00000029ff5e723e */ /* 0x080fe200030006ff */
[----:B------:R-:W-:Y:S01]  /*4e70*/  HADD2.F32 R138, -RZ, R127.H1_H1 ;  /* 0x3000007fff8a7230 */ /* 0x000fe20000004100 */
[----:B------:R-:W-:Y:S01]  /*4e80*/  F2FP.SATFINITE.E4M3.F32.PACK_AB_MERGE_C R162, R93, R126, RZ ;  /* 0x0000007e5da2723e */ /* 0x000fe200048070ff */
[--C-:B------:R-:W-:Y:S01]  /*4e90*/  HADD2.F32 R92, -RZ, R87.reuse.H0_H0 ;  /* 0x20000057ff5c7230 */ /* 0x100fe20000004100 */
[----:B------:R-:W-:Y:S01]  /*4ea0*/  F2FP.F16.E4M3.UNPACK_B R86, R42.H1 ;  /* 0x0000002aff56723e */ /* 0x000fe200030006ff */
[----:B------:R-:W-:Y:S01]  /*4eb0*/  HADD2.F32 R87, -RZ, R87.H1_H1 ;  /* 0x30000057ff577230 */ /* 0x000fe20000004100 */
[----:B------:R-:W-:Y:S01]  /*4ec0*/  F2FP.F16.E4M3.UNPACK_B R126, R82 ;  /* 0x00000052ff7e723e */ /* 0x000fe200020006ff */
[----:B------:R-:W-:Y:S01]  /*4ed0*/  HADD2.F32 R95, -RZ, R94.H1_H1 ;  /* 0x3000005eff5f7230 */ /* 0x000fe20000004100 */
[----:B------:R-:W-:Y:S01]  /*4ee0*/  F2FP.F16.E4M3.UNPACK_B R93, R41 ;  /* 0x00000029ff5d723e */ /* 0x000fe200020006ff */
[----:B------:R-:W-:-:S02]  /*4ef0*/  HADD2.F32 R82, -RZ, R86.H1_H1 ;  /* 0x30000056ff527230 */ /* 0x000fc40000004100 */
[----:B------:R-:W-:Y:S01]  /*4f00*/  FMUL.FTZ R41, R87, R138 ;  /* 0x0000008a57297220 */ /* 0x000fe20000410000 */
[----:B------:R-:W-:Y:S01]  /*4f10*/  HADD2.F32 R139, -RZ, R126.H1_H1 ;  /* 0x3000007eff8b7230 */ /* 0x000fe20000004100 */
[----:B------:R-:W-:Y:S01]  /*4f20*/  F2FP.F16.E4M3.UNPACK_B R43, R43 ;  /* 0x0000002bff2b723e */ /* 0x000fe200020006ff */
[----:B------:R-:W-:Y:S02]  /*4f30*/  HADD2.F32 R86, -RZ, R86.H0_H0 ;  /* 0x20000056ff567230 */ /* 0x000fe40000004100 */
[----:B------:R-:W-:Y:S01]  /*4f40*/  FFMA.FTZ R140, R92, R95, -R41 ;  /* 0x0000005f5c8c7223 */ /* 0x000fe20000010829 */
[----:B------:R-:W-:Y:S02]  /*4f50*/  HADD2.F32 R41, -RZ, R93.H1_H1 ;  /* 0x3000005dff297230 */ /* 0x000fe40000004100 */
[-C--:B------:R-:W-:Y:S01]  /*4f60*/  FMUL.FTZ R141, R82, R139.reuse ;  /* 0x0000008b528d7220 */ /* 0x080fe20000410000 */
[----:B------:R-:W-:Y:S01]  /*4f70*/  F2FP.F16.E4M3.UNPACK_B R42, R42 ;  /* 0x0000002aff2a723e */ /* 0x000fe200020006ff */
[----:B------:R-:W-:Y:S01]  /*4f80*/  FMUL.FTZ R139, R86, R139 ;  /* 0x0000008b568b7220 */ /* 0x000fe20000410000 */
[----:B------:R-:W-:Y:S01]  /*4f90*/  FMUL.FTZ R138, R92, R138 ;  /* 0x0000008a5c8a7220 */ /* 0x000fe20000410000 */
[----:B------:R-:W-:Y:S01]  /*4fa0*/  FFMA.FTZ R141, R86, R41, -R141 ;  /* 0x00000029568d7223 */ /* 0x000fe2000001088d */
[----:B------:R-:W-:-:S02]  /*4fb0*/  HADD2.F32 R127, -RZ, R127.H0_H0 ;  /* 0x2000007fff7f7230 */ /* 0x000fc40000004100 */
[----:B------:R-:W-:Y:S01]  /*4fc0*/  FFMA.FTZ R92, R82, R41, R139 ;  /* 0x00000029525c7223 */ /* 0x000fe2000001008b */
[--C-:B------:R-:W-:Y:S02]  /*4fd0*/  HADD2.F32 R82, -RZ, R43.reuse.H0_H0 ;  /* 0x2000002bff527230 */ /* 0x100fe40000004100 */
[----:B------:R-:W-:Y:S01]  /*4fe0*/  FFMA.FTZ R163, R87, R95, R138 ;  /* 0x0000005f57a37223 */ /* 0x000fe2000001008a */
[--C-:B------:R-:W-:Y:S02]  /*4ff0*/  HADD2.F32 R41, -RZ, R42.reuse.H0_H0 ;  /* 0x2000002aff297230 */ /* 0x100fe40000004100 */
[----:B------:R-:W-:Y:S02]  /*5000*/  HADD2.F32 R43, -RZ, R43.H1_H1 ;  /* 0x3000002bff2b7230 */ /* 0x000fe40000004100 */
[----:B------:R-:W-:Y:S01]  /*5010*/  FMUL.FTZ R138, R82, R127 ;  /* 0x0000007f528a7220 */ /* 0x000fe20000410000 */
[----:B------:R-:W-:Y:S01]  /*5020*/  HADD2.F32 R42, -RZ, R42.H1_H1 ;  /* 0x3000002aff2a7230 */ /* 0x000fe20000004100 */
[----:B------:R-:W-:Y:S01]  /*5030*/  F2FP.SATFINITE.E4M3.F32.PACK_AB_MERGE_C R92, R92, R141, RZ ;  /* 0x0000008d5c5c723e */ /* 0x000fe200048070ff */
[----:B------:R-:W-:-:S02]  /*5040*/  HADD2.F32 R126, -RZ, R126.H0_H0 ;  /* 0x2000007eff7e7230 */ /* 0x000fc40000004100 */
[----:B------:R-:W-:Y:S01]  /*5050*/  FMUL.FTZ R95, R43, R127 ;  /* 0x0000007f2b5f7220 */ /* 0x000fe20000410000 */
[----:B------:R-:W-:Y:S01]  /*5060*/  HADD2.F32 R94, -RZ, R94.H0_H0 ;  /* 0x2000005eff5e7230 */ /* 0x000fe20000004100 */
[----:B------:R-:W-:Y:S01]  /*5070*/  F2FP.SATFINITE.E4M3.F32.PACK_AB_MERGE_C R140, R163, R140, RZ ;  /* 0x0000008ca38c723e */ /* 0x000fe200048070ff */
[----:B------:R-:W-:Y:S02]  /*5080*/  HADD2.F32 R93, -RZ, R93.H0_H0 ;  /* 0x2000005dff5d7230 */ /* 0x000fe40000004100 */
[-C--:B------:R-:W-:Y:S01]  /*5090*/  FMUL.FTZ R86, R42, R126.reuse ;  /* 0x0000007e2a567220 */ /* 0x080fe20000410000 */
[----:B------:R-:W-:Y:S01]  /*50a0*/  FMUL.FTZ R87, R41, R126 ;  /* 0x0000007e29577220 */ /* 0x000fe20000410000 */
[-C--:B------:R-:W-:Y:S01]  /*50b0*/  FFMA.FTZ R95, R82, R94.reuse, -R95 ;  /* 0x0000005e525f7223 */ /* 0x080fe2000001085f */
[----:B------:R-:W-:Y:S01]  /*50c0*/  FFMA.FTZ R138, R43, R94, R138 ;  /* 0x0000005e2b8a7223 */ /* 0x000fe2000001008a */
[-C--:B------:R-:W-:Y:S01]  /*50d0*/  FFMA.FTZ R86, R41, R93.reuse, -R86 ;  /* 0x0000005d29567223 */ /* 0x080fe20000010856 */
[----:B------:R-:W-:Y:S01]  /*50e0*/  FFMA.FTZ R87, R42, R93, R87 ;  /* 0x0000005d2a577223 */ /* 0x000fe20000010057 */
[----:B------:R-:W-:-:S02]  /*50f0*/  F2FP.SATFINITE.E4M3.F32.PACK_AB_MERGE_C R41, R83, R40, R164 ;  /* 0x000000285329723e */ /* 0x000fc400048070a4 */
[----:B------:R-:W-:Y:S02]  /*5100*/  F2FP.SATFINITE.E4M3.F32.PACK_AB_MERGE_C R40, R85, R84, R162 ;  /* 0x000000545528723e */ /* 0x000fe400048070a2 */
[----:B------:R-:W-:Y:S02]  /*5110*/  F2FP.SATFINITE.E4M3.F32.PACK_AB_MERGE_C R42, R87, R86, R92 ;  /* 0x00000056572a723e */ /* 0x000fe4000480705c */
[----:B------:R-:W-:-:S07]  /*5120*/  F2FP.SATFINITE.E4M3.F32.PACK_AB_MERGE_C R43, R138, R95, R140 ;  /* 0x0000005f8a2b723e */ /* 0x000fce000480708c */
.L_x_450:
[----:B------:R-:W-:Y:S05]  /*5130*/  BSYNC B3 ;  /* 0x0000000000037941 */ /* 0x000fea0003800000 */
.L_x_449:
[----:B-1----:R0:W-:Y:S02]  /*5140*/  STG.E.128 desc[UR54][R48.64+0x60], R40 ;  /* 0x0000602830007986 */ /* 0x0021e4000c101d36 */
.L_x_448:
[----:B------:R-:W-:Y:S05]  /*5150*/  BSYNC B2 ;  /* 0x0000000000027941 */ /* 0x000fea0003800000 */
.L_x_447:
        /* <DEDUP_REMOVED lines=9> */
[----:B------:R-:W-:Y:S02]  /*51f0*/  SHF.R.U32.HI R78, RZ, 0x8, R81 ;  /* 0x00000008ff4e7819 */ /* 0x000fe40000011651 */
[----:B------:R-:W-:Y:S02]  /*5200*/  SHF.R.U32.HI R85, RZ, 0x10, R79 ;  /* 0x00000010ff557819 */ /* 0x000fe4000001164f */
[----:B------:R-:W-:Y:S01]  /*5210*/  LOP3.LUT R80, R79, 0xff0000ff, RZ, 0xc0, !PT ;  /* 0xff0000ff4f507812 */ /* 0x000fe200078ec0ff */
[----:B------:R-:W-:Y:S01]  /*5220*/  IMAD.SHL.U32 R79, R83, 0x100, RZ ;  /* 0x00000100534f7824 */ /* 0x000fe200078e00ff */
[----:B------:R-:W-:Y:S02]  /*5230*/  SHF.R.U32.HI R84, RZ, 0x10, R81 ;  /* 0x00000010ff547819 */ /* 0x000fe40000011651 */
[----:B------:R-:W-:Y:S01]  /*5240*/  LOP3.LUT R82, R81, 0xff0000ff, RZ, 0xc0, !PT ;  /* 0xff0000ff51527812 */ /* 0x000fe200078ec0ff */
[----:B------:R-:W-:Y:S01]  /*5250*/  IMAD.SHL.U32 R81, R78, 0x100, RZ ;  /* 0x000001004e517824 */ /* 0x000fe200078e00ff */
[----:B------:R-:W-:Y:S01]  /*5260*/  LOP3.LUT R80, R80, 0xff00, R79, 0xf8, !PT ;  /* 0x0000ff0050507812 */ /* 0x000fe200078ef84f */
[----:B------:R-:W-:Y:S01]  /*5270*/  IMAD.U32 R79, R85, 0x10000, RZ ;  /* 0x00010000554f7824 */ /* 0x000fe200078e00ff */
[----:B-1----:R-:W-:-:S02]  /*5280*/  MOV R78, R40 ;  /* 0x00000028004e7202 */ /* 0x002fc40000000f00 */
[----:B------:R-:W-:Y:S01]  /*5290*/  LOP3.LUT R83, R82, 0xff00, R81, 0xf8, !PT ;  /* 0x0000ff0052537812 */ /* 0x000fe200078ef851 */
[----:B------:R-:W-:Y:S01]  /*52a0*/  IMAD.U32 R82, R84, 0x10000, RZ ;  /* 0x0001000054527824 */ /* 0x000fe200078e00ff */
[-C--:B------:R-:W-:Y:S02]  /*52b0*/  F2FP.F16.E4M3.UNPACK_B R40, R41.reuse ;  /* 0x00000029ff28723e */ /* 0x080fe400020006ff */
[----:B------:R-:W-:Y:S02]  /*52c0*/  F2FP.F16.E4M3.UNPACK_B R81, R158.H1 ;  /* 0x0000009eff51723e */ /* 0x000fe400030006ff */
[----:B------:R-:W-:Y:S01]  /*52d0*/  LOP3.LUT R84, R80, 0xff0000, R79, 0xf8, !PT ;  /* 0x00ff000050547812 */ /* 0x000fe200078ef84f */
[--C-:B------:R-:W-:Y:S01]  /*52e0*/  HADD2.F32 R79, -RZ, R40.reuse.H1_H1 ;  /* 0x30000028ff4f7230 */ /* 0x100fe20000004100 */
[----:B------:R-:W-:Y:S01]  /*52f0*/  LOP3.LUT R87, R83, 0xff0000, R82, 0xf8, !PT ;  /* 0x00ff000053577812 */ /* 0x000fe200078ef852 */
[--C-:B------:R-:W-:Y:S01]  /*5300*/  HADD2.F32 R85, -RZ, R81.reuse.H0_H0 ;  /* 0x20000051ff557230 */ /* 0x100fe20000004100 */
[----:B------:R-:W-:Y:S01]  /*5310*/  F2FP.F16.E4M3.UNPACK_B R82, R154.H1 ;  /* 0x0000009aff52723e */ /* 0x000fe200030006ff */
[----:B------:R-:W-:Y:S01]  /*5320*/  HADD2.F32 R40, -RZ, R40.H0_H0 ;  /* 0x20000028ff287230 */ /* 0x000fe20000004100 */
[----:B------:R-:W-:Y:S01]  /*5330*/  F2FP.F16.E4M3.UNPACK_B R41, R41.H1 ;  /* 0x00000029ff29723e */ /* 0x000fe200030006ff */
[----:B------:R-:W-:-:S02]  /*5340*/  HADD2.F32 R86, -RZ, R81.H1_H1 ;  /* 0x30000051ff567230 */ /* 0x000fc40000004100 */
[CC--:B------:R-:W-:Y:S01]  /*5350*/  FMUL.FTZ R93, R79.reuse, R85.reuse ;  /* 0x000000554f5d7220 */ /* 0x0c0fe20000410000 */
[--C-:B------:R-:W-:Y:S02]  /*5360*/  HADD2.F32 R83, -RZ, R82.reuse.H0_H0 ;  /* 0x20000052ff537230 */ /* 0x100fe40000004100 */
[----:B------:R-:W-:Y:S01]  /*5370*/  FMUL.FTZ R92, R40, R85 ;  /* 0x00000055285c7220 */ /* 0x000fe20000410000 */
[--C-:B------:R-:W-:Y:S01]  /*5380*/  HADD2.F32 R81, -RZ, R41.reuse.H1_H1 ;  /* 0x30000029ff517230 */ /* 0x100fe20000004100 */
[----:B------:R-:W-:Y:S01]  /*5390*/  F2FP.F16.E4M3.UNPACK_B R158, R158 ;  /* 0x0000009eff9e723e */ /* 0x000fe200020006ff */
[----:B------:R-:W-:Y:S02]  /*53a0*/  HADD2.F32 R80, -RZ, R41.H0_H0 ;  /* 0x20000029ff507230 */ /* 0x000fe40000004100 */
[-C--:B------:R-:W-:Y:S01]  /*53b0*/  FFMA.FTZ R41, R79, R83.reuse, R92 ;  /* 0x000000534f297223 */ /* 0x080fe2000001005c */
[----:B------:R-:W-:Y:S02]  /*53c0*/  HADD2.F32 R82, -RZ, R82.H1_H1 ;  /* 0x30000052ff527230 */ /* 0x000fe40000004100 */
[C---:B------:R-:W-:Y:S01]  /*53d0*/  FMUL.FTZ R85, R81.reuse, R86 ;  /* 0x0000005651557220 */ /* 0x040fe20000410000 */
[----:B------:R-:W-:Y:S01]  /*53e0*/  F2FP.F16.E4M3.UNPACK_B R79, R78.H1 ;  /* 0x0000004eff4f723e */ /* 0x000fe200030006ff */
[----:B------:R-:W-:Y:S01]  /*53f0*/  FMUL.FTZ R86, R80, R86 ;  /* 0x0000005650567220 */ /* 0x000fe20000410000 */
[----:B------:R-:W-:Y:S01]  /*5400*/  FFMA.FTZ R40, R40, R83, -R93 ;  /* 0x0000005328287223 */ /* 0x000fe2000001085d */
[----:B------:R-:W-:Y:S01]  /*5410*/  FFMA.FTZ R94, R80, R82, -R85 ;  /* 0x00000052505e7223 */ /* 0x000fe20000010855 */
[----:B------:R-:W-:Y:S01]  /*5420*/  F2FP.F16.E4M3.UNPACK_B R78, R78 ;  /* 0x0000004eff4e723e */ /* 0x000fe200020006ff */
[----:B------:R-:W-:Y:S01]  /*5430*/  FFMA.FTZ R95, R81, R82, R86 ;  /* 0x00000052515f7223 */ /* 0x000fe20000010056 */
[----:B------:R-:W-:Y:S01]  /*5440*/  F2FP.F16.E4M3.UNPACK_B R154, R154 ;  /* 0x0000009aff9a723e */ /* 0x000fe200020006ff */
[----:B------:R-:W-:-:S02]  /*5450*/  HADD2.F32 R83, -RZ, R158.H1_H1 ;  /* 0x3000009eff537230 */ /* 0x000fc40000004100 */
[--C-:B------:R-:W-:Y:S01]  /*5460*/  HADD2.F32 R80, -RZ, R79.reuse.H0_H0 ;  /* 0x2000004fff507230 */ /* 0x100fe20000004100 */
[----:B------:R-:W-:Y:S01]  /*5470*/  F2FP.SATFINITE.E4M3.F32.PACK_AB_MERGE_C R127, R95, R94, RZ ;  /* 0x0000005e5f7f723e */ /* 0x000fe200048070ff */
[----:B------:R-:W-:Y:S02]  /*5480*/  HADD2.F32 R81, -RZ, R79.H1_H1 ;  /* 0x3000004fff517230 */ /* 0x000fe40000004100 */
[----:B------:R-:W-:Y:S02]  /*5490*/  HADD2.F32 R79, -RZ, R78.H0_H0 ;  /* 0x2000004eff4f7230 */ /* 0x000fe40000004100 */
[-C--:B------:R-:W-:Y:S01]  /*54a0*/  FMUL.FTZ R92, R80, R83.reuse ;  /* 0x00000053505c7220 */ /* 0x080fe20000410000 */
[----:B------:R-:W-:Y:S02]  /*54b0*/  HADD2.F32 R82, -RZ, R154.H1_H1 ;  /* 0x3000009aff527230 */ /* 0x000fe40000004100 */
[----:B------:R-:W-:Y:S01]  /*54c0*/  FMUL.FTZ R85, R81, R83 ;  /* 0x0000005351557220 */ /* 0x000fe20000410000 */
[----:B------:R-:W-:Y:S01]  /*54d0*/  HADD2.F32 R158, -RZ, R158.H0_H0 ;  /* 0x2000009eff9e7230 */ /* 0x000fe20000004100 */
[----:B------:R-:W-:Y:S01]  /*54e0*/  F2FP.SATFINITE.E4M3.F32.PACK_AB_MERGE_C R41, R41, R40, R127 ;  /* 0x000000282929723e */ /* 0x000fe2000480707f */
[----:B------:R-:W-:-:S02]  /*54f0*/  HADD2.F32 R78, -RZ, R78.H1_H1 ;  /* 0x3000004eff4e7230 */ /* 0x000fc40000004100 */
[-C--:B------:R-:W-:Y:S01]  /*5500*/  FFMA.FTZ R85, R80, R82.reuse, -R85 ;  /* 0x0000005250557223 */ /* 0x080fe20000010855 */
[----:B------:R-:W-:Y:S02]  /*5510*/  HADD2.F32 R154, -RZ, R154.H0_H0 ;  /* 0x2000009aff9a7230 */ /* 0x000fe40000004100 */
[----:B------:R-:W-:Y:S01]  /*5520*/  FFMA.FTZ R92, R81, R82, R92 ;  /* 0x00000052515c7223 */ /* 0x000fe2000001005c */
[CC--:B------:R-:W-:Y:S01]  /*5530*/  FMUL.FTZ R83, R79.reuse, R158.reuse ;  /* 0x0000009e4f537220 */ /* 0x0c0fe20000410000 */
[----:B------:R-:W-:Y:S01]  /*5540*/  FMUL.FTZ R86, R78, R158 ;  /* 0x0000009e4e567220 */ /* 0x000fe20000410000 */
[----:B------:R-:W-:Y:S02]  /*5550*/  F2FP.F16.E4M3.UNPACK_B R82, R84.H1 ;  /* 0x00000054ff52723e */ /* 0x000fe400030006ff */
[----:B------:R-:W-:Y:S01]  /*5560*/  F2FP.SATFINITE.E4M3.F32.PACK_AB_MERGE_C R126, R92, R85, RZ ;  /* 0x000000555c7e723e */ /* 0x000fe200048070ff */
[-C--:B------:R-:W-:Y:S01]  /*5570*/  FFMA.FTZ R93, R79, R154.reuse, -R86 ;  /* 0x0000009a4f5d7223 */ /* 0x080fe20000010856 */
[----:B------:R-:W-:Y:S01]  /*5580*/  F2FP.F16.E4M3.UNPACK_B R79, R43.H1 ;  /* 0x0000002bff4f723e */ /* 0x000fe200030006ff */
[----:B------:R-:W-:Y:S01]  /*5590*/  FFMA.FTZ R154, R78, R154, R83 ;  /* 0x0000009a4e9a7223 */ /* 0x000fe20000010053 */
[-C--:B------:R-:W-:Y:S01]  /*55a0*/  F2FP.F16.E4M3.UNPACK_B R85, R87.reuse.H1 ;  /* 0x00000057ff55723e */ /* 0x080fe200030006ff */
[----:B------:R-:W-:Y:S01]  /*55b0*/  HADD2.F32 R83, -RZ, R82.H1_H1 ;  /* 0x30000052ff537230 */ /* 0x000fe20000004100 */
[----:B------:R-:W-:Y:S01]  /*55c0*/  F2FP.F16.E4M3.UNPACK_B R78, R42.H1 ;  /* 0x0000002aff4e723e */ /* 0x000fe200030006ff */
[----:B------:R-:W-:Y:S01]  /*55d0*/  HADD2.F32 R81, -RZ, R79.H1_H1 ;  /* 0x3000004fff517230 */ /* 0x000fe20000004100 */
[----:B------:R-:W-:Y:S01]  /*55e0*/  F2FP.F16.E4M3.UNPACK_B R87, R87 ;  /* 0x00000057ff57723e */ /* 0x000fe200020006ff */
[----:B------:R-:W-:Y:S01]  /*55f0*/  HADD2.F32 R92, -RZ, R85.H1_H1 ;  /* 0x30000055ff5c7230 */ /* 0x000fe20000004100 */
[----:B------:R-:W-:Y:S01]  /*5600*/  F2FP.F16.E4M3.UNPACK_B R84, R84 ;  /* 0x00000054ff54723e */ /* 0x000fe200020006ff */
[----:B------:R-:W-:Y:S01]  /*5610*/  HADD2.F32 R80, -RZ, R79.H0_H0 ;  /* 0x2000004fff507230 */ /* 0x000fe20000004100 */
[----:B------:R-:W-:Y:S01]  /*5620*/  F2FP.F16.E4M3.UNPACK_B R43, R43 ;  /* 0x0000002bff2b723e */ /* 0x000fe200020006ff */
[----:B------:R-:W-:-:S02]  /*5630*/  HADD2.F32 R79, -RZ, R78.H1_H1 ;  /* 0x3000004eff4f7230 */ /* 0x000fc40000004100 */
[-C--:B------:R-:W-:Y:S01]  /*5640*/  FMUL.FTZ R95, R81, R92.reuse ;  /* 0x0000005c515f7220 */ /* 0x080fe20000410000 */
[--C-:B------:R-:W-:Y:S02]  /*5650*/  HADD2.F32 R86, -RZ, R87.reuse.H1_H1 ;  /* 0x30000057ff567230 */ /* 0x100fe40000004100 */
[C---:B------:R-:W-:Y:S01]  /*5660*/  FMUL.FTZ R92, R80.reuse, R92 ;  /* 0x0000005c505c7220 */ /* 0x040fe20000410000 */
[----:B------:R-:W-:Y:S02]  /*5670*/  HADD2.F32 R78, -RZ, R78.H0_H0 ;  /* 0x2000004eff4e7230 */ /* 0x000fe40000004100 */
[----:B------:R-:W-:Y:S01]  /*5680*/  FFMA.FTZ R94, R80, R83, -R95 ;  /* 0x00000053505e7223 */ /* 0x000fe2000001085f */
[----:B------:R-:W-:Y:S02]  /*5690*/  HADD2.F32 R80, -RZ, R84.H1_H1 ;  /* 0x30000054ff507230 */ /* 0x000fe40000004100 */
[----:B------:R-:W-:Y:S01]  /*56a0*/  FMUL.FTZ R95, R79, R86 ;  /* 0x000000564f5f7220 */ /* 0x000fe20000410000 */
[----:B------:R-:W-:Y:S01]  /*56b0*/  F2FP.F16.E4M3.UNPACK_B R42, R42 ;  /* 0x0000002aff2a723e */ /* 0x000fe200020006ff */
[----:B------:R-:W-:Y:S01]  /*56c0*/  FMUL.FTZ R86, R78, R86 ;  /* 0x000000564e567220 */ /* 0x000fe20000410000 */
[----:B------:R-:W-:-:S02]  /*56d0*/  HADD2.F32 R87, -RZ, R87.H0_H0 ;  /* 0x20000057ff577230 */ /* 0x000fc40000004100 */
[-C--:B------:R-:W-:Y:S01]  /*56e0*/  FFMA.FTZ R95, R78, R80.reuse, -R95 ;  /* 0x000000504e5f7223 */ /* 0x080fe2000001085f */
[--C-:B------:R-:W-:Y:S02]  /*56f0*/  HADD2.F32 R78, -RZ, R43.reuse.H0_H0 ;  /* 0x2000002bff4e7230 */ /* 0x100fe40000004100 */
[----:B------:R-:W-:Y:S01]  /*5700*/  FFMA.FTZ R86, R79, R80, R86 ;  /* 0x000000504f567223 */ /* 0x000fe20000010056 */
[----:B------:R-:W-:Y:S02]  /*5710*/  HADD2.F32 R79, -RZ, R43.H1_H1 ;  /* 0x3000002bff4f7230 */ /* 0x000fe40000004100 */
[----:B------:R-:W-:Y:S01]  /*5720*/  FFMA.FTZ R83, R81, R83, R92 ;  /* 0x0000005351537223 */ /* 0x000fe2000001005c */
[--C-:B------:R-:W-:Y:S01]  /*5730*/  HADD2.F32 R43, -RZ, R42.reuse.H0_H0 ;  /* 0x2000002aff2b7230 */ /* 0x100fe20000004100 */
[----:B------:R-:W-:Y:S01]  /*5740*/  F2FP.SATFINITE.E4M3.F32.PACK_AB_MERGE_C R40, R154, R93, R126 ;  /* 0x0000005d9a28723e */ /* 0x000fe2000480707e */
[----:B------:R-:W-:Y:S01]  /*5750*/  HADD2.F32 R42, -RZ, R42.H1_H1 ;  /* 0x3000002aff2a7230 */ /* 0x000fe20000004100 */
[----:B------:R-:W-:Y:S01]  /*5760*/  F2FP.SATFINITE.E4M3.F32.PACK_AB_MERGE_C R86, R86, R95, RZ ;  /* 0x0000005f5656723e */ /* 0x000fe200048070ff */
[----:B------:R-:W-:Y:S01]  /*5770*/  HADD2.F32 R85, -RZ, R85.H0_H0 ;  /* 0x20000055ff557230 */ /* 0x000fe20000004100 */
[----:B------:R-:W-:Y:S01]  /*5780*/  F2FP.SATFINITE.E4M3.F32.PACK_AB_MERGE_C R83, R83, R94, RZ ;  /* 0x0000005e5353723e */ /* 0x000fe200048070ff */
[----:B------:R-:W-:-:S02]  /*5790*/  HADD2.F32 R82, -RZ, R82.H0_H0 ;  /* 0x20000052ff527230 */ /* 0x000fc40000004100 */
[----:B------:R-:W-:Y:S01]  /*57a0*/  FMUL.FTZ R80, R42, R87 ;  /* 0x000000572a507220 */ /* 0x000fe20000410000 */
[----:B------:R-:W-:Y:S02]  /*57b0*/  HADD2.F32 R84, -RZ, R84.H0_H0 ;  /* 0x20000054ff547230 */ /* 0x000fe40000004100 */
[-C--:B------:R-:W-:Y:S01]  /*57c0*/  FMUL.FTZ R81, R79, R85.reuse ;  /* 0x000000554f517220 */ /* 0x080fe20000410000 */
[C---:B------:R-:W-:Y:S01]  /*57d0*/  FMUL.FTZ R92, R78.reuse, R85 ;  /* 0x000000554e5c7220 */ /* 0x040fe20000410000 */
[----:B------:R-:W-:Y:S02]  /*57e0*/  FMUL.FTZ R87, R43, R87 ;  /* 0x000000572b577220 */ /* 0x000fe40000410000 */
[-C--:B------:R-:W-:Y:S01]  /*57f0*/  FFMA.FTZ R81, R78, R82.reuse, -R81 ;  /* 0x000000524e517223 */ /* 0x080fe20000010851 */
[----:B------:R-:W-:Y:S01]  /*5800*/  FFMA.FTZ R92, R79, R82, R92 ;  /* 0x000000524f5c7223 */ /* 0x000fe2000001005c */
[-C--:B------:R-:W-:Y:S01]  /*5810*/  FFMA.FTZ R80, R43, R84.reuse, -R80 ;  /* 0x000000542b507223 */ /* 0x080fe20000010850 */
[----:B------:R-:W-:-:S03]  /*5820*/  FFMA.FTZ R87, R42, R84, R87 ;  /* 0x000000542a577223 */ /* 0x000fc60000010057 */
[----:B------:R-:W-:Y:S02]  /*5830*/  F2FP.SATFINITE.E4M3.F32.PACK_AB_MERGE_C R43, R92, R81, R83 ;  /* 0x000000515c2b723e */ /* 0x000fe40004807053 */
[----:B------:R-:W-:-:S07]  /*5840*/  F2FP.SATFINITE.E4M3.F32.PACK_AB_MERGE_C R42, R87, R80, R86 ;  /* 0x00000050572a723e */ /* 0x000fce0004807056 */
.L_x_454:
[----:B------:R-:W-:Y:S05]  /*5850*/  BSYNC B3 ;  /* 0x0000000000037941 */ /* 0x000fea0003800000 */
.L_x_453:
[----:B-1----:R0:W-:Y:S02]  /*5860*/  STG.E.128 desc[UR54][R48.64+0x80], R40 ;  /* 0x0000802830007986 */ /* 0x0021e4000c101d36 */
.L_x_452:
[----:B------:R-:W-:Y:S05]  /*5870*/  BSYNC B2 ;  /* 0x0000000000027941 */ /* 0x000fea0003800000 */
.L_x_451:
[----:B------:R-:W-:-:S13]  /*5880*/  ISETP.NE.AND P2, PT, R37, RZ, PT ;  /* 0x000000ff2500720c */ /* 0x000fda0003f45270 */
        /* <DEDUP_REMOVED lines=8> */
[----:B------:R-:W-:Y:S02]  /*5910*/  LOP3.LUT R76, R75, 0xff0000ff, RZ, 0xc0, !PT ;  /* 0xff0000ff4b4c7812 */ /* 0x000fe400078ec0ff */
[----:B------:R-:W-:Y:S02]  /*5920*/  SHF.R.U32.HI R80, RZ, 0x10, R75 ;  /* 0x00000010ff507819 */ /* 0x000fe4000001164b */
[----:B------:R-:W-:Y:S02]  /*5930*/  LOP3.LUT R78, R77, 0xff0000ff, RZ, 0xc0, !PT ;  /* 0xff0000ff4d4e7812 */ /* 0x000fe400078ec0ff */
[----:B------:R-:W-:Y:S01]  /*5940*/  SHF.R.U32.HI R79, RZ, 0x10, R77 ;  /* 0x00000010ff4f7819 */ /* 0x000fe2000001164d */
[----:B------:R-:W-:Y:S01]  /*5950*/  IMAD.SHL.U32 R77, R74, 0x100, RZ ;  /* 0x000001004a4d7824 */ /* 0x000fe200078e00ff */
[----:B------:R-:W-:Y:S01]  /*5960*/  SHF.L.U32 R75, R81, 0x8, RZ ;  /* 0x00000008514b7819 */ /* 0x000fe200000006ff */
[----:B-1----:R-:W-:Y:S01]  /*5970*/  IMAD.MOV.U32 R74, RZ, RZ, R40 ;  /* 0x000000ffff4a7224 */ /* 0x002fe200078e0028 */
[----:B------:R-:W-:-:S02]  /*5980*/  SHF.L.U32 R79, R79, 0x10, RZ ;  /* 0x000000104f4f7819 */ /* 0x000fc400000006ff */
[----:B------:R-:W-:Y:S01]  /*5990*/  LOP3.LUT R75, R76, 0xff00, R75, 0xf8, !PT ;  /* 0x0000ff004c4b7812 */ /* 0x000fe200078ef84b */
[----:B------:R-:W-:Y:S01]  /*59a0*/  IMAD.U32 R76, R80, 0x10000, RZ ;  /* 0x00010000504c7824 */ /* 0x000fe200078e00ff */
[----:B------:R-:W-:Y:S02]  /*59b0*/  LOP3.LUT R78, R78, 0xff00, R77, 0xf8, !PT ;  /* 0x0000ff004e4e7812 */ /* 0x000fe400078ef84d */
[----:B------:R-:W-:Y:S02]  /*59c0*/  F2FP.F16.E4M3.UNPACK_B R40, R41 ;  /* 0x00000029ff28723e */ /* 0x000fe400020006ff */
        /* <DEDUP_REMOVED lines=29> */
[--C-:B------:R-:W-:Y:S02]  /*5ba0*/  HADD2.F32 R75, -RZ, R74.reuse.H0_H0 ;  /* 0x2000004aff4b7230 */ /* 0x100fe40000004100 */
        /* <DEDUP_REMOVED lines=9> */
[-C--:B------:R-:W-:Y:S01]  /*5c40*/  F2FP.F16.E4M3.UNPACK_B R78, R80.reuse.H1 ;  /* 0x00000050ff4e723e */ /* 0x080fe200030006ff */
[-C--:B------:R-:W-:Y:S01]  /*5c50*/  FMUL.FTZ R82, R74, R157.reuse ;  /* 0x0000009d4a527220 */ /* 0x080fe20000410000 */
[C---:B------:R-:W-:Y:S01]  /*5c60*/  FMUL.FTZ R157, R75.reuse, R157 ;  /* 0x0000009d4b9d7220 */ /* 0x040fe20000410000 */
[----:B------:R-:W-:Y:S02]  /*5c70*/  F2FP.F16.E4M3.UNPACK_B R80, R80 ;  /* 0x00000050ff50723e */ /* 0x000fe400020006ff */
[----:B------:R-:W-:Y:S01]  /*5c80*/  FFMA.FTZ R85, R75, R151, -R82 ;  /* 0x000000974b557223 */ /* 0x000fe20000010852 */
[----:B------:R-:W-:Y:S01]  /*5c90*/  F2FP.SATFINITE.E4M3.F32.PACK_AB_MERGE_C R93, R84, R81, RZ ;  /* 0x00000051545d723e */ /* 0x000fe200048070ff */
[----:B------:R-:W-:Y:S01]  /*5ca0*/  FFMA.FTZ R86, R74, R151, R157 ;  /* 0x000000974a567223 */ /* 0x000fe2000001009d */
[----:B------:R-:W-:Y:S01]  /*5cb0*/  F2FP.F16.E4M3.UNPACK_B R75, R43.H1 ;  /* 0x0000002bff4b723e */ /* 0x000fe200030006ff */
[--C-:B------:R-:W-:Y:S01]  /*5cc0*/  HADD2.F32 R79, -RZ, R78.reuse.H1_H1 ;  /* 0x3000004eff4f7230 */ /* 0x100fe20000004100 */
[-C--:B------:R-:W-:Y:S01]  /*5cd0*/  F2FP.F16.E4M3.UNPACK_B R81, R83.reuse.H1 ;  /* 0x00000053ff51723e */ /* 0x080fe200030006ff */
[----:B------:R-:W-:Y:S01]  /*5ce0*/  HADD2.F32 R78, -RZ, R78.H0_H0 ;  /* 0x2000004eff4e7230 */ /* 0x000fe20000004100 */
[-C--:B------:R-:W-:Y:S01]  /*5cf0*/  F2FP.F16.E4M3.UNPACK_B R74, R42.reuse.H1 ;  /* 0x0000002aff4a723e */ /* 0x080fe200030006ff */
        /* <DEDUP_REMOVED lines=14> */
[----:B------:R-:W-:-:S02]  /*5de0*/  HADD2.F32 R83, -RZ, R83.H0_H0 ;  /* 0x20000053ff537230 */ /* 0x000fc40000004100 */
[C---:B------:R-:W-:Y:S01]  /*5df0*/  FMUL.FTZ R82, R74.reuse, R82 ;  /* 0x000000524a527220 */ /* 0x040fe20000410000 */
[----:B------:R-:W-:Y:S02]  /*5e00*/  HADD2.F32 R81, -RZ, R81.H0_H0 ;  /* 0x20000051ff517230 */ /* 0x000fe40000004100 */
[-C--:B------:R-:W-:Y:S01]  /*5e10*/  FFMA.FTZ R87, R74, R76.reuse, -R87 ;  /* 0x0000004c4a577223 */ /* 0x080fe20000010857 */
[--C-:B------:R-:W-:Y:S02]  /*5e20*/  HADD2.F32 R74, -RZ, R43.reuse.H0_H0 ;  /* 0x2000002bff4a7230 */ /* 0x100fe40000004100 */
[----:B------:R-:W-:Y:S01]  /*5e30*/  FFMA.FTZ R82, R75, R76, R82 ;  /* 0x0000004c4b527223 */ /* 0x000fe20000010052 */
[----:B------:R-:W-:Y:S02]  /*5e40*/  HADD2.F32 R75, -RZ, R43.H1_H1 ;  /* 0x3000002bff4b7230 */ /* 0x000fe40000004100 */
[----:B------:R-:W-:Y:S01]  /*5e50*/  FFMA.FTZ R79, R77, R79, R84 ;  /* 0x0000004f4d4f7223 */ /* 0x000fe20000010054 */
[----:B------:R-:W-:-:S02]  /*5e60*/  HADD2.F32 R43, -RZ, R42.H0_H0 ;  /* 0x2000002aff2b7230 */ /* 0x000fc40000004100 */
[-C--:B------:R-:W-:Y:S01]  /*5e70*/  FMUL.FTZ R84, R74, R81.reuse ;  /* 0x000000514a547220 */ /* 0x080fe20000410000 */
[----:B------:R-:W-:Y:S02]  /*5e80*/  HADD2.F32 R42, -RZ, R42.H1_H1 ;  /* 0x3000002aff2a7230 */ /* 0x000fe40000004100 */
[C---:B------:R-:W-:Y:S01]  /*5e90*/  FMUL.FTZ R77, R75.reuse, R81 ;  /* 0x000000514b4d7220 */ /* 0x040fe20000410000 */
[----:B------:R-:W-:Y:S02]  /*5ea0*/  HADD2.F32 R80, -RZ, R80.H0_H0 ;  /* 0x20000050ff507230 */ /* 0x000fe40000004100 */
[-C--:B------:R-:W-:Y:S01]  /*5eb0*/  FFMA.FTZ R84, R75, R78.reuse, R84 ;  /* 0x0000004e4b547223 */ /* 0x080fe20000010054 */
[----:B------:R-:W-:Y:S01]  /*5ec0*/  F2FP.SATFINITE.E4M3.F32.PACK_AB_MERGE_C R82, R82, R87, RZ ;  /* 0x000000575252723e */ /* 0x000fe200048070ff */
[-C--:B------:R-:W-:Y:S01]  /*5ed0*/  FMUL.FTZ R76, R42, R83.reuse ;  /* 0x000000532a4c7220 */ /* 0x080fe20000410000 */
[----:B------:R-:W-:Y:S01]  /*5ee0*/  FMUL.FTZ R83, R43, R83 ;  /* 0x000000532b537220 */ /* 0x000fe20000410000 */
[----:B------:R-:W-:Y:S01]  /*5ef0*/  FFMA.FTZ R77, R74, R78, -R77 ;  /* 0x0000004e4a4d7223 */ /* 0x000fe2000001084d */
[----:B------:R-:W-:Y:S01]  /*5f00*/  F2FP.SATFINITE.E4M3.F32.PACK_AB_MERGE_C R79, R79, R92, RZ ;  /* 0x0000005c4f4f723e */ /* 0x000fe200048070ff */
[-C--:B------:R-:W-:Y:S01]  /*5f10*/  FFMA.FTZ R76, R43, R80.reuse, -R76 ;  /* 0x000000502b4c7223 */ /* 0x080fe2000001084c */
[----:B------:R-:W-:Y:S01]  /*5f20*/  FFMA.FTZ R83, R42, R80, R83 ;  /* 0x000000502a537223 */ /* 0x000fe20000010053 */
[----:B------:R-:W-:-:S02]  /*5f30*/  F2FP.SATFINITE.E4M3.F32.PACK_AB_MERGE_C R40, R86, R85, R93 ;  /* 0x000000555628723e */ /* 0x000fc4000480705d */
[----:B------:R-:W-:Y:S02]  /*5f40*/  F2FP.SATFINITE.E4M3.F32.PACK_AB_MERGE_C R43, R84, R77, R79 ;  /* 0x0000004d542b723e */ /* 0x000fe4000480704f */
[----:B------:R-:W-:-:S07]  /*5f50*/  F2FP.SATFINITE.E4M3.F32.PACK_AB_MERGE_C R42, R83, R76, R82 ;  /* 0x0000004c532a723e */ /* 0x000fce0004807052 */
.L_x_456:
[----:B------:R-:W-:Y:S05]  /*5f60*/  BSYNC B2 ;  /* 0x0000000000027941 */ /* 0x000fea0003800000 */
.L_x_455:
[----:B-1----:R0:W-:Y:S02]  /*5f70*/  STG.E.128 desc[UR54][R48.64+0xa0], R40 ;  /* 0x0000a02830007986 */ /* 0x0021e4000c101d36 */
.L_x_434:
[----:B------:R-:W-:Y:S05]  /*5f80*/  BSYNC B1 ;  /* 0x0000000000017941 */ /* 0x000fea0003800000 */
.L_x_433:
[----:B------:R-:W-:Y:S05]  /*5f90*/  @P4 BRA `(.L_x_457) ;  /* 0x00000094001c4947 */ /* 0x000fea0003800000 */
[----:B------:R-:W-:Y:S01]  /*5fa0*/  ISETP.NE.AND P2, PT, R32, RZ, PT ;  /* 0x000000ff2000720c */ /* 0x000fe20003f45270 */
[----:B------:R-:W-:-:S12]  /*5fb0*/  BSSY B1, `(.L_x_458) ;  /* 0x000006f000017945 */ /* 0x000fd80003800000 */
[----:B------:R-:W-:Y:S05]  /*5fc0*/  @!P2 BRA `(.L_x_459) ;  /* 0x0000000400b4a947 */ /* 0x000fea0003800000 */
[----:B012-4-:R0:W1:Y:S01]  /*5fd0*/  LDS.128 R40, [R47+0x1c400] ;  /* 0x01c400002f287984 */ /* 0x0170620000000c00 */
[----:B------:R-:W-:Y:S01]  /*5fe0*/  ISETP.GE.AND P2, PT, R16, R136, PT ;  /* 0x000000881000720c */ /* 0x000fe20003f46270 */
[----:B------:R-:W-:-:S12]  /*5ff0*/  BSSY B2, `(.L_x_460) ;  /* 0x0000069000027945 */ /* 0x000fd80003800000 */
[----:B0-----:R-:W-:Y:S05]  /*6000*/  @P2 BRA `(.L_x_461) ;  /* 0x00000004009c2947 */ /* 0x001fea0003800000 */
[----:B------:R-:W-:Y:S01]  /*6010*/  SHF.R.U32.HI R70, RZ, 0x8, R71 ;  /* 0x00000008ff467819 */ /* 0x000fe20000011647 */
[----:B-1----:R-:W-:Y:S01]  /*6020*/  IMAD.MOV.U32 R48, RZ, RZ, R40 ;  /* 0x000000ffff307224 */ /* 0x002fe200078e0028 */
[----:B------:R-:W-:Y:S02]  /*6030*/  SHF.R.U32.HI R72, RZ, 0x8, R73 ;  /* 0x00000008ff487819 */ /* 0x000fe40000011649 */
[----:B------:R-:W-:Y:S01]  /*6040*/  LOP3.LUT R49, R71, 0xff0000ff, RZ, 0xc0, !PT ;  /* 0xff0000ff47317812 */ /* 0x000fe200078ec0ff */
[----:B------:R-:W-:Y:S01]  /*6050*/  IMAD.SHL.U32 R70, R70, 0x100, RZ ;  /* 0x0000010046467824 */ /* 0x000fe200078e00ff */
[----:B------:R-:W-:Y:S01]  /*6060*/  SHF.R.U32.HI R74, RZ, 0x10, R71 ;  /* 0x00000010ff4a7819 */ /* 0x000fe20000011647 */
[----:B------:R-:W-:Y:S01]  /*6070*/  IMAD.SHL.U32 R72, R72, 0x100, RZ ;  /* 0x0000010048487824 */ /* 0x000fe200078e00ff */
[----:B------:R-:W-:Y:S02]  /*6080*/  LOP3.LUT R71, R73, 0xff0000ff, RZ, 0xc0, !PT ;  /* 0xff0000ff49477812 */ /* 0x000fe400078ec0ff */
[----:B------:R-:W-:-:S02]  /*6090*/  SHF.R.U32.HI R73, RZ, 0x10, R73 ;  /* 0x00000010ff497819 */ /* 0x000fc40000011649 */
[----:B------:R-:W-:Y:S02]  /*60a0*/  LOP3.LUT R49, R49, 0xff00, R70, 0xf8, !PT ;  /* 0x0000ff0031317812 */ /* 0x000fe400078ef846 */
[----:B------:R-:W-:Y:S01]  /*60b0*/  LOP3.LUT R72, R71, 0xff00, R72, 0xf8, !PT ;  /* 0x0000ff0047487812 */ /* 0x000fe200078ef848 */
[----:B------:R-:W-:Y:S01]  /*60c0*/  IMAD.U32 R73, R73, 0x10000, RZ ;  /* 0x0001000049497824 */ /* 0x000fe200078e00ff */
[----:B------:R-:W-:Y:S02]  /*60d0*/  SHF.L.U32 R70, R74, 0x10, RZ ;  /* 0x000000104a467819 */ /* 0x000fe400000006ff */
        /* <DEDUP_REMOVED lines=44> */
[----:B------:R-:W-:Y:S01]  /*63a0*/  FFMA.FTZ R79, R49, R155, -R76 ;  /* 0x0000009b314f7223 */ /* 0x000fe2000001084c */
        /* <DEDUP_REMOVED lines=45> */
.L_x_461:
[----:B------:R-:W-:Y:S05]  /*6680*/  BSYNC B2 ;  /* 0x0000000000027941 */ /* 0x000fea0003800000 */
.L_x_460:
[----:B-1----:R0:W-:Y:S02]  /*6690*/  STG.E.128 desc[UR54][R44.64], R40 ;  /* 0x000000282c007986 */ /* 0x0021e4000c101d36 */
.L_x_459:
[----:B------:R-:W-:Y:S05]  /*66a0*/  BSYNC B1 ;  /* 0x0000000000017941 */ /* 0x000fea0003800000 */
.L_x_458:
        /* <DEDUP_REMOVED lines=8> */
[--C-:B------:R-:W-:Y:S01]  /*6730*/  SHF.R.U32.HI R72, RZ, 0x10, R67.reuse ;  /* 0x00000010ff487819 */ /* 0x100fe20000011643 */
[----:B-1----:R-:W-:Y:S01]  /*6740*/  IMAD.MOV.U32 R48, RZ, RZ, R40 ;  /* 0x000000ffff307224 */ /* 0x002fe200078e0028 */
[----:B------:R-:W-:Y:S02]  /*6750*/  SHF.R.U32.HI R49, RZ, 0x8, R67 ;  /* 0x00000008ff317819 */ /* 0x000fe40000011643 */
[----:B------:R-:W-:Y:S02]  /*6760*/  LOP3.LUT R66, R67, 0xff0000ff, RZ, 0xc0, !PT ;  /* 0xff0000ff43427812 */ /* 0x000fe400078ec0ff */
[--C-:B------:R-:W-:Y:S01]  /*6770*/  SHF.R.U32.HI R67, RZ, 0x8, R69.reuse ;  /* 0x00000008ff437819 */ /* 0x100fe20000011645 */
[----:B------:R-:W-:Y:S01]  /*6780*/  IMAD.SHL.U32 R49, R49, 0x100, RZ ;  /* 0x0000010031317824 */ /* 0x000fe200078e00ff */
[----:B------:R-:W-:Y:S02]  /*6790*/  SHF.R.U32.HI R71, RZ, 0x10, R69 ;  /* 0x00000010ff477819 */ /* 0x000fe40000011645 */
[----:B------:R-:W-:-:S02]  /*67a0*/  LOP3.LUT R68, R69, 0xff0000ff, RZ, 0xc0, !PT ;  /* 0xff0000ff45447812 */ /* 0x000fc400078ec0ff */
[----:B------:R-:W-:Y:S02]  /*67b0*/  SHF.L.U32 R67, R67, 0x8, RZ ;  /* 0x0000000843437819 */ /* 0x000fe400000006ff */
[----:B------:R-:W-:Y:S01]  /*67c0*/  LOP3.LUT R66, R66, 0xff00, R49, 0xf8, !PT ;  /* 0x0000ff0042427812 */ /* 0x000fe200078ef831 */
[----:B------:R-:W-:Y:S01]  /*67d0*/  IMAD.U32 R49, R72, 0x10000, RZ ;  /* 0x0001000048317824 */ /* 0x000fe200078e00ff */
[----:B------:R-:W-:Y:S01]  /*67e0*/  LOP3.LUT R70, R68, 0xff00, R67, 0xf8, !PT ;  /* 0x0000ff0044467812 */ /* 0x000fe200078ef843 */
[----:B------:R-:W-:Y:S01]  /*67f0*/  IMAD.U32 R67, R71, 0x10000, RZ ;  /* 0x0001000047437824 */ /* 0x000fe200078e00ff */
[----:B------:R-:W-:Y:S02]  /*6800*/  F2FP.F16.E4M3.UNPACK_B R68, R153.H1 ;  /* 0x00000099ff44723e */ /* 0x000fe400030006ff */
[-C--:B------:R-:W-:Y:S02]  /*6810*/  F2FP.F16.E4M3.UNPACK_B R40, R41.reuse ;  /* 0x00000029ff28723e */ /* 0x080fe400020006ff */
[----:B------:R-:W-:Y:S01]  /*6820*/  F2FP.F16.E4M3.UNPACK_B R41, R41.H1 ;  /* 0x00000029ff29723e */ /* 0x000fe200030006ff */
[--C-:B------:R-:W-:Y:S01]  /*6830*/  HADD2.F32 R71, -RZ, R68.reuse.H1_H1 ;  /* 0x30000044ff477230 */ /* 0x100fe20000004100 */
[----:B------:R-:W-:Y:S01]  /*6840*/  LOP3.LUT R72, R70, 0xff0000, R67, 0xf8, !PT ;  /* 0x00ff000046487812 */ /* 0x000fe200078ef843 */
[----:B------:R-:W-:Y:S01]  /*6850*/  HADD2.F32 R70, -RZ, R68.H0_H0 ;  /* 0x20000044ff467230 */ /* 0x000fe20000004100 */
[----:B------:R-:W-:Y:S01]  /*6860*/  LOP3.LUT R69, R66, 0xff0000, R49, 0xf8, !PT ;  /* 0x00ff000042457812 */ /* 0x000fe200078ef831 */
[--C-:B------:R-:W-:Y:S01]  /*6870*/  HADD2.F32 R49, -RZ, R40.reuse.H1_H1 ;  /* 0x30000028ff317230 */ /* 0x100fe20000004100 */
[----:B------:R-:W-:Y:S01]  /*6880*/  F2FP.F16.E4M3.UNPACK_B R67, R152.H1 ;  /* 0x00000098ff43723e */ /* 0x000fe200030006ff */
[----:B------:R-:W-:Y:S01]  /*6890*/  HADD2.F32 R66, -RZ, R41.H1_H1 ;  /* 0x30000029ff427230 */ /* 0x000fe20000004100 */
[----:B------:R-:W-:Y:S01]  /*68a0*/  F2FP.F16.E4M3.UNPACK_B R153, R153 ;  /* 0x00000099ff99723e */ /* 0x000fe200020006ff */
[----:B------:R-:W-:-:S02]  /*68b0*/  HADD2.F32 R40, -RZ, R40.H0_H0 ;  /* 0x20000028ff287230 */ /* 0x000fc40000004100 */
[-C--:B------:R-:W-:Y:S01]  /*68c0*/  FMUL.FTZ R73, R49, R70.reuse ;  /* 0x0000004631497220 */ /* 0x080fe20000410000 */
[----:B------:R-:W-:Y:S02]  /*68d0*/  HADD2.F32 R68, -RZ, R67.H0_H0 ;  /* 0x20000043ff447230 */ /* 0x000fe40000004100 */
[-C--:B------:R-:W-:Y:S01]  /*68e0*/  FMUL.FTZ R74, R66, R71.reuse ;  /* 0x00000047424a7220 */ /* 0x080fe20000410000 */
[----:B------:R-:W-:Y:S02]  /*68f0*/  HADD2.F32 R41, -RZ, R41.H0_H0 ;  /* 0x20000029ff297230 */ /* 0x000fe40000004100 */
[C---:B------:R-:W-:Y:S01]  /*6900*/  FMUL.FTZ R70, R40.reuse, R70 ;  /* 0x0000004628467220 */ /* 0x040fe20000410000 */
[----:B------:R-:W-:Y:S02]  /*6910*/  HADD2.F32 R67, -RZ, R67.H1_H1 ;  /* 0x30000043ff437230 */ /* 0x000fe40000004100 */
[----:B------:R-:W-:Y:S01]  /*6920*/  FFMA.FTZ R40, R40, R68, -R73 ;  /* 0x0000004428287223 */ /* 0x000fe20000010849 */
[----:B------:R-:W-:Y:S01]  /*6930*/  F2FP.F16.E4M3.UNPACK_B R152, R152 ;  /* 0x00000098ff98723e */ /* 0x000fe200020006ff */
[----:B------:R-:W-:Y:S01]  /*6940*/  FMUL.FTZ R71, R41, R71 ;  /* 0x0000004729477220 */ /* 0x000fe20000410000 */
[----:B------:R-:W-:Y:S01]  /*6950*/  FFMA.FTZ R75, R49, R68, R70 ;  /* 0x00000044314b7223 */ /* 0x000fe20000010046 */
[-C--:B------:R-:W-:Y:S01]  /*6960*/  FFMA.FTZ R73, R41, R67.reuse, -R74 ;  /* 0x0000004329497223 */ /* 0x080fe2000001084a */
[-C--:B------:R-:W-:Y:S01]  /*6970*/  F2FP.F16.E4M3.UNPACK_B R41, R48.reuse.H1 ;  /* 0x00000030ff29723e */ /* 0x080fe200030006ff */
        /* <DEDUP_REMOVED lines=8> */
[----:B------:R-:W-:Y:S02]  /*6a00*/  HADD2.F32 R153, -RZ, R153.H0_H0 ;  /* 0x20000099ff997230 */ /* 0x000fe40000004100 */
[----:B------:R-:W-:Y:S01]  /*6a10*/  FMUL.FTZ R70, R66, R68 ;  /* 0x0000004442467220 */ /* 0x000fe20000410000 */
[----:B------:R-:W-:-:S02]  /*6a20*/  HADD2.F32 R48, -RZ, R48.H1_H1 ;  /* 0x30000030ff307230 */ /* 0x000fc40000004100 */
        /* <DEDUP_REMOVED lines=10> */
[----:B------:R-:W-:Y:S01]  /*6ad0*/  F2FP.F16.E4M3.UNPACK_B R70, R72.H1 ;  /* 0x00000048ff46723e */ /* 0x000fe200030006ff */
[--C-:B------:R-:W-:Y:S01]  /*6ae0*/  HADD2.F32 R66, -RZ, R48.reuse.H1_H1 ;  /* 0x30000030ff427230 */ /* 0x100fe20000004100 */
[-C--:B------:R-:W-:Y:S01]  /*6af0*/  F2FP.F16.E4M3.UNPACK_B R67, R69.reuse.H1 ;  /* 0x00000045ff43723e */ /* 0x080fe200030006ff */
[----:B------:R-:W-:Y:S01]  /*6b00*/  HADD2.F32 R49, -RZ, R48.H0_H0 ;  /* 0x20000030ff317230 */ /* 0x000fe20000004100 */
[----:B------:R-:W-:Y:S01]  /*6b10*/  F2FP.F16.E4M3.UNPACK_B R41, R42.H1 ;  /* 0x0000002aff29723e */ /* 0x000fe200030006ff */
[----:B------:R-:W-:Y:S01]  /*6b20*/  HADD2.F32 R73, -RZ, R70.H1_H1 ;  /* 0x30000046ff497230 */ /* 0x000fe20000004100 */
        /* <DEDUP_REMOVED lines=19> */
[----:B------:R-:W-:Y:S02]  /*6c60*/  HADD2.F32 R43, -RZ, R43.H1_H1 ;  /* 0x3000002bff2b7230 */ /* 0x000fe40000004100 */
[--C-:B------:R-:W-:Y:S01]  /*6c70*/  HADD2.F32 R41, -RZ, R42.reuse.H0_H0 ;  /* 0x2000002aff297230 */ /* 0x100fe20000004100 */
[----:B------:R-:W-:Y:S01]  /*6c80*/  F2FP.SATFINITE.E4M3.F32.PACK_AB_MERGE_C R71, R71, R76, RZ ;  /* 0x0000004c4747723e */ /* 0x000fe200048070ff */
[----:B------:R-:W-:Y:S02]  /*6c90*/  HADD2.F32 R42, -RZ, R42.H1_H1 ;  /* 0x3000002aff2a7230 */ /* 0x000fe40000004100 */
[----:B------:R-:W-:Y:S01]  /*6ca0*/  FMUL.FTZ R73, R43, R70 ;  /* 0x000000462b497220 */ /* 0x000fe20000410000 */
        /* <DEDUP_REMOVED lines=15> */
.L_x_465:
[----:B------:R-:W-:Y:S05]  /*6da0*/  BSYNC B2 ;  /* 0x0000000000027941 */ /* 0x000fea0003800000 */
.L_x_464:
[----:B-1----:R0:W-:Y:S02]  /*6db0*/  STG.E.128 desc[UR54][R44.64+0x20], R40 ;  /* 0x000020282c007986 */ /* 0x0021e4000c101d36 */
.L_x_463:
[----:B------:R-:W-:Y:S05]  /*6dc0*/  BSYNC B1 ;  /* 0x0000000000017941 */ /* 0x000fea0003800000 */
.L_x_462:
        /* <DEDUP_REMOVED lines=8> */
[----:B------:R-:W-:Y:S01]  /*6e50*/  SHF.R.U32.HI R68, RZ, 0x8, R63 ;  /* 0x00000008ff447819 */ /* 0x000fe2000001163f */
[----:B-1----:R-:W-:Y:S01]  /*6e60*/  IMAD.MOV.U32 R62, RZ, RZ, R43 ;  /* 0x000000ffff3e7224 */ /* 0x002fe200078e002b */
[--C-:B------:R-:W-:Y:S01]  /*6e70*/  SHF.R.U32.HI R64, RZ, 0x8, R65.reuse ;  /* 0x00000008ff407819 */ /* 0x100fe20000011641 */
[----:B------:R-:W-:Y:S01]  /*6e80*/  IMAD.MOV.U32 R49, RZ, RZ, R42 ;  /* 0x000000ffff317224 */ /* 0x000fe200078e002a */
[----:B------:R-:W-:Y:S01]  /*6e90*/  SHF.R.U32.HI R66, RZ, 0x10, R65 ;  /* 0x00000010ff427819 */ /* 0x000fe20000011641 */
[----:B------:R-:W-:Y:S01]  /*6ea0*/  IMAD.SHL.U32 R43, R68, 0x100, RZ ;  /* 0x00000100442b7824 */ /* 0x000fe200078e00ff */
[----:B------:R-:W-:Y:S02]  /*6eb0*/  LOP3.LUT R48, R63, 0xff0000ff, RZ, 0xc0, !PT ;  /* 0xff0000ff3f307812 */ /* 0x000fe400078ec0ff */
[----:B------:R-:W-:Y:S01]  /*6ec0*/  SHF.R.U32.HI R67, RZ, 0x10, R63 ;  /* 0x00000010ff437819 */ /* 0x000fe2000001163f */
[----:B------:R-:W-:Y:S01]  /*6ed0*/  IMAD.U32 R66, R66, 0x10000, RZ ;  /* 0x0001000042427824 */ /* 0x000fe200078e00ff */
[----:B------:R-:W-:-:S02]  /*6ee0*/  LOP3.LUT R63, R65, 0xff0000ff, RZ, 0xc0, !PT ;  /* 0xff0000ff413f7812 */ /* 0x000fc400078ec0ff */
[----:B------:R-:W-:Y:S02]  /*6ef0*/  SHF.L.U32 R42, R64, 0x8, RZ ;  /* 0x00000008402a7819 */ /* 0x000fe400000006ff */
[----:B------:R-:W-:Y:S01]  /*6f00*/  LOP3.LUT R43, R48, 0xff00, R43, 0xf8, !PT ;  /* 0x0000ff00302b7812 */ /* 0x000fe200078ef82b */
[----:B------:R-:W-:Y:S01]  /*6f10*/  IMAD.U32 R48, R67, 0x10000, RZ ;  /* 0x0001000043307824 */ /* 0x000fe200078e00ff */
[----:B------:R-:W-:Y:S02]  /*6f20*/  LOP3.LUT R63, R63, 0xff00, R42, 0xf8, !PT ;  /* 0x0000ff003f3f7812 */ /* 0x000fe400078ef82a */
[----:B------:R-:W-:Y:S02]  /*6f30*/  F2FP.F16.E4M3.UNPACK_B R64, R150.H1 ;  /* 0x00000096ff40723e */ /* 0x000fe400030006ff */
[----:B------:R-:W-:Y:S02]  /*6f40*/  F2FP.F16.E4M3.UNPACK_B R42, R41 ;  /* 0x00000029ff2a723e */ /* 0x000fe400020006ff */
[----:B------:R-:W-:Y:S01]  /*6f50*/  LOP3.LUT R68, R63, 0xff0000, R66, 0xf8, !PT ;  /* 0x00ff00003f447812 */ /* 0x000fe200078ef842 */
[----:B------:R-:W-:Y:S01]  /*6f60*/  HADD2.F32 R66, -RZ, R64.H0_H0 ;  /* 0x20000040ff427230 */ /* 0x000fe20000004100 */
[----:B------:R-:W-:Y:S01]  /*6f70*/  LOP3.LUT R65, R43, 0xff0000, R48, 0xf8, !PT ;  /* 0x00ff00002b417812 */ /* 0x000fe200078ef830 */
[----:B------:R-:W-:Y:S01]  /*6f80*/  HADD2.F32 R43, -RZ, R42.H1_H1 ;  /* 0x3000002aff2b7230 */ /* 0x000fe20000004100 */
[----:B------:R-:W-:Y:S01]  /*6f90*/  F2FP.F16.E4M3.UNPACK_B R63, R149.H1 ;  /* 0x00000095ff3f723e */ /* 0x000fe200030006ff */
[----:B------:R-:W-:Y:S01]  /*6fa0*/  HADD2.F32 R67, -RZ, R64.H1_H1 ;  /* 0x30000040ff437230 */ /* 0x000fe20000004100 */
[----:B------:R-:W-:Y:S01]  /*6fb0*/  F2FP.F16.E4M3.UNPACK_B R41, R41.H1 ;  /* 0x00000029ff29723e */ /* 0x000fe200030006ff */
[----:B------:R-:W-:-:S02]  /*6fc0*/  HADD2.F32 R42, -RZ, R42.H0_H0 ;  /* 0x2000002aff2a7230 */ /* 0x000fc40000004100 */
[C---:B------:R-:W-:Y:S01]  /*6fd0*/  FMUL.FTZ R69, R43.reuse, R66 ;  /* 0x000000422b457220 */ /* 0x040fe20000410000 */
[----:B------:R-:W-:Y:S01]  /*6fe0*/  HADD2.F32 R64, -RZ, R63.H0_H0 ;  /* 0x2000003fff407230 */ /* 0x000fe20000004100 */
[----:B------:R-:W-:Y:S01]  /*6ff0*/  F2FP.F16.E4M3.UNPACK_B R150, R150 ;  /* 0x00000096ff96723e */ /* 0x000fe200020006ff */
[--C-:B------:R-:W-:Y:S02]  /*7000*/  HADD2.F32 R48, -RZ, R41.reuse.H1_H1 ;  /* 0x30000029ff307230 */ /* 0x100fe40000004100 */
[C---:B------:R-:W-:Y:S01]  /*7010*/  FMUL.FTZ R66, R42.reuse, R66 ;  /* 0x000000422a427220 */ /* 0x040fe20000410000 */
[----:B------:R-:W-:Y:S02]  /*7020*/  HADD2.F32 R41, -RZ, R41.H0_H0 ;  /* 0x20000029ff297230 */ /* 0x000fe40000004100 */
[-C--:B------:R-:W-:Y:S01]  /*7030*/  FFMA.FTZ R71, R42, R64.reuse, -R69 ;  /* 0x000000402a477223 */ /* 0x080fe20000010845 */
[----:B------:R-:W-:Y:S02]  /*7040*/  HADD2.F32 R63, -RZ, R63.H1_H1 ;  /* 0x3000003fff3f7230 */ /* 0x000fe40000004100 */
[CC--:B------:R-:W-:Y:S01]  /*7050*/  FMUL.FTZ R42, R48.reuse, R67.reuse ;  /* 0x00000043302a7220 */ /* 0x0c0fe20000410000 */
[----:B------:R-:W-:Y:S01]  /*7060*/  FFMA.FTZ R72, R43, R64, R66 ;  /* 0x000000402b487223 */ /* 0x000fe20000010042 */
[C---:B------:R-:W-:Y:S01]  /*7070*/  FMUL.FTZ R67, R41.reuse, R67 ;  /* 0x0000004329437220 */ /* 0x040fe20000410000 */
[----:B------:R-:W-:Y:S01]  /*7080*/  F2FP.F16.E4M3.UNPACK_B R149, R149 ;  /* 0x00000095ff95723e */ /* 0x000fe200020006ff */
        /* <DEDUP_REMOVED lines=10> */
[----:B------:R-:W-:Y:S02]  /*7130*/  HADD2.F32 R150, -RZ, R150.H0_H0 ;  /* 0x20000096ff967230 */ /* 0x000fe40000004100 */
[----:B------:R-:W-:Y:S01]  /*7140*/  FMUL.FTZ R67, R43, R63 ;  /* 0x0000003f2b437220 */ /* 0x000fe20000410000 */
[----:B------:R-:W-:-:S02]  /*7150*/  HADD2.F32 R40, -RZ, R40.H1_H1 ;  /* 0x30000028ff287230 */ /* 0x000fc40000004100 */
[--C-:B------:R-:W-:Y:S02]  /*7160*/  HADD2.F32 R48, -RZ, R149.reuse.H1_H1 ;  /* 0x30000095ff307230 */ /* 0x100fe40000004100 */
[-C--:B------:R-:W-:Y:S01]  /*7170*/  FMUL.FTZ R63, R41, R150.reuse ;  /* 0x00000096293f7220 */ /* 0x080fe20000410000 */
[----:B------:R-:W-:Y:S02]  /*7180*/  HADD2.F32 R149, -RZ, R149.H0_H0 ;  /* 0x20000095ff957230 */ /* 0x000fe40000004100 */
[----:B------:R-:W-:Y:S01]  /*7190*/  FMUL.FTZ R64, R40, R150 ;  /* 0x0000009628407220 */ /* 0x000fe20000410000 */
[-C--:B------:R-:W-:Y:S01]  /*71a0*/  FFMA.FTZ R67, R42, R48.reuse, -R67 ;  /* 0x000000302a437223 */ /* 0x080fe20000010843 */
[----:B------:R-:W-:Y:S02]  /*71b0*/  FFMA.FTZ R66, R43, R48, R66 ;  /* 0x000000302b427223 */ /* 0x000fe40000010042 */
[-C--:B------:R-:W-:Y:S01]  /*71c0*/  FFMA.FTZ R69, R41, R149.reuse, -R64 ;  /* 0x0000009529457223 */ /* 0x080fe20000010840 */
[----:B------:R-:W-:Y:S01]  /*71d0*/  F2FP.F16.E4M3.UNPACK_B R41, R62.H1 ;  /* 0x0000003eff29723e */ /* 0x000fe200030006ff */
[----:B------:R-:W-:Y:S01]  /*71e0*/  FFMA.FTZ R70, R40, R149, R63 ;  /* 0x0000009528467223 */ /* 0x000fe2000001003f */
[----:B------:R-:W-:-:S02]  /*71f0*/  F2FP.F16.E4M3.UNPACK_B R64, R68.H1 ;  /* 0x00000044ff40723e */ /* 0x000fc400030006ff */
[----:B------:R-:W-:Y:S01]  /*7200*/  F2FP.SATFINITE.E4M3.F32.PACK_AB_MERGE_C R75, R66, R67, RZ ;  /* 0x00000043424b723e */ /* 0x000fe200048070ff */
[--C-:B------:R-:W-:Y:S01]  /*7210*/  HADD2.F32 R43, -RZ, R41.reuse.H1_H1 ;  /* 0x30000029ff2b7230 */ /* 0x100fe20000004100 */
[----:B------:R-:W-:Y:S01]  /*7220*/  F2FP.F16.E4M3.UNPACK_B R48, R65.H1 ;  /* 0x00000041ff30723e */ /* 0x000fe200030006ff */
[----:B------:R-:W-:Y:S01]  /*7230*/  HADD2.F32 R67, -RZ, R64.H1_H1 ;  /* 0x30000040ff437230 */ /* 0x000fe20000004100 */
[----:B------:R-:W-:Y:S01]  /*7240*/  F2FP.F16.E4M3.UNPACK_B R40, R49.H1 ;  /* 0x00000031ff28723e */ /* 0x000fe200030006ff */
[----:B------:R-:W-:Y:S01]  /*7250*/  HADD2.F32 R42, -RZ, R41.H0_H0 ;  /* 0x20000029ff2a7230 */ /* 0x000fe20000004100 */
[----:B------:R-:W-:Y:S01]  /*7260*/  F2FP.F16.E4M3.UNPACK_B R68, R68 ;  /* 0x00000044ff44723e */ /* 0x000fe200020006ff */
[----:B------:R-:W-:Y:S01]  /*7270*/  HADD2.F32 R63, -RZ, R48.H1_H1 ;  /* 0x30000030ff3f7230 */ /* 0x000fe20000004100 */
[----:B------:R-:W-:Y:S01]  /*7280*/  F2FP.F16.E4M3.UNPACK_B R65, R65 ;  /* 0x00000041ff41723e */ /* 0x000fe200020006ff */
[----:B------:R-:W-:Y:S01]  /*7290*/  FMUL.FTZ R73, R43, R67 ;  /* 0x000000432b497220 */ /* 0x000fe20000410000 */
[----:B------:R-:W-:-:S02]  /*72a0*/  HADD2.F32 R41, -RZ, R40.H1_H1 ;  /* 0x30000028ff297230 */ /* 0x000fc40000004100 */
[C---:B------:R-:W-:Y:S01]  /*72b0*/  FMUL.FTZ R74, R42.reuse, R67 ;  /* 0x000000432a4a7220 */ /* 0x040fe20000410000 */
[----:B------:R-:W-:Y:S02]  /*72c0*/  HADD2.F32 R66, -RZ, R68.H1_H1 ;  /* 0x30000044ff427230 */ /* 0x000fe40000004100 */
[----:B------:R-:W-:Y:S01]  /*72d0*/  FFMA.FTZ R73, R42, R63, -R73 ;  /* 0x0000003f2a497223 */ /* 0x000fe20000010849 */
[----:B------:R-:W-:Y:S01]  /*72e0*/  HADD2.F32 R40, -RZ, R40.H0_H0 ;  /* 0x20000028ff287230 */ /* 0x000fe20000004100 */
[----:B------:R-:W-:Y:S01]  /*72f0*/  F2FP.F16.E4M3.UNPACK_B R49, R49 ;  /* 0x00000031ff31723e */ /* 0x000fe200020006ff */
        /* <DEDUP_REMOVED lines=10> */
[--C-:B------:R-:W-:Y:S02]  /*73a0*/  HADD2.F32 R41, -RZ, R62.reuse.H0_H0 ;  /* 0x2000003eff297230 */ /* 0x100fe40000004100 */
        /* <DEDUP_REMOVED lines=13> */
[----:B------:R-:W-:-:S02]  /*7480*/  F2FP.SATFINITE.E4M3.F32.PACK_AB_MERGE_C R73, R74, R73, RZ ;  /* 0x000000494a49723e */ /* 0x000fc400048070ff */
[----:B------:R-:W-:Y:S02]  /*7490*/  F2FP.SATFINITE.E4M3.F32.PACK_AB_MERGE_C R66, R68, R43, R66 ;  /* 0x0000002b4442723e */ /* 0x000fe40004807042 */
[----:B------:R-:W-:Y:S02]  /*74a0*/  F2FP.SATFINITE.E4M3.F32.PACK_AB_MERGE_C R43, R63, R42, R73 ;  /* 0x0000002a3f2b723e */ /* 0x000fe40004807049 */
[----:B------:R-:W-:Y:S01]  /*74b0*/  F2FP.SATFINITE.E4M3.F32.PACK_AB_MERGE_C R41, R72, R71, R76 ;  /* 0x000000474829723e */ /* 0x000fe2000480704c */
[----:B------:R-:W-:Y:S01]  /*74c0*/  IMAD.MOV.U32 R42, RZ, RZ, R66 ;  /* 0x000000ffff2a7224 */ /* 0x000fe200078e0042 */
[----:B------:R-:W-:-:S07]  /*74d0*/  F2FP.SATFINITE.E4M3.F32.PACK_AB_MERGE_C R40, R70, R69, R75 ;  /* 0x000000454628723e */ /* 0x000fce000480704b */
.L_x_469:
[----:B------:R-:W-:Y:S05]  /*74e0*/  BSYNC B2 ;  /* 0x0000000000027941 */ /* 0x000fea0003800000 */
.L_x_468:
[----:B-1----:R0:W-:Y:S02]  /*74f0*/  STG.E.128 desc[UR54][R44.64+0x40], R40 ;  /* 0x000040282c007986 */ /* 0x0021e4000c101d36 */
.L_x_467:
[----:B------:R-:W-:Y:S05]  /*7500*/  BSYNC B1 ;  /* 0x0000000000017941 */ /* 0x000fea0003800000 */
.L_x_466:
        /* <DEDUP_REMOVED lines=10> */
[----:B------:R-:W-:Y:S01]  /*75b0*/  SHF.R.U32.HI R48, RZ, 0x8, R61 ;  /* 0x00000008ff307819 */ /* 0x000fe2000001163d */
[----:B------:R-:W-:Y:S01]  /*75c0*/  IMAD.MOV.U32 R58, RZ, RZ, R43 ;  /* 0x000000ffff3a7224 */ /* 0x000fe200078e002b */
[----:B------:R-:W-:Y:S01]  /*75d0*/  SHF.R.U32.HI R64, RZ, 0x10, R59 ;  /* 0x00000010ff407819 */ /* 0x000fe2000001163b */
[----:B------:R-:W-:Y:S01]  /*75e0*/  IMAD.SHL.U32 R42, R62, 0x100, RZ ;  /* 0x000001003e2a7824 */ /* 0x000fe200078e00ff */
[----:B------:R-:W-:Y:S02]  /*75f0*/  LOP3.LUT R59, R59, 0xff0000ff, RZ, 0xc0, !PT ;  /* 0xff0000ff3b3b7812 */ /* 0x000fe400078ec0ff */
        /* <DEDUP_REMOVED lines=17> */
[CC--:B------:R-:W-:Y:S01]  /*7710*/  FMUL.FTZ R65, R43.reuse, R62.reuse ;  /* 0x0000003e2b417220 */ /* 0x0c0fe20000410000 */
        /* <DEDUP_REMOVED lines=30> */
[----:B------:R-:W-:Y:S01]  /*7900*/  FFMA.FTZ R65, R41, R142, -R60 ;  /* 0x0000008e29417223 */ /* 0x000fe2000001083c */
        /* <DEDUP_REMOVED lines=49> */
.L_x_473:
[----:B------:R-:W-:Y:S05]  /*7c20*/  BSYNC B2 ;  /* 0x0000000000027941 */ /* 0x000fea0003800000 */
.L_x_472:
[----:B-1----:R0:W-:Y:S02]  /*7c30*/  STG.E.128 desc[UR54][R44.64+0x60], R40 ;  /* 0x000060282c007986 */ /* 0x0021e4000c101d36 */
.L_x_471:
[----:B------:R-:W-:Y:S05]  /*7c40*/  BSYNC B1 ;  /* 0x0000000000017941 */ /* 0x000fea0003800000 */
.L_x_470:
        /* <DEDUP_REMOVED lines=10> */
[----:B------:R-:W-:Y:S01]  /*7cf0*/  LOP3.LUT R47, R55, 0xff0000ff, RZ, 0xc0, !PT ;  /* 0xff0000ff372f7812 */ /* 0x000fe200078ec0ff */
[----:B------:R-:W-:Y:S01]  /*7d00*/  IMAD.MOV.U32 R48, RZ, RZ, R42 ;  /* 0x000000ffff307224 */ /* 0x000fe200078e002a */
[----:B------:R-:W-:Y:S01]  /*7d10*/  SHF.R.U32.HI R56, RZ, 0x10, R55 ;  /* 0x00000010ff387819 */ /* 0x000fe20000011637 */
[----:B------:R-:W-:Y:S01]  /*7d20*/  IMAD.SHL.U32 R42, R59, 0x100, RZ ;  /* 0x000001003b2a7824 */ /* 0x000fe200078e00ff */
[----:B------:R-:W-:Y:S02]  /*7d30*/  SHF.R.U32.HI R55, RZ, 0x8, R57 ;  /* 0x00000008ff377819 */ /* 0x000fe40000011639 */
[----:B------:R-:W-:Y:S02]  /*7d40*/  LOP3.LUT R54, R57, 0xff0000ff, RZ, 0xc0, !PT ;  /* 0xff0000ff39367812 */ /* 0x000fe400078ec0ff */
[----:B------:R-:W-:-:S02]  /*7d50*/  SHF.L.U32 R43, R55, 0x8, RZ ;  /* 0x00000008372b7819 */ /* 0x000fc400000006ff */
[----:B------:R-:W-:Y:S02]  /*7d60*/  SHF.R.U32.HI R58, RZ, 0x10, R57 ;  /* 0x00000010ff3a7819 */ /* 0x000fe40000011639 */
[----:B------:R-:W-:Y:S01]  /*7d70*/  LOP3.LUT R43, R54, 0xff00, R43, 0xf8, !PT ;  /* 0x0000ff00362b7812 */ /* 0x000fe200078ef82b */
[----:B------:R-:W-:Y:S01]  /*7d80*/  IMAD.U32 R54, R56, 0x10000, RZ ;  /* 0x0001000038367824 */ /* 0x000fe200078e00ff */
[----:B------:R-:W-:Y:S01]  /*7d90*/  LOP3.LUT R47, R47, 0xff00, R42, 0xf8, !PT ;  /* 0x0000ff002f2f7812 */ /* 0x000fe200078ef82a */
[----:B------:R-:W-:Y:S01]  /*7da0*/  IMAD.U32 R58, R58, 0x10000, RZ ;  /* 0x000100003a3a7824 */ /* 0x000fe200078e00ff */
[----:B------:R-:W-:Y:S02]  /*7db0*/  F2FP.F16.E4M3.UNPACK_B R55, R91.H1 ;  /* 0x0000005bff37723e */ /* 0x000fe400030006ff */
[-C--:B------:R-:W-:Y:S02]  /*7dc0*/  F2FP.F16.E4M3.UNPACK_B R42, R41.reuse ;  /* 0x00000029ff2a723e */ /* 0x080fe400020006ff */
[----:B------:R-:W-:Y:S01]  /*7dd0*/  LOP3.LUT R56, R47, 0xff0000, R54, 0xf8, !PT ;  /* 0x00ff00002f387812 */ /* 0x000fe200078ef836 */
[--C-:B------:R-:W-:Y:S01]  /*7de0*/  HADD2.F32 R57, -RZ, R55.reuse.H0_H0 ;  /* 0x20000037ff397230 */ /* 0x100fe20000004100 */
[----:B------:R-:W-:Y:S01]  /*7df0*/  LOP3.LUT R59, R43, 0xff0000, R58, 0xf8, !PT ;  /* 0x00ff00002b3b7812 */ /* 0x000fe200078ef83a */
[--C-:B------:R-:W-:Y:S01]  /*7e00*/  HADD2.F32 R43, -RZ, R42.reuse.H1_H1 ;  /* 0x3000002aff2b7230 */ /* 0x100fe20000004100 */
[----:B------:R-:W-:Y:S01]  /*7e10*/  F2FP.F16.E4M3.UNPACK_B R54, R90.H1 ;  /* 0x0000005aff36723e */ /* 0x000fe200030006ff */
[----:B------:R-:W-:Y:S01]  /*7e20*/  HADD2.F32 R58, -RZ, R55.H1_H1 ;  /* 0x30000037ff3a7230 */ /* 0x000fe20000004100 */
[----:B------:R-:W-:Y:S01]  /*7e30*/  F2FP.F16.E4M3.UNPACK_B R41, R41.H1 ;  /* 0x00000029ff29723e */ /* 0x000fe200030006ff */
[----:B------:R-:W-:-:S02]  /*7e40*/  HADD2.F32 R42, -RZ, R42.H0_H0 ;  /* 0x2000002aff2a7230 */ /* 0x000fc40000004100 */
[----:B------:R-:W-:Y:S01]  /*7e50*/  FMUL.FTZ R61, R43, R57 ;  /* 0x000000392b3d7220 */ /* 0x000fe20000410000 */
[--C-:B------:R-:W-:Y:S01]  /*7e60*/  HADD2.F32 R55, -RZ, R54.reuse.H0_H0 ;  /* 0x20000036ff377230 */ /* 0x100fe20000004100 */
[----:B------:R-:W-:Y:S01]  /*7e70*/  F2FP.F16.E4M3.UNPACK_B R91, R91 ;  /* 0x0000005bff5b723e */ /* 0x000fe200020006ff */
[--C-:B------:R-:W-:Y:S02]  /*7e80*/  HADD2.F32 R47, -RZ, R41.reuse.H1_H1 ;  /* 0x30000029ff2f7230 */ /* 0x100fe40000004100 */
[C---:B------:R-:W-:Y:S01]  /*7e90*/  FMUL.FTZ R60, R42.reuse, R57 ;  /* 0x000000392a3c7220 */ /* 0x040fe20000410000 */
[----:B------:R-:W-:Y:S02]  /*7ea0*/  HADD2.F32 R41, -RZ, R41.H0_H0 ;  /* 0x20000029ff297230 */ /* 0x000fe40000004100 */
[-C--:B------:R-:W-:Y:S01]  /*7eb0*/  FFMA.FTZ R61, R42, R55.reuse, -R61 ;  /* 0x000000372a3d7223 */ /* 0x080fe2000001083d */
[----:B------:R-:W-:Y:S02]  /*7ec0*/  HADD2.F32 R54, -RZ, R54.H1_H1 ;  /* 0x30000036ff367230 */ /* 0x000fe40000004100 */
[-C--:B------:R-:W-:Y:S01]  /*7ed0*/  FMUL.FTZ R42, R47, R58.reuse ;  /* 0x0000003a2f2a7220 */ /* 0x080fe20000410000 */
[----:B------:R-:W-:Y:S01]  /*7ee0*/  FFMA.FTZ R62, R43, R55, R60 ;  /* 0x000000372b3e7223 */ /* 0x000fe2000001003c */
[C---:B------:R-:W-:Y:S01]  /*7ef0*/  FMUL.FTZ R58, R41.reuse, R58 ;  /* 0x0000003a293a7220 */ /* 0x040fe20000410000 */
[----:B------:R-:W-:Y:S01]  /*7f00*/  F2FP.F16.E4M3.UNPACK_B R90, R90 ;  /* 0x0000005aff5a723e */ /* 0x000fe200020006ff */
[----:B------:R-:W-:Y:S01]  /*7f10*/  FFMA.FTZ R57, R41, R54, -R42 ;  /* 0x0000003629397223 */ /* 0x000fe2000001082a */
[----:B------:R-:W-:Y:S01]  /*7f20*/  F2FP.F16.E4M3.UNPACK_B R41, R40.H1 ;  /* 0x00000028ff29723e */ /* 0x000fe200030006ff */
        /* <DEDUP_REMOVED lines=10> */
[----:B------:R-:W-:-:S02]  /*7fd0*/  HADD2.F32 R91, -RZ, R91.H0_H0 ;  /* 0x2000005bff5b7230 */ /* 0x000fc40000004100 */
[----:B------:R-:W-:Y:S02]  /*7fe0*/  HADD2.F32 R40, -RZ, R40.H1_H1 ;  /* 0x30000028ff287230 */ /* 0x000fe40000004100 */
[-C--:B------:R-:W-:Y:S01]  /*7ff0*/  FFMA.FTZ R55, R42, R47.reuse, -R55 ;  /* 0x0000002f2a377223 */ /* 0x080fe20000010837 */
[----:B------:R-:W-:Y:S02]  /*8000*/  HADD2.F32 R90, -RZ, R90.H0_H0 ;  /* 0x2000005aff5a7230 */ /* 0x000fe40000004100 */
[----:B------:R-:W-:Y:S01]  /*8010*/  FFMA.FTZ R58, R43, R47, R58 ;  /* 0x0000002f2b3a7223 */ /* 0x000fe2000001003a */
[-C--:B------:R-:W-:Y:S01]  /*8020*/  F2FP.F16.E4M3.UNPACK_B R47, R56.reuse.H1 ;  /* 0x00000038ff2f723e */ /* 0x080fe200030006ff */
[-C--:B------:R-:W-:Y:S01]  /*8030*/  FMUL.FTZ R54, R40, R91.reuse ;  /* 0x0000005b28367220 */ /* 0x080fe20000410000 */
[C---:B------:R-:W-:Y:S01]  /*8040*/  FMUL.FTZ R91, R41.reuse, R91 ;  /* 0x0000005b295b7220 */ /* 0x040fe20000410000 */
[----:B------:R-:W-:Y:S02]  /*8050*/  F2FP.F16.E4M3.UNPACK_B R56, R56 ;  /* 0x00000038ff38723e */ /* 0x000fe400020006ff */
[-C--:B------:R-:W-:Y:S01]  /*8060*/  FFMA.FTZ R60, R41, R90.reuse, -R54 ;  /* 0x0000005a293c7223 */ /* 0x080fe20000010836 */
[----:B------:R-:W-:Y:S01]  /*8070*/  F2FP.SATFINITE.E4M3.F32.PACK_AB_MERGE_C R65, R58, R55, RZ ;  /* 0x000000373a41723e */ /* 0x000fe200048070ff */
[----:B------:R-:W-:Y:S01]  /*8080*/  FFMA.FTZ R91, R40, R90, R91 ;  /* 0x0000005a285b7223 */ /* 0x000fe2000001005b */
[----:B------:R-:W-:Y:S01]  /*8090*/  F2FP.F16.E4M3.UNPACK_B R41, R49.H1 ;  /* 0x00000031ff29723e */ /* 0x000fe200030006ff */
[----:B------:R-:W-:Y:S01]  /*80a0*/  HADD2.F32 R54, -RZ, R47.H1_H1 ;  /* 0x3000002fff367230 */ /* 0x000fe20000004100 */
[----:B------:R-:W-:-:S02]  /*80b0*/  F2FP.F16.E4M3.UNPACK_B R55, R59.H1 ;  /* 0x0000003bff37723e */ /* 0x000fc400030006ff */
[-C--:B------:R-:W-:Y:S01]  /*80c0*/  F2FP.F16.E4M3.UNPACK_B R40, R48.reuse.H1 ;  /* 0x00000030ff28723e */ /* 0x080fe200030006ff */
[----:B------:R-:W-:Y:S01]  /*80d0*/  HADD2.F32 R43, -RZ, R41.H1_H1 ;  /* 0x30000029ff2b7230 */ /* 0x000fe20000004100 */
[----:B------:R-:W-:Y:S01]  /*80e0*/  F2FP.F16.E4M3.UNPACK_B R59, R59 ;  /* 0x0000003bff3b723e */ /* 0x000fe200020006ff */
[----:B------:R-:W-:Y:S01]  /*80f0*/  HADD2.F32 R58, -RZ, R55.H1_H1 ;  /* 0x30000037ff3a7230 */ /* 0x000fe20000004100 */
[----:B------:R-:W-:Y:S01]  /*8100*/  F2FP.F16.E4M3.UNPACK_B R49, R49 ;  /* 0x00000031ff31723e */ /* 0x000fe200020006ff */
[----:B------:R-:W-:Y:S01]  /*8110*/  HADD2.F32 R42, -RZ, R41.H0_H0 ;  /* 0x20000029ff2a7230 */ /* 0x000fe20000004100 */
[----:B------:R-:W-:Y:S01]  /*8120*/  F2FP.F16.E4M3.UNPACK_B R48, R48 ;  /* 0x00000030ff30723e */ /* 0x000fe200020006ff */
[----:B------:R-:W-:Y:S02]  /*8130*/  HADD2.F32 R41, -RZ, R40.H1_H1 ;  /* 0x30000028ff297230 */ /* 0x000fe40000004100 */
[----:B------:R-:W-:Y:S01]  /*8140*/  FMUL.FTZ R63, R43, R58 ;  /* 0x0000003a2b3f7220 */ /* 0x000fe20000410000 */
[----:B------:R-:W-:-:S02]  /*8150*/  HADD2.F32 R57, -RZ, R59.H1_H1 ;  /* 0x3000003bff397230 */ /* 0x000fc40000004100 */
[C---:B------:R-:W-:Y:S01]  /*8160*/  FMUL.FTZ R66, R42.reuse, R58 ;  /* 0x0000003a2a427220 */ /* 0x040fe20000410000 */
[----:B------:R-:W-:Y:S02]  /*8170*/  HADD2.F32 R40, -RZ, R40.H0_H0 ;  /* 0x20000028ff287230 */ /* 0x000fe40000004100 */
[-C--:B------:R-:W-:Y:S01]  /*8180*/  FFMA.FTZ R64, R42, R54.reuse, -R63 ;  /* 0x000000362a407223 */ /* 0x080fe2000001083f */
[----:B------:R-:W-:Y:S02]  /*8190*/  HADD2.F32 R42, -RZ, R56.H1_H1 ;  /* 0x30000038ff2a7230 */ /* 0x000fe40000004100 */
[-C--:B------:R-:W-:Y:S01]  /*81a0*/  FMUL.FTZ R63, R41, R57.reuse ;  /* 0x00000039293f7220 */ /* 0x080fe20000410000 */
[----:B------:R-:W-:Y:S02]  /*81b0*/  HADD2.F32 R59, -RZ, R59.H0_H0 ;  /* 0x2000003bff3b7230 */ /* 0x000fe40000004100 */
[C---:B------:R-:W-:Y:S01]  /*81c0*/  FMUL.FTZ R58, R40.reuse, R57 ;  /* 0x00000039283a7220 */ /* 0x040fe20000410000 */
[----:B------:R-:W-:Y:S01]  /*81d0*/  FFMA.FTZ R57, R43, R54, R66 ;  /* 0x000000362b397223 */ /* 0x000fe20000010042 */
[----:B------:R-:W-:Y:S01]  /*81e0*/  FFMA.FTZ R63, R40, R42, -R63 ;  /* 0x0000002a283f7223 */ /* 0x000fe2000001083f */
[----:B------:R-:W-:-:S02]  /*81f0*/  HADD2.F32 R40, -RZ, R48.H0_H0 ;  /* 0x20000030ff287230 */ /* 0x000fc40000004100 */
[----:B------:R-:W-:Y:S01]  /*8200*/  FFMA.FTZ R58, R41, R42, R58 ;  /* 0x0000002a293a7223 */ /* 0x000fe2000001003a */
[--C-:B------:R-:W-:Y:S01]  /*8210*/  HADD2.F32 R41, -RZ, R49.reuse.H0_H0 ;  /* 0x20000031ff297230 */ /* 0x100fe20000004100 */
[----:B------:R-:W-:Y:S01]  /*8220*/  F2FP.SATFINITE.E4M3.F32.PACK_AB_MERGE_C R57, R57, R64, RZ ;  /* 0x000000403939723e */ /* 0x000fe200048070ff */
[----:B------:R-:W-:Y:S02]  /*8230*/  HADD2.F32 R49, -RZ, R49.H1_H1 ;  /* 0x30000031ff317230 */ /* 0x000fe40000004100 */
[----:B------:R-:W-:Y:S01]  /*8240*/  HADD2.F32 R54, -RZ, R55.H0_H0 ;  /* 0x20000037ff367230 */ /* 0x000fe20000004100 */
[----:B------:R-:W-:Y:S01]  /*8250*/  F2FP.SATFINITE.E4M3.F32.PACK_AB_MERGE_C R58, R58, R63, RZ ;  /* 0x0000003f3a3a723e */ /* 0x000fe200048070ff */
[----:B------:R-:W-:Y:S02]  /*8260*/  HADD2.F32 R48, -RZ, R48.H1_H1 ;  /* 0x30000030ff307230 */ /* 0x000fe40000004100 */
[----:B------:R-:W-:Y:S02]  /*8270*/  HADD2.F32 R42, -RZ, R47.H0_H0 ;  /* 0x2000002fff2a7230 */ /* 0x000fe40000004100 */
[----:B------:R-:W-:-:S02]  /*8280*/  HADD2.F32 R43, -RZ, R56.H0_H0 ;  /* 0x20000038ff2b7230 */ /* 0x000fc40000004100 */
[-C--:B------:R-:W-:Y:S01]  /*8290*/  FMUL.FTZ R56, R49, R54.reuse ;  /* 0x0000003631387220 */ /* 0x080fe20000410000 */
[-C--:B------:R-:W-:Y:S01]  /*82a0*/  FMUL.FTZ R47, R48, R59.reuse ;  /* 0x0000003b302f7220 */ /* 0x080fe20000410000 */
[C---:B------:R-:W-:Y:S01]  /*82b0*/  FMUL.FTZ R54, R41.reuse, R54 ;  /* 0x0000003629367220 */ /* 0x040fe20000410000 */
[C---:B------:R-:W-:Y:S01]  /*82c0*/  FMUL.FTZ R59, R40.reuse, R59 ;  /* 0x0000003b283b7220 */ /* 0x040fe20000410000 */
[-C--:B------:R-:W-:Y:S01]  /*82d0*/  FFMA.FTZ R56, R41, R42.reuse, -R56 ;  /* 0x0000002a29387223 */ /* 0x080fe20000010838 */
[-C--:B------:R-:W-:Y:S01]  /*82e0*/  FFMA.FTZ R47, R40, R43.reuse, -R47 ;  /* 0x0000002b282f7223 */ /* 0x080fe2000001082f */
[----:B------:R-:W-:Y:S01]  /*82f0*/  FFMA.FTZ R49, R49, R42, R54 ;  /* 0x0000002a31317223 */ /* 0x000fe20000010036 */
[----:B------:R-:W-:Y:S01]  /*8300*/  FFMA.FTZ R48, R48, R43, R59 ;  /* 0x0000002b30307223 */ /* 0x000fe2000001003b */
[----:B------:R-:W-:Y:S02]  /*8310*/  F2FP.SATFINITE.E4M3.F32.PACK_AB_MERGE_C R41, R62, R61, R67 ;  /* 0x0000003d3e29723e */ /* 0x000fe40004807043 */
[----:B------:R-:W-:-:S02]  /*8320*/  F2FP.SATFINITE.E4M3.F32.PACK_AB_MERGE_C R40, R91, R60, R65 ;  /* 0x0000003c5b28723e */ /* 0x000fc40004807041 */
[----:B------:R-:W-:Y:S02]  /*8330*/  F2FP.SATFINITE.E4M3.F32.PACK_AB_MERGE_C R42, R48, R47, R58 ;  /* 0x0000002f302a723e */ /* 0x000fe4000480703a */
[----:B------:R-:W-:-:S07]  /*8340*/  F2FP.SATFINITE.E4M3.F32.PACK_AB_MERGE_C R43, R49, R56, R57 ;  /* 0x00000038312b723e */ /* 0x000fce0004807039 */
.L_x_477:
[----:B------:R-:W-:Y:S05]  /*8350*/  BSYNC B2 ;  /* 0x0000000000027941 */ /* 0x000fea0003800000 */
.L_x_476:
[----:B-1----:R0:W-:Y:S02]  /*8360*/  STG.E.128 desc[UR54][R44.64+0x80], R40 ;  /* 0x000080282c007986 */ /* 0x0021e4000c101d36 */
.L_x_475:
[----:B------:R-:W-:Y:S05]  /*8370*/  BSYNC B1 ;  /* 0x0000000000017941 */ /* 0x000fea0003800000 */
.L_x_474:
[----:B------:R-:W-:-:S13]  /*8380*/  ISETP.NE.AND P2, PT, R37, RZ, PT ;  /* 0x000000ff2500720c */ /* 0x000fda0003f45270 */
[----:B------:R-:W-:Y:S05]  /*8390*/  @!P2 BRA `(.L_x_457) ;  /* 0x00000070001ca947 */ /* 0x000fea0003800000 */
[----:B012-4-:R0:W1:Y:S01]  /*83a0*/  LDS.128 R40, [R46+0x21400] ;  /* 0x021400002e287984 */ /* 0x0170620000000c00 */
[----:B------:R-:W-:Y:S01]  /*83b0*/  VIADD R47, R16, 0x50 ;  /* 0x00000050102f7836 */ /* 0x000fe20000000000 */
[----:B------:R-:W-:Y:S04]  /*83c0*/  BSSY B1, `(.L_x_478) ;  /* 0x000006c000017945 */ /* 0x000fe80003800000 */
[----:B------:R-:W-:-:S13]  /*83d0*/  ISETP.GE.AND P2, PT, R47, R136, PT ;  /* 0x000000882f00720c */ /* 0x000fda0003f46270 */
[----:B0-----:R-:W-:Y:S05]  /*83e0*/  @P2 BRA `(.L_x_479) ;  /* 0x0000000400a42947 */ /* 0x001fea0003800000 */
[----:B------:R-:W-:Y:S01]  /*83f0*/  SHF.R.U32.HI R52, RZ, 0x8, R51 ;  /* 0x00000008ff347819 */ /* 0x000fe20000011633 */
[----:B-1----:R-:W-:Y:S01]  /*8400*/  IMAD.MOV.U32 R47, RZ, RZ, R42 ;  /* 0x000000ffff2f7224 */ /* 0x002fe200078e002a */
[----:B------:R-:W-:Y:S02]  /*8410*/  SHF.R.U32.HI R46, RZ, 0x8, R53 ;  /* 0x00000008ff2e7819 */ /* 0x000fe40000011635 */
[----:B------:R-:W-:Y:S01]  /*8420*/  SHF.R.U32.HI R54, RZ, 0x10, R51 ;  /* 0x00000010ff367819 */ /* 0x000fe20000011633 */
[----:B------:R-:W-:Y:S01]  /*8430*/  IMAD.SHL.U32 R42, R52, 0x100, RZ ;  /* 0x00000100342a7824 */ /* 0x000fe200078e00ff */
[----:B------:R-:W-:Y:S02]  /*8440*/  LOP3.LUT R49, R51, 0xff0000ff, RZ, 0xc0, !PT ;  /* 0xff0000ff33317812 */ /* 0x000fe400078ec0ff */
[----:B------:R-:W-:Y:S02]  /*8450*/  SHF.R.U32.HI R51, RZ, 0x10, R53 ;  /* 0x00000010ff337819 */ /* 0x000fe40000011635 */
[----:B------:R-:W-:Y:S01]  /*8460*/  MOV R48, R43 ;  /* 0x0000002b00307202 */ /* 0x000fe20000000f00 */
[----:B------:R-:W-:Y:S01]  /*8470*/  IMAD.SHL.U32 R43, R46, 0x100, RZ ;  /* 0x000001002e2b7824 */ /* 0x000fe200078e00ff */
[----:B------:R-:W-:-:S02]  /*8480*/  LOP3.LUT R50, R53, 0xff0000ff, RZ, 0xc0, !PT ;  /* 0xff0000ff35327812 */ /* 0x000fc400078ec0ff */
[----:B------:R-:W-:Y:S01]  /*8490*/  LOP3.LUT R46, R49, 0xff00, R42, 0xf8, !PT ;  /* 0x0000ff00312e7812 */ /* 0x000fe200078ef82a */
[----:B------:R-:W-:Y:S01]  /*84a0*/  IMAD.U32 R49, R51, 0x10000, RZ ;  /* 0x0001000033317824 */ /* 0x000fe200078e00ff */
[----:B------:R-:W-:Y:S02]  /*84b0*/  LOP3.LUT R52, R50, 0xff00, R43, 0xf8, !PT ;  /* 0x0000ff0032347812 */ /* 0x000fe400078ef82b */
[----:B------:R-:W-:Y:S02]  /*84c0*/  SHF.L.U32 R43, R54, 0x10, RZ ;  /* 0x00000010362b7819 */ /* 0x000fe400000006ff */
        /* <DEDUP_REMOVED lines=91> */
.L_x_479:
[----:B------:R-:W-:Y:S05]  /*8a80*/  BSYNC B1 ;  /* 0x0000000000017941 */ /* 0x000fea0003800000 */
.L_x_478:
[----:B-1----:R0:W-:Y:S01]  /*8a90*/  STG.E.128 desc[UR54][R44.64+0xa0], R40 ;  /* 0x0000a0282c007986 */ /* 0x0021e2000c101d36 */
[----:B------:R-:W-:Y:S05]  /*8aa0*/  BRA `(.L_x_457) ;  /* 0x0000006800587947 */ /* 0x000fea0003800000 */
.L_x_425:
[----:B------:R-:W-:Y:S01]  /*8ab0*/  ISETP.GE.AND P4, PT, R168, R38, PT ;  /* 0x00000026a800720c */ /* 0x000fe20003f86270 */
[----:B------:R-:W-:Y:S01]  /*8ac0*/  BSSY B1, `(.L_x_480) ;  /* 0x000002a000017945 */ /* 0x000fe20003800000 */
[----:B------:R-:W-:Y:S02]  /*8ad0*/  CS2R R64, SRZ ;  /* 0x0000000000407805 */ /* 0x000fe4000001ff00 */
[----:B0-----:R-:W-:Y:S02]  /*8ae0*/  CS2R R40, SRZ ;  /* 0x0000000000287805 */ /* 0x001fe4000001ff00 */
        /* <DEDUP_REMOVED lines=14> */
[----:B------:R-:W-:Y:S02]  /*8bd0*/  IADD3 R66, P1, P2, R108, UR4, R90 ;  /* 0x000000046c427c10 */ /* 0x000fe4000fa3e05a */
[----:B------:R-:W-:Y:S02]  /*8be0*/  CS2R R54, SRZ ;  /* 0x0000000000367805 */ /* 0x000fe4000001ff00 */
[----:B------:R-:W-:Y:S02]  /*8bf0*/  CS2R R40, SRZ ;  /* 0x0000000000287805 */ /* 0x000fe4000001ff00 */
[----:B------:R-:W-:Y:S02]  /*8c00*/  CS2R R42, SRZ ;  /* 0x00000000002a7805 */ /* 0x000fe4000001ff00 */
[----:B------:R-:W-:Y:S01]  /*8c10*/  IADD3.X R67, R12, UR5, R39, P1, P2 ;  /* 0x000000050c437c10 */ /* 0x000fe20008fe4427 */
[----:B------:R-:W-:-:S02]  /*8c20*/  ULDC.64 UR4, c[0x0][0x3e0] ;  /* 0x0000f80000047ab9 */ /* 0x000fc40000000a00 */
[----:B------:R-:W-:-:S04]  /*8c30*/  IADD3 R68, P1, P2, R102, UR4, R88 ;  /* 0x0000000466447c10 */ /* 0x000fc8000fa3e058 */
[----:B------:R-:W-:Y:S02]  /*8c40*/  IADD3.X R69, R14, UR5, R96, P1, P2 ;  /* 0x000000050e457c10 */ /* 0x000fe40008fe4460 */
[----:B------:R-:W-:Y:S02]  /*8c50*/  ISETP.GE.AND P1, PT, R22, R136, PT ;  /* 0x000000881600720c */ /* 0x000fe40003f26270 */
[----:B------:R-:W-:Y:S02]  /*8c60*/  CS2R R56, SRZ ;  /* 0x0000000000387805 */ /* 0x000fe4000001ff00 */
[----:B------:R-:W-:Y:S02]  /*8c70*/  CS2R R58, SRZ ;  /* 0x00000000003a7805 */ /* 0x000fe4000001ff00 */
[----:B------:R-:W-:Y:S02]  /*8c80*/  CS2R R44, SRZ ;  /* 0x00000000002c7805 */ /* 0x000fe4000001ff00 */
[----:B------:R-:W-:-:S05]  /*8c90*/  CS2R R46, SRZ ;  /* 0x00000000002e7805 */ /* 0x000fca000001ff00 */
[----:B------:R0:W5:Y:S04]  /*8ca0*/  @!P1 LDG.E.128 R52, desc[UR54][R66.64] ;  /* 0x0000003642349981 */ /* 0x000168000c1e1d00 */
[----:B------:R0:W5:Y:S01]  /*8cb0*/  @!P1 LDG.E.128 R40, desc[UR54][R68.64] ;  /* 0x0000003644289981 */ /* 0x000162000c1e1d00 */
[----:B------:R-:W-:Y:S02]  /*8cc0*/  ISETP.GE.AND P1, PT, R169, R136, PT ;  /* 0x00000088a900720c */ /* 0x000fe40003f26270 */
[----:B------:R-:W-:Y:S02]  /*8cd0*/  CS2R R60, SRZ ;  /* 0x00000000003c7805 */ /* 0x000fe4000001ff00 */
[----:B------:R-:W-:Y:S02]  /*8ce0*/  CS2R R62, SRZ ;  /* 0x00000000003e7805 */ /* 0x000fe4000001ff00 */
[----:B------:R-:W-:-:S02]  /*8cf0*/  CS2R R48, SRZ ;  /* 0x0000000000307805 */ /* 0x000fc4000001ff00 */
[----:B------:R-:W-:-:S05]  /*8d00*/  CS2R R50, SRZ ;  /* 0x0000000000327805 */ /* 0x000fca000001ff00 */
[----:B------:R0:W5:Y:S04]  /*8d10*/  @!P1 LDG.E.128 R56, desc[UR54][R66.64+0x20] ;  /* 0x0000203642389981 */ /* 0x000168000c1e1d00 */
[----:B------:R0:W5:Y:S01]  /*8d20*/  @!P1 LDG.E.128 R44, desc[UR54][R68.64+0x20] ;  /* 0x00002036442c9981 */ /* 0x000162000c1e1d00 */
[----:B------:R-:W-:-:S13]  /*8d30*/  ISETP.GE.AND P1, PT, R170, R136, PT ;  /* 0x00000088aa00720c */ /* 0x000fda0003f26270 */
[----:B------:R0:W5:Y:S04]  /*8d40*/  @!P1 LDG.E.128 R60, desc[UR54][R66.64+0x40] ;  /* 0x00004036423c9981 */ /* 0x000168000c1e1d00 */
[----:B------:R0:W5:Y:S02]  /*8d50*/  @!P1 LDG.E.128 R48, desc[UR54][R68.64+0x40] ;  /* 0x0000403644309981 */ /* 0x000164000c1e1d00 */
.L_x_481:
[----:B------:R-:W-:Y:S05]  /*8d60*/  BSYNC B1 ;  /* 0x0000000000017941 */ /* 0x000fea0003800000 */
.L_x_480:
[----:B------:R-:W-:Y:S01]  /*8d70*/  ISETP.GE.AND P2, PT, R211, R38, PT ;  /* 0x00000026d300720c */ /* 0x000fe20003f46270 */
[----:B------:R-:W-:Y:S01]  /*8d80*/  BSSY B1, `(.L_x_482) ;  /* 0x000002e000017945 */ /* 0x000fe20003800000 */
[----:B0-----:R-:W-:Y:S02]  /*8d90*/  CS2R R66, SRZ ;  /* 0x0000000000427805 */ /* 0x001fe4000001ff00 */
        /* <DEDUP_REMOVED lines=13> */
[----:B------:R-:W-:Y:S01]  /*8e70*/  IADD3 R89, P1, P5, R108, R90, R8 ;  /* 0x0000005a6c597210 */ /* 0x000fe20007d3e008 */
[----:B------:R-:W-:Y:S01]  /*8e80*/  ULDC.64 UR4, c[0x0][0x3c8] ;  /* 0x0000f20000047ab9 */ /* 0x000fe20000000a00 */
[----:B------:R-:W-:Y:S02]  /*8e90*/  CS2R R76, SRZ ;  /* 0x00000000004c7805 */ /* 0x000fe4000001ff00 */
[----:B------:R-:W-:Y:S02]  /*8ea0*/  CS2R R78, SRZ ;  /* 0x00000000004e7805 */ /* 0x000fe4000001ff00 */
[----:B------:R-:W-:Y:S02]  /*8eb0*/  IADD3.X R39, R12, R39, R7, P1, P5 ;  /* 0x000000270c277210 */ /* 0x000fe40000fea407 */
[----:B------:R-:W-:Y:S02]  /*8ec0*/  CS2R R64, SRZ ;  /* 0x0000000000407805 */ /* 0x000fe4000001ff00 */
[----:B------:R-:W-:-:S02]  /*8ed0*/  IADD3 R90, P1, P5, R102, R88, R10 ;  /* 0x00000058665a7210 */ /* 0x000fc40007d3e00a */
[----:B------:R-:W-:Y:S02]  /*8ee0*/  CS2R R66, SRZ ;  /* 0x0000000000427805 */ /* 0x000fe4000001ff00 */
[----:B------:R-:W-:Y:S02]  /*8ef0*/  IADD3.X R96, R14, R96, R9, P1, P5 ;  /* 0x000000600e607210 */ /* 0x000fe40000fea409 */
[----:B------:R-:W-:-:S04]  /*8f00*/  IADD3 R88, P1, R89, UR4, RZ ;  /* 0x0000000459587c10 */ /* 0x000fc8000ff3e0ff */
[----:B------:R-:W-:Y:S01]  /*8f10*/  IADD3.X R89, R39, UR5, RZ, P1, !PT ;  /* 0x0000000527597c10 */ /* 0x000fe20008ffe4ff */
[----:B------:R-:W-:Y:S02]  /*8f20*/  ULDC.64 UR4, c[0x0][0x3e0] ;  /* 0x0000f80000047ab9 */ /* 0x000fe40000000a00 */
[----:B------:R-:W-:-:S04]  /*8f30*/  IADD3 R90, P1, R90, UR4, RZ ;  /* 0x000000045a5a7c10 */ /* 0x000fc8000ff3e0ff */
[----:B------:R-:W-:Y:S02]  /*8f40*/  IADD3.X R91, R96, UR5, RZ, P1, !PT ;  /* 0x00000005605b7c10 */ /* 0x000fe40008ffe4ff */
        /* <DEDUP_REMOVED lines=17> */
.L_x_483:
[----:B------:R-:W-:Y:S05]  /*9060*/  BSYNC B1 ;  /* 0x0000000000017941 */ /* 0x000fea0003800000 */
.L_x_482:
        /* <DEDUP_REMOVED lines=26> */
.L_x_484:
[----:B------:R-:W-:Y:S01]  /*9210*/  IMAD R39, R19, 0x8, R18 ;  /* 0x0000000813277824 */ /* 0x000fe200078e0212 */
[----:B------:R-:W-:Y:S01]  /*9220*/  SHF.L.U32 R96, R171, 0x1f, RZ ;  /* 0x0000001fab607819 */ /* 0x000fe200000006ff */
[----:B------:R-:W1:Y:S01]  /*9230*/  LDC R153, c[0x0][0x2e4] ;  /* 0x0000b900ff997b82 */ /* 0x000e620000000800 */
[----:B------:R-:W-:Y:S02]  /*9240*/  BSSY B1, `(.L_x_485) ;  /* 0x0000004000017945 */ /* 0x000fe40003800000 */
[----:B------:R-:W2:Y:S05]  /*9250*/  SYNCS.PHASECHK.TRANS64.TRYWAIT P5, [R39+URZ+0x29890], R96 ;  /* 0x02989060270075a7 */ /* 0x000eaa00080a017f */
[----:B------:R-:W3:Y:S01]  /*9260*/  LDC.64 R138, c[0x0][0x2f0] ;  /* 0x0000bc00ff8a7b82 */ /* 0x000ee20000000a00 */
[----:B--2---:R-:W-:Y:S05]  /*9270*/  @!P5 BRA `(.L_x_486) ;  /* 0x000001e800ecd947 */ /* 0x004fea0003800000 */
.L_x_737:
[----:B------:R-:W-:Y:S05]  /*9280*/  BSYNC B1 ;  /* 0x0000000000017941 */ /* 0x000fea0003800000 */
.L_x_485:
[----:B------:R-:W-:Y:S01]  /*9290*/  BSSY B1, `(.L_x_487) ;  /* 0x00002ee000017945 */ /* 0x000fe20003800000 */
[----:B-1----:R-:W-:Y:S01]  /*92a0*/  IADD3 R158, -R97, R153, RZ ;  /* 0x00000099619e7210 */ /* 0x002fe20007ffe1ff */
[----:B------:R-:W-:Y:S02]  /*92b0*/  IMAD.MOV.U32 R141, RZ, RZ, R93 ;  /* 0x000000ffff8d7224 */ /* 0x000fe400078e005d */
[----:B------:R-:W-:Y:S05]  /*92c0*/  @P4 BRA `(.L_x_488) ;  /* 0x0000002c00a84947 */ /* 0x000fea0003800000 */
[----:B------:R-:W-:Y:S01]  /*92d0*/  ISETP.NE.AND P4, PT, R32, RZ, PT ;  /* 0x000000ff2000720c */ /* 0x000fe20003f85270 */
[-C--:B0--3--:R-:W-:Y:S01]  /*92e0*/  IMAD R88, R137, R138.reuse, RZ ;  /* 0x0000008a89587224 */ /* 0x089fe200078e02ff */
[----:B------:R-:W-:Y:S01]  /*92f0*/  BSSY B2, `(.L_x_489) ;  /* 0x00000f6000027945 */ /* 0x000fe20003800000 */
[----:B------:R-:W-:-:S04]  /*9300*/  IMAD.WIDE.U32 R142, R168, R138, R140 ;  /* 0x0000008aa88e7225 */ /* 0x000fc800078e008c */
[----:B------:R-:W-:-:S04]  /*9310*/  IMAD R89, R168, R139, R88 ;  /* 0x0000008ba8597224 */ /* 0x000fc800078e0258 */
[----:B------:R-:W-:Y:S02]  /*9320*/  IMAD.IADD R178, R89, 0x1, R143 ;  /* 0x0000000159b27824 */ /* 0x000fe400078e028f */
[----:B------:R-:W-:Y:S05]  /*9330*/  @!P4 BRA `(.L_x_490) ;  /* 0x0000000c00c4c947 */ /* 0x000fea0003800000 */
[----:B------:R-:W-:Y:S01]  /*9340*/  SEL R88, R97, R158, !P0 ;  /* 0x0000009e61587207 */ /* 0x000fe20004000000 */
[----:B------:R-:W-:Y:S01]  /*9350*/  BSSY B3, `(.L_x_491) ;  /* 0x00000e5000037945 */ /* 0x000fe20003800000 */
[----:B------:R-:W-:Y:S02]  /*9360*/  IADD3 R186, P4, P5, R116, R142, R20 ;  /* 0x0000008e74ba7210 */ /* 0x000fe40007d9e014 */
[----:B------:R-:W-:Y:S02]  /*9370*/  SHF.R.S32.HI R89, RZ, 0x1f, R88 ;  /* 0x0000001fff597819 */ /* 0x000fe40000011458 */
[----:B------:R-:W-:Y:S02]  /*9380*/  IADD3.X R184, R0, R178, R28, P4, P5 ;  /* 0x000000b200b87210 */ /* 0x000fe400027ea41c */
[----:B------:R-:W-:Y:S02]  /*9390*/  LEA.HI R88, R89, R88, RZ, 0x5 ;  /* 0x0000005859587211 */ /* 0x000fe400078f28ff */
[----:B------:R-:W-:-:S02]  /*93a0*/  ISETP.GE.AND P4, PT, R22, R136, PT ;  /* 0x000000881600720c */ /* 0x000fc40003f86270 */
[----:B------:R-:W-:-:S04]  /*93b0*/  LEA.HI.SX32 R88, R88, R15, 0x1b ;  /* 0x0000000f58587211 */ /* 0x000fc800078fdaff */
[----:B------:R-:W-:Y:S01]  /*93c0*/  SHF.R.S32.HI R89, RZ, 0x1f, R88 ;  /* 0x0000001fff597819 */ /* 0x000fe20000011458 */
[----:B------:R-:W-:-:S03]  /*93d0*/  IMAD.SHL.U32 R187, R88, 0x10, RZ ;  /* 0x0000001058bb7824 */ /* 0x000fc600078e00ff */
[----:B------:R-:W-:Y:S02]  /*93e0*/  LEA.HI R89, R89, R88, RZ, 0x2 ;  /* 0x0000005859597211 */ /* 0x000fe400078f10ff */
[----:B------:R-:W-:Y:S02]  /*93f0*/  LOP3.LUT R88, R172, 0x30, R187, 0xf8, !PT ;  /* 0x00000030ac587812 */ /* 0x000fe400078ef8bb */
[----:B------:R-:W-:Y:S02]  /*9400*/  SHF.R.S32.HI R89, RZ, 0x2, R89 ;  /* 0x00000002ff597819 */ /* 0x000fe40000011459 */
[----:B------:R-:W-:-:S03]  /*9410*/  LOP3.LUT R88, R88, R173, RZ, 0x3c, !PT ;  /* 0x000000ad58587212 */ /* 0x000fc600078e3cff */
[----:B------:R-:W-:-:S05]  /*9420*/  IMAD R89, R89, 0x2800, R174 ;  /* 0x0000280059597824 */ /* 0x000fca00078e02ae */
[----:B------:R-:W-:Y:S01]  /*9430*/  IADD3 R88, R89, R88, RZ ;  /* 0x0000005859587210 */ /* 0x000fe20007ffe0ff */
[----:B------:R-:W-:-:S04]  /*9440*/  IMAD R89, R19, 0x7800, R135 ;  /* 0x0000780013597824 */ /* 0x000fc800078e0287 */
[----:B------:R-:W-:Y:S02]  /*9450*/  IMAD R91, R19, 0x7800, R88 ;  /* 0x00007800135b7824 */ /* 0x000fe400078e0258 */
[C---:B------:R-:W-:Y:S02]  /*9460*/  IMAD.IADD R89, R18.reuse, 0x1, R89 ;  /* 0x0000000112597824 */ /* 0x040fe400078e0259 */
[----:B------:R-:W-:-:S04]  /*9470*/  IMAD.IADD R92, R18, 0x1, R91 ;  /* 0x00000001125c7824 */ /* 0x000fc800078e025b */
[----:B------:R-:W0:Y:S04]  /*9480*/  LDS.128 R88, [R89+0x1a400] ;  /* 0x01a4000059587984 */ /* 0x000e280000000c00 */
[----:B------:R-:W1:Y:S01]  /*9490*/  LDS.128 R92, [R92+0x1a400] ;  /* 0x01a400005c5c7984 */ /* 0x000e620000000c00 */
[----:B------:R-:W-:Y:S05]  /*94a0*/  @P4 BRA `(.L_x_492) ;  /* 0x0000000c003c4947 */ /* 0x000fea0003800000 */
[----:B------:R-:W-:Y:S02]  /*94b0*/  F2FP.F16.E4M3.UNPACK_B R192, R188.H1 ;  /* 0x000000bcffc0723e */ /* 0x000fe400030006ff */
[----:B-1----:R-:W-:Y:S02]  /*94c0*/  F2FP.F16.E4M3.UNPACK_B R189, R92.H1 ;  /* 0x0000005cffbd723e */ /* 0x002fe400030006ff */
[----:B0-----:R-:W-:Y:S01]  /*94d0*/  F2FP.F16.E4M3.UNPACK_B R54, R88.H1 ;  /* 0x00000058ff36723e */ /* 0x001fe200030006ff */
[----:B------:R-:W-:Y:S01]  /*94e0*/  HADD2.F32 R193, -RZ, R192.H0_H0 ;  /* 0x200000c0ffc17230 */ /* 0x000fe20000004100 */
[----:B------:R-:W-:Y:S01]  /*94f0*/  F2FP.F16.E4M3.UNPACK_B R52, R190.H1 ;  /* 0x000000beff34723e */ /* 0x000fe200030006ff */
[----:B------:R-:W-:Y:S01]  /*9500*/  HADD2.F32 R40, -RZ, R189.H0_H0 ;  /* 0x200000bdff287230 */ /* 0x000fe20000004100 */
[----:B------:R-:W-:Y:S01]  /*9510*/  F2FP.F16.E4M3.UNPACK_B R88, R88 ;  /* 0x00000058ff58723e */ /* 0x000fe200020006ff */
[----:B------:R-:W-:Y:S01]  /*9520*/  HADD2.F32 R42, -RZ, R54.H0_H0 ;  /* 0x20000036ff2a7230 */ /* 0x000fe20000004100 */
[----:B------:R-:W-:Y:S01]  /*9530*/  F2FP.F16.E4M3.UNPACK_B R226, R90.H1 ;  /* 0x0000005affe2723e */ /* 0x000fe200030006ff */
[----:B------:R-:W-:-:S02]  /*9540*/  HADD2.F32 R191, -RZ, R52.H0_H0 ;  /* 0x20000034ffbf7230 */ /* 0x000fc40000004100 */
[-C--:B------:R-:W-:Y:S01]  /*9550*/  FMUL.FTZ R195, R40, R193.reuse ;  /* 0x000000c128c37220 */ /* 0x080fe20000410000 */
[----:B------:R-:W-:Y:S02]  /*9560*/  HADD2.F32 R192, -RZ, R192.H1_H1 ;  /* 0x300000c0ffc07230 */ /* 0x000fe40000004100 */
[C---:B------:R-:W-:Y:S01]  /*9570*/  FMUL.FTZ R193, R42.reuse, R193 ;  /* 0x000000c12ac17220 */ /* 0x040fe20000410000 */
[----:B------:R-:W-:Y:S02]  /*9580*/  HADD2.F32 R189, -RZ, R189.H1_H1 ;  /* 0x300000bdffbd7230 */ /* 0x000fe40000004100 */
[-C--:B------:R-:W-:Y:S01]  /*9590*/  FFMA.FTZ R42, R42, R191.reuse, -R195 ;  /* 0x000000bf2a2a7223 */ /* 0x080fe200000108c3 */
[----:B------:R-:W-:Y:S02]  /*95a0*/  HADD2.F32 R54, -RZ, R54.H1_H1 ;  /* 0x30000036ff367230 */ /* 0x000fe40000004100 */
[----:B------:R-:W-:Y:S01]  /*95b0*/  FFMA.FTZ R40, R40, R191, R193 ;  /* 0x000000bf28287223 */ /* 0x000fe200000100c1 */
[----:B------:R-:W-:-:S02]  /*95c0*/  HADD2.F32 R52, -RZ, R52.H1_H1 ;  /* 0x30000034ff347230 */ /* 0x000fc40000004100 */
[CC--:B------:R-:W-:Y:S01]  /*95d0*/  FMUL.FTZ R191, R189.reuse, R192.reuse ;  /* 0x000000c0bdbf7220 */ /* 0x0c0fe20000410000 */
[----:B------:R-:W-:Y:S01]  /*95e0*/  F2FP.F16.E4M3.UNPACK_B R229, R185.H1 ;  /* 0x000000b9ffe5723e */ /* 0x000fe200030006ff */
[C---:B------:R-:W-:Y:S01]  /*95f0*/  FMUL.FTZ R192, R54.reuse, R192 ;  /* 0x000000c036c07220 */ /* 0x040fe20000410000 */
[--C-:B------:R-:W-:Y:S02]  /*9600*/  HADD2.F32 R230, -RZ, R226.reuse.H0_H0 ;  /* 0x200000e2ffe67230 */ /* 0x100fe40000004100 */
[-C--:B------:R-:W-:Y:S01]  /*9610*/  FFMA.FTZ R191, R54, R52.reuse, -R191 ;  /* 0x0000003436bf7223 */ /* 0x080fe200000108bf */
[----:B------:R-:W-:Y:S02]  /*9620*/  HADD2.F32 R226, -RZ, R226.H1_H1 ;  /* 0x300000e2ffe27230 */ /* 0x000fe40000004100 */
[----:B------:R-:W-:Y:S01]  /*9630*/  FFMA.FTZ R189, R189, R52, R192 ;  /* 0x00000034bdbd7223 */ /* 0x000fe200000100c0 */
[----:B------:R-:W-:Y:S01]  /*9640*/  F2FP.F16.E4M3.UNPACK_B R192, R188 ;  /* 0x000000bcffc0723e */ /* 0x000fe200020006ff */
[--C-:B------:R-:W-:Y:S01]  /*9650*/  HADD2.F32 R188, -RZ, R88.reuse.H0_H0 ;  /* 0x20000058ffbc7230 */ /* 0x100fe20000004100 */
[----:B------:R-:W-:Y:S01]  /*9660*/  F2FP.F16.E4M3.UNPACK_B R52, R92 ;  /* 0x0000005cff34723e */ /* 0x000fe200020006ff */
[----:B------:R-:W-:Y:S01]  /*9670*/  HADD2.F32 R88, -RZ, R88.H1_H1 ;  /* 0x30000058ff587230 */ /* 0x000fe20000004100 */
[----:B------:R-:W-:Y:S01]  /*9680*/  F2FP.F16.E4M3.UNPACK_B R92, R190 ;  /* 0x000000beff5c723e */ /* 0x000fe200020006ff */
[----:B------:R-:W-:Y:S01]  /*9690*/  HADD2.F32 R195, -RZ, R192.H0_H0 ;  /* 0x200000c0ffc37230 */ /* 0x000fe20000004100 */
[----:B------:R-:W-:Y:S01]  /*96a0*/  F2FP.F16.E4M3.UNPACK_B R90, R90 ;  /* 0x0000005aff5a723e */ /* 0x000fe200020006ff */
[----:B------:R-:W-:Y:S01]  /*96b0*/  HADD2.F32 R54, -RZ, R52.H0_H0 ;  /* 0x20000034ff367230 */ /* 0x000fe20000004100 */
[----:B------:R-:W-:Y:S01]  /*96c0*/  SHF.R.U32.HI R190, RZ, 0x10, R53 ;  /* 0x00000010ffbe7819 */ /* 0x000fe20000011635 */
[----:B------:R-:W-:Y:S01]  /*96d0*/  HADD2.F32 R193, -RZ, R92.H0_H0 ;  /* 0x2000005cffc17230 */ /* 0x000fe20000004100 */
[----:B------:R-:W-:Y:S01]  /*96e0*/  SHF.R.U32.HI R194, RZ, 0x8, R41 ;  /* 0x00000008ffc27819 */ /* 0x000fe20000011629 */
[----:B------:R-:W-:-:S02]  /*96f0*/  HADD2.F32 R52, -RZ, R52.H1_H1 ;  /* 0x30000034ff347230 */ /* 0x000fc40000004100 */
[-C--:B------:R-:W-:Y:S01]  /*9700*/  FMUL.FTZ R225, R54, R195.reuse ;  /* 0x000000c336e17220 */ /* 0x080fe20000410000 */
[C---:B------:R-:W-:Y:S01]  /*9710*/  FMUL.FTZ R195, R188.reuse, R195 ;  /* 0x000000c3bcc37220 */ /* 0x040fe20000410000 */
[--C-:B------:R-:W-:Y:S01]  /*9720*/  HADD2.F32 R231, -RZ, R229.reuse.H0_H0 ;  /* 0x200000e5ffe77230 */ /* 0x100fe20000004100 */
[----:B------:R-:W-:Y:S01]  /*9730*/  F2FP.F16.E4M3.UNPACK_B R185, R185 ;  /* 0x000000b9ffb9723e */ /* 0x000fe200020006ff */
[-C--:B------:R-:W-:Y:S01]  /*9740*/  FFMA.FTZ R188, R188, R193.reuse, -R225 ;  /* 0x000000c1bcbc7223 */ /* 0x080fe200000108e1 */
[----:B------:R-:W-:Y:S01]  /*9750*/  FFMA.FTZ R54, R54, R193, R195 ;  /* 0x000000c136367223 */ /* 0x000fe200000100c3 */
[----:B------:R-:W-:Y:S01]  /*9760*/  HADD2.F32 R195, -RZ, R192.H1_H1 ;  /* 0x300000c0ffc37230 */ /* 0x000fe20000004100 */
[----:B------:R-:W-:Y:S01]  /*9770*/  SHF.R.U32.HI R192, RZ, 0x10, R55 ;  /* 0x00000010ffc07819 */ /* 0x000fe20000011637 */
[----:B------:R-:W-:Y:S01]  /*9780*/  HADD2.F32 R193, -RZ, R92.H1_H1 ;  /* 0x3000005cffc17230 */ /* 0x000fe20000004100 */
[----:B------:R-:W-:Y:S01]  /*9790*/  LOP3.LUT R202, R41, 0xff0000ff, RZ, 0xc0, !PT ;  /* 0xff0000ff29ca7812 */ /* 0x000fe200078ec0ff */
[----:B------:R-:W-:-:S02]  /*97a0*/  HADD2.F32 R229, -RZ, R229.H1_H1 ;  /* 0x300000e5ffe57230 */ /* 0x000fc40000004100 */
[-C--:B------:R-:W-:Y:S01]  /*97b0*/  FMUL.FTZ R225, R52, R195.reuse ;  /* 0x000000c334e17220 */ /* 0x080fe20000410000 */
[----:B------:R-:W-:Y:S01]  /*97c0*/  FMUL.FTZ R195, R88, R195 ;  /* 0x000000c358c37220 */ /* 0x000fe20000410000 */
[----:B------:R-:W-:Y:S01]  /*97d0*/  F2FP.SATFINITE.E4M3.F32.PACK_AB_MERGE_C R191, R191, R42, RZ ;  /* 0x0000002abfbf723e */ /* 0x000fe200048070ff */
[----:B------:R-:W-:Y:S02]  /*97e0*/  IMAD.U32 R192, R192, 0x10000, RZ ;  /* 0x00010000c0c07824 */ /* 0x000fe400078e00ff */
[----:B------:R-:W-:Y:S01]  /*97f0*/  FFMA.FTZ R92, R88, R193, -R225 ;  /* 0x000000c1585c7223 */ /* 0x000fe200000108e1 */
[----:B------:R-:W-:Y:S01]  /*9800*/  IMAD.MOV.U32 R225, RZ, RZ, R94 ;  /* 0x000000ffffe17224 */ /* 0x000fe200078e005e */
[----:B------:R-:W-:Y:S01]  /*9810*/  F2FP.F16.E4M3.UNPACK_B R94, R183.H1 ;  /* 0x000000b7ff5e723e */ /* 0x000fe200030006ff */
[----:B------:R-:W-:Y:S01]  /*9820*/  FFMA.FTZ R52, R52, R193, R195 ;  /* 0x000000c134347223 */ /* 0x000fe200000100c3 */
[----:B------:R-:W-:Y:S02]  /*9830*/  SHF.R.U32.HI R88, RZ, 0x8, R53 ;  /* 0x00000008ff587819 */ /* 0x000fe40000011635 */
[----:B------:R-:W-:Y:S01]  /*9840*/  F2FP.F16.E4M3.UNPACK_B R227, R225.H1 ;  /* 0x000000e1ffe3723e */ /* 0x000fe200030006ff */
[--C-:B------:R-:W-:Y:S01]  /*9850*/  HADD2.F32 R233, -RZ, R94.reuse.H0_H0 ;  /* 0x2000005effe97230 */ /* 0x100fe20000004100 */
[----:B------:R-:W-:Y:S01]  /*9860*/  F2FP.F16.E4M3.UNPACK_B R183, R183 ;  /* 0x000000b7ffb7723e */ /* 0x000fe200020006ff */
[----:B------:R-:W-:Y:S01]  /*9870*/  HADD2.F32 R94, -RZ, R94.H1_H1 ;  /* 0x3000005eff5e7230 */ /* 0x000fe20000004100 */
[----:B------:R-:W-:Y:S01]  /*9880*/  F2FP.F16.E4M3.UNPACK_B R225, R225 ;  /* 0x000000e1ffe1723e */ /* 0x000fe200020006ff */
[--C-:B------:R-:W-:Y:S01]  /*9890*/  HADD2.F32 R228, -RZ, R227.reuse.H0_H0 ;  /* 0x200000e3ffe47230 */ /* 0x100fe20000004100 */
[----:B------:R-:W-:Y:S01]  /*98a0*/  LOP3.LUT R193, R53, 0xff0000ff, RZ, 0xc0, !PT ;  /* 0xff0000ff35c17812 */ /* 0x000fe200078ec0ff */
[----:B------:R-:W-:Y:S01]  /*98b0*/  HADD2.F32 R227, -RZ, R227.H1_H1 ;  /* 0x300000e3ffe37230 */ /* 0x000fe20000004100 */
[----:B------:R-:W-:-:S02]  /*98c0*/  SHF.R.U32.HI R53, RZ, 0x8, R55 ;  /* 0x00000008ff357819 */ /* 0x000fc40000011637 */
[-C--:B------:R-:W-:Y:S01]  /*98d0*/  FMUL.FTZ R232, R228, R233.reuse ;  /* 0x000000e9e4e87220 */ /* 0x080fe20000410000 */
[----:B------:R-:W-:Y:S01]  /*98e0*/  FMUL.FTZ R233, R230, R233 ;  /* 0x000000e9e6e97220 */ /* 0x000fe20000410000 */
[----:B------:R-:W-:Y:S02]  /*98f0*/  SHF.L.U32 R88, R88, 0x8, RZ ;  /* 0x0000000858587819 */ /* 0x000fe400000006ff */
[-C--:B------:R-:W-:Y:S01]  /*9900*/  FFMA.FTZ R232, R230, R231.reuse, -R232 ;  /* 0x000000e7e6e87223 */ /* 0x080fe200000108e8 */
[----:B------:R-:W-:Y:S01]  /*9910*/  FFMA.FTZ R233, R228, R231, R233 ;  /* 0x000000e7e4e97223 */ /* 0x000fe200000100e9 */
[-C--:B------:R-:W-:Y:S01]  /*9920*/  FMUL.FTZ R228, R227, R94.reuse ;  /* 0x0000005ee3e47220 */ /* 0x080fe20000410000 */
[C---:B------:R-:W-:Y:S01]  /*9930*/  FMUL.FTZ R94, R226.reuse, R94 ;  /* 0x0000005ee25e7220 */ /* 0x040fe20000410000 */
[----:B------:R-:W-:Y:S01]  /*9940*/  HADD2.F32 R231, -RZ, R183.H0_H0 ;  /* 0x200000b7ffe77230 */ /* 0x000fe20000004100 */
[----:B------:R-:W-:Y:S01]  /*9950*/  LOP3.LUT R195, R55, 0xff0000ff, RZ, 0xc0, !PT ;  /* 0xff0000ff37c37812 */ /* 0x000fe200078ec0ff */
[-C--:B------:R-:W-:Y:S01]  /*9960*/  FFMA.FTZ R226, R226, R229.reuse, -R228 ;  /* 0x000000e5e2e27223 */ /* 0x080fe200000108e4 */
[----:B------:R-:W-:Y:S01]  /*9970*/  FFMA.FTZ R94, R227, R229, R94 ;  /* 0x000000e5e35e7223 */ /* 0x000fe2000001005e */
[----:B------:R-:W-:Y:S01]  /*9980*/  HADD2.F32 R227, -RZ, R225.H0_H0 ;  /* 0x200000e1ffe37230 */ /* 0x000fe20000004100 */
[----:B------:R-:W-:Y:S01]  /*9990*/  LOP3.LUT R193, R193, 0xff00, R88, 0xf8, !PT ;  /* 0x0000ff00c1c17812 */ /* 0x000fe200078ef858 */
[----:B------:R-:W-:Y:S01]  /*99a0*/  HADD2.F32 R229, -RZ, R90.H0_H0 ;  /* 0x2000005affe57230 */ /* 0x000fe20000004100 */
[----:B------:R-:W-:Y:S01]  /*99b0*/  SHF.R.U32.HI R55, RZ, 0x10, R41 ;  /* 0x00000010ff377819 */ /* 0x000fe20000011629 */
[----:B------:R-:W-:-:S02]  /*99c0*/  IMAD.SHL.U32 R88, R53, 0x100, RZ ;  /* 0x0000010035587824 */ /* 0x000fc400078e00ff */
[-C--:B------:R-:W-:Y:S01]  /*99d0*/  FMUL.FTZ R230, R227, R231.reuse ;  /* 0x000000e7e3e67220 */ /* 0x080fe20000410000 */
[----:B------:R-:W-:Y:S02]  /*99e0*/  IMAD.SHL.U32 R53, R194, 0x100, RZ ;  /* 0x00000100c2357824 */ /* 0x000fe400078e00ff */
[----:B------:R-:W-:Y:S01]  /*99f0*/  FMUL.FTZ R231, R229, R231 ;  /* 0x000000e7e5e77220 */ /* 0x000fe20000410000 */
[----:B------:R-:W-:Y:S01]  /*9a00*/  HADD2.F32 R228, -RZ, R185.H0_H0 ;  /* 0x200000b9ffe47230 */ /* 0x000fe20000004100 */
[----:B------:R-:W-:Y:S01]  /*9a10*/  F2FP.SATFINITE.E4M3.F32.PACK_AB_MERGE_C R189, R189, R40, RZ ;  /* 0x00000028bdbd723e */ /* 0x000fe200048070ff */
[----:B------:R-:W-:Y:S01]  /*9a20*/  HADD2.F32 R183, -RZ, R183.H1_H1 ;  /* 0x300000b7ffb77230 */ /* 0x000fe20000004100 */
[----:B------:R-:W-:Y:S01]  /*9a30*/  LOP3.LUT R202, R202, 0xff00, R53, 0xf8, !PT ;  /* 0x0000ff00caca7812 */ /* 0x000fe200078ef835 */
[----:B------:R-:W-:Y:S02]  /*9a40*/  HADD2.F32 R225, -RZ, R225.H1_H1 ;  /* 0x300000e1ffe17230 */ /* 0x000fe40000004100 */
[----:B------:R-:W-:Y:S01]  /*9a50*/  FFMA.FTZ R231, R227, R228, R231 ;  /* 0x000000e4e3e77223 */ /* 0x000fe200000100e7 */
[----:B------:R-:W-:Y:S01]  /*9a60*/  HADD2.F32 R90, -RZ, R90.H1_H1 ;  /* 0x3000005aff5a7230 */ /* 0x000fe20000004100 */
[----:B------:R-:W-:Y:S01]  /*9a70*/  SHF.L.U32 R190, R190, 0x10, RZ ;  /* 0x00000010bebe7819 */ /* 0x000fe200000006ff */
[----:B------:R-:W-:-:S02]  /*9a80*/  IMAD.U32 R55, R55, 0x10000, RZ ;  /* 0x0001000037377824 */ /* 0x000fc400078e00ff */
[-C--:B------:R-:W-:Y:S01]  /*9a90*/  FMUL.FTZ R227, R225, R183.reuse ;  /* 0x000000b7e1e37220 */ /* 0x080fe20000410000 */
[----:B------:R-:W-:Y:S02]  /*9aa0*/  HADD2.F32 R185, -RZ, R185.H1_H1 ;  /* 0x300000b9ffb97230 */ /* 0x000fe40000004100 */
[----:B------:R-:W-:Y:S01]  /*9ab0*/  FMUL.FTZ R183, R90, R183 ;  /* 0x000000b75ab77220 */ /* 0x000fe20000410000 */
[----:B------:R-:W-:Y:S01]  /*9ac0*/  LOP3.LUT R195, R195, 0xff00, R88, 0xf8, !PT ;  /* 0x0000ff00c3c37812 */ /* 0x000fe200078ef858 */
[----:B------:R-:W-:Y:S01]  /*9ad0*/  FFMA.FTZ R230, R229, R228, -R230 ;  /* 0x000000e4e5e67223 */ /* 0x000fe200000108e6 */
[----:B------:R-:W-:Y:S01]  /*9ae0*/  LOP3.LUT R55, R202, 0xff0000, R55, 0xf8, !PT ;  /* 0x00ff0000ca377812 */ /* 0x000fe200078ef837 */
[-C--:B------:R-:W-:Y:S01]  /*9af0*/  FFMA.FTZ R227, R90, R185.reuse, -R227 ;  /* 0x000000b95ae37223 */ /* 0x080fe200000108e3 */
[----:B------:R-:W-:Y:S01]  /*9b00*/  FFMA.FTZ R90, R225, R185, R183 ;  /* 0x000000b9e15a7223 */ /* 0x000fe200000100b7 */
[----:B------:R-:W-:Y:S02]  /*9b10*/  F2FP.SATFINITE.E4M3.F32.PACK_AB_MERGE_C R88, R92, R188, R191 ;  /* 0x000000bc5c58723e */ /* 0x000fe400048070bf */
[----:B------:R-:W-:-:S02]  /*9b20*/  F2FP.F16.E4M3.UNPACK_B R183, R93 ;  /* 0x0000005dffb7723e */ /* 0x000fc400020006ff */
[----:B------:R-:W-:Y:S02]  /*9b30*/  F2FP.SATFINITE.E4M3.F32.PACK_AB_MERGE_C R92, R52, R54, R189 ;  /* 0x00000036345c723e */ /* 0x000fe400048070bd */
[----:B------:R-:W-:Y:S01]  /*9b40*/  F2FP.F16.E4M3.UNPACK_B R188, R55 ;  /* 0x00000037ffbc723e */ /* 0x000fe200020006ff */
[--C-:B------:R-:W-:Y:S01]  /*9b50*/  HADD2.F32 R40, -RZ, R183.reuse.H0_H0 ;  /* 0x200000b7ff287230 */ /* 0x100fe20000004100 */
[----:B------:R-:W-:Y:S01]  /*9b60*/  LOP3.LUT R53, R193, 0xff0000, R190, 0xf8, !PT ;  /* 0x00ff0000c1357812 */ /* 0x000fe200078ef8be */
[----:B------:R-:W-:Y:S01]  /*9b70*/  HADD2.F32 R183, -RZ, R183.H1_H1 ;  /* 0x300000b7ffb77230 */ /* 0x000fe20000004100 */
[----:B------:R-:W-:Y:S01]  /*9b80*/  F2FP.F16.E4M3.UNPACK_B R52, R89 ;  /* 0x00000059ff34723e */ /* 0x000fe200020006ff */
[----:B------:R-:W-:Y:S01]  /*9b90*/  HADD2.F32 R189, -RZ, R188.H0_H0 ;  /* 0x200000bcffbd7230 */ /* 0x000fe20000004100 */
[----:B------:R-:W-:Y:S02]  /*9ba0*/  F2FP.F16.E4M3.UNPACK_B R54, R53 ;  /* 0x00000035ff36723e */ /* 0x000fe400020006ff */
[----:B------:R-:W-:Y:S01]  /*9bb0*/  F2FP.SATFINITE.E4M3.F32.PACK_AB_MERGE_C R94, R94, R233, RZ ;  /* 0x000000e95e5e723e */ /* 0x000fe200048070ff */
[----:B------:R-:W-:-:S02]  /*9bc0*/  HADD2.F32 R42, -RZ, R52.H0_H0 ;  /* 0x20000034ff2a7230 */ /* 0x000fc40000004100 */
[----:B------:R-:W-:Y:S01]  /*9bd0*/  FMUL.FTZ R191, R40, R189 ;  /* 0x000000bd28bf7220 */ /* 0x000fe20000410000 */
[----:B------:R-:W-:Y:S01]  /*9be0*/  HADD2.F32 R185, -RZ, R54.H0_H0 ;  /* 0x20000036ffb97230 */ /* 0x000fe20000004100 */
[----:B------:R-:W-:Y:S01]  /*9bf0*/  F2FP.SATFINITE.E4M3.F32.PACK_AB_MERGE_C R94, R90, R231, R94 ;  /* 0x000000e75a5e723e */ /* 0x000fe2000480705e */
[----:B------:R-:W-:Y:S02]  /*9c00*/  HADD2.F32 R90, -RZ, R188.H1_H1 ;  /* 0x300000bcff5a7230 */ /* 0x000fe40000004100 */
[C---:B------:R-:W-:Y:S01]  /*9c10*/  FMUL.FTZ R189, R42.reuse, R189 ;  /* 0x000000bd2abd7220 */ /* 0x040fe20000410000 */
[----:B------:R-:W-:Y:S01]  /*9c20*/  HADD2.F32 R52, -RZ, R52.H1_H1 ;  /* 0x30000034ff347230 */ /* 0x000fe20000004100 */
[----:B------:R-:W-:Y:S01]  /*9c30*/  SHF.R.U32.HI R198, RZ, 0x8, R43 ;  /* 0x00000008ffc67819 */ /* 0x000fe2000001162b */
[-C--:B------:R-:W-:Y:S01]  /*9c40*/  FFMA.FTZ R42, R42, R185.reuse, -R191 ;  /* 0x000000b92a2a7223 */ /* 0x080fe200000108bf */
[----:B------:R-:W-:Y:S01]  /*9c50*/  FFMA.FTZ R40, R40, R185, R189 ;  /* 0x000000b928287223 */ /* 0x000fe200000100bd */
[----:B------:R-:W-:Y:S01]  /*9c60*/  HADD2.F32 R185, -RZ, R54.H1_H1 ;  /* 0x30000036ffb97230 */ /* 0x000fe20000004100 */
[----:B------:R-:W-:Y:S01]  /*9c70*/  F2FP.F16.E4M3.UNPACK_B R188, R55.H1 ;  /* 0x00000037ffbc723e */ /* 0x000fe200030006ff */
[-C--:B------:R-:W-:Y:S01]  /*9c80*/  FMUL.FTZ R55, R183, R90.reuse ;  /* 0x0000005ab7377220 */ /* 0x080fe20000410000 */
[----:B------:R-:W-:Y:S01]  /*9c90*/  F2FP.F16.E4M3.UNPACK_B R93, R93.H1 ;  /* 0x0000005dff5d723e */ /* 0x000fe200030006ff */
[----:B------:R-:W-:Y:S01]  /*9ca0*/  FMUL.FTZ R190, R52, R90 ;  /* 0x0000005a34be7220 */ /* 0x000fe20000410000 */
[----:B------:R-:W-:Y:S01]  /*9cb0*/  F2FP.F16.E4M3.UNPACK_B R89, R89.H1 ;  /* 0x00000059ff59723e */ /* 0x000fe200030006ff */
[----:B------:R-:W-:Y:S01]  /*9cc0*/  IMAD.SHL.U32 R198, R198, 0x100, RZ ;  /* 0x00000100c6c67824 */ /* 0x000fe200078e00ff */
[----:B------:R-:W-:Y:S01]  /*9cd0*/  SHF.R.U32.HI R41, RZ, 0x10, R43 ;  /* 0x00000010ff297819 */ /* 0x000fe2000001162b */
[----:B------:R-:W-:Y:S01]  /*9ce0*/  HADD2.F32 R54, -RZ, R93.H0_H0 ;  /* 0x2000005dff367230 */ /* 0x000fe20000004100 */
[----:B------:R-:W-:Y:S01]  /*9cf0*/  F2FP.F16.E4M3.UNPACK_B R90, R53.H1 ;  /* 0x00000035ff5a723e */ /* 0x000fe200030006ff */
[----:B------:R-:W-:Y:S01]  /*9d00*/  FFMA.FTZ R53, R52, R185, -R55 ;  /* 0x000000b934357223 */ /* 0x000fe20000010837 */
[----:B------:R-:W-:Y:S01]  /*9d10*/  LOP3.LUT R43, R43, 0xff0000ff, RZ, 0xc0, !PT ;  /* 0xff0000ff2b2b7812 */ /* 0x000fe200078ec0ff */
[----:B------:R-:W-:-:S02]  /*9d20*/  HADD2.F32 R189, -RZ, R188.H0_H0 ;  /* 0x200000bcffbd7230 */ /* 0x000fc40000004100 */
[----:B------:R-:W-:Y:S01]  /*9d30*/  FFMA.FTZ R55, R183, R185, R190 ;  /* 0x000000b9b7377223 */ /* 0x000fe200000100be */
[----:B------:R-:W-:Y:S01]  /*9d40*/  HADD2.F32 R52, -RZ, R89.H0_H0 ;  /* 0x20000059ff347230 */ /* 0x000fe20000004100 */
[----:B------:R-:W-:Y:S01]  /*9d50*/  LOP3.LUT R198, R43, 0xff00, R198, 0xf8, !PT ;  /* 0x0000ff002bc67812 */ /* 0x000fe200078ef8c6 */
[----:B------:R-:W-:Y:S02]  /*9d60*/  HADD2.F32 R185, -RZ, R93.H1_H1 ;  /* 0x3000005dffb97230 */ /* 0x000fe40000004100 */
[-C--:B------:R-:W-:Y:S01]  /*9d70*/  FMUL.FTZ R191, R54, R189.reuse ;  /* 0x000000bd36bf7220 */ /* 0x080fe20000410000 */
[----:B------:R-:W-:Y:S02]  /*9d80*/  HADD2.F32 R190, -RZ, R188.H1_H1 ;  /* 0x300000bcffbe7230 */ /* 0x000fe40000004100 */
[----:B------:R-:W-:Y:S01]  /*9d90*/  FMUL.FTZ R189, R52, R189 ;  /* 0x000000bd34bd7220 */ /* 0x000fe20000410000 */
[----:B------:R-:W-:Y:S01]  /*9da0*/  IMAD.U32 R41, R41, 0x10000, RZ ;  /* 0x0001000029297824 */ /* 0x000fe200078e00ff */
[----:B------:R-:W-:Y:S01]  /*9db0*/  LOP3.LUT R43, R195, 0xff0000, R192, 0xf8, !PT ;  /* 0x00ff0000c32b7812 */ /* 0x000fe200078ef8c0 */
[----:B------:R-:W-:Y:S01]  /*9dc0*/  HADD2.F32 R89, -RZ, R89.H1_H1 ;  /* 0x30000059ff597230 */ /* 0x000fe20000004100 */
[----:B------:R-:W-:Y:S01]  /*9dd0*/  F2FP.F16.E4M3.UNPACK_B R93, R95 ;  /* 0x0000005fff5d723e */ /* 0x000fe200020006ff */
[--C-:B------:R-:W-:Y:S01]  /*9de0*/  HADD2.F32 R183, -RZ, R90.reuse.H0_H0 ;  /* 0x2000005affb77230 */ /* 0x100fe20000004100 */
[----:B------:R-:W-:Y:S01]  /*9df0*/  LOP3.LUT R41, R198, 0xff0000, R41, 0xf8, !PT ;  /* 0x00ff0000c6297812 */ /* 0x000fe200078ef829 */
[----:B------:R-:W-:-:S02]  /*9e00*/  HADD2.F32 R188, -RZ, R90.H1_H1 ;  /* 0x3000005affbc7230 */ /* 0x000fc40000004100 */
[-C--:B------:R-:W-:Y:S01]  /*9e10*/  FMUL.FTZ R90, R185, R190.reuse ;  /* 0x000000beb95a7220 */ /* 0x080fe20000410000 */
[C---:B------:R-:W-:Y:S01]  /*9e20*/  FMUL.FTZ R190, R89.reuse, R190 ;  /* 0x000000be59be7220 */ /* 0x040fe20000410000 */
[-C--:B------:R-:W-:Y:S01]  /*9e30*/  FFMA.FTZ R52, R52, R183.reuse, -R191 ;  /* 0x000000b734347223 */ /* 0x080fe200000108bf */
[----:B------:R-:W-:Y:S01]  /*9e40*/  FFMA.FTZ R54, R54, R183, R189 ;  /* 0x000000b736367223 */ /* 0x000fe200000100bd */
[-C--:B------:R-:W-:Y:S01]  /*9e50*/  FFMA.FTZ R89, R89, R188.reuse, -R90 ;  /* 0x000000bc59597223 */ /* 0x080fe2000001085a */
[----:B------:R-:W-:Y:S01]  /*9e60*/  F2FP.F16.E4M3.UNPACK_B R183, R41 ;  /* 0x00000029ffb7723e */ /* 0x000fe200020006ff */
[----:B------:R-:W-:Y:S01]  /*9e70*/  FFMA.FTZ R185, R185, R188, R190 ;  /* 0x000000bcb9b97223 */ /* 0x000fe200000100be */
[----:B------:R-:W-:Y:S01]  /*9e80*/  F2FP.F16.E4M3.UNPACK_B R90, R91 ;  /* 0x0000005bff5a723e */ /* 0x000fe200020006ff */
[----:B------:R-:W-:Y:S01]  /*9e90*/  HADD2.F32 R190, -RZ, R93.H0_H0 ;  /* 0x2000005dffbe7230 */ /* 0x000fe20000004100 */
[----:B------:R-:W-:Y:S01]  /*9ea0*/  F2FP.F16.E4M3.UNPACK_B R188, R43 ;  /* 0x0000002bffbc723e */ /* 0x000fe200020006ff */
[----:B------:R-:W-:Y:S01]  /*9eb0*/  HADD2.F32 R192, -RZ, R183.H0_H0 ;  /* 0x200000b7ffc07230 */ /* 0x000fe20000004100 */
[----:B------:R-:W-:Y:S01]  /*9ec0*/  F2FP.F16.E4M3.UNPACK_B R95, R95.H1 ;  /* 0x0000005fff5f723e */ /* 0x000fe200030006ff */
[----:B------:R-:W-:Y:S01]  /*9ed0*/  HADD2.F32 R189, -RZ, R90.H0_H0 ;  /* 0x2000005affbd7230 */ /* 0x000fe20000004100 */
[----:B------:R-:W-:Y:S01]  /*9ee0*/  F2FP.F16.E4M3.UNPACK_B R91, R91.H1 ;  /* 0x0000005bff5b723e */ /* 0x000fe200030006ff */
[----:B------:R-:W-:-:S02]  /*9ef0*/  HADD2.F32 R191, -RZ, R188.H0_H0 ;  /* 0x200000bcffbf7230 */ /* 0x000fc40000004100 */
[CC--:B------:R-:W-:Y:S01]  /*9f00*/  FMUL.FTZ R194, R190.reuse, R192.reuse ;  /* 0x000000c0bec27220 */ /* 0x0c0fe20000410000 */
[----:B------:R-:W-:Y:S02]  /*9f10*/  HADD2.F32 R93, -RZ, R93.H1_H1 ;  /* 0x3000005dff5d7230 */ /* 0x000fe40000004100 */
[C---:B------:R-:W-:Y:S01]  /*9f20*/  FMUL.FTZ R193, R189.reuse, R192 ;  /* 0x000000c0bdc17220 */ /* 0x040fe20000410000 */
[----:B------:R-:W-:Y:S01]  /*9f30*/  F2FP.F16.E4M3.UNPACK_B R192, R43.H1 ;  /* 0x0000002bffc0723e */ /* 0x000fe200030006ff */
[-C--:B------:R-:W-:Y:S01]  /*9f40*/  FFMA.FTZ R189, R189, R191.reuse, -R194 ;  /* 0x000000bfbdbd7223 */ /* 0x080fe200000108c2 */
[----:B------:R-:W-:Y:S02]  /*9f50*/  HADD2.F32 R183, -RZ, R183.H1_H1 ;  /* 0x300000b7ffb77230 */ /* 0x000fe40000004100 */
[----:B------:R-:W-:Y:S01]  /*9f60*/  FFMA.FTZ R190, R190, R191, R193 ;  /* 0x000000bfbebe7223 */ /* 0x000fe200000100c1 */
[----:B------:R-:W-:Y:S01]  /*9f70*/  F2FP.F16.E4M3.UNPACK_B R193, R41.H1 ;  /* 0x00000029ffc1723e */ /* 0x000fe200030006ff */
[----:B------:R-:W-:Y:S01]  /*9f80*/  HADD2.F32 R191, -RZ, R95.H0_H0 ;  /* 0x2000005fffbf7230 */ /* 0x000fe20000004100 */
[----:B------:R-:W-:Y:S01]  /*9f90*/  F2FP.SATFINITE.E4M3.F32.PACK_AB_MERGE_C R226, R226, R232, RZ ;  /* 0x000000e8e2e2723e */ /* 0x000fe200048070ff */
[----:B------:R-:W-:Y:S01]  /*9fa0*/  HADD2.F32 R41, -RZ, R91.H0_H0 ;  /* 0x2000005bff297230 */ /* 0x000fe20000004100 */
[----:B------:R-:W-:Y:S01]  /*9fb0*/  F2FP.SATFINITE.E4M3.F32.PACK_AB_MERGE_C R54, R185, R54, RZ ;  /* 0x00000036b936723e */ /* 0x000fe200048070ff */
[----:B------:R-:W-:Y:S01]  /*9fc0*/  HADD2.F32 R198, -RZ, R193.H0_H0 ;  /* 0x200000c1ffc67230 */ /* 0x000fe20000004100 */
[----:B------:R-:W-:Y:S01]  /*9fd0*/  F2FP.SATFINITE.E4M3.F32.PACK_AB_MERGE_C R227, R227, R230, R226 ;  /* 0x000000e6e3e3723e */ /* 0x000fe200048070e2 */
[----:B------:R-:W-:Y:S01]  /*9fe0*/  HADD2.F32 R194, -RZ, R192.H0_H0 ;  /* 0x200000c0ffc27230 */ /* 0x000fe20000004100 */
[----:B------:R-:W-:Y:S01]  /*9ff0*/  F2FP.SATFINITE.E4M3.F32.PACK_AB_MERGE_C R52, R89, R52, RZ ;  /* 0x000000345934723e */ /* 0x000fe200048070ff */
[----:B------:R-:W-:-:S02]  /*a000*/  HADD2.F32 R95, -RZ, R95.H1_H1 ;  /* 0x3000005fff5f7230 */ /* 0x000fc40000004100 */
[-C--:B------:R-:W-:Y:S01]  /*a010*/  FMUL.FTZ R202, R191, R198.reuse ;  /* 0x000000c6bfca7220 */ /* 0x080fe20000410000 */
[----:B------:R-:W-:Y:S01]  /*a020*/  FMUL.FTZ R198, R41, R198 ;  /* 0x000000c629c67220 */ /* 0x000fe20000410000 */
[----:B------:R-:W-:Y:S01]  /*a030*/  HADD2.F32 R91, -RZ, R91.H1_H1 ;  /* 0x3000005bff5b7230 */ /* 0x000fe20000004100 */
[----:B------:R-:W-:Y:S01]  /*a040*/  F2FP.SATFINITE.E4M3.F32.PACK_AB_MERGE_C R55, R55, R40, R54 ;  /* 0x000000283737723e */ /* 0x000fe20004807036 */
[-C--:B------:R-:W-:Y:S01]  /*a050*/  FFMA.FTZ R41, R41, R194.reuse, -R202 ;  /* 0x000000c229297223 */ /* 0x080fe200000108ca */
[----:B------:R-:W-:Y:S01]  /*a060*/  FFMA.FTZ R43, R191, R194, R198 ;  /* 0x000000c2bf2b7223 */ /* 0x000fe200000100c6 */
[----:B------:R-:W-:Y:S01]  /*a070*/  HADD2.F32 R194, -RZ, R193.H1_H1 ;  /* 0x300000c1ffc27230 */ /* 0x000fe20000004100 */
[----:B------:R-:W-:Y:S01]  /*a080*/  F2FP.SATFINITE.E4M3.F32.PACK_AB_MERGE_C R89, R53, R42, R52 ;  /* 0x0000002a3559723e */ /* 0x000fe20004807034 */
[----:B------:R-:W-:Y:S02]  /*a090*/  HADD2.F32 R192, -RZ, R192.H1_H1 ;  /* 0x300000c0ffc07230 */ /* 0x000fe40000004100 */
[----:B------:R-:W-:-:S02]  /*a0a0*/  HADD2.F32 R90, -RZ, R90.H1_H1 ;  /* 0x3000005aff5a7230 */ /* 0x000fc40000004100 */
[-C--:B------:R-:W-:Y:S01]  /*a0b0*/  FMUL.FTZ R198, R95, R194.reuse ;  /* 0x000000c25fc67220 */ /* 0x080fe20000410000 */
[C---:B------:R-:W-:Y:S01]  /*a0c0*/  FMUL.FTZ R194, R91.reuse, R194 ;  /* 0x000000c25bc27220 */ /* 0x040fe20000410000 */
[----:B------:R-:W-:Y:S02]  /*a0d0*/  HADD2.F32 R188, -RZ, R188.H1_H1 ;  /* 0x300000bcffbc7230 */ /* 0x000fe40000004100 */
[-C--:B------:R-:W-:Y:S01]  /*a0e0*/  FFMA.FTZ R198, R91, R192.reuse, -R198 ;  /* 0x000000c05bc67223 */ /* 0x080fe200000108c6 */
[----:B------:R-:W-:Y:S01]  /*a0f0*/  FFMA.FTZ R194, R95, R192, R194 ;  /* 0x000000c05fc27223 */ /* 0x000fe200000100c2 */
[CC--:B------:R-:W-:Y:S01]  /*a100*/  FMUL.FTZ R91, R93.reuse, R183.reuse ;  /* 0x000000b75d5b7220 */ /* 0x0c0fe20000410000 */
[----:B------:R-:W-:Y:S02]  /*a110*/  FMUL.FTZ R192, R90, R183 ;  /* 0x000000b75ac07220 */ /* 0x000fe40000410000 */
[----:B------:R-:W-:Y:S01]  /*a120*/  F2FP.SATFINITE.E4M3.F32.PACK_AB_MERGE_C R41, R198, R41, RZ ;  /* 0x00000029c629723e */ /* 0x000fe200048070ff */
[-C--:B------:R-:W-:Y:S01]  /*a130*/  FFMA.FTZ R90, R90, R188.reuse, -R91 ;  /* 0x000000bc5a5a7223 */ /* 0x080fe2000001085b */
[----:B------:R-:W-:Y:S01]  /*a140*/  FFMA.FTZ R93, R93, R188, R192 ;  /* 0x000000bc5d5d7223 */ /* 0x000fe200000100c0 */
[----:B------:R-:W-:-:S03]  /*a150*/  F2FP.SATFINITE.E4M3.F32.PACK_AB_MERGE_C R43, R194, R43, RZ ;  /* 0x0000002bc22b723e */ /* 0x000fc600048070ff */
[----:B------:R-:W-:Y:S01]  /*a160*/  F2FP.SATFINITE.E4M3.F32.PACK_AB_MERGE_C R91, R90, R189, R41 ;  /* 0x000000bd5a5b723e */ /* 0x000fe20004807029 */
[----:B------:R-:W-:Y:S01]  /*a170*/  IMAD.MOV.U32 R90, RZ, RZ, R227 ;  /* 0x000000ffff5a7224 */ /* 0x000fe200078e00e3 */
[----:B------:R-:W-:Y:S02]  /*a180*/  F2FP.SATFINITE.E4M3.F32.PACK_AB_MERGE_C R95, R93, R190, R43 ;  /* 0x000000be5d5f723e */ /* 0x000fe4000480702b */
[----:B------:R-:W-:-:S07]  /*a190*/  MOV R93, R55 ;  /* 0x00000037005d7202 */ /* 0x000fce0000000f00 */
.L_x_492:
[----:B------:R-:W-:Y:S05]  /*a1a0*/  BSYNC B3 ;  /* 0x0000000000037941 */ /* 0x000fea0003800000 */
.L_x_491:
[----:B------:R-:W-:-:S13]  /*a1b0*/  ISETP.GE.AND P4, PT, R187, R153, PT ;  /* 0x00000099bb00720c */ /* 0x000fda0003f86270 */
[--C-:B------:R-:W-:Y:S02]  /*a1c0*/  @!P4 SHF.R.S32.HI R41, RZ, 0x1f, R187.reuse ;  /* 0x0000001fff29c819 */ /* 0x100fe400000114bb */
[----:B------:R-:W-:-:S04]  /*a1d0*/  @!P4 IADD3 R43, P5, P6, R116, R142, R187 ;  /* 0x0000008e742bc210 */ /* 0x000fc80007ebe0bb */
[----:B------:R-:W-:Y:S02]  /*a1e0*/  @!P4 IADD3.X R52, R0, R178, R41, P5, P6 ;  /* 0x000000b20034c210 */ /* 0x000fe40002fec429 */
[----:B------:R-:W-:-:S05]  /*a1f0*/  IADD3 R40, P5, R186, R126, RZ ;  /* 0x0000007eba287210 */ /* 0x000fca0007fbe0ff */
[----:B------:R-:W-:Y:S01]  /*a200*/  IMAD.X R41, R184, 0x1, R127, P5 ;  /* 0x00000001b8297824 */ /* 0x000fe200028e067f */
[----:B------:R-:W-:-:S04]  /*a210*/  @!P4 IADD3 R42, P5, R43, R126, RZ ;  /* 0x0000007e2b2ac210 */ /* 0x000fc80007fbe0ff */
[----:B0-----:R0:W-:Y:S01]  /*a220*/  STG.E.128 desc[UR54][R40.64], R88 ;  /* 0x0000005828007986 */ /* 0x0011e2000c101d36 */
[----:B------:R-:W-:-:S05]  /*a230*/  @!P4 IMAD.X R43, R52, 0x1, R127, P5 ;  /* 0x00000001342bc824 */ /* 0x000fca00028e067f */
[----:B-1----:R0:W-:Y:S03]  /*a240*/  @!P4 STG.E.128 desc[UR54][R42.64], R92 ;  /* 0x0000005c2a00c986 */ /* 0x0021e6000c101d36 */
.L_x_490:
[----:B------:R-:W-:Y:S05]  /*a250*/  BSYNC B2 ;  /* 0x0000000000027941 */ /* 0x000fea0003800000 */
.L_x_489:
[----:B------:R-:W-:Y:S01]  /*a260*/  ISETP.NE.AND P4, PT, R33, RZ, PT ;  /* 0x000000ff2100720c */ /* 0x000fe20003f85270 */
[----:B------:R-:W-:-:S12]  /*a270*/  BSSY B2, `(.L_x_493) ;  /* 0x00000f5000027945 */ /* 0x000fd80003800000 */
[----:B------:R-:W-:Y:S05]  /*a280*/  @!P4 BRA `(.L_x_494) ;  /* 0x0000000c00ccc947 */ /* 0x000fea0003800000 */
[----:B0-----:R-:W-:Y:S01]  /*a290*/  SEL R40, R97, R158, !P3 ;  /* 0x0000009e61287207 */ /* 0x001fe20005800000 */
[----:B------:R-:W-:Y:S01]  /*a2a0*/  BSSY B3, `(.L_x_495) ;  /* 0x00000e7000037945 */ /* 0x000fe20003800000 */
[----:B------:R-:W-:Y:S02]  /*a2b0*/  IADD3 R89, P4, P5, R116, R142, R25 ;  /* 0x0000008e74597210 */ /* 0x000fe40007d9e019 */
[----:B------:R-:W-:Y:S02]  /*a2c0*/  SHF.R.S32.HI R41, RZ, 0x1f, R40 ;  /* 0x0000001fff297819 */ /* 0x000fe40000011428 */
[----:B------:R-:W-:Y:S02]  /*a2d0*/  IADD3.X R88, R0, R178, R29, P4, P5 ;  /* 0x000000b200587210 */ /* 0x000fe400027ea41d */
[----:B------:R-:W-:Y:S02]  /*a2e0*/  LEA.HI R40, R41, R40, RZ, 0x5 ;  /* 0x0000002829287211 */ /* 0x000fe400078f28ff */
[----:B------:R-:W-:-:S02]  /*a2f0*/  ISETP.GE.AND P4, PT, R169, R136, PT ;  /* 0x00000088a900720c */ /* 0x000fc40003f86270 */
[----:B------:R-:W-:-:S04]  /*a300*/  LEA.HI.SX32 R40, R40, R21, 0x1b ;  /* 0x0000001528287211 */ /* 0x000fc800078fdaff */
[----:B------:R-:W-:Y:S02]  /*a310*/  SHF.R.S32.HI R41, RZ, 0x1f, R40 ;  /* 0x0000001fff297819 */ /* 0x000fe40000011428 */
[----:B------:R-:W-:Y:S02]  /*a320*/  SHF.L.U32 R91, R40, 0x4, RZ ;  /* 0x00000004285b7819 */ /* 0x000fe400000006ff */
[----:B------:R-:W-:Y:S02]  /*a330*/  LEA.HI R41, R41, R40, RZ, 0x2 ;  /* 0x0000002829297211 */ /* 0x000fe400078f10ff */
[----:B------:R-:W-:Y:S02]  /*a340*/  LOP3.LUT R40, R172, 0x30, R91, 0xf8, !PT ;  /* 0x00000030ac287812 */ /* 0x000fe400078ef85b */
[----:B------:R-:W-:Y:S02]  /*a350*/  SHF.R.S32.HI R41, RZ, 0x2, R41 ;  /* 0x00000002ff297819 */ /* 0x000fe40000011429 */
[----:B------:R-:W-:-:S03]  /*a360*/  LOP3.LUT R40, R40, R173, RZ, 0x3c, !PT ;  /* 0x000000ad28287212 */ /* 0x000fc600078e3cff */
[----:B------:R-:W-:-:S04]  /*a370*/  IMAD R41, R41, 0x2800, R174 ;  /* 0x0000280029297824 */ /* 0x000fc800078e02ae */
[----:B------:R-:W-:Y:S02]  /*a380*/  IMAD.IADD R40, R41, 0x1, R40 ;  /* 0x0000000129287824 */ /* 0x000fe400078e0228 */
[C---:B------:R-:W-:Y:S02]  /*a390*/  IMAD R41, R19.reuse, 0x7800, R134 ;  /* 0x0000780013297824 */ /* 0x040fe400078e0286 */
[----:B------:R-:W-:Y:S02]  /*a3a0*/  IMAD R43, R19, 0x7800, R40 ;  /* 0x00007800132b7824 */ /* 0x000fe400078e0228 */
[C---:B------:R-:W-:Y:S02]  /*a3b0*/  IMAD.IADD R41, R18.reuse, 0x1, R41 ;  /* 0x0000000112297824 */ /* 0x040fe400078e0229 */
[----:B------:R-:W-:-:S04]  /*a3c0*/  IMAD.IADD R52, R18, 0x1, R43 ;  /* 0x0000000112347824 */ /* 0x000fc800078e022b */
[----:B------:R-:W0:Y:S04]  /*a3d0*/  LDS.128 R40, [R41+0x1a400] ;  /* 0x01a4000029287984 */ /* 0x000e280000000c00 */
[----:B------:R-:W1:Y:S01]  /*a3e0*/  LDS.128 R52, [R52+0x1a400] ;  /* 0x01a4000034347984 */ /* 0x000e620000000c00 */
[----:B------:R-:W-:Y:S05]  /*a3f0*/  @P4 BRA `(.L_x_496) ;  /* 0x0000000c00444947 */ /* 0x000fea0003800000 */
[----:B------:R-:W-:Y:S02]  /*a400*/  SHF.R.U32.HI R185, RZ, 0x8, R57 ;  /* 0x00000008ffb97819 */ /* 0x000fe40000011639 */
[--C-:B------:R-:W-:Y:S02]  /*a410*/  SHF.R.U32.HI R183, RZ, 0x8, R47.reuse ;  /* 0x00000008ffb77819 */ /* 0x100fe4000001162f */
[----:B------:R-:W-:Y:S02]  /*a420*/  LOP3.LUT R92, R47, 0xff0000ff, RZ, 0xc0, !PT ;  /* 0xff0000ff2f5c7812 */ /* 0x000fe400078ec0ff */
[----:B------:R-:W-:Y:S01]  /*a430*/  SHF.R.U32.HI R46, RZ, 0x10, R47 ;  /* 0x00000010ff2e7819 */ /* 0x000fe2000001162f */
[----:B------:R-:W-:Y:S01]  /*a440*/  IMAD.SHL.U32 R47, R185, 0x100, RZ ;  /* 0x00000100b92f7824 */ /* 0x000fe200078e00ff */
[----:B------:R-:W-:Y:S01]  /*a450*/  SHF.R.U32.HI R93, RZ, 0x8, R45 ;  /* 0x00000008ff5d7819 */ /* 0x000fe2000001162d */
[----:B------:R-:W-:Y:S01]  /*a460*/  IMAD.SHL.U32 R183, R183, 0x100, RZ ;  /* 0x00000100b7b77824 */ /* 0x000fe200078e00ff */
[----:B------:R-:W-:Y:S01]  /*a470*/  LOP3.LUT R44, R57, 0xff0000ff, RZ, 0xc0, !PT ;  /* 0xff0000ff392c7812 */ /* 0x000fe200078ec0ff */
[----:B------:R-:W-:Y:S01]  /*a480*/  IMAD.U32 R46, R46, 0x10000, RZ ;  /* 0x000100002e2e7824 */ /* 0x000fe200078e00ff */
[----:B------:R-:W-:Y:S01]  /*a490*/  SHF.R.U32.HI R184, RZ, 0x10, R57 ;  /* 0x00000010ffb87819 */ /* 0x000fe20000011639 */
[----:B------:R-:W-:Y:S01]  /*a4a0*/  IMAD.SHL.U32 R93, R93, 0x100, RZ ;  /* 0x000001005d5d7824 */ /* 0x000fe200078e00ff */
[----:B------:R-:W-:Y:S01]  /*a4b0*/  SHF.R.U32.HI R95, RZ, 0x8, R59 ;  /* 0x00000008ff5f7819 */ /* 0x000fe2000001163b */
[----:B-1----:R-:W-:Y:S01]  /*a4c0*/  IMAD.MOV.U32 R57, RZ, RZ, R52 ;  /* 0x000000ffff397224 */ /* 0x002fe200078e0034 */
[----:B------:R-:W-:Y:S01]  /*a4d0*/  LOP3.LUT R44, R44, 0xff00, R47, 0xf8, !PT ;  /* 0x0000ff002c2c7812 */ /* 0x000fe200078ef82f */
[----:B------:R-:W-:Y:S01]  /*a4e0*/  IMAD.U32 R47, R184, 0x10000, RZ ;  /* 0x00010000b82f7824 */ /* 0x000fe200078e00ff */
[----:B------:R-:W-:Y:S01]  /*a4f0*/  LOP3.LUT R58, R59, 0xff0000ff, RZ, 0xc0, !PT ;  /* 0xff0000ff3b3a7812 */ /* 0x000fe200078ec0ff */
[----:B0-----:R-:W-:Y:S01]  /*a500*/  IMAD.MOV.U32 R52, RZ, RZ, R42 ;  /* 0x000000ffff347224 */ /* 0x001fe200078e002a */
[----:B------:R-:W-:-:S02]  /*a510*/  SHF.R.U32.HI R94, RZ, 0x10, R59 ;  /* 0x00000010ff5e7819 */ /* 0x000fc4000001163b */
[----:B------:R-:W-:Y:S02]  /*a520*/  LOP3.LUT R90, R45, 0xff0000ff, RZ, 0xc0, !PT ;  /* 0xff0000ff2d5a7812 */ /* 0x000fe400078ec0ff */
[----:B------:R-:W-:Y:S02]  /*a530*/  SHF.L.U32 R59, R95, 0x8, RZ ;  /* 0x000000085f3b7819 */ /* 0x000fe400000006ff */
[----:B------:R-:W-:Y:S02]  /*a540*/  MOV R56, R40 ;  /* 0x0000002800387202 */ /* 0x000fe40000000f00 */
[----:B------:R-:W-:Y:S02]  /*a550*/  LOP3.LUT R95, R90, 0xff00, R93, 0xf8, !PT ;  /* 0x0000ff005a5f7812 */ /* 0x000fe400078ef85d */
[----:B------:R-:W-:Y:S02]  /*a560*/  LOP3.LUT R40, R58, 0xff00, R59, 0xf8, !PT ;  /* 0x0000ff003a287812 */ /* 0x000fe400078ef83b */
[----:B------:R-:W-:-:S02]  /*a570*/  LOP3.LUT R44, R44, 0xff0000, R47, 0xf8, !PT ;  /* 0x00ff00002c2c7812 */ /* 0x000fc400078ef82f */
[----:B------:R-:W-:Y:S02]  /*a580*/  F2FP.F16.E4M3.UNPACK_B R93, R179.H1 ;  /* 0x000000b3ff5d723e */ /* 0x000fe400030006ff */
[----:B------:R-:W-:Y:S02]  /*a590*/  F2FP.F16.E4M3.UNPACK_B R90, R57.H1 ;  /* 0x00000039ff5a723e */ /* 0x000fe400030006ff */
[----:B------:R-:W-:Y:S01]  /*a5a0*/  SHF.L.U32 R47, R94, 0x10, RZ ;  /* 0x000000105e2f7819 */ /* 0x000fe200000006ff */
[--C-:B------:R-:W-:Y:S01]  /*a5b0*/  HADD2.F32 R42, -RZ, R93.reuse.H0_H0 ;  /* 0x2000005dff2a7230 */ /* 0x100fe20000004100 */
[----:B------:R-:W-:Y:S01]  /*a5c0*/  F2FP.F16.E4M3.UNPACK_B R58, R56.H1 ;  /* 0x00000038ff3a723e */ /* 0x000fe200030006ff */
[----:B------:R-:W-:Y:S01]  /*a5d0*/  HADD2.F32 R59, -RZ, R90.H0_H0 ;  /* 0x2000005aff3b7230 */ /* 0x000fe20000004100 */
[----:B------:R-:W-:Y:S01]  /*a5e0*/  LOP3.LUT R183, R92, 0xff00, R183, 0xf8, !PT ;  /* 0x0000ff005cb77812 */ /* 0x000fe200078ef8b7 */
[----:B------:R-:W-:Y:S01]  /*a5f0*/  HADD2.F32 R93, -RZ, R93.H1_H1 ;  /* 0x3000005dff5d7230 */ /* 0x000fe20000004100 */
[----:B------:R-:W-:-:S02]  /*a600*/  F2FP.F16.E4M3.UNPACK_B R92, R181.H1 ;  /* 0x000000b5ff5c723e */ /* 0x000fc400030006ff */
[----:B------:R-:W-:Y:S01]  /*a610*/  SHF.R.U32.HI R45, RZ, 0x10, R45 ;  /* 0x00000010ff2d7819 */ /* 0x000fe2000001162d */
[-C--:B------:R-:W-:Y:S01]  /*a620*/  FMUL.FTZ R186, R59, R42.reuse ;  /* 0x0000002a3bba7220 */ /* 0x080fe20000410000 */
[----:B------:R-:W-:Y:S01]  /*a630*/  LOP3.LUT R40, R40, 0xff0000, R47, 0xf8, !PT ;  /* 0x00ff000028287812 */ /* 0x000fe200078ef82f */
[----:B------:R-:W-:Y:S01]  /*a640*/  HADD2.F32 R47, -RZ, R58.H0_H0 ;  /* 0x2000003aff2f7230 */ /* 0x000fe20000004100 */
[----:B------:R-:W-:Y:S01]  /*a650*/  F2FP.F16.E4M3.UNPACK_B R179, R179 ;  /* 0x000000b3ffb3723e */ /* 0x000fe200020006ff */
[--C-:B------:R-:W-:Y:S01]  /*a660*/  HADD2.F32 R94, -RZ, R92.reuse.H0_H0 ;  /* 0x2000005cff5e7230 */ /* 0x100fe20000004100 */
[----:B------:R-:W-:Y:S01]  /*a670*/  F2FP.F16.E4M3.UNPACK_B R181, R181 ;  /* 0x000000b5ffb5723e */ /* 0x000fe200020006ff */
[----:B------:R-:W-:Y:S02]  /*a680*/  IMAD.U32 R184, R45, 0x10000, RZ ;  /* 0x000100002db87824 */ /* 0x000fe400078e00ff */
[----:B------:R-:W-:Y:S01]  /*a690*/  FMUL.FTZ R188, R47, R42 ;  /* 0x0000002a2fbc7220 */ /* 0x000fe20000410000 */
[----:B------:R-:W-:Y:S01]  /*a6a0*/  LOP3.LUT R42, R183, 0xff0000, R46, 0xf8, !PT ;  /* 0x00ff0000b72a7812 */ /* 0x000fe200078ef82e */
[-C--:B------:R-:W-:Y:S01]  /*a6b0*/  FFMA.FTZ R46, R47, R94.reuse, -R186 ;  /* 0x0000005e2f2e7223 */ /* 0x080fe200000108ba */
[----:B------:R-:W-:Y:S01]  /*a6c0*/  HADD2.F32 R183, -RZ, R179.H0_H0 ;  /* 0x200000b3ffb77230 */ /* 0x000fe20000004100 */
[----:B------:R-:W-:Y:S01]  /*a6d0*/  LOP3.LUT R45, R95, 0xff0000, R184, 0xf8, !PT ;  /* 0x00ff00005f2d7812 */ /* 0x000fe200078ef8b8 */
[----:B------:R-:W-:Y:S01]  /*a6e0*/  FFMA.FTZ R47, R59, R94, R188 ;  /* 0x0000005e3b2f7223 */ /* 0x000fe200000100bc */
[----:B------:R-:W-:Y:S01]  /*a6f0*/  HADD2.F32 R95, -RZ, R92.H1_H1 ;  /* 0x3000005cff5f7230 */ /* 0x000fe20000004100 */
[----:B------:R-:W-:Y:S01]  /*a700*/  F2FP.F16.E4M3.UNPACK_B R92, R57 ;  /* 0x00000039ff5c723e */ /* 0x000fe200020006ff */
[----:B------:R-:W-:-:S02]  /*a710*/  HADD2.F32 R59, -RZ, R58.H1_H1 ;  /* 0x3000003aff3b7230 */ /* 0x000fc40000004100 */
[----:B------:R-:W-:Y:S01]  /*a720*/  HADD2.F32 R94, -RZ, R90.H1_H1 ;  /* 0x3000005aff5e7230 */ /* 0x000fe20000004100 */
[----:B------:R-:W-:Y:S01]  /*a730*/  F2FP.F16.E4M3.UNPACK_B R90, R56 ;  /* 0x00000038ff5a723e */ /* 0x000fe200020006ff */
[----:B------:R-:W-:Y:S02]  /*a740*/  HADD2.F32 R179, -RZ, R179.H1_H1 ;  /* 0x300000b3ffb37230 */ /* 0x000fe40000004100 */
[CC--:B------:R-:W-:Y:S01]  /*a750*/  FMUL.FTZ R185, R59.reuse, R93.reuse ;  /* 0x0000005d3bb97220 */ /* 0x0c0fe20000410000 */
[C---:B------:R-:W-:Y:S01]  /*a760*/  FMUL.FTZ R56, R94.reuse, R93 ;  /* 0x0000005d5e387220 */ /* 0x040fe20000410000 */
[----:B------:R-:W-:Y:S02]  /*a770*/  HADD2.F32 R93, -RZ, R92.H0_H0 ;  /* 0x2000005cff5d7230 */ /* 0x000fe40000004100 */
[----:B------:R-:W-:Y:S02]  /*a780*/  HADD2.F32 R58, -RZ, R90.H0_H0 ;  /* 0x2000005aff3a7230 */ /* 0x000fe40000004100 */
[-C--:B------:R-:W-:Y:S01]  /*a790*/  FFMA.FTZ R57, R59, R95.reuse, -R56 ;  /* 0x0000005f3b397223 */ /* 0x080fe20000010838 */
[----:B------:R-:W-:Y:S01]  /*a7a0*/  FFMA.FTZ R56, R94, R95, R185 ;  /* 0x0000005f5e387223 */ /* 0x000fe200000100b9 */
[----:B------:R-:W-:-:S02]  /*a7b0*/  HADD2.F32 R59, -RZ, R181.H0_H0 ;  /* 0x200000b5ff3b7230 */ /* 0x000fc40000004100 */
[CC--:B------:R-:W-:Y:S01]  /*a7c0*/  FMUL.FTZ R95, R93.reuse, R183.reuse ;  /* 0x000000b75d5f7220 */ /* 0x0c0fe20000410000 */
[C---:B------:R-:W-:Y:S01]  /*a7d0*/  FMUL.FTZ R184, R58.reuse, R183 ;  /* 0x000000b73ab87220 */ /* 0x040fe20000410000 */
[----:B------:R-:W-:Y:S01]  /*a7e0*/  HADD2.F32 R94, -RZ, R92.H1_H1 ;  /* 0x3000005cff5e7230 */ /* 0x000fe20000004100 */
[----:B------:R-:W-:Y:S01]  /*a7f0*/  F2FP.F16.E4M3.UNPACK_B R92, R52.H1 ;  /* 0x00000034ff5c723e */ /* 0x000fe200030006ff */
[----:B------:R-:W-:Y:S02]  /*a800*/  HADD2.F32 R90, -RZ, R90.H1_H1 ;  /* 0x3000005aff5a7230 */ /* 0x000fe40000004100 */
[-C--:B------:R-:W-:Y:S01]  /*a810*/  FFMA.FTZ R58, R58, R59.reuse, -R95 ;  /* 0x0000003b3a3a7223 */ /* 0x080fe2000001085f */
[----:B------:R-:W-:Y:S01]  /*a820*/  FFMA.FTZ R59, R93, R59, R184 ;  /* 0x0000003b5d3b7223 */ /* 0x000fe200000100b8 */
[----:B------:R-:W-:Y:S02]  /*a830*/  HADD2.F32 R181, -RZ, R181.H1_H1 ;  /* 0x300000b5ffb57230 */ /* 0x000fe40000004100 */
[-C--:B------:R-:W-:Y:S01]  /*a840*/  FMUL.FTZ R93, R94, R179.reuse ;  /* 0x000000b35e5d7220 */ /* 0x080fe20000410000 */
[----:B------:R-:W-:Y:S01]  /*a850*/  F2FP.F16.E4M3.UNPACK_B R184, R180.H1 ;  /* 0x000000b4ffb8723e */ /* 0x000fe200030006ff */
[C---:B------:R-:W-:Y:S01]  /*a860*/  FMUL.FTZ R187, R90.reuse, R179 ;  /* 0x000000b35abb7220 */ /* 0x040fe20000410000 */
[----:B------:R-:W-:Y:S01]  /*a870*/  F2FP.F16.E4M3.UNPACK_B R95, R54.H1 ;  /* 0x00000036ff5f723e */ /* 0x000fe200030006ff */
[----:B------:R-:W-:Y:S01]  /*a880*/  FFMA.FTZ R93, R90, R181, -R93 ;  /* 0x000000b55a5d7223 */ /* 0x000fe2000001085d */
[----:B------:R-:W-:Y:S01]  /*a890*/  F2FP.F16.E4M3.UNPACK_B R183, R182.H1 ;  /* 0x000000b6ffb7723e */ /* 0x000fe200030006ff */
[----:B------:R-:W-:-:S02]  /*a8a0*/  HADD2.F32 R185, -RZ, R184.H0_H0 ;  /* 0x200000b8ffb97230 */ /* 0x000fc40000004100 */
[----:B------:R-:W-:Y:S01]  /*a8b0*/  FFMA.FTZ R90, R94, R181, R187 ;  /* 0x000000b55e5a7223 */ /* 0x000fe200000100bb */
[----:B------:R-:W-:Y:S01]  /*a8c0*/  HADD2.F32 R179, -RZ, R95.H0_H0 ;  /* 0x2000005fffb37230 */ /* 0x000fe20000004100 */
[----:B------:R-:W-:Y:S01]  /*a8d0*/  F2FP.F16.E4M3.UNPACK_B R180, R180 ;  /* 0x000000b4ffb4723e */ /* 0x000fe200020006ff */
[----:B------:R-:W-:Y:S01]  /*a8e0*/  HADD2.F32 R94, -RZ, R92.H0_H0 ;  /* 0x2000005cff5e7230 */ /* 0x000fe20000004100 */
[----:B------:R-:W-:Y:S01]  /*a8f0*/  F2FP.F16.E4M3.UNPACK_B R52, R52 ;  /* 0x00000034ff34723e */ /* 0x000fe200020006ff */
[----:B------:R-:W-:Y:S02]  /*a900*/  HADD2.F32 R188, -RZ, R184.H1_H1 ;  /* 0x300000b8ffbc7230 */ /* 0x000fe40000004100 */
[-C--:B------:R-:W-:Y:S01]  /*a910*/  FMUL.FTZ R187, R179, R185.reuse ;  /* 0x000000b9b3bb7220 */ /* 0x080fe20000410000 */
[----:B------:R-:W-:Y:S02]  /*a920*/  HADD2.F32 R184, -RZ, R183.H0_H0 ;  /* 0x200000b7ffb87230 */ /* 0x000fe40000004100 */
[----:B------:R-:W-:Y:S01]  /*a930*/  FMUL.FTZ R190, R94, R185 ;  /* 0x000000b95ebe7220 */ /* 0x000fe20000410000 */
[----:B------:R-:W-:Y:S01]  /*a940*/  HADD2.F32 R181, -RZ, R95.H1_H1 ;  /* 0x3000005fffb57230 */ /* 0x000fe20000004100 */
[----:B------:R-:W-:Y:S01]  /*a950*/  F2FP.F16.E4M3.UNPACK_B R182, R182 ;  /* 0x000000b6ffb6723e */ /* 0x000fe200020006ff */
[----:B------:R-:W-:-:S02]  /*a960*/  HADD2.F32 R95, -RZ, R92.H1_H1 ;  /* 0x3000005cff5f7230 */ /* 0x000fc40000004100 */
[-C--:B------:R-:W-:Y:S01]  /*a970*/  FFMA.FTZ R92, R94, R184.reuse, -R187 ;  /* 0x000000b85e5c7223 */ /* 0x080fe200000108bb */
[----:B------:R-:W-:Y:S01]  /*a980*/  FFMA.FTZ R94, R179, R184, R190 ;  /* 0x000000b8b35e7223 */ /* 0x000fe200000100be */
[----:B------:R-:W-:Y:S01]  /*a990*/  F2FP.F16.E4M3.UNPACK_B R179, R54 ;  /* 0x00000036ffb3723e */ /* 0x000fe200020006ff */
[----:B------:R-:W-:Y:S02]  /*a9a0*/  HADD2.F32 R186, -RZ, R183.H1_H1 ;  /* 0x300000b7ffba7230 */ /* 0x000fe40000004100 */
[-C--:B------:R-:W-:Y:S01]  /*a9b0*/  FMUL.FTZ R192, R181, R188.reuse ;  /* 0x000000bcb5c07220 */ /* 0x080fe20000410000 */
[----:B------:R-:W-:Y:S01]  /*a9c0*/  FMUL.FTZ R188, R95, R188 ;  /* 0x000000bc5fbc7220 */ /* 0x000fe20000410000 */
[--C-:B------:R-:W-:Y:S01]  /*a9d0*/  HADD2.F32 R183, -RZ, R180.reuse.H0_H0 ;  /* 0x200000b4ffb77230 */ /* 0x100fe20000004100 */
[----:B------:R-:W-:Y:S01]  /*a9e0*/  F2FP.SATFINITE.E4M3.F32.PACK_AB_MERGE_C R46, R57, R46, RZ ;  /* 0x0000002e392e723e */ /* 0x000fe200048070ff */
[----:B------:R-:W-:Y:S02]  /*a9f0*/  HADD2.F32 R184, -RZ, R180.H1_H1 ;  /* 0x300000b4ffb87230 */ /* 0x000fe40000004100 */
[----:B------:R-:W-:Y:S01]  /*aa00*/  FFMA.FTZ R189, R181, R186, R188 ;  /* 0x000000bab5bd7223 */ /* 0x000fe200000100bc */
[----:B------:R-:W-:-:S02]  /*aa10*/  HADD2.F32 R180, -RZ, R179.H0_H0 ;  /* 0x200000b3ffb47230 */ /* 0x000fc40000004100 */
[----:B------:R-:W-:Y:S01]  /*aa20*/  FFMA.FTZ R95, R95, R186, -R192 ;  /* 0x000000ba5f5f7223 */ /* 0x000fe200000108c0 */
[----:B------:R-:W-:Y:S01]  /*aa30*/  HADD2.F32 R54, -RZ, R52.H0_H0 ;  /* 0x20000034ff367230 */ /* 0x000fe20000004100 */
[----:B------:R-:W-:Y:S01]  /*aa40*/  F2FP.F16.E4M3.UNPACK_B R57, R41 ;  /* 0x00000029ff39723e */ /* 0x000fe200020006ff */
[----:B------:R-:W-:Y:S02]  /*aa50*/  HADD2.F32 R179, -RZ, R179.H1_H1 ;  /* 0x300000b3ffb37230 */ /* 0x000fe40000004100 */
[-C--:B------:R-:W-:Y:S01]  /*aa60*/  FMUL.FTZ R185, R180, R183.reuse ;  /* 0x000000b7b4b97220 */ /* 0x080fe20000410000 */
[----:B------:R-:W-:Y:S02]  /*aa70*/  HADD2.F32 R181, -RZ, R182.H0_H0 ;  /* 0x200000b6ffb57230 */ /* 0x000fe40000004100 */
[----:B------:R-:W-:Y:S01]  /*aa80*/  FMUL.FTZ R183, R54, R183 ;  /* 0x000000b736b77220 */ /* 0x000fe20000410000 */
[----:B------:R-:W-:Y:S02]  /*aa90*/  HADD2.F32 R52, -RZ, R52.H1_H1 ;  /* 0x30000034ff347230 */ /* 0x000fe40000004100 */
[----:B------:R-:W-:Y:S01]  /*aaa0*/  FMUL.FTZ R187, R179, R184 ;  /* 0x000000b8b3bb7220 */ /* 0x000fe20000410000 */
[----:B------:R-:W-:-:S02]  /*aab0*/  HADD2.F32 R182, -RZ, R182.H1_H1 ;  /* 0x300000b6ffb67230 */ /* 0x000fc40000004100 */
[-C--:B------:R-:W-:Y:S01]  /*aac0*/  FFMA.FTZ R185, R54, R181.reuse, -R185 ;  /* 0x000000b536b97223 */ /* 0x080fe200000108b9 */
[----:B------:R-:W-:Y:S01]  /*aad0*/  FFMA.FTZ R54, R180, R181, R183 ;  /* 0x000000b5b4367223 */ /* 0x000fe200000100b7 */
[C---:B------:R-:W-:Y:S01]  /*aae0*/  FMUL.FTZ R184, R52.reuse, R184 ;  /* 0x000000b834b87220 */ /* 0x040fe20000410000 */
[----:B------:R-:W-:Y:S01]  /*aaf0*/  F2FP.SATFINITE.E4M3.F32.PACK_AB_MERGE_C R95, R95, R92, RZ ;  /* 0x0000005c5f5f723e */ /* 0x000fe200048070ff */
[-C--:B------:R-:W-:Y:S01]  /*ab00*/  FFMA.FTZ R180, R52, R182.reuse, -R187 ;  /* 0x000000b634b47223 */ /* 0x080fe200000108bb */
[----:B------:R-:W-:Y:S01]  /*ab10*/  F2FP.SATFINITE.E4M3.F32.PACK_AB_MERGE_C R52, R56, R47, RZ ;  /* 0x0000002f3834723e */ /* 0x000fe200048070ff */
[----:B------:R-:W-:Y:S01]  /*ab20*/  FFMA.FTZ R179, R179, R182, R184 ;  /* 0x000000b6b3b37223 */ /* 0x000fe200000100b8 */
[----:B------:R-:W-:Y:S01]  /*ab30*/  F2FP.SATFINITE.E4M3.F32.PACK_AB_MERGE_C R47, R93, R58, R46 ;  /* 0x0000003a5d2f723e */ /* 0x000fe2000480702e */
[----:B------:R-:W-:Y:S01]  /*ab40*/  HADD2.F32 R56, -RZ, R57.H0_H0 ;  /* 0x20000039ff387230 */ /* 0x000fe20000004100 */
[----:B------:R-:W-:Y:S02]  /*ab50*/  F2FP.F16.E4M3.UNPACK_B R92, R53 ;  /* 0x00000035ff5c723e */ /* 0x000fe400020006ff */
[----:B------:R-:W-:-:S02]  /*ab60*/  F2FP.F16.E4M3.UNPACK_B R58, R45 ;  /* 0x0000002dff3a723e */ /* 0x000fc400020006ff */
[----:B------:R-:W-:Y:S02]  /*ab70*/  F2FP.SATFINITE.E4M3.F32.PACK_AB_MERGE_C R189, R189, R94, RZ ;  /* 0x0000005ebdbd723e */ /* 0x000fe400048070ff */
[----:B------:R-:W-:Y:S01]  /*ab80*/  F2FP.SATFINITE.E4M3.F32.PACK_AB_MERGE_C R52, R90, R59, R52 ;  /* 0x0000003b5a34723e */ /* 0x000fe20004807034 */
[----:B------:R-:W-:Y:S01]  /*ab90*/  HADD2.F32 R59, -RZ, R92.H0_H0 ;  /* 0x2000005cff3b7230 */ /* 0x000fe20000004100 */
[----:B------:R-:W-:Y:S01]  /*aba0*/  F2FP.F16.E4M3.UNPACK_B R90, R44 ;  /* 0x0000002cff5a723e */ /* 0x000fe200020006ff */
[----:B------:R-:W-:Y:S01]  /*abb0*/  HADD2.F32 R94, -RZ, R58.H0_H0 ;  /* 0x2000003aff5e7230 */ /* 0x000fe20000004100 */
[----:B------:R-:W-:Y:S01]  /*abc0*/  F2FP.SATFINITE.E4M3.F32.PACK_AB_MERGE_C R54, R179, R54, R189 ;  /* 0x00000036b336723e */ /* 0x000fe200048070bd */
[----:B------:R-:W-:Y:S01]  /*abd0*/  HADD2.F32 R92, -RZ, R92.H1_H1 ;  /* 0x3000005cff5c7230 */ /* 0x000fe20000004100 */
[----:B------:R-:W-:Y:S01]  /*abe0*/  F2FP.SATFINITE.E4M3.F32.PACK_AB_MERGE_C R46, R180, R185, R95 ;  /* 0x000000b9b42e723e */ /* 0x000fe2000480705f */
[----:B------:R-:W-:Y:S02]  /*abf0*/  HADD2.F32 R93, -RZ, R90.H0_H0 ;  /* 0x2000005aff5d7230 */ /* 0x000fe40000004100 */
[-C--:B------:R-:W-:Y:S01]  /*ac00*/  FMUL.FTZ R179, R59, R94.reuse ;  /* 0x0000005e3bb37220 */ /* 0x080fe20000410000 */
[----:B------:R-:W-:Y:S01]  /*ac10*/  FMUL.FTZ R94, R56, R94 ;  /* 0x0000005e385e7220 */ /* 0x000fe20000410000 */
[----:B------:R-:W-:Y:S01]  /*ac20*/  HADD2.F32 R95, -RZ, R58.H1_H1 ;  /* 0x3000003aff5f7230 */ /* 0x000fe20000004100 */
[----:B------:R-:W-:Y:S01]  /*ac30*/  F2FP.F16.E4M3.UNPACK_B R53, R53.H1 ;  /* 0x00000035ff35723e */ /* 0x000fe200030006ff */
[----:B------:R-:W-:-:S02]  /*ac40*/  HADD2.F32 R58, -RZ, R57.H1_H1 ;  /* 0x30000039ff3a7230 */ /* 0x000fc40000004100 */
[-C--:B------:R-:W-:Y:S01]  /*ac50*/  FFMA.FTZ R56, R56, R93.reuse, -R179 ;  /* 0x0000005d38387223 */ /* 0x080fe200000108b3 */
[----:B------:R-:W-:Y:S01]  /*ac60*/  FFMA.FTZ R57, R59, R93, R94 ;  /* 0x0000005d3b397223 */ /* 0x000fe2000001005e */
[----:B------:R-:W-:Y:S02]  /*ac70*/  HADD2.F32 R93, -RZ, R90.H1_H1 ;  /* 0x3000005aff5d7230 */ /* 0x000fe40000004100 */
[-C--:B------:R-:W-:Y:S01]  /*ac80*/  FMUL.FTZ R179, R92, R95.reuse ;  /* 0x0000005f5cb37220 */ /* 0x080fe20000410000 */
[C---:B------:R-:W-:Y:S01]  /*ac90*/  FMUL.FTZ R95, R58.reuse, R95 ;  /* 0x0000005f3a5f7220 */ /* 0x040fe20000410000 */
[----:B------:R-:W-:Y:S01]  /*aca0*/  F2FP.F16.E4M3.UNPACK_B R94, R45.H1 ;  /* 0x0000002dff5e723e */ /* 0x000fe200030006ff */
[----:B------:R-:W-:Y:S01]  /*acb0*/  HADD2.F32 R90, -RZ, R53.H0_H0 ;  /* 0x20000035ff5a7230 */ /* 0x000fe20000004100 */
[----:B------:R-:W-:Y:S01]  /*acc0*/  F2FP.F16.E4M3.UNPACK_B R59, R41.H1 ;  /* 0x00000029ff3b723e */ /* 0x000fe200030006ff */
[-C--:B------:R-:W-:Y:S01]  /*acd0*/  FFMA.FTZ R41, R58, R93.reuse, -R179 ;  /* 0x0000005d3a297223 */ /* 0x080fe200000108b3 */
[----:B------:R-:W-:Y:S01]  /*ace0*/  FFMA.FTZ R58, R92, R93, R95 ;  /* 0x0000005d5c3a7223 */ /* 0x000fe2000001005f */
[----:B------:R-:W-:Y:S01]  /*acf0*/  F2FP.F16.E4M3.UNPACK_B R44, R44.H1 ;  /* 0x0000002cff2c723e */ /* 0x000fe200030006ff */
[----:B------:R-:W-:Y:S01]  /*ad00*/  HADD2.F32 R93, -RZ, R94.H0_H0 ;  /* 0x2000005eff5d7230 */ /* 0x000fe20000004100 */
[-C--:B------:R-:W-:Y:S01]  /*ad10*/  F2FP.F16.E4M3.UNPACK_B R184, R42.reuse.H1 ;  /* 0x0000002affb8723e */ /* 0x080fe200030006ff */
[----:B------:R-:W-:Y:S01]  /*ad20*/  HADD2.F32 R45, -RZ, R59.H0_H0 ;  /* 0x2000003bff2d7230 */ /* 0x000fe20000004100 */
[----:B------:R-:W-:Y:S01]  /*ad30*/  F2FP.F16.E4M3.UNPACK_B R183, R42 ;  /* 0x0000002affb7723e */ /* 0x000fe200020006ff */
[----:B------:R-:W-:-:S02]  /*ad40*/  HADD2.F32 R92, -RZ, R53.H1_H1 ;  /* 0x30000035ff5c7230 */ /* 0x000fc40000004100 */
[-C--:B------:R-:W-:Y:S01]  /*ad50*/  FMUL.FTZ R180, R90, R93.reuse ;  /* 0x0000005d5ab47220 */ /* 0x080fe20000410000 */
[----:B------:R-:W-:Y:S02]  /*ad60*/  HADD2.F32 R95, -RZ, R94.H1_H1 ;  /* 0x3000005eff5f7230 */ /* 0x000fe40000004100 */
[----:B------:R-:W-:Y:S01]  /*ad70*/  FMUL.FTZ R93, R45, R93 ;  /* 0x0000005d2d5d7220 */ /* 0x000fe20000410000 */
[----:B------:R-:W-:Y:S01]  /*ad80*/  HADD2.F32 R59, -RZ, R59.H1_H1 ;  /* 0x3000003bff3b7230 */ /* 0x000fe20000004100 */
[----:B------:R-:W-:Y:S01]  /*ad90*/  F2FP.F16.E4M3.UNPACK_B R181, R40.H1 ;  /* 0x00000028ffb5723e */ /* 0x000fe200030006ff */
[--C-:B------:R-:W-:Y:S02]  /*ada0*/  HADD2.F32 R53, -RZ, R44.reuse.H0_H0 ;  /* 0x2000002cff357230 */ /* 0x100fe40000004100 */
[-C--:B------:R-:W-:Y:S01]  /*adb0*/  FMUL.FTZ R182, R92, R95.reuse ;  /* 0x0000005f5cb67220 */ /* 0x080fe20000410000 */
[----:B------:R-:W-:Y:S02]  /*adc0*/  HADD2.F32 R94, -RZ, R44.H1_H1 ;  /* 0x3000002cff5e7230 */ /* 0x000fe40000004100 */
[----:B------:R-:W-:Y:S01]  /*add0*/  FMUL.FTZ R95, R59, R95 ;  /* 0x0000005f3b5f7220 */ /* 0x000fe20000410000 */
[----:B------:R-:W-:-:S02]  /*ade0*/  HADD2.F32 R185, -RZ, R184.H0_H0 ;  /* 0x200000b8ffb97230 */ /* 0x000fc40000004100 */
[-C--:B------:R-:W-:Y:S01]  /*adf0*/  FFMA.FTZ R44, R45, R53.reuse, -R180 ;  /* 0x000000352d2c7223 */ /* 0x080fe200000108b4 */
[----:B------:R-:W-:Y:S01]  /*ae00*/  FFMA.FTZ R45, R90, R53, R93 ;  /* 0x000000355a2d7223 */ /* 0x000fe2000001005d */
[-C--:B------:R-:W-:Y:S01]  /*ae10*/  FFMA.FTZ R53, R59, R94.reuse, -R182 ;  /* 0x0000005e3b357223 */ /* 0x080fe200000108b6 */
[----:B------:R-:W-:Y:S01]  /*ae20*/  FFMA.FTZ R90, R92, R94, R95 ;  /* 0x0000005e5c5a7223 */ /* 0x000fe2000001005f */
[-C--:B------:R-:W-:Y:S01]  /*ae30*/  F2FP.F16.E4M3.UNPACK_B R94, R55.reuse.H1 ;  /* 0x00000037ff5e723e */ /* 0x080fe200030006ff */
[----:B------:R-:W-:Y:S01]  /*ae40*/  HADD2.F32 R182, -RZ, R181.H0_H0 ;  /* 0x200000b5ffb67230 */ /* 0x000fe20000004100 */
[----:B------:R-:W-:Y:S01]  /*ae50*/  F2FP.F16.E4M3.UNPACK_B R93, R55 ;  /* 0x00000037ff5d723e */ /* 0x000fe200020006ff */
[----:B------:R-:W-:Y:S01]  /*ae60*/  HADD2.F32 R184, -RZ, R184.H1_H1 ;  /* 0x300000b8ffb87230 */ /* 0x000fe20000004100 */
[-C--:B------:R-:W-:Y:S01]  /*ae70*/  F2FP.F16.E4M3.UNPACK_B R59, R43.reuse ;  /* 0x0000002bff3b723e */ /* 0x080fe200020006ff */
[----:B------:R-:W-:Y:S01]  /*ae80*/  HADD2.F32 R179, -RZ, R94.H0_H0 ;  /* 0x2000005effb37230 */ /* 0x000fe20000004100 */
[----:B------:R-:W-:Y:S01]  /*ae90*/  F2FP.F16.E4M3.UNPACK_B R43, R43.H1 ;  /* 0x0000002bff2b723e */ /* 0x000fe200030006ff */
[----:B------:R-:W-:Y:S01]  /*aea0*/  HADD2.F32 R95, -RZ, R93.H0_H0 ;  /* 0x2000005dff5f7230 */ /* 0x000fe20000004100 */
[----:B------:R-:W-:Y:S01]  /*aeb0*/  F2FP.F16.E4M3.UNPACK_B R180, R40 ;  /* 0x00000028ffb4723e */ /* 0x000fe200020006ff */
[----:B------:R-:W-:-:S02]  /*aec0*/  HADD2.F32 R40, -RZ, R183.H0_H0 ;  /* 0x200000b7ff287230 */ /* 0x000fc40000004100 */
[-C--:B------:R-:W-:Y:S01]  /*aed0*/  FMUL.FTZ R187, R179, R185.reuse ;  /* 0x000000b9b3bb7220 */ /* 0x080fe20000410000 */
[----:B------:R-:W-:Y:S01]  /*aee0*/  HADD2.F32 R92, -RZ, R43.H0_H0 ;  /* 0x2000002bff5c7230 */ /* 0x000fe20000004100 */
[----:B------:R-:W-:Y:S01]  /*aef0*/  F2FP.SATFINITE.E4M3.F32.PACK_AB_MERGE_C R44, R53, R44, RZ ;  /* 0x0000002c352c723e */ /* 0x000fe200048070ff */
[----:B------:R-:W-:Y:S02]  /*af00*/  HADD2.F32 R55, -RZ, R59.H0_H0 ;  /* 0x2000003bff377230 */ /* 0x000fe40000004100 */
[----:B------:R-:W-:Y:S01]  /*af10*/  FMUL.FTZ R186, R95, R40 ;  /* 0x000000285fba7220 */ /* 0x000fe20000410000 */
[----:B------:R-:W-:Y:S02]  /*af20*/  HADD2.F32 R42, -RZ, R180.H0_H0 ;  /* 0x200000b4ff2a7230 */ /* 0x000fe40000004100 */
[C---:B------:R-:W-:Y:S01]  /*af30*/  FMUL.FTZ R190, R92.reuse, R185 ;  /* 0x000000b95cbe7220 */ /* 0x040fe20000410000 */
[----:B------:R-:W-:Y:S02]  /*af40*/  HADD2.F32 R94, -RZ, R94.H1_H1 ;  /* 0x3000005eff5e7230 */ /* 0x000fe40000004100 */
[----:B------:R-:W-:Y:S01]  /*af50*/  FFMA.FTZ R187, R92, R182, -R187 ;  /* 0x000000b65cbb7223 */ /* 0x000fe200000108bb */
[----:B------:R-:W-:-:S02]  /*af60*/  HADD2.F32 R43, -RZ, R43.H1_H1 ;  /* 0x3000002bff2b7230 */ /* 0x000fc40000004100 */
[C---:B------:R-:W-:Y:S01]  /*af70*/  FMUL.FTZ R188, R55.reuse, R40 ;  /* 0x0000002837bc7220 */ /* 0x040fe20000410000 */
[----:B------:R-:W-:Y:S02]  /*af80*/  HADD2.F32 R93, -RZ, R93.H1_H1 ;  /* 0x3000005dff5d7230 */ /* 0x000fe40000004100 */
[----:B------:R-:W-:Y:S01]  /*af90*/  FFMA.FTZ R40, R55, R42, -R186 ;  /* 0x0000002a37287223 */ /* 0x000fe200000108ba */
[----:B------:R-:W-:Y:S02]  /*afa0*/  HADD2.F32 R92, -RZ, R183.H1_H1 ;  /* 0x300000b7ff5c7230 */ /* 0x000fe40000004100 */
[-C--:B------:R-:W-:Y:S01]  /*afb0*/  FMUL.FTZ R186, R94, R184.reuse ;  /* 0x000000b85eba7220 */ /* 0x080fe20000410000 */
[----:B------:R-:W-:Y:S02]  /*afc0*/  HADD2.F32 R59, -RZ, R59.H1_H1 ;  /* 0x3000003bff3b7230 */ /* 0x000fe40000004100 */
[----:B------:R-:W-:Y:S01]  /*afd0*/  FMUL.FTZ R55, R43, R184 ;  /* 0x000000b82b377220 */ /* 0x000fe20000410000 */
[----:B------:R-:W-:-:S02]  /*afe0*/  HADD2.F32 R181, -RZ, R181.H1_H1 ;  /* 0x300000b5ffb57230 */ /* 0x000fc40000004100 */
[----:B------:R-:W-:Y:S01]  /*aff0*/  FFMA.FTZ R190, R179, R182, R190 ;  /* 0x000000b6b3be7223 */ /* 0x000fe200000100be */
[----:B------:R-:W-:Y:S02]  /*b000*/  HADD2.F32 R180, -RZ, R180.H1_H1 ;  /* 0x300000b4ffb47230 */ /* 0x000fe40000004100 */
[-C--:B------:R-:W-:Y:S01]  /*b010*/  FMUL.FTZ R182, R93, R92.reuse ;  /* 0x0000005c5db67220 */ /* 0x080fe20000410000 */
[----:B------:R-:W-:Y:S01]  /*b020*/  FMUL.FTZ R92, R59, R92 ;  /* 0x0000005c3b5c7220 */ /* 0x000fe20000410000 */
[-C--:B------:R-:W-:Y:S01]  /*b030*/  FFMA.FTZ R186, R43, R181.reuse, -R186 ;  /* 0x000000b52bba7223 */ /* 0x080fe200000108ba */
[----:B------:R-:W-:Y:S01]  /*b040*/  FFMA.FTZ R55, R94, R181, R55 ;  /* 0x000000b55e377223 */ /* 0x000fe20000010037 */
[----:B------:R-:W-:Y:S01]  /*b050*/  FFMA.FTZ R42, R95, R42, R188 ;  /* 0x0000002a5f2a7223 */ /* 0x000fe200000100bc */
[-C--:B------:R-:W-:Y:S01]  /*b060*/  FFMA.FTZ R59, R59, R180.reuse, -R182 ;  /* 0x000000b43b3b7223 */ /* 0x080fe200000108b6 */
[----:B------:R-:W-:Y:S01]  /*b070*/  FFMA.FTZ R93, R93, R180, R92 ;  /* 0x000000b45d5d7223 */ /* 0x000fe2000001005c */
[----:B------:R-:W-:-:S02]  /*b080*/  F2FP.SATFINITE.E4M3.F32.PACK_AB_MERGE_C R186, R186, R187, RZ ;  /* 0x000000bbbaba723e */ /* 0x000fc400048070ff */
[----:B------:R-:W-:Y:S02]  /*b090*/  F2FP.SATFINITE.E4M3.F32.PACK_AB_MERGE_C R55, R55, R190, RZ ;  /* 0x000000be3737723e */ /* 0x000fe400048070ff */
[----:B------:R-:W-:Y:S02]  /*b0a0*/  F2FP.SATFINITE.E4M3.F32.PACK_AB_MERGE_C R45, R90, R45, RZ ;  /* 0x0000002d5a2d723e */ /* 0x000fe400048070ff */
[----:B------:R-:W-:Y:S01]  /*b0b0*/  F2FP.SATFINITE.E4M3.F32.PACK_AB_MERGE_C R43, R59, R40, R186 ;  /* 0x000000283b2b723e */ /* 0x000fe200048070ba */
[----:B------:R-:W-:Y:S01]  /*b0c0*/  IMAD.MOV.U32 R40, RZ, RZ, R47 ;  /* 0x000000ffff287224 */ /* 0x000fe200078e002f */
[----:B------:R-:W-:Y:S02]  /*b0d0*/  F2FP.SATFINITE.E4M3.F32.PACK_AB_MERGE_C R55, R93, R42, R55 ;  /* 0x0000002a5d37723e */ /* 0x000fe40004807037 */
[----:B------:R-:W-:Y:S02]  /*b0e0*/  F2FP.SATFINITE.E4M3.F32.PACK_AB_MERGE_C R41, R41, R56, R44 ;  /* 0x000000382929723e */ /* 0x000fe4000480702c */
[----:B------:R-:W-:-:S02]  /*b0f0*/  F2FP.SATFINITE.E4M3.F32.PACK_AB_MERGE_C R53, R58, R57, R45 ;  /* 0x000000393a35723e */ /* 0x000fc4000480702d */
[----:B------:R-:W-:-:S07]  /*b100*/  MOV R42, R46 ;  /* 0x0000002e002a7202 */ /* 0x000fce0000000f00 */
.L_x_496:
[----:B------:R-:W-:Y:S05]  /*b110*/  BSYNC B3 ;  /* 0x0000000000037941 */ /* 0x000fea0003800000 */
.L_x_495:
        /* <DEDUP_REMOVED lines=10> */
.L_x_494:
[----:B------:R-:W-:Y:S05]  /*b1c0*/  BSYNC B2 ;  /* 0x0000000000027941 */ /* 0x000fea0003800000 */
.L_x_493:
[----:B------:R-:W-:-:S13]  /*b1d0*/  ISETP.NE.AND P4, PT, R34, RZ, PT ;  /* 0x000000ff2200720c */ /* 0x000fda0003f85270 */
[----:B------:R-:W-:Y:S05]  /*b1e0*/  @!P4 BRA `(.L_x_488) ;  /* 0x0000000c00e0c947 */ /* 0x000fea0003800000 */
[----:B0--3--:R-:W3:Y:S01]  /*b1f0*/  LDL R40, [R1+0x18] ;  /* 0x0000180001287983 */ /* 0x009ee20000100800 */
[----:B------:R-:W-:Y:S01]  /*b200*/  IADD3 R53, P4, P5, R116, R142, R27 ;  /* 0x0000008e74357210 */ /* 0x000fe20007d9e01b */
[----:B------:R-:W-:Y:S03]  /*b210*/  BSSY B2, `(.L_x_497) ;  /* 0x00000eb000027945 */ /* 0x000fe60003800000 */
[----:B------:R-:W-:Y:S02]  /*b220*/  IADD3.X R52, R0, R178, R30, P4, P5 ;  /* 0x000000b200347210 */ /* 0x000fe400027ea41e */
[----:B------:R-:W-:Y:S02]  /*b230*/  ISETP.GE.AND P4, PT, R170, R136, PT ;  /* 0x00000088aa00720c */ /* 0x000fe40003f86270 */
[----:B---3--:R-:W-:-:S04]  /*b240*/  LOP3.LUT P6, RZ, R40, 0x1, RZ, 0xc0, !PT ;  /* 0x0000000128ff7812 */ /* 0x008fc800078cc0ff */
[----:B------:R-:W-:-:S04]  /*b250*/  SEL R40, R97, R158, !P6 ;  /* 0x0000009e61287207 */ /* 0x000fc80007000000 */
[----:B------:R-:W-:-:S04]  /*b260*/  SHF.R.S32.HI R41, RZ, 0x1f, R40 ;  /* 0x0000001fff297819 */ /* 0x000fc80000011428 */
[----:B------:R-:W-:-:S04]  /*b270*/  LEA.HI R41, R41, R40, RZ, 0x5 ;  /* 0x0000002829297211 */ /* 0x000fc800078f28ff */
[----:B------:R-:W-:-:S04]  /*b280*/  LEA.HI.SX32 R41, R41, R26, 0x1b ;  /* 0x0000001a29297211 */ /* 0x000fc800078fdaff */
[----:B------:R-:W-:Y:S01]  /*b290*/  SHF.R.S32.HI R40, RZ, 0x1f, R41 ;  /* 0x0000001fff287819 */ /* 0x000fe20000011429 */
[----:B------:R-:W-:-:S03]  /*b2a0*/  IMAD.SHL.U32 R55, R41, 0x10, RZ ;  /* 0x0000001029377824 */ /* 0x000fc600078e00ff */
[----:B------:R-:W-:-:S04]  /*b2b0*/  LEA.HI R40, R40, R41, RZ, 0x2 ;  /* 0x0000002928287211 */ /* 0x000fc800078f10ff */
[----:B------:R-:W-:Y:S02]  /*b2c0*/  SHF.R.S32.HI R41, RZ, 0x2, R40 ;  /* 0x00000002ff297819 */ /* 0x000fe40000011428 */
[----:B------:R-:W-:-:S03]  /*b2d0*/  LOP3.LUT R40, R172, 0x30, R55, 0xf8, !PT ;  /* 0x00000030ac287812 */ /* 0x000fc600078ef837 */
[----:B------:R-:W-:Y:S01]  /*b2e0*/  IMAD R41, R41, 0x2800, R174 ;  /* 0x0000280029297824 */ /* 0x000fe200078e02ae */
[----:B------:R-:W-:-:S04]  /*b2f0*/  LOP3.LUT R40, R40, R173, RZ, 0x3c, !PT ;  /* 0x000000ad28287212 */ /* 0x000fc800078e3cff */
        /* <DEDUP_REMOVED lines=8> */
[----:B------:R-:W-:Y:S01]  /*b380*/  SHF.R.U32.HI R89, RZ, 0x8, R61 ;  /* 0x00000008ff597819 */ /* 0x000fe2000001163d */
[----:B-1----:R-:W-:Y:S01]  /*b390*/  IMAD.MOV.U32 R56, RZ, RZ, R44 ;  /* 0x000000ffff387224 */ /* 0x002fe200078e002c */
[----:B0-----:R-:W-:Y:S01]  /*b3a0*/  MOV R54, R40 ;  /* 0x0000002800367202 */ /* 0x001fe20000000f00 */
[----:B------:R-:W-:Y:S01]  /*b3b0*/  IMAD.MOV.U32 R48, RZ, RZ, R41 ;  /* 0x000000ffff307224 */ /* 0x000fe200078e0029 */
[----:B------:R-:W-:Y:S01]  /*b3c0*/  SHF.R.U32.HI R91, RZ, 0x10, R61 ;  /* 0x00000010ff5b7819 */ /* 0x000fe2000001163d */
[----:B------:R-:W-:Y:S01]  /*b3d0*/  IMAD.SHL.U32 R40, R89, 0x100, RZ ;  /* 0x0000010059287824 */ /* 0x000fe200078e00ff */
[----:B------:R-:W-:Y:S02]  /*b3e0*/  LOP3.LUT R57, R61, 0xff0000ff, RZ, 0xc0, !PT ;  /* 0xff0000ff3d397812 */ /* 0x000fe400078ec0ff */
[----:B------:R-:W-:Y:S02]  /*b3f0*/  SHF.R.U32.HI R61, RZ, 0x8, R63 ;  /* 0x00000008ff3d7819 */ /* 0x000fe4000001163f */
[----:B------:R-:W-:-:S02]  /*b400*/  SHF.R.U32.HI R88, RZ, 0x10, R49 ;  /* 0x00000010ff587819 */ /* 0x000fc40000011631 */
[----:B------:R-:W-:Y:S02]  /*b410*/  SHF.R.U32.HI R60, RZ, 0x8, R49 ;  /* 0x00000008ff3c7819 */ /* 0x000fe40000011631 */
[----:B------:R-:W-:Y:S01]  /*b420*/  LOP3.LUT R50, R49, 0xff0000ff, RZ, 0xc0, !PT ;  /* 0xff0000ff31327812 */ /* 0x000fe200078ec0ff */
[----:B------:R-:W-:Y:S01]  /*b430*/  IMAD.MOV.U32 R49, RZ, RZ, R42 ;  /* 0x000000ffff317224 */ /* 0x000fe200078e002a */
[----:B------:R-:W-:Y:S01]  /*b440*/  LOP3.LUT R57, R57, 0xff00, R40, 0xf8, !PT ;  /* 0x0000ff0039397812 */ /* 0x000fe200078ef828 */
[----:B------:R-:W-:Y:S01]  /*b450*/  IMAD.U32 R42, R91, 0x10000, RZ ;  /* 0x000100005b2a7824 */ /* 0x000fe200078e00ff */
[----:B------:R-:W-:Y:S01]  /*b460*/  LOP3.LUT R59, R63, 0xff0000ff, RZ, 0xc0, !PT ;  /* 0xff0000ff3f3b7812 */ /* 0x000fe200078ec0ff */
[----:B------:R-:W-:Y:S01]  /*b470*/  IMAD.SHL.U32 R41, R60, 0x100, RZ ;  /* 0x000001003c297824 */ /* 0x000fe200078e00ff */
[----:B------:R-:W-:Y:S02]  /*b480*/  SHF.R.U32.HI R58, RZ, 0x8, R51 ;  /* 0x00000008ff3a7819 */ /* 0x000fe40000011633 */
[----:B------:R-:W-:-:S02]  /*b490*/  SHF.L.U32 R40, R61, 0x8, RZ ;  /* 0x000000083d287819 */ /* 0x000fc400000006ff */
[----:B------:R-:W-:Y:S01]  /*b4a0*/  SHF.R.U32.HI R90, RZ, 0x10, R63 ;  /* 0x00000010ff5a7819 */ /* 0x000fe2000001163f */
[----:B------:R-:W-:Y:S01]  /*b4b0*/  IMAD.SHL.U32 R44, R58, 0x100, RZ ;  /* 0x000001003a2c7824 */ /* 0x000fe200078e00ff */
[----:B------:R-:W-:Y:S02]  /*b4c0*/  LOP3.LUT R59, R59, 0xff00, R40, 0xf8, !PT ;  /* 0x0000ff003b3b7812 */ /* 0x000fe400078ef828 */
[----:B------:R-:W-:Y:S02]  /*b4d0*/  SHF.R.U32.HI R62, RZ, 0x10, R51 ;  /* 0x00000010ff3e7819 */ /* 0x000fe40000011633 */
[----:B------:R-:W-:Y:S02]  /*b4e0*/  LOP3.LUT R42, R57, 0xff0000, R42, 0xf8, !PT ;  /* 0x00ff0000392a7812 */ /* 0x000fe400078ef82a */
[----:B------:R-:W-:Y:S01]  /*b4f0*/  SHF.L.U32 R40, R90, 0x10, RZ ;  /* 0x000000105a287819 */ /* 0x000fe200000006ff */
[----:B------:R-:W-:Y:S01]  /*b500*/  IMAD.U32 R62, R62, 0x10000, RZ ;  /* 0x000100003e3e7824 */ /* 0x000fe200078e00ff */
[----:B------:R-:W-:-:S02]  /*b510*/  LOP3.LUT R51, R51, 0xff0000ff, RZ, 0xc0, !PT ;  /* 0xff0000ff33337812 */ /* 0x000fc400078ec0ff */
[-C--:B------:R-:W-:Y:S02]  /*b520*/  F2FP.F16.E4M3.UNPACK_B R61, R167.reuse.H1 ;  /* 0x000000a7ff3d723e */ /* 0x080fe400030006ff */
[----:B------:R-:W-:Y:S02]  /*b530*/  F2FP.F16.E4M3.UNPACK_B R58, R56.H1 ;  /* 0x00000038ff3a723e */ /* 0x000fe400030006ff */
[----:B------:R-:W-:Y:S02]  /*b540*/  F2FP.F16.E4M3.UNPACK_B R57, R54.H1 ;  /* 0x00000036ff39723e */ /* 0x000fe400030006ff */
[----:B------:R-:W-:Y:S02]  /*b550*/  LOP3.LUT R40, R59, 0xff0000, R40, 0xf8, !PT ;  /* 0x00ff00003b287812 */ /* 0x000fe400078ef828 */
[----:B------:R-:W-:Y:S01]  /*b560*/  LOP3.LUT R63, R50, 0xff00, R41, 0xf8, !PT ;  /* 0x0000ff00323f7812 */ /* 0x000fe200078ef829 */
[----:B------:R-:W-:Y:S01]  /*b570*/  HADD2.F32 R41, -RZ, R61.H0_H0 ;  /* 0x2000003dff297230 */ /* 0x000fe20000004100 */
[----:B------:R-:W-:Y:S01]  /*b580*/  LOP3.LUT R89, R51, 0xff00, R44, 0xf8, !PT ;  /* 0x0000ff0033597812 */ /* 0x000fe200078ef82c */
[----:B------:R-:W-:Y:S01]  /*b590*/  HADD2.F32 R51, -RZ, R58.H0_H0 ;  /* 0x2000003aff337230 */ /* 0x000fe20000004100 */
[----:B------:R-:W-:Y:S01]  /*b5a0*/  F2FP.F16.E4M3.UNPACK_B R59, R176.H1 ;  /* 0x000000b0ff3b723e */ /* 0x000fe200030006ff */
[----:B------:R-:W-:Y:S01]  /*b5b0*/  HADD2.F32 R50, -RZ, R57.H0_H0 ;  /* 0x20000039ff327230 */ /* 0x000fe20000004100 */
[----:B------:R-:W-:Y:S01]  /*b5c0*/  F2FP.F16.E4M3.UNPACK_B R167, R167 ;  /* 0x000000a7ffa7723e */ /* 0x000fe200020006ff */
[----:B------:R-:W-:-:S02]  /*b5d0*/  IMAD.U32 R44, R88, 0x10000, RZ ;  /* 0x00010000582c7824 */ /* 0x000fc400078e00ff */
[-C--:B------:R-:W-:Y:S01]  /*b5e0*/  FMUL.FTZ R91, R51, R41.reuse ;  /* 0x00000029335b7220 */ /* 0x080fe20000410000 */
[----:B------:R-:W-:Y:S02]  /*b5f0*/  HADD2.F32 R60, -RZ, R59.H0_H0 ;  /* 0x2000003bff3c7230 */ /* 0x000fe40000004100 */
[C---:B------:R-:W-:Y:S01]  /*b600*/  FMUL.FTZ R88, R50.reuse, R41 ;  /* 0x0000002932587220 */ /* 0x040fe20000410000 */
[----:B------:R-:W-:Y:S01]  /*b610*/  LOP3.LUT R41, R89, 0xff0000, R62, 0xf8, !PT ;  /* 0x00ff000059297812 */ /* 0x000fe200078ef83e */
[----:B------:R-:W-:Y:S01]  /*b620*/  HADD2.F32 R57, -RZ, R57.H1_H1 ;  /* 0x30000039ff397230 */ /* 0x000fe20000004100 */
[----:B------:R-:W-:Y:S01]  /*b630*/  F2FP.F16.E4M3.UNPACK_B R176, R176 ;  /* 0x000000b0ffb0723e */ /* 0x000fe200020006ff */
[-C--:B------:R-:W-:Y:S01]  /*b640*/  FFMA.FTZ R50, R50, R60.reuse, -R91 ;  /* 0x0000003c32327223 */ /* 0x080fe2000001085b */
[----:B------:R-:W-:Y:S01]  /*b650*/  FFMA.FTZ R51, R51, R60, R88 ;  /* 0x0000003c33337223 */ /* 0x000fe20000010058 */
[----:B------:R-:W-:Y:S01]  /*b660*/  HADD2.F32 R60, -RZ, R61.H1_H1 ;  /* 0x3000003dff3c7230 */ /* 0x000fe20000004100 */
[----:B------:R-:W-:Y:S01]  /*b670*/  LOP3.LUT R44, R63, 0xff0000, R44, 0xf8, !PT ;  /* 0x00ff00003f2c7812 */ /* 0x000fe200078ef82c */
[----:B------:R-:W-:Y:S01]  /*b680*/  HADD2.F32 R61, -RZ, R58.H1_H1 ;  /* 0x3000003aff3d7230 */ /* 0x000fe20000004100 */
[----:B------:R-:W-:Y:S01]  /*b690*/  F2FP.F16.E4M3.UNPACK_B R58, R56 ;  /* 0x00000038ff3a723e */ /* 0x000fe200020006ff */
[----:B------:R-:W-:Y:S01]  /*b6a0*/  HADD2.F32 R62, -RZ, R59.H1_H1 ;  /* 0x3000003bff3e7230 */ /* 0x000fe20000004100 */
[----:B------:R-:W-:Y:S01]  /*b6b0*/  F2FP.F16.E4M3.UNPACK_B R59, R54 ;  /* 0x00000036ff3b723e */ /* 0x000fe200020006ff */
[-C--:B------:R-:W-:Y:S01]  /*b6c0*/  FMUL.FTZ R88, R57, R60.reuse ;  /* 0x0000003c39587220 */ /* 0x080fe20000410000 */
[----:B------:R-:W-:Y:S01]  /*b6d0*/  FMUL.FTZ R54, R61, R60 ;  /* 0x0000003c3d367220 */ /* 0x000fe20000410000 */
[----:B------:R-:W-:Y:S01]  /*b6e0*/  HADD2.F32 R89, -RZ, R167.H0_H0 ;  /* 0x200000a7ff597230 */ /* 0x000fe20000004100 */
[----:B------:R-:W-:Y:S01]  /*b6f0*/  F2FP.F16.E4M3.UNPACK_B R90, R166.H1 ;  /* 0x000000a6ff5a723e */ /* 0x000fe200030006ff */
[----:B------:R-:W-:-:S02]  /*b700*/  HADD2.F32 R60, -RZ, R58.H0_H0 ;  /* 0x2000003aff3c7230 */ /* 0x000fc40000004100 */
[-C--:B------:R-:W-:Y:S01]  /*b710*/  FFMA.FTZ R57, R57, R62.reuse, -R54 ;  /* 0x0000003e39397223 */ /* 0x080fe20000010836 */
[----:B------:R-:W-:Y:S02]  /*b720*/  HADD2.F32 R56, -RZ, R59.H0_H0 ;  /* 0x2000003bff387230 */ /* 0x000fe40000004100 */
[----:B------:R-:W-:Y:S01]  /*b730*/  FFMA.FTZ R54, R61, R62, R88 ;  /* 0x0000003e3d367223 */ /* 0x000fe20000010058 */
[----:B------:R-:W-:Y:S02]  /*b740*/  HADD2.F32 R63, -RZ, R176.H0_H0 ;  /* 0x200000b0ff3f7230 */ /* 0x000fe40000004100 */
[-C--:B------:R-:W-:Y:S01]  /*b750*/  FMUL.FTZ R91, R60, R89.reuse ;  /* 0x000000593c5b7220 */ /* 0x080fe20000410000 */
[----:B------:R-:W-:Y:S02]  /*b760*/  HADD2.F32 R62, -RZ, R167.H1_H1 ;  /* 0x300000a7ff3e7230 */ /* 0x000fe40000004100 */
[----:B------:R-:W-:Y:S01]  /*b770*/  FMUL.FTZ R89, R56, R89 ;  /* 0x0000005938597220 */ /* 0x000fe20000410000 */
[----:B------:R-:W-:-:S02]  /*b780*/  HADD2.F32 R61, -RZ, R58.H1_H1 ;  /* 0x3000003aff3d7230 */ /* 0x000fc40000004100 */
[-C--:B------:R-:W-:Y:S01]  /*b790*/  FFMA.FTZ R56, R56, R63.reuse, -R91 ;  /* 0x0000003f38387223 */ /* 0x080fe2000001085b */
[----:B------:R-:W-:Y:S02]  /*b7a0*/  HADD2.F32 R59, -RZ, R59.H1_H1 ;  /* 0x3000003bff3b7230 */ /* 0x000fe40000004100 */
[----:B------:R-:W-:Y:S01]  /*b7b0*/  FFMA.FTZ R58, R60, R63, R89 ;  /* 0x0000003f3c3a7223 */ /* 0x000fe20000010059 */
[----:B------:R-:W-:Y:S02]  /*b7c0*/  HADD2.F32 R176, -RZ, R176.H1_H1 ;  /* 0x300000b0ffb07230 */ /* 0x000fe40000004100 */
[----:B------:R-:W-:Y:S01]  /*b7d0*/  FMUL.FTZ R60, R61, R62 ;  /* 0x0000003e3d3c7220 */ /* 0x000fe20000410000 */
[----:B------:R-:W-:Y:S01]  /*b7e0*/  F2FP.F16.E4M3.UNPACK_B R63, R46.H1 ;  /* 0x0000002eff3f723e */ /* 0x000fe200030006ff */
[C---:B------:R-:W-:Y:S01]  /*b7f0*/  FMUL.FTZ R62, R59.reuse, R62 ;  /* 0x0000003e3b3e7220 */ /* 0x040fe20000410000 */
[----:B------:R-:W-:Y:S01]  /*b800*/  F2FP.F16.E4M3.UNPACK_B R89, R177.H1 ;  /* 0x000000b1ff59723e */ /* 0x000fe200030006ff */
[----:B------:R-:W-:Y:S01]  /*b810*/  FFMA.FTZ R59, R59, R176, -R60 ;  /* 0x000000b03b3b7223 */ /* 0x000fe2000001083c */
[----:B------:R-:W-:Y:S01]  /*b820*/  F2FP.F16.E4M3.UNPACK_B R60, R49.H1 ;  /* 0x00000031ff3c723e */ /* 0x000fe200030006ff */
[----:B------:R-:W-:-:S02]  /*b830*/  HADD2.F32 R93, -RZ, R90.H0_H0 ;  /* 0x2000005aff5d7230 */ /* 0x000fc40000004100 */
[----:B------:R-:W-:Y:S01]  /*b840*/  FFMA.FTZ R61, R61, R176, R62 ;  /* 0x000000b03d3d7223 */ /* 0x000fe2000001003e */
[--C-:B------:R-:W-:Y:S01]  /*b850*/  HADD2.F32 R88, -RZ, R63.reuse.H0_H0 ;  /* 0x2000003fff587230 */ /* 0x100fe20000004100 */
[----:B------:R-:W-:Y:S01]  /*b860*/  F2FP.F16.E4M3.UNPACK_B R166, R166 ;  /* 0x000000a6ffa6723e */ /* 0x000fe200020006ff */
[----:B------:R-:W-:Y:S01]  /*b870*/  HADD2.F32 R90, -RZ, R90.H1_H1 ;  /* 0x3000005aff5a7230 */ /* 0x000fe20000004100 */
[----:B------:R-:W-:Y:S01]  /*b880*/  F2FP.F16.E4M3.UNPACK_B R49, R49 ;  /* 0x00000031ff31723e */ /* 0x000fe200020006ff */
[----:B------:R-:W-:Y:S02]  /*b890*/  HADD2.F32 R63, -RZ, R63.H1_H1 ;  /* 0x3000003fff3f7230 */ /* 0x000fe40000004100 */
[----:B------:R-:W-:Y:S01]  /*b8a0*/  FMUL.FTZ R95, R88, R93 ;  /* 0x0000005d585f7220 */ /* 0x000fe20000410000 */
[----:B------:R-:W-:Y:S01]  /*b8b0*/  HADD2.F32 R62, -RZ, R60.H0_H0 ;  /* 0x2000003cff3e7230 */ /* 0x000fe20000004100 */
[----:B------:R-:W-:Y:S01]  /*b8c0*/  F2FP.F16.E4M3.UNPACK_B R177, R177 ;  /* 0x000000b1ffb1723e */ /* 0x000fe200020006ff */
[----:B------:R-:W-:-:S02]  /*b8d0*/  HADD2.F32 R91, -RZ, R89.H0_H0 ;  /* 0x20000059ff5b7230 */ /* 0x000fc40000004100 */
[----:B------:R-:W-:Y:S01]  /*b8e0*/  FMUL.FTZ R167, R63, R90 ;  /* 0x0000005a3fa77220 */ /* 0x000fe20000410000 */
[----:B------:R-:W-:Y:S02]  /*b8f0*/  HADD2.F32 R60, -RZ, R60.H1_H1 ;  /* 0x3000003cff3c7230 */ /* 0x000fe40000004100 */
[C---:B------:R-:W-:Y:S01]  /*b900*/  FMUL.FTZ R93, R62.reuse, R93 ;  /* 0x0000005d3e5d7220 */ /* 0x040fe20000410000 */
[----:B------:R-:W-:Y:S02]  /*b910*/  HADD2.F32 R89, -RZ, R89.H1_H1 ;  /* 0x30000059ff597230 */ /* 0x000fe40000004100 */
[-C--:B------:R-:W-:Y:S01]  /*b920*/  FFMA.FTZ R95, R62, R91.reuse, -R95 ;  /* 0x0000005b3e5f7223 */ /* 0x080fe2000001085f */
[----:B------:R-:W-:Y:S01]  /*b930*/  F2FP.SATFINITE.E4M3.F32.PACK_AB_MERGE_C R50, R57, R50, RZ ;  /* 0x000000323932723e */ /* 0x000fe200048070ff */
[----:B------:R-:W-:Y:S01]  /*b940*/  FMUL.FTZ R62, R60, R90 ;  /* 0x0000005a3c3e7220 */ /* 0x000fe20000410000 */
[----:B------:R-:W-:Y:S01]  /*b950*/  FFMA.FTZ R90, R88, R91, R93 ;  /* 0x0000005b585a7223 */ /* 0x000fe2000001005d */
[-C--:B------:R-:W-:Y:S01]  /*b960*/  FFMA.FTZ R92, R60, R89.reuse, -R167 ;  /* 0x000000593c5c7223 */ /* 0x080fe200000108a7 */
[----:B------:R-:W-:Y:S01]  /*b970*/  F2FP.F16.E4M3.UNPACK_B R60, R46 ;  /* 0x0000002eff3c723e */ /* 0x000fe200020006ff */
[----:B------:R-:W-:Y:S01]  /*b980*/  FFMA.FTZ R167, R63, R89, R62 ;  /* 0x000000593fa77223 */ /* 0x000fe2000001003e */
[----:B------:R-:W-:Y:S01]  /*b990*/  HADD2.F32 R89, -RZ, R166.H0_H0 ;  /* 0x200000a6ff597230 */ /* 0x000fe20000004100 */
[----:B------:R-:W-:Y:S01]  /*b9a0*/  F2FP.SATFINITE.E4M3.F32.PACK_AB_MERGE_C R54, R54, R51, RZ ;  /* 0x000000333636723e */ /* 0x000fe200048070ff */
[----:B------:R-:W-:Y:S01]  /*b9b0*/  HADD2.F32 R46, -RZ, R49.H0_H0 ;  /* 0x20000031ff2e7230 */ /* 0x000fe20000004100 */
[----:B------:R-:W-:Y:S01]  /*b9c0*/  F2FP.F16.E4M3.UNPACK_B R57, R45 ;  /* 0x0000002dff39723e */ /* 0x000fe200020006ff */
[----:B------:R-:W-:Y:S01]  /*b9d0*/  HADD2.F32 R62, -RZ, R60.H0_H0 ;  /* 0x2000003cff3e7230 */ /* 0x000fe20000004100 */
[----:B------:R-:W-:Y:S01]  /*b9e0*/  F2FP.SATFINITE.E4M3.F32.PACK_AB_MERGE_C R51, R59, R56, R50 ;  /* 0x000000383b33723e */ /* 0x000fe20004807032 */
[----:B------:R-:W-:Y:S01]  /*b9f0*/  HADD2.F32 R63, -RZ, R177.H0_H0 ;  /* 0x200000b1ff3f7230 */ /* 0x000fe20000004100 */
[----:B------:R-:W-:Y:S01]  /*ba00*/  F2FP.F16.E4M3.UNPACK_B R56, R48 ;  /* 0x00000030ff38723e */ /* 0x000fe200020006ff */
[----:B------:R-:W-:-:S02]  /*ba10*/  HADD2.F32 R166, -RZ, R166.H1_H1 ;  /* 0x300000a6ffa67230 */ /* 0x000fc40000004100 */
[-C--:B------:R-:W-:Y:S01]  /*ba20*/  FMUL.FTZ R91, R62, R89.reuse ;  /* 0x000000593e5b7220 */ /* 0x080fe20000410000 */
[----:B------:R-:W-:Y:S02]  /*ba30*/  HADD2.F32 R49, -RZ, R49.H1_H1 ;  /* 0x30000031ff317230 */ /* 0x000fe40000004100 */
[C---:B------:R-:W-:Y:S01]  /*ba40*/  FMUL.FTZ R89, R46.reuse, R89 ;  /* 0x000000592e597220 */ /* 0x040fe20000410000 */
[----:B------:R-:W-:Y:S02]  /*ba50*/  HADD2.F32 R60, -RZ, R60.H1_H1 ;  /* 0x3000003cff3c7230 */ /* 0x000fe40000004100 */
[-C--:B------:R-:W-:Y:S01]  /*ba60*/  FFMA.FTZ R91, R46, R63.reuse, -R91 ;  /* 0x0000003f2e5b7223 */ /* 0x080fe2000001085b */
[----:B------:R-:W-:Y:S02]  /*ba70*/  HADD2.F32 R177, -RZ, R177.H1_H1 ;  /* 0x300000b1ffb17230 */ /* 0x000fe40000004100 */
[----:B------:R-:W-:Y:S01]  /*ba80*/  FFMA.FTZ R46, R62, R63, R89 ;  /* 0x0000003f3e2e7223 */ /* 0x000fe20000010059 */
[----:B------:R-:W-:Y:S01]  /*ba90*/  FMUL.FTZ R93, R49, R166 ;  /* 0x000000a6315d7220 */ /* 0x000fe20000410000 */
[----:B------:R-:W-:Y:S01]  /*baa0*/  F2FP.F16.E4M3.UNPACK_B R62, R44 ;  /* 0x0000002cff3e723e */ /* 0x000fe200020006ff */
[C---:B------:R-:W-:Y:S01]  /*bab0*/  FMUL.FTZ R88, R60.reuse, R166 ;  /* 0x000000a63c587220 */ /* 0x040fe20000410000 */
[----:B------:R-:W-:Y:S01]  /*bac0*/  F2FP.SATFINITE.E4M3.F32.PACK_AB_MERGE_C R50, R61, R58, R54 ;  /* 0x0000003a3d32723e */ /* 0x000fe20004807036 */
[----:B------:R-:W-:Y:S01]  /*bad0*/  FFMA.FTZ R93, R60, R177, R93 ;  /* 0x000000b13c5d7223 */ /* 0x000fe2000001005d */
[----:B------:R-:W-:Y:S01]  /*bae0*/  HADD2.F32 R58, -RZ, R57.H0_H0 ;  /* 0x20000039ff3a7230 */ /* 0x000fe20000004100 */
[----:B------:R-:W-:Y:S01]  /*baf0*/  F2FP.F16.E4M3.UNPACK_B R60, R42 ;  /* 0x0000002aff3c723e */ /* 0x000fe200020006ff */
[----:B------:R-:W-:-:S02]  /*bb00*/  HADD2.F32 R63, -RZ, R62.H0_H0 ;  /* 0x2000003eff3f7230 */ /* 0x000fc40000004100 */
[----:B------:R-:W-:Y:S01]  /*bb10*/  FFMA.FTZ R88, R49, R177, -R88 ;  /* 0x000000b131587223 */ /* 0x000fe20000010858 */
[----:B------:R-:W-:Y:S01]  /*bb20*/  HADD2.F32 R54, -RZ, R56.H0_H0 ;  /* 0x20000038ff367230 */ /* 0x000fe20000004100 */
[----:B------:R-:W-:Y:S01]  /*bb30*/  F2FP.SATFINITE.E4M3.F32.PACK_AB_MERGE_C R49, R92, R95, RZ ;  /* 0x0000005f5c31723e */ /* 0x000fe200048070ff */
[----:B------:R-:W-:Y:S02]  /*bb40*/  HADD2.F32 R61, -RZ, R60.H0_H0 ;  /* 0x2000003cff3d7230 */ /* 0x000fe40000004100 */
[-C--:B------:R-:W-:Y:S01]  /*bb50*/  FMUL.FTZ R89, R58, R63.reuse ;  /* 0x0000003f3a597220 */ /* 0x080fe20000410000 */
[----:B------:R-:W-:Y:S02]  /*bb60*/  HADD2.F32 R59, -RZ, R57.H1_H1 ;  /* 0x30000039ff3b7230 */ /* 0x000fe40000004100 */
[----:B------:R-:W-:Y:S01]  /*bb70*/  FMUL.FTZ R63, R54, R63 ;  /* 0x0000003f363f7220 */ /* 0x000fe20000410000 */
[----:B------:R-:W-:Y:S01]  /*bb80*/  HADD2.F32 R62, -RZ, R62.H1_H1 ;  /* 0x3000003eff3e7230 */ /* 0x000fe20000004100 */
[----:B------:R-:W-:Y:S01]  /*bb90*/  F2FP.SATFINITE.E4M3.F32.PACK_AB_MERGE_C R49, R88, R91, R49 ;  /* 0x0000005b5831723e */ /* 0x000fe20004807031 */
[----:B------:R-:W-:-:S02]  /*bba0*/  HADD2.F32 R57, -RZ, R56.H1_H1 ;  /* 0x30000038ff397230 */ /* 0x000fc40000004100 */
[-C--:B------:R-:W-:Y:S01]  /*bbb0*/  FFMA.FTZ R54, R54, R61.reuse, -R89 ;  /* 0x0000003d36367223 */ /* 0x080fe20000010859 */
[----:B------:R-:W-:Y:S02]  /*bbc0*/  HADD2.F32 R60, -RZ, R60.H1_H1 ;  /* 0x3000003cff3c7230 */ /* 0x000fe40000004100 */
[----:B------:R-:W-:Y:S01]  /*bbd0*/  FFMA.FTZ R56, R58, R61, R63 ;  /* 0x0000003d3a387223 */ /* 0x000fe2000001003f */
[-C--:B------:R-:W-:Y:S01]  /*bbe0*/  FMUL.FTZ R88, R59, R62.reuse ;  /* 0x0000003e3b587220 */ /* 0x080fe20000410000 */
[C---:B------:R-:W-:Y:S01]  /*bbf0*/  FMUL.FTZ R62, R57.reuse, R62 ;  /* 0x0000003e393e7220 */ /* 0x040fe20000410000 */
[----:B------:R-:W-:Y:S02]  /*bc00*/  F2FP.F16.E4M3.UNPACK_B R58, R45.H1 ;  /* 0x0000002dff3a723e */ /* 0x000fe400030006ff */
[----:B------:R-:W-:Y:S01]  /*bc10*/  F2FP.F16.E4M3.UNPACK_B R61, R44.H1 ;  /* 0x0000002cff3d723e */ /* 0x000fe200030006ff */
[----:B------:R-:W-:Y:S01]  /*bc20*/  FFMA.FTZ R45, R57, R60, -R88 ;  /* 0x0000003c392d7223 */ /* 0x000fe20000010858 */
[----:B------:R-:W-:Y:S01]  /*bc30*/  F2FP.F16.E4M3.UNPACK_B R48, R48.H1 ;  /* 0x00000030ff30723e */ /* 0x000fe200030006ff */
[----:B------:R-:W-:Y:S01]  /*bc40*/  FFMA.FTZ R57, R59, R60, R62 ;  /* 0x0000003c3b397223 */ /* 0x000fe2000001003e */
[----:B------:R-:W-:Y:S01]  /*bc50*/  F2FP.F16.E4M3.UNPACK_B R42, R42.H1 ;  /* 0x0000002aff2a723e */ /* 0x000fe200030006ff */
[----:B------:R-:W-:Y:S01]  /*bc60*/  HADD2.F32 R59, -RZ, R58.H0_H0 ;  /* 0x2000003aff3b7230 */ /* 0x000fe20000004100 */
[----:B------:R-:W-:Y:S01]  /*bc70*/  F2FP.SATFINITE.E4M3.F32.PACK_AB_MERGE_C R90, R167, R90, RZ ;  /* 0x0000005aa75a723e */ /* 0x000fe200048070ff */
[----:B------:R-:W-:-:S02]  /*bc80*/  HADD2.F32 R62, -RZ, R61.H0_H0 ;  /* 0x2000003dff3e7230 */ /* 0x000fc40000004100 */
[----:B------:R-:W-:Y:S01]  /*bc90*/  HADD2.F32 R44, -RZ, R48.H0_H0 ;  /* 0x20000030ff2c7230 */ /* 0x000fe20000004100 */
[----:B------:R-:W-:Y:S01]  /*bca0*/  F2FP.SATFINITE.E4M3.F32.PACK_AB_MERGE_C R46, R93, R46, R90 ;  /* 0x0000002e5d2e723e */ /* 0x000fe2000480705a */
[----:B------:R-:W-:Y:S02]  /*bcb0*/  HADD2.F32 R58, -RZ, R58.H1_H1 ;  /* 0x3000003aff3a7230 */ /* 0x000fe40000004100 */
[-C--:B------:R-:W-:Y:S01]  /*bcc0*/  FMUL.FTZ R89, R59, R62.reuse ;  /* 0x0000003e3b597220 */ /* 0x080fe20000410000 */
[----:B------:R-:W-:Y:S02]  /*bcd0*/  HADD2.F32 R63, -RZ, R61.H1_H1 ;  /* 0x3000003dff3f7230 */ /* 0x000fe40000004100 */
[----:B------:R-:W-:Y:S01]  /*bce0*/  FMUL.FTZ R62, R44, R62 ;  /* 0x0000003e2c3e7220 */ /* 0x000fe20000410000 */
[----:B------:R-:W-:Y:S01]  /*bcf0*/  HADD2.F32 R60, -RZ, R42.H0_H0 ;  /* 0x2000002aff3c7230 */ /* 0x000fe20000004100 */
[----:B------:R-:W-:Y:S01]  /*bd00*/  F2FP.F16.E4M3.UNPACK_B R90, R41.H1 ;  /* 0x00000029ff5a723e */ /* 0x000fe200030006ff */
[----:B------:R-:W-:-:S02]  /*bd10*/  HADD2.F32 R48, -RZ, R48.H1_H1 ;  /* 0x30000030ff307230 */ /* 0x000fc40000004100 */
[-C--:B------:R-:W-:Y:S01]  /*bd20*/  FMUL.FTZ R91, R58, R63.reuse ;  /* 0x0000003f3a5b7220 */ /* 0x080fe20000410000 */
[----:B------:R-:W-:Y:S02]  /*bd30*/  HADD2.F32 R61, -RZ, R42.H1_H1 ;  /* 0x3000002aff3d7230 */ /* 0x000fe40000004100 */
[-C--:B------:R-:W-:Y:S01]  /*bd40*/  FFMA.FTZ R42, R44, R60.reuse, -R89 ;  /* 0x0000003c2c2a7223 */ /* 0x080fe20000010859 */
[----:B------:R-:W-:Y:S01]  /*bd50*/  FFMA.FTZ R44, R59, R60, R62 ;  /* 0x0000003c3b2c7223 */ /* 0x000fe2000001003e */
[C---:B------:R-:W-:Y:S01]  /*bd60*/  FMUL.FTZ R63, R48.reuse, R63 ;  /* 0x0000003f303f7220 */ /* 0x040fe20000410000 */
[----:B------:R-:W-:Y:S01]  /*bd70*/  F2FP.F16.E4M3.UNPACK_B R59, R47 ;  /* 0x0000002fff3b723e */ /* 0x000fe200020006ff */
[----:B------:R-:W-:Y:S01]  /*bd80*/  FFMA.FTZ R93, R48, R61, -R91 ;  /* 0x0000003d305d7223 */ /* 0x000fe2000001085b */
[----:B------:R-:W-:Y:S01]  /*bd90*/  F2FP.F16.E4M3.UNPACK_B R60, R47.H1 ;  /* 0x0000002fff3c723e */ /* 0x000fe200030006ff */
[----:B------:R-:W-:Y:S01]  /*bda0*/  FFMA.FTZ R95, R58, R61, R63 ;  /* 0x0000003d3a5f7223 */ /* 0x000fe2000001003f */
[----:B------:R-:W-:Y:S01]  /*bdb0*/  F2FP.F16.E4M3.UNPACK_B R89, R41 ;  /* 0x00000029ff59723e */ /* 0x000fe200020006ff */
[----:B------:R-:W-:Y:S01]  /*bdc0*/  HADD2.F32 R61, -RZ, R59.H0_H0 ;  /* 0x2000003bff3d7230 */ /* 0x000fe20000004100 */
[-C--:B------:R-:W-:Y:S01]  /*bdd0*/  F2FP.F16.E4M3.UNPACK_B R48, R43.reuse ;  /* 0x0000002bff30723e */ /* 0x080fe200020006ff */
[----:B------:R-:W-:Y:S01]  /*bde0*/  HADD2.F32 R91, -RZ, R90.H0_H0 ;  /* 0x2000005aff5b7230 */ /* 0x000fe20000004100 */
[----:B------:R-:W-:Y:S01]  /*bdf0*/  F2FP.F16.E4M3.UNPACK_B R43, R43.H1 ;  /* 0x0000002bff2b723e */ /* 0x000fe200030006ff */
[----:B------:R-:W-:Y:S01]  /*be00*/  HADD2.F32 R92, -RZ, R89.H0_H0 ;  /* 0x20000059ff5c7230 */ /* 0x000fe20000004100 */
[-C--:B------:R-:W-:Y:S01]  /*be10*/  F2FP.F16.E4M3.UNPACK_B R41, R40.reuse ;  /* 0x00000028ff29723e */ /* 0x080fe200020006ff */
[----:B------:R-:W-:Y:S01]  /*be20*/  HADD2.F32 R47, -RZ, R48.H0_H0 ;  /* 0x20000030ff2f7230 */ /* 0x000fe20000004100 */
[----:B------:R-:W-:Y:S01]  /*be30*/  F2FP.F16.E4M3.UNPACK_B R62, R40.H1 ;  /* 0x00000028ff3e723e */ /* 0x000fe200030006ff */
[----:B------:R-:W-:-:S02]  /*be40*/  HADD2.F32 R40, -RZ, R60.H0_H0 ;  /* 0x2000003cff287230 */ /* 0x000fc40000004100 */
[-C--:B------:R-:W-:Y:S01]  /*be50*/  FMUL.FTZ R94, R61, R92.reuse ;  /* 0x0000005c3d5e7220 */ /* 0x080fe20000410000 */
[----:B------:R-:W-:Y:S02]  /*be60*/  HADD2.F32 R58, -RZ, R43.H0_H0 ;  /* 0x2000002bff3a7230 */ /* 0x000fe40000004100 */
[----:B------:R-:W-:Y:S01]  /*be70*/  FMUL.FTZ R92, R47, R92 ;  /* 0x0000005c2f5c7220 */ /* 0x000fe20000410000 */
[----:B------:R-:W-:Y:S02]  /*be80*/  HADD2.F32 R63, -RZ, R62.H0_H0 ;  /* 0x2000003eff3f7230 */ /* 0x000fe40000004100 */
[-C--:B------:R-:W-:Y:S01]  /*be90*/  FMUL.FTZ R167, R40, R91.reuse ;  /* 0x0000005b28a77220 */ /* 0x080fe20000410000 */
[----:B------:R-:W-:Y:S02]  /*bea0*/  HADD2.F32 R88, -RZ, R41.H0_H0 ;  /* 0x20000029ff587230 */ /* 0x000fe40000004100 */
[----:B------:R-:W-:Y:S01]  /*beb0*/  FMUL.FTZ R91, R58, R91 ;  /* 0x0000005b3a5b7220 */ /* 0x000fe20000410000 */
[----:B------:R-:W-:-:S02]  /*bec0*/  HADD2.F32 R60, -RZ, R60.H1_H1 ;  /* 0x3000003cff3c7230 */ /* 0x000fc40000004100 */
[----:B------:R-:W-:Y:S01]  /*bed0*/  FFMA.FTZ R167, R58, R63, -R167 ;  /* 0x0000003f3aa77223 */ /* 0x000fe200000108a7 */
[----:B------:R-:W-:Y:S02]  /*bee0*/  HADD2.F32 R90, -RZ, R90.H1_H1 ;  /* 0x3000005aff5a7230 */ /* 0x000fe40000004100 */
[-C--:B------:R-:W-:Y:S01]  /*bef0*/  FFMA.FTZ R92, R61, R88.reuse, R92 ;  /* 0x000000583d5c7223 */ /* 0x080fe2000001005c */
[----:B------:R-:W-:Y:S02]  /*bf00*/  HADD2.F32 R43, -RZ, R43.H1_H1 ;  /* 0x3000002bff2b7230 */ /* 0x000fe40000004100 */
[----:B------:R-:W-:Y:S01]  /*bf10*/  FFMA.FTZ R94, R47, R88, -R94 ;  /* 0x000000582f5e7223 */ /* 0x000fe2000001085e */
[----:B------:R-:W-:Y:S02]  /*bf20*/  HADD2.F32 R59, -RZ, R59.H1_H1 ;  /* 0x3000003bff3b7230 */ /* 0x000fe40000004100 */
[----:B------:R-:W-:Y:S01]  /*bf30*/  FMUL.FTZ R58, R60, R90 ;  /* 0x0000005a3c3a7220 */ /* 0x000fe20000410000 */
[----:B------:R-:W-:-:S02]  /*bf40*/  HADD2.F32 R89, -RZ, R89.H1_H1 ;  /* 0x30000059ff597230 */ /* 0x000fc40000004100 */
[----:B------:R-:W-:Y:S01]  /*bf50*/  FMUL.FTZ R61, R43, R90 ;  /* 0x0000005a2b3d7220 */ /* 0x000fe20000410000 */
[----:B------:R-:W-:Y:S02]  /*bf60*/  HADD2.F32 R62, -RZ, R62.H1_H1 ;  /* 0x3000003eff3e7230 */ /* 0x000fe40000004100 */
[----:B------:R-:W-:Y:S01]  /*bf70*/  FFMA.FTZ R91, R40, R63, R91 ;  /* 0x0000003f285b7223 */ /* 0x000fe2000001005b */
[----:B------:R-:W-:Y:S02]  /*bf80*/  HADD2.F32 R48, -RZ, R48.H1_H1 ;  /* 0x30000030ff307230 */ /* 0x000fe40000004100 */
[-C--:B------:R-:W-:Y:S01]  /*bf90*/  FMUL.FTZ R47, R59, R89.reuse ;  /* 0x000000593b2f7220 */ /* 0x080fe20000410000 */
[----:B------:R-:W-:Y:S02]  /*bfa0*/  HADD2.F32 R41, -RZ, R41.H1_H1 ;  /* 0x30000029ff297230 */ /* 0x000fe40000004100 */
[-C--:B------:R-:W-:Y:S01]  /*bfb0*/  FFMA.FTZ R58, R43, R62.reuse, -R58 ;  /* 0x0000003e2b3a7223 */ /* 0x080fe2000001083a */
[----:B------:R-:W-:Y:S01]  /*bfc0*/  FFMA.FTZ R60, R60, R62, R61 ;  /* 0x0000003e3c3c7223 */ /* 0x000fe2000001003d */
[C---:B------:R-:W-:Y:S01]  /*bfd0*/  FMUL.FTZ R40, R48.reuse, R89 ;  /* 0x0000005930287220 */ /* 0x040fe20000410000 */
[----:B------:R-:W-:Y:S01]  /*bfe0*/  F2FP.SATFINITE.E4M3.F32.PACK_AB_MERGE_C R42, R93, R42, RZ ;  /* 0x0000002a5d2a723e */ /* 0x000fe200048070ff */
[----:B------:R-:W-:Y:S01]  /*bff0*/  FFMA.FTZ R47, R48, R41, -R47 ;  /* 0x00000029302f7223 */ /* 0x000fe2000001082f */
[----:B------:R-:W-:Y:S01]  /*c000*/  F2FP.SATFINITE.E4M3.F32.PACK_AB_MERGE_C R58, R58, R167, RZ ;  /* 0x000000a73a3a723e */ /* 0x000fe200048070ff */
[----:B------:R-:W-:Y:S01]  /*c010*/  FFMA.FTZ R41, R59, R41, R40 ;  /* 0x000000293b297223 */ /* 0x000fe20000010028 */
[----:B------:R-:W-:Y:S01]  /*c020*/  F2FP.SATFINITE.E4M3.F32.PACK_AB_MERGE_C R60, R60, R91, RZ ;  /* 0x0000005b3c3c723e */ /* 0x000fe200048070ff */
[----:B------:R-:W-:Y:S01]  /*c030*/  IMAD.MOV.U32 R40, RZ, RZ, R51 ;  /* 0x000000ffff287224 */ /* 0x000fe200078e0033 */
[----:B------:R-:W-:-:S02]  /*c040*/  F2FP.SATFINITE.E4M3.F32.PACK_AB_MERGE_C R44, R95, R44, RZ ;  /* 0x0000002c5f2c723e */ /* 0x000fc400048070ff */
[----:B------:R-:W-:Y:S02]  /*c050*/  F2FP.SATFINITE.E4M3.F32.PACK_AB_MERGE_C R42, R45, R54, R42 ;  /* 0x000000362d2a723e */ /* 0x000fe4000480702a */
[----:B------:R-:W-:Y:S02]  /*c060*/  F2FP.SATFINITE.E4M3.F32.PACK_AB_MERGE_C R43, R47, R94, R58 ;  /* 0x0000005e2f2b723e */ /* 0x000fe4000480703a */
[----:B------:R-:W-:Y:S02]  /*c070*/  F2FP.SATFINITE.E4M3.F32.PACK_AB_MERGE_C R47, R41, R92, R60 ;  /* 0x0000005c292f723e */ /* 0x000fe4000480703c */
[----:B------:R-:W-:Y:S01]  /*c080*/  F2FP.SATFINITE.E4M3.F32.PACK_AB_MERGE_C R45, R57, R56, R44 ;  /* 0x00000038392d723e */ /* 0x000fe2000480702c */
[----:B------:R-:W-:Y:S01]  /*c090*/  IMAD.MOV.U32 R44, RZ, RZ, R50 ;  /* 0x000000ffff2c7224 */ /* 0x000fe200078e0032 */
[----:B------:R-:W-:Y:S01]  /*c0a0*/  MOV R41, R42 ;  /* 0x0000002a00297202 */ /* 0x000fe20000000f00 */
[----:B------:R-:W-:-:S07]  /*c0b0*/  IMAD.MOV.U32 R42, RZ, RZ, R49 ;  /* 0x000000ffff2a7224 */ /* 0x000fce00078e0031 */
.L_x_498:
[----:B------:R-:W-:Y:S05]  /*c0c0*/  BSYNC B2 ;  /* 0x0000000000027941 */ /* 0x000fea0003800000 */
.L_x_497:
[----:B------:R-:W-:-:S13]  /*c0d0*/  ISETP.GE.AND P4, PT, R55, R153, PT ;  /* 0x000000993700720c */ /* 0x000fda0003f86270 */
[--C-:B------:R-:W-:Y:S02]  /*c0e0*/  @!P4 SHF.R.S32.HI R49, RZ, 0x1f, R55.reuse ;  /* 0x0000001fff31c819 */ /* 0x100fe40000011437 */
[----:B------:R-:W-:-:S04]  /*c0f0*/  @!P4 IADD3 R51, P5, P6, R116, R142, R55 ;  /* 0x0000008e7433c210 */ /* 0x000fc80007ebe037 */
[----:B------:R-:W-:Y:S02]  /*c100*/  @!P4 IADD3.X R178, R0, R178, R49, P5, P6 ;  /* 0x000000b200b2c210 */ /* 0x000fe40002fec431 */
[----:B------:R-:W-:-:S05]  /*c110*/  IADD3 R48, P5, R53, R126, RZ ;  /* 0x0000007e35307210 */ /* 0x000fca0007fbe0ff */
[----:B------:R-:W-:Y:S01]  /*c120*/  IMAD.X R49, R52, 0x1, R127, P5 ;  /* 0x0000000134317824 */ /* 0x000fe200028e067f */
[----:B------:R-:W-:-:S04]  /*c130*/  @!P4 IADD3 R50, P5, R51, R126, RZ ;  /* 0x0000007e3332c210 */ /* 0x000fc80007fbe0ff */
[----:B------:R-:W-:Y:S01]  /*c140*/  @!P4 IADD3.X R51, R178, R127, RZ, P5, !PT ;  /* 0x0000007fb233c210 */ /* 0x000fe20002ffe4ff */
[----:B0-----:R4:W-:Y:S04]  /*c150*/  STG.E.128 desc[UR54][R48.64], R40 ;  /* 0x0000002830007986 */ /* 0x0019e8000c101d36 */
[----:B-1----:R4:W-:Y:S04]  /*c160*/  @!P4 STG.E.128 desc[UR54][R50.64], R44 ;  /* 0x0000002c3200c986 */ /* 0x0029e8000c101d36 */
.L_x_488:
[----:B------:R-:W-:Y:S05]  /*c170*/  BSYNC B1 ;  /* 0x0000000000017941 */ /* 0x000fea0003800000 */
.L_x_487:
[-C--:B0--34-:R-:W-:Y:S02]  /*c180*/  IMAD R40, R144, R138.reuse, RZ ;  /* 0x0000008a90287224 */ /* 0x099fe400078e02ff */
[----:B------:R-:W-:-:S04]  /*c190*/  IMAD.WIDE.U32 R140, R211, R138, R140 ;  /* 0x0000008ad38c7225 */ /* 0x000fc800078e008c */
[----:B------:R-:W-:Y:S01]  /*c1a0*/  IMAD R53, R211, R139, R40 ;  /* 0x0000008bd3357224 */ /* 0x000fe200078e0228 */
[----:B------:R-:W-:Y:S06]  /*c1b0*/  @P2 BRA `(.L_x_457) ;  /* 0x0000003000942947 */ /* 0x000fec0003800000 */
[----:B------:R-:W-:Y:S01]  /*c1c0*/  ISETP.NE.AND P2, PT, R32, RZ, PT ;  /* 0x000000ff2000720c */ /* 0x000fe20003f45270 */
[----:B------:R-:W-:Y:S01]  /*c1d0*/  BSSY B1, `(.L_x_499) ;  /* 0x00000f8000017945 */ /* 0x000fe20003800000 */
[----:B------:R-:W-:-:S11]  /*c1e0*/  IMAD.IADD R53, R141, 0x1, R53 ;  /* 0x000000018d357824 */ /* 0x000fd600078e0235 */
[----:B------:R-:W-:Y:S05]  /*c1f0*/  @!P2 BRA `(.L_x_500) ;  /* 0x0000000c00d4a947 */ /* 0x000fea0003800000 */
[----:B------:R-:W-:Y:S01]  /*c200*/  SEL R40, R97, R158, !P0 ;  /* 0x0000009e61287207 */ /* 0x000fe20004000000 */
[----:B------:R-:W-:Y:S01]  /*c210*/  BSSY B2, `(.L_x_501) ;  /* 0x00000f1000027945 */ /* 0x000fe20003800000 */
[----:B------:R-:W-:Y:S02]  /*c220*/  IADD3 R49, P2, P4, R116, R140, R20 ;  /* 0x0000008c74317210 */ /* 0x000fe40007c5e014 */
[----:B------:R-:W-:Y:S02]  /*c230*/  SHF.R.S32.HI R41, RZ, 0x1f, R40 ;  /* 0x0000001fff297819 */ /* 0x000fe40000011428 */
[----:B------:R-:W-:Y:S02]  /*c240*/  IADD3.X R42, R0, R53, R28, P2, P4 ;  /* 0x00000035002a7210 */ /* 0x000fe400017e841c */
[----:B------:R-:W-:-:S04]  /*c250*/  LEA.HI R40, R41, R40, RZ, 0x5 ;  /* 0x0000002829287211 */ /* 0x000fc800078f28ff */
[----:B------:R-:W-:-:S05]  /*c260*/  LEA.HI.SX32 R41, R40, R15, 0x1b ;  /* 0x0000000f28297211 */ /* 0x000fca00078fdaff */
[----:B------:R-:W-:-:S05]  /*c270*/  IMAD.SHL.U32 R43, R41, 0x10, RZ ;  /* 0x00000010292b7824 */ /* 0x000fca00078e00ff */
[----:B------:R-:W-:-:S13]  /*c280*/  ISETP.GE.AND P2, PT, R43, R153, PT ;  /* 0x000000992b00720c */ /* 0x000fda0003f46270 */
[--C-:B------:R-:W-:Y:S02]  /*c290*/  @!P2 SHF.R.S32.HI R40, RZ, 0x1f, R43.reuse ;  /* 0x0000001fff28a819 */ /* 0x100fe4000001142b */
[----:B------:R-:W-:-:S04]  /*c2a0*/  @!P2 IADD3 R51, P4, P5, R116, R140, R43 ;  /* 0x0000008c7433a210 */ /* 0x000fc80007d9e02b */
[----:B------:R-:W-:Y:S02]  /*c2b0*/  @!P2 IADD3.X R40, R0, R53, R40, P4, P5 ;  /* 0x000000350028a210 */ /* 0x000fe400027ea428 */
[----:B------:R-:W-:-:S05]  /*c2c0*/  IADD3 R48, P4, R49, R126, RZ ;  /* 0x0000007e31307210 */ /* 0x000fca0007f9e0ff */
[----:B------:R-:W-:Y:S01]  /*c2d0*/  IMAD.X R49, R42, 0x1, R127, P4 ;  /* 0x000000012a317824 */ /* 0x000fe200020e067f */
[----:B------:R-:W-:-:S04]  /*c2e0*/  @!P2 IADD3 R50, P4, R51, R126, RZ ;  /* 0x0000007e3332a210 */ /* 0x000fc80007f9e0ff */
[----:B------:R-:W-:Y:S02]  /*c2f0*/  @!P2 IADD3.X R51, R40, R127, RZ, P4, !PT ;  /* 0x0000007f2833a210 */ /* 0x000fe400027fe4ff */
[----:B------:R-:W-:Y:S02]  /*c300*/  SHF.R.S32.HI R40, RZ, 0x1f, R41 ;  /* 0x0000001fff287819 */ /* 0x000fe40000011429 */
[----:B------:R-:W-:Y:S02]  /*c310*/  ISETP.GE.AND P4, PT, R22, R136, PT ;  /* 0x000000881600720c */ /* 0x000fe40003f86270 */
[----:B------:R-:W-:Y:S02]  /*c320*/  LEA.HI R40, R40, R41, RZ, 0x2 ;  /* 0x0000002928287211 */ /* 0x000fe400078f10ff */
[----:B------:R-:W-:Y:S02]  /*c330*/  LOP3.LUT R41, R196, 0x30, R43, 0xf8, !PT ;  /* 0x00000030c4297812 */ /* 0x000fe400078ef82b */
[----:B------:R-:W-:-:S02]  /*c340*/  SHF.R.S32.HI R40, RZ, 0x2, R40 ;  /* 0x00000002ff287819 */ /* 0x000fc40000011428 */
        /* <DEDUP_REMOVED lines=10> */
[----:B------:R-:W-:Y:S01]  /*c3f0*/  SHF.R.U32.HI R54, RZ, 0x8, R77 ;  /* 0x00000008ff367819 */ /* 0x000fe2000001164d */
[----:B0-----:R-:W-:Y:S01]  /*c400*/  IMAD.MOV.U32 R57, RZ, RZ, R40 ;  /* 0x000000ffff397224 */ /* 0x001fe200078e0028 */
[----:B------:R-:W-:Y:S01]  /*c410*/  SHF.R.U32.HI R61, RZ, 0x8, R65 ;  /* 0x00000008ff3d7819 */ /* 0x000fe20000011641 */
[----:B-1----:R-:W-:Y:S01]  /*c420*/  IMAD.MOV.U32 R59, RZ, RZ, R44 ;  /* 0x000000ffff3b7224 */ /* 0x002fe200078e002c */
[----:B------:R-:W-:Y:S01]  /*c430*/  SHF.R.U32.HI R63, RZ, 0x8, R67 ;  /* 0x00000008ff3f7819 */ /* 0x000fe20000011643 */
[----:B------:R-:W-:Y:S01]  /*c440*/  IMAD.SHL.U32 R40, R54, 0x100, RZ ;  /* 0x0000010036287824 */ /* 0x000fe200078e00ff */
[----:B------:R-:W-:Y:S01]  /*c450*/  LOP3.LUT R55, R77, 0xff0000ff, RZ, 0xc0, !PT ;  /* 0xff0000ff4d377812 */ /* 0x000fe200078ec0ff */
[----:B------:R-:W-:Y:S01]  /*c460*/  IMAD.SHL.U32 R61, R61, 0x100, RZ ;  /* 0x000001003d3d7824 */ /* 0x000fe200078e00ff */
[----:B------:R-:W-:Y:S01]  /*c470*/  SHF.R.U32.HI R66, RZ, 0x10, R77 ;  /* 0x00000010ff427819 */ /* 0x000fe2000001164d */
[----:B------:R-:W-:Y:S01]  /*c480*/  IMAD.SHL.U32 R63, R63, 0x100, RZ ;  /* 0x000001003f3f7824 */ /* 0x000fe200078e00ff */
[----:B------:R-:W-:-:S02]  /*c490*/  SHF.R.U32.HI R64, RZ, 0x8, R79 ;  /* 0x00000008ff407819 */ /* 0x000fc4000001164f */
[----:B------:R-:W-:Y:S02]  /*c4a0*/  MOV R52, R41 ;  /* 0x0000002900347202 */ /* 0x000fe40000000f00 */
[----:B------:R-:W-:Y:S02]  /*c4b0*/  SHF.R.U32.HI R62, RZ, 0x10, R79 ;  /* 0x00000010ff3e7819 */ /* 0x000fe4000001164f */
[----:B------:R-:W-:Y:S01]  /*c4c0*/  LOP3.LUT R40, R55, 0xff00, R40, 0xf8, !PT ;  /* 0x0000ff0037287812 */ /* 0x000fe200078ef828 */
[----:B------:R-:W-:Y:S01]  /*c4d0*/  IMAD.SHL.U32 R55, R64, 0x100, RZ ;  /* 0x0000010040377824 */ /* 0x000fe200078e00ff */
[----:B------:R-:W-:Y:S02]  /*c4e0*/  SHF.L.U32 R41, R66, 0x10, RZ ;  /* 0x0000001042297819 */ /* 0x000fe400000006ff */
[----:B------:R-:W-:Y:S02]  /*c4f0*/  LOP3.LUT R58, R65, 0xff0000ff, RZ, 0xc0, !PT ;  /* 0xff0000ff413a7812 */ /* 0x000fe400078ec0ff */
[----:B------:R-:W-:-:S02]  /*c500*/  LOP3.LUT R60, R67, 0xff0000ff, RZ, 0xc0, !PT ;  /* 0xff0000ff433c7812 */ /* 0x000fc400078ec0ff */
[----:B------:R-:W-:Y:S02]  /*c510*/  LOP3.LUT R56, R79, 0xff0000ff, RZ, 0xc0, !PT ;  /* 0xff0000ff4f387812 */ /* 0x000fe400078ec0ff */
[----:B------:R-:W-:Y:S02]  /*c520*/  MOV R54, R42 ;  /* 0x0000002a00367202 */ /* 0x000fe40000000f00 */
[----:B------:R-:W-:Y:S01]  /*c530*/  LOP3.LUT R42, R40, 0xff0000, R41, 0xf8, !PT ;  /* 0x00ff0000282a7812 */ /* 0x000fe200078ef829 */
[----:B------:R-:W-:Y:S01]  /*c540*/  IMAD.U32 R40, R62, 0x10000, RZ ;  /* 0x000100003e287824 */ /* 0x000fe200078e00ff */
[----:B------:R-:W-:Y:S02]  /*c550*/  LOP3.LUT R44, R58, 0xff00, R61, 0xf8, !PT ;  /* 0x0000ff003a2c7812 */ /* 0x000fe400078ef83d */
[----:B------:R-:W-:Y:S02]  /*c560*/  LOP3.LUT R64, R60, 0xff00, R63, 0xf8, !PT ;  /* 0x0000ff003c407812 */ /* 0x000fe400078ef83f */
[----:B------:R-:W-:-:S02]  /*c570*/  LOP3.LUT R55, R56, 0xff00, R55, 0xf8, !PT ;  /* 0x0000ff0038377812 */ /* 0x000fc400078ef837 */
[----:B------:R-:W-:Y:S02]  /*c580*/  F2FP.F16.E4M3.UNPACK_B R63, R162.H1 ;  /* 0x000000a2ff3f723e */ /* 0x000fe400030006ff */
[----:B------:R-:W-:Y:S02]  /*c590*/  F2FP.F16.E4M3.UNPACK_B R60, R59.H1 ;  /* 0x0000003bff3c723e */ /* 0x000fe400030006ff */
[----:B------:R-:W-:Y:S02]  /*c5a0*/  F2FP.F16.E4M3.UNPACK_B R58, R57.H1 ;  /* 0x00000039ff3a723e */ /* 0x000fe400030006ff */
[----:B------:R-:W-:Y:S01]  /*c5b0*/  LOP3.LUT R41, R55, 0xff0000, R40, 0xf8, !PT ;  /* 0x00ff000037297812 */ /* 0x000fe200078ef828 */
[----:B------:R-:W-:Y:S01]  /*c5c0*/  HADD2.F32 R40, -RZ, R63.H0_H0 ;  /* 0x2000003fff287230 */ /* 0x000fe20000004100 */
[----:B------:R-:W-:Y:S01]  /*c5d0*/  F2FP.F16.E4M3.UNPACK_B R61, R164.H1 ;  /* 0x000000a4ff3d723e */ /* 0x000fe200030006ff */
[----:B------:R-:W-:Y:S01]  /*c5e0*/  HADD2.F32 R56, -RZ, R60.H0_H0 ;  /* 0x2000003cff387230 */ /* 0x000fe20000004100 */
[----:B------:R-:W-:Y:S01]  /*c5f0*/  SHF.R.U32.HI R67, RZ, 0x10, R67 ;  /* 0x00000010ff437819 */ /* 0x000fe20000011643 */
[----:B------:R-:W-:Y:S01]  /*c600*/  HADD2.F32 R55, -RZ, R58.H0_H0 ;  /* 0x2000003aff377230 */ /* 0x000fe20000004100 */
[----:B------:R-:W-:Y:S01]  /*c610*/  SHF.R.U32.HI R65, RZ, 0x10, R65 ;  /* 0x00000010ff417819 */ /* 0x000fe20000011641 */
[----:B------:R-:W-:-:S02]  /*c620*/  HADD2.F32 R62, -RZ, R61.H0_H0 ;  /* 0x2000003dff3e7230 */ /* 0x000fc40000004100 */
[CC--:B------:R-:W-:Y:S01]  /*c630*/  FMUL.FTZ R66, R56.reuse, R40.reuse ;  /* 0x0000002838427220 */ /* 0x0c0fe20000410000 */
[----:B------:R-:W-:Y:S02]  /*c640*/  IMAD.U32 R67, R67, 0x10000, RZ ;  /* 0x0001000043437824 */ /* 0x000fe400078e00ff */
[----:B------:R-:W-:Y:S01]  /*c650*/  FMUL.FTZ R77, R55, R40 ;  /* 0x00000028374d7220 */ /* 0x000fe20000410000 */
[----:B------:R-:W-:Y:S02]  /*c660*/  IMAD.U32 R65, R65, 0x10000, RZ ;  /* 0x0001000041417824 */ /* 0x000fe400078e00ff */
[-C--:B------:R-:W-:Y:S01]  /*c670*/  FFMA.FTZ R55, R55, R62.reuse, -R66 ;  /* 0x0000003e37377223 */ /* 0x080fe20000010842 */
[----:B------:R-:W-:Y:S02]  /*c680*/  HADD2.F32 R58, -RZ, R58.H1_H1 ;  /* 0x3000003aff3a7230 */ /* 0x000fe40000004100 */
        /* <DEDUP_REMOVED lines=8> */
[----:B------:R-:W-:Y:S01]  /*c710*/  F2FP.F16.E4M3.UNPACK_B R61, R57 ;  /* 0x00000039ff3d723e */ /* 0x000fe200020006ff */
[----:B------:R-:W-:Y:S01]  /*c720*/  FMUL.FTZ R57, R63, R62 ;  /* 0x0000003e3f397220 */ /* 0x000fe20000410000 */
[----:B------:R-:W-:Y:S01]  /*c730*/  LOP3.LUT R44, R44, 0xff0000, R65, 0xf8, !PT ;  /* 0x00ff00002c2c7812 */ /* 0x000fe200078ef841 */
[----:B------:R-:W-:Y:S01]  /*c740*/  HADD2.F32 R65, -RZ, R162.H0_H0 ;  /* 0x200000a2ff417230 */ /* 0x000fe20000004100 */
[----:B------:R-:W-:Y:S01]  /*c750*/  F2FP.F16.E4M3.UNPACK_B R164, R164 ;  /* 0x000000a4ffa4723e */ /* 0x000fe200020006ff */
        /* <DEDUP_REMOVED lines=19> */
[----:B------:R-:W-:Y:S01]  /*c890*/  HADD2.F32 R67, -RZ, R62.H0_H0 ;  /* 0x2000003eff437230 */ /* 0x000fe20000004100 */
[----:B------:R-:W-:Y:S01]  /*c8a0*/  F2FP.F16.E4M3.UNPACK_B R61, R54.H1 ;  /* 0x00000036ff3d723e */ /* 0x000fe200030006ff */
[----:B------:R-:W-:-:S02]  /*c8b0*/  HADD2.F32 R65, -RZ, R64.H0_H0 ;  /* 0x20000040ff417230 */ /* 0x000fc40000004100 */
[----:B------:R-:W-:Y:S01]  /*c8c0*/  FFMA.FTZ R77, R63, R164, R162 ;  /* 0x000000a43f4d7223 */ /* 0x000fe200000100a2 */
[----:B------:R-:W-:Y:S01]  /*c8d0*/  HADD2.F32 R76, -RZ, R62.H1_H1 ;  /* 0x3000003eff4c7230 */ /* 0x000fe20000004100 */
[----:B------:R-:W-:Y:S01]  /*c8e0*/  F2FP.F16.E4M3.UNPACK_B R163, R163 ;  /* 0x000000a3ffa3723e */ /* 0x000fe200020006ff */
[--C-:B------:R-:W-:Y:S02]  /*c8f0*/  HADD2.F32 R62, -RZ, R61.reuse.H0_H0 ;  /* 0x2000003dff3e7230 */ /* 0x100fe40000004100 */
[-C--:B------:R-:W-:Y:S01]  /*c900*/  FMUL.FTZ R79, R65, R67.reuse ;  /* 0x00000043414f7220 */ /* 0x080fe20000410000 */
[----:B------:R-:W-:Y:S01]  /*c910*/  HADD2.F32 R63, -RZ, R66.H0_H0 ;  /* 0x20000042ff3f7230 */ /* 0x000fe20000004100 */
[----:B------:R-:W-:Y:S01]  /*c920*/  F2FP.F16.E4M3.UNPACK_B R54, R54 ;  /* 0x00000036ff36723e */ /* 0x000fe200020006ff */
[----:B------:R-:W-:Y:S02]  /*c930*/  HADD2.F32 R64, -RZ, R64.H1_H1 ;  /* 0x30000040ff407230 */ /* 0x000fe40000004100 */
[----:B------:R-:W-:Y:S01]  /*c940*/  FMUL.FTZ R90, R62, R67 ;  /* 0x000000433e5a7220 */ /* 0x000fe20000410000 */
[----:B------:R-:W-:-:S02]  /*c950*/  HADD2.F32 R61, -RZ, R61.H1_H1 ;  /* 0x3000003dff3d7230 */ /* 0x000fc40000004100 */
[-C--:B------:R-:W-:Y:S01]  /*c960*/  FFMA.FTZ R88, R62, R63.reuse, -R79 ;  /* 0x0000003f3e587223 */ /* 0x080fe2000001084f */
[----:B------:R-:W-:Y:S02]  /*c970*/  HADD2.F32 R66, -RZ, R66.H1_H1 ;  /* 0x30000042ff427230 */ /* 0x000fe40000004100 */
[CC--:B------:R-:W-:Y:S01]  /*c980*/  FMUL.FTZ R62, R64.reuse, R76.reuse ;  /* 0x0000004c403e7220 */ /* 0x0c0fe20000410000 */
[----:B------:R-:W-:Y:S01]  /*c990*/  FFMA.FTZ R90, R65, R63, R90 ;  /* 0x0000003f415a7223 */ /* 0x000fe2000001005a */
[C---:B------:R-:W-:Y:S01]  /*c9a0*/  FMUL.FTZ R67, R61.reuse, R76 ;  /* 0x0000004c3d437220 */ /* 0x040fe20000410000 */
[----:B------:R-:W-:Y:S01]  /*c9b0*/  F2FP.F16.E4M3.UNPACK_B R165, R165 ;  /* 0x000000a5ffa5723e */ /* 0x000fe200020006ff */
[----:B------:R-:W-:Y:S01]  /*c9c0*/  FFMA.FTZ R89, R61, R66, -R62 ;  /* 0x000000423d597223 */ /* 0x000fe2000001083e */
[----:B------:R-:W-:Y:S01]  /*c9d0*/  F2FP.F16.E4M3.UNPACK_B R61, R46 ;  /* 0x0000002eff3d723e */ /* 0x000fe200020006ff */
[--C-:B------:R-:W-:Y:S02]  /*c9e0*/  HADD2.F32 R65, -RZ, R163.reuse.H0_H0 ;  /* 0x200000a3ff417230 */ /* 0x100fe40000004100 */
[----:B------:R-:W-:Y:S01]  /*c9f0*/  FFMA.FTZ R91, R64, R66, R67 ;  /* 0x00000042405b7223 */ /* 0x000fe20000010043 */
[----:B------:R-:W-:Y:S01]  /*ca00*/  HADD2.F32 R163, -RZ, R163.H1_H1 ;  /* 0x300000a3ffa37230 */ /* 0x000fe20000004100 */
[----:B------:R-:W-:Y:S01]  /*ca10*/  F2FP.SATFINITE.E4M3.F32.PACK_AB_MERGE_C R55, R58, R55, RZ ;  /* 0x000000373a37723e */ /* 0x000fe200048070ff */
[--C-:B------:R-:W-:Y:S01]  /*ca20*/  HADD2.F32 R62, -RZ, R61.reuse.H0_H0 ;  /* 0x2000003dff3e7230 */ /* 0x100fe20000004100 */
[----:B------:R-:W-:Y:S01]  /*ca30*/  F2FP.SATFINITE.E4M3.F32.PACK_AB_MERGE_C R57, R57, R56, RZ ;  /* 0x000000383939723e */ /* 0x000fe200048070ff */
[----:B------:R-:W-:Y:S01]  /*ca40*/  HADD2.F32 R46, -RZ, R54.H0_H0 ;  /* 0x20000036ff2e7230 */ /* 0x000fe20000004100 */
[----:B------:R-:W-:Y:S01]  /*ca50*/  F2FP.F16.E4M3.UNPACK_B R58, R52 ;  /* 0x00000034ff3a723e */ /* 0x000fe200020006ff */
[----:B------:R-:W-:-:S02]  /*ca60*/  HADD2.F32 R61, -RZ, R61.H1_H1 ;  /* 0x3000003dff3d7230 */ /* 0x000fc40000004100 */
[-C--:B------:R-:W-:Y:S01]  /*ca70*/  FMUL.FTZ R67, R62, R65.reuse ;  /* 0x000000413e437220 */ /* 0x080fe20000410000 */
[----:B------:R-:W-:Y:S02]  /*ca80*/  HADD2.F32 R54, -RZ, R54.H1_H1 ;  /* 0x30000036ff367230 */ /* 0x000fe40000004100 */
[----:B------:R-:W-:Y:S01]  /*ca90*/  FMUL.FTZ R65, R46, R65 ;  /* 0x000000412e417220 */ /* 0x000fe20000410000 */
[--C-:B------:R-:W-:Y:S02]  /*caa0*/  HADD2.F32 R63, -RZ, R165.reuse.H0_H0 ;  /* 0x200000a5ff3f7230 */ /* 0x100fe40000004100 */
[CC--:B------:R-:W-:Y:S01]  /*cab0*/  FMUL.FTZ R79, R61.reuse, R163.reuse ;  /* 0x000000a33d4f7220 */ /* 0x0c0fe20000410000 */
[----:B------:R-:W-:Y:S02]  /*cac0*/  HADD2.F32 R165, -RZ, R165.H1_H1 ;  /* 0x300000a5ffa57230 */ /* 0x000fe40000004100 */
[----:B------:R-:W-:Y:S01]  /*cad0*/  FMUL.FTZ R64, R54, R163 ;  /* 0x000000a336407220 */ /* 0x000fe20000410000 */
[----:B------:R-:W-:Y:S01]  /*cae0*/  F2FP.SATFINITE.E4M3.F32.PACK_AB_MERGE_C R56, R78, R59, R55 ;  /* 0x0000003b4e38723e */ /* 0x000fe20004807037 */
[-C--:B------:R-:W-:Y:S01]  /*caf0*/  FFMA.FTZ R67, R46, R63.reuse, -R67 ;  /* 0x0000003f2e437223 */ /* 0x080fe20000010843 */
[----:B------:R-:W-:Y:S01]  /*cb00*/  FFMA.FTZ R46, R62, R63, R65 ;  /* 0x0000003f3e2e7223 */ /* 0x000fe20000010041 */
[-C--:B------:R-:W-:Y:S01]  /*cb10*/  FFMA.FTZ R54, R54, R165.reuse, -R79 ;  /* 0x000000a536367223 */ /* 0x080fe2000001084f */
[----:B------:R-:W-:Y:S01]  /*cb20*/  FFMA.FTZ R165, R61, R165, R64 ;  /* 0x000000a53da57223 */ /* 0x000fe20000010040 */
[----:B------:R-:W-:-:S02]  /*cb30*/  F2FP.F16.E4M3.UNPACK_B R61, R45 ;  /* 0x0000002dff3d723e */ /* 0x000fc400020006ff */
[----:B------:R-:W-:Y:S02]  /*cb40*/  F2FP.F16.E4M3.UNPACK_B R65, R44 ;  /* 0x0000002cff41723e */ /* 0x000fe400020006ff */
[----:B------:R-:W-:Y:S01]  /*cb50*/  F2FP.SATFINITE.E4M3.F32.PACK_AB_MERGE_C R55, R77, R60, R57 ;  /* 0x0000003c4d37723e */ /* 0x000fe20004807039 */
[----:B------:R-:W-:Y:S01]  /*cb60*/  HADD2.F32 R59, -RZ, R61.H0_H0 ;  /* 0x2000003dff3b7230 */ /* 0x000fe20000004100 */
[----:B------:R-:W-:Y:S01]  /*cb70*/  F2FP.F16.E4M3.UNPACK_B R63, R42 ;  /* 0x0000002aff3f723e */ /* 0x000fe200020006ff */
[----:B------:R-:W-:Y:S01]  /*cb80*/  HADD2.F32 R60, -RZ, R65.H0_H0 ;  /* 0x20000041ff3c7230 */ /* 0x000fe20000004100 */
[----:B------:R-:W-:Y:S01]  /*cb90*/  F2FP.SATFINITE.E4M3.F32.PACK_AB_MERGE_C R88, R89, R88, RZ ;  /* 0x000000585958723e */ /* 0x000fe200048070ff */
[----:B------:R-:W-:Y:S01]  /*cba0*/  HADD2.F32 R57, -RZ, R58.H0_H0 ;  /* 0x2000003aff397230 */ /* 0x000fe20000004100 */
[----:B------:R-:W-:Y:S01]  /*cbb0*/  F2FP.F16.E4M3.UNPACK_B R42, R42.H1 ;  /* 0x0000002aff2a723e */ /* 0x000fe200030006ff */
[----:B------:R-:W-:Y:S02]  /*cbc0*/  HADD2.F32 R64, -RZ, R63.H0_H0 ;  /* 0x2000003fff407230 */ /* 0x000fe40000004100 */
[----:B------:R-:W-:Y:S01]  /*cbd0*/  FMUL.FTZ R66, R59, R60 ;  /* 0x0000003c3b427220 */ /* 0x000fe20000410000 */
[----:B------:R-:W-:-:S02]  /*cbe0*/  HADD2.F32 R62, -RZ, R61.H1_H1 ;  /* 0x3000003dff3e7230 */ /* 0x000fc40000004100 */
[C---:B------:R-:W-:Y:S01]  /*cbf0*/  FMUL.FTZ R76, R57.reuse, R60 ;  /* 0x0000003c394c7220 */ /* 0x040fe20000410000 */
[----:B------:R-:W-:Y:S01]  /*cc00*/  HADD2.F32 R65, -RZ, R65.H1_H1 ;  /* 0x30000041ff417230 */ /* 0x000fe20000004100 */
[----:B------:R-:W-:Y:S01]  /*cc10*/  F2FP.SATFINITE.E4M3.F32.PACK_AB_MERGE_C R54, R54, R67, R88 ;  /* 0x000000433636723e */ /* 0x000fe20004807058 */
[----:B------:R-:W-:Y:S02]  /*cc20*/  HADD2.F32 R60, -RZ, R58.H1_H1 ;  /* 0x3000003aff3c7230 */ /* 0x000fe40000004100 */
[-C--:B------:R-:W-:Y:S01]  /*cc30*/  FFMA.FTZ R57, R57, R64.reuse, -R66 ;  /* 0x0000004039397223 */ /* 0x080fe20000010842 */
[----:B------:R-:W-:Y:S01]  /*cc40*/  FFMA.FTZ R58, R59, R64, R76 ;  /* 0x000000403b3a7223 */ /* 0x000fe2000001004c */
[----:B------:R-:W-:Y:S02]  /*cc50*/  HADD2.F32 R63, -RZ, R63.H1_H1 ;  /* 0x3000003fff3f7230 */ /* 0x000fe40000004100 */
[-C--:B------:R-:W-:Y:S01]  /*cc60*/  FMUL.FTZ R67, R62, R65.reuse ;  /* 0x000000413e437220 */ /* 0x080fe20000410000 */
[----:B------:R-:W-:Y:S01]  /*cc70*/  FMUL.FTZ R65, R60, R65 ;  /* 0x000000413c417220 */ /* 0x000fe20000410000 */
[----:B------:R-:W-:-:S02]  /*cc80*/  F2FP.F16.E4M3.UNPACK_B R61, R45.H1 ;  /* 0x0000002dff3d723e */ /* 0x000fc400030006ff */
[----:B------:R-:W-:Y:S01]  /*cc90*/  F2FP.F16.E4M3.UNPACK_B R64, R44.H1 ;  /* 0x0000002cff40723e */ /* 0x000fe200030006ff */
[-C--:B------:R-:W-:Y:S01]  /*cca0*/  FFMA.FTZ R45, R62, R63.reuse, R65 ;  /* 0x0000003f3e2d7223 */ /* 0x080fe20000010041 */
[----:B------:R-:W-:Y:S01]  /*ccb0*/  F2FP.F16.E4M3.UNPACK_B R59, R52.H1 ;  /* 0x00000034ff3b723e */ /* 0x000fe200030006ff */
[----:B------:R-:W-:Y:S01]  /*ccc0*/  FFMA.FTZ R52, R60, R63, -R67 ;  /* 0x0000003f3c347223 */ /* 0x000fe20000010843 */
[----:B------:R-:W-:Y:S01]  /*ccd0*/  HADD2.F32 R60, -RZ, R61.H0_H0 ;  /* 0x2000003dff3c7230 */ /* 0x000fe20000004100 */
[----:B------:R-:W-:Y:S01]  /*cce0*/  F2FP.F16.E4M3.UNPACK_B R66, R40.H1 ;  /* 0x00000028ff42723e */ /* 0x000fe200030006ff */
[----:B------:R-:W-:Y:S01]  /*ccf0*/  HADD2.F32 R65, -RZ, R64.H0_H0 ;  /* 0x20000040ff417230 */ /* 0x000fe20000004100 */
[----:B------:R-:W-:Y:S01]  /*cd00*/  F2FP.SATFINITE.E4M3.F32.PACK_AB_MERGE_C R90, R91, R90, RZ ;  /* 0x0000005a5b5a723e */ /* 0x000fe200048070ff */
[----:B------:R-:W-:Y:S02]  /*cd10*/  HADD2.F32 R44, -RZ, R59.H0_H0 ;  /* 0x2000003bff2c7230 */ /* 0x000fe40000004100 */
[----:B------:R-:W-:-:S02]  /*cd20*/  HADD2.F32 R61, -RZ, R61.H1_H1 ;  /* 0x3000003dff3d7230 */ /* 0x000fc40000004100 */
[-C--:B------:R-:W-:Y:S01]  /*cd30*/  FMUL.FTZ R67, R60, R65.reuse ;  /* 0x000000413c437220 */ /* 0x080fe20000410000 */
[----:B------:R-:W-:Y:S02]  /*cd40*/  HADD2.F32 R64, -RZ, R64.H1_H1 ;  /* 0x30000040ff407230 */ /* 0x000fe40000004100 */
[----:B------:R-:W-:Y:S01]  /*cd50*/  FMUL.FTZ R65, R44, R65 ;  /* 0x000000412c417220 */ /* 0x000fe20000410000 */
[----:B------:R-:W-:Y:S01]  /*cd60*/  HADD2.F32 R59, -RZ, R59.H1_H1 ;  /* 0x3000003bff3b7230 */ /* 0x000fe20000004100 */
[----:B------:R-:W-:Y:S01]  /*cd70*/  F2FP.SATFINITE.E4M3.F32.PACK_AB_MERGE_C R46, R165, R46, R90 ;  /* 0x0000002ea52e723e */ /* 0x000fe2000480705a */
[--C-:B------:R-:W-:Y:S02]  /*cd80*/  HADD2.F32 R63, -RZ, R42.reuse.H0_H0 ;  /* 0x2000002aff3f7230 */ /* 0x100fe40000004100 */
[----:B------:R-:W-:Y:S02]  /*cd90*/  HADD2.F32 R62, -RZ, R42.H1_H1 ;  /* 0x3000002aff3e7230 */ /* 0x000fe40000004100 */
[-C--:B------:R-:W-:Y:S01]  /*cda0*/  FMUL.FTZ R42, R61, R64.reuse ;  /* 0x000000403d2a7220 */ /* 0x080fe20000410000 */
[C---:B------:R-:W-:Y:S01]  /*cdb0*/  FMUL.FTZ R64, R59.reuse, R64 ;  /* 0x000000403b407220 */ /* 0x040fe20000410000 */
[----:B------:R-:W-:Y:S01]  /*cdc0*/  FFMA.FTZ R78, R60, R63, R65 ;  /* 0x0000003f3c4e7223 */ /* 0x000fe20000010041 */
[----:B------:R-:W-:Y:S01]  /*cdd0*/  F2FP.F16.E4M3.UNPACK_B R65, R40 ;  /* 0x00000028ff41723e */ /* 0x000fe200020006ff */
[-C--:B------:R-:W-:Y:S01]  /*cde0*/  FFMA.FTZ R88, R59, R62.reuse, -R42 ;  /* 0x0000003e3b587223 */ /* 0x080fe2000001082a */
[----:B------:R-:W-:Y:S01]  /*cdf0*/  F2FP.F16.E4M3.UNPACK_B R59, R47 ;  /* 0x0000002fff3b723e */ /* 0x000fe200020006ff */
[----:B------:R-:W-:Y:S01]  /*ce00*/  FFMA.FTZ R79, R61, R62, R64 ;  /* 0x0000003e3d4f7223 */ /* 0x000fe20000010040 */
[----:B------:R-:W-:Y:S01]  /*ce10*/  F2FP.F16.E4M3.UNPACK_B R42, R43 ;  /* 0x0000002bff2a723e */ /* 0x000fe200020006ff */
[----:B------:R-:W-:Y:S01]  /*ce20*/  FFMA.FTZ R77, R44, R63, -R67 ;  /* 0x0000003f2c4d7223 */ /* 0x000fe20000010843 */
[----:B------:R-:W-:Y:S01]  /*ce30*/  F2FP.F16.E4M3.UNPACK_B R60, R47.H1 ;  /* 0x0000002fff3c723e */ /* 0x000fe200030006ff */
[----:B------:R-:W-:Y:S01]  /*ce40*/  HADD2.F32 R61, -RZ, R59.H0_H0 ;  /* 0x2000003bff3d7230 */ /* 0x000fe20000004100 */
[----:B------:R-:W-:Y:S01]  /*ce50*/  F2FP.F16.E4M3.UNPACK_B R62, R41 ;  /* 0x00000029ff3e723e */ /* 0x000fe200020006ff */
[----:B------:R-:W-:Y:S01]  /*ce60*/  HADD2.F32 R67, -RZ, R65.H0_H0 ;  /* 0x20000041ff437230 */ /* 0x000fe20000004100 */
[----:B------:R-:W-:Y:S01]  /*ce70*/  F2FP.F16.E4M3.UNPACK_B R43, R43.H1 ;  /* 0x0000002bff2b723e */ /* 0x000fe200030006ff */
[----:B------:R-:W-:Y:S01]  /*ce80*/  HADD2.F32 R44, -RZ, R42.H0_H0 ;  /* 0x2000002aff2c7230 */ /* 0x000fe20000004100 */
[----:B------:R-:W-:Y:S01]  /*ce90*/  F2FP.F16.E4M3.UNPACK_B R41, R41.H1 ;  /* 0x00000029ff29723e */ /* 0x000fe200030006ff */
[----:B------:R-:W-:-:S02]  /*cea0*/  HADD2.F32 R40, -RZ, R60.H0_H0 ;  /* 0x2000003cff287230 */ /* 0x000fc40000004100 */
[-C--:B------:R-:W-:Y:S01]  /*ceb0*/  FMUL.FTZ R89, R61, R67.reuse ;  /* 0x000000433d597220 */ /* 0x080fe20000410000 */
[----:B------:R-:W-:Y:S02]  /*cec0*/  HADD2.F32 R76, -RZ, R66.H0_H0 ;  /* 0x20000042ff4c7230 */ /* 0x000fe40000004100 */
[----:B------:R-:W-:Y:S01]  /*ced0*/  FMUL.FTZ R90, R44, R67 ;  /* 0x000000432c5a7220 */ /* 0x000fe20000410000 */
[----:B------:R-:W-:Y:S01]  /*cee0*/  HADD2.F32 R63, -RZ, R62.H0_H0 ;  /* 0x2000003eff3f7230 */ /* 0x000fe20000004100 */
[----:B------:R-:W-:Y:S01]  /*cef0*/  F2FP.SATFINITE.E4M3.F32.PACK_AB_MERGE_C R77, R88, R77, RZ ;  /* 0x0000004d584d723e */ /* 0x000fe200048070ff */
[----:B------:R-:W-:Y:S02]  /*cf00*/  HADD2.F32 R47, -RZ, R43.H0_H0 ;  /* 0x2000002bff2f7230 */ /* 0x000fe40000004100 */
[----:B------:R-:W-:Y:S01]  /*cf10*/  FMUL.FTZ R92, R40, R76 ;  /* 0x0000004c285c7220 */ /* 0x000fe20000410000 */
[----:B------:R-:W-:Y:S02]  /*cf20*/  HADD2.F32 R60, -RZ, R60.H1_H1 ;  /* 0x3000003cff3c7230 */ /* 0x000fe40000004100 */
[----:B------:R-:W-:Y:S01]  /*cf30*/  FFMA.FTZ R89, R44, R63, -R89 ;  /* 0x0000003f2c597223 */ /* 0x000fe20000010859 */
[----:B------:R-:W-:-:S02]  /*cf40*/  HADD2.F32 R66, -RZ, R66.H1_H1 ;  /* 0x30000042ff427230 */ /* 0x000fc40000004100 */
[----:B------:R-:W-:Y:S01]  /*cf50*/  FMUL.FTZ R67, R47, R76 ;  /* 0x0000004c2f437220 */ /* 0x000fe20000410000 */
[----:B------:R-:W-:Y:S02]  /*cf60*/  HADD2.F32 R43, -RZ, R43.H1_H1 ;  /* 0x3000002bff2b7230 */ /* 0x000fe40000004100 */
        /* <DEDUP_REMOVED lines=21> */
[----:B------:R-:W-:Y:S01]  /*d0c0*/  F2FP.SATFINITE.E4M3.F32.PACK_AB_MERGE_C R43, R42, R89, R43 ;  /* 0x000000592a2b723e */ /* 0x000fe2000480702b */
[----:B------:R-:W-:Y:S01]  /*d0d0*/  IMAD.MOV.U32 R42, RZ, RZ, R54 ;  /* 0x000000ffff2a7224 */ /* 0x000fe200078e0036 */
[----:B------:R-:W-:-:S02]  /*d0e0*/  F2FP.SATFINITE.E4M3.F32.PACK_AB_MERGE_C R41, R52, R57, R77 ;  /* 0x000000393429723e */ /* 0x000fc4000480704d */
[----:B------:R-:W-:Y:S02]  /*d0f0*/  F2FP.SATFINITE.E4M3.F32.PACK_AB_MERGE_C R45, R45, R58, R78 ;  /* 0x0000003a2d2d723e */ /* 0x000fe4000480704e */
[----:B------:R-:W-:Y:S02]  /*d100*/  F2FP.SATFINITE.E4M3.F32.PACK_AB_MERGE_C R47, R59, R90, R60 ;  /* 0x0000005a3b2f723e */ /* 0x000fe4000480703c */
[----:B------:R-:W-:-:S07]  /*d110*/  MOV R40, R56 ;  /* 0x0000003800287202 */ /* 0x000fce0000000f00 */
.L_x_502:
[----:B------:R-:W-:Y:S05]  /*d120*/  BSYNC B2 ;  /* 0x0000000000027941 */ /* 0x000fea0003800000 */
.L_x_501:
[----:B0-----:R0:W-:Y:S04]  /*d130*/  STG.E.128 desc[UR54][R48.64], R40 ;  /* 0x0000002830007986 */ /* 0x0011e8000c101d36 */
[----:B-1----:R0:W-:Y:S02]  /*d140*/  @!P2 STG.E.128 desc[UR54][R50.64], R44 ;  /* 0x0000002c3200a986 */ /* 0x0021e4000c101d36 */
.L_x_500:
[----:B------:R-:W-:Y:S05]  /*d150*/  BSYNC B1 ;  /* 0x0000000000017941 */ /* 0x000fea0003800000 */
.L_x_499:
        /* <DEDUP_REMOVED lines=15> */
[----:B------:R-:W-:-:S04]  /*d250*/  IADD3 R48, P4, R49, R126, RZ ;  /* 0x0000007e31307210 */ /* 0x000fc80007f9e0ff */
[----:B------:R-:W-:Y:S02]  /*d260*/  IADD3.X R49, R42, R127, RZ, P4, !PT ;  /* 0x0000007f2a317210 */ /* 0x000fe400027fe4ff */
[----:B------:R-:W-:-:S05]  /*d270*/  @!P2 IADD3 R50, P4, R51, R126, RZ ;  /* 0x0000007e3332a210 */ /* 0x000fca0007f9e0ff */
[----:B------:R-:W-:Y:S01]  /*d280*/  @!P2 IMAD.X R51, R40, 0x1, R127, P4 ;  /* 0x000000012833a824 */ /* 0x000fe200020e067f */
[----:B------:R-:W-:Y:S02]  /*d290*/  SHF.R.S32.HI R40, RZ, 0x1f, R41 ;  /* 0x0000001fff287819 */ /* 0x000fe40000011429 */
[----:B------:R-:W-:Y:S02]  /*d2a0*/  ISETP.GE.AND P4, PT, R169, R136, PT ;  /* 0x00000088a900720c */ /* 0x000fe40003f86270 */
        /* <DEDUP_REMOVED lines=8> */
[----:B------:R-:W-:-:S03]  /*d330*/  IMAD.IADD R41, R18, 0x1, R41 ;  /* 0x0000000112297824 */ /* 0x000fc600078e0229 */
[----:B------:R-:W-:-:S03]  /*d340*/  IADD3 R44, R18, R43, RZ ;  /* 0x0000002b122c7210 */ /* 0x000fc60007ffe0ff */
[----:B------:R-:W0:Y:S04]  /*d350*/  LDS.128 R40, [R41+0x1a400] ;  /* 0x01a4000029287984 */ /* 0x000e280000000c00 */
[----:B------:R-:W1:Y:S01]  /*d360*/  LDS.128 R44, [R44+0x1a400] ;  /* 0x01a400002c2c7984 */ /* 0x000e620000000c00 */
[----:B------:R-:W-:Y:S05]  /*d370*/  @P4 BRA `(.L_x_506) ;  /* 0x0000000c004c4947 */ /* 0x000fea0003800000 */
[----:B------:R-:W-:Y:S01]  /*d380*/  SHF.R.U32.HI R54, RZ, 0x8, R81 ;  /* 0x00000008ff367819 */ /* 0x000fe20000011651 */
[----:B0-----:R-:W-:Y:S01]  /*d390*/  IMAD.MOV.U32 R57, RZ, RZ, R40 ;  /* 0x000000ffff397224 */ /* 0x001fe200078e0028 */
[----:B------:R-:W-:Y:S01]  /*d3a0*/  LOP3.LUT R55, R81, 0xff0000ff, RZ, 0xc0, !PT ;  /* 0xff0000ff51377812 */ /* 0x000fe200078ec0ff */
[----:B-1----:R-:W-:Y:S01]  /*d3b0*/  IMAD.MOV.U32 R60, RZ, RZ, R44 ;  /* 0x000000ffff3c7224 */ /* 0x002fe200078e002c */
[----:B------:R-:W-:Y:S01]  /*d3c0*/  SHF.R.U32.HI R63, RZ, 0x8, R83 ;  /* 0x00000008ff3f7819 */ /* 0x000fe20000011653 */
[----:B------:R-:W-:Y:S01]  /*d3d0*/  IMAD.MOV.U32 R52, RZ, RZ, R41 ;  /* 0x000000ffff347224 */ /* 0x000fe200078e0029 */
[----:B------:R-:W-:Y:S01]  /*d3e0*/  SHF.L.U32 R40, R54, 0x8, RZ ;  /* 0x0000000836287819 */ /* 0x000fe200000006ff */
[----:B------:R-:W-:Y:S01]  /*d3f0*/  IMAD.MOV.U32 R54, RZ, RZ, R42 ;  /* 0x000000ffff367224 */ /* 0x000fe200078e002a */
[----:B------:R-:W-:Y:S02]  /*d400*/  SHF.R.U32.HI R58, RZ, 0x8, R71 ;  /* 0x00000008ff3a7819 */ /* 0x000fe40000011647 */
[----:B------:R-:W-:Y:S01]  /*d410*/  LOP3.LUT R55, R55, 0xff00, R40, 0xf8, !PT ;  /* 0x0000ff0037377812 */ /* 0x000fe200078ef828 */
[----:B------:R-:W-:Y:S01]  /*d420*/  IMAD.SHL.U32 R40, R63, 0x100, RZ ;  /* 0x000001003f287824 */ /* 0x000fe200078e00ff */
[----:B------:R-:W-:-:S02]  /*d430*/  SHF.R.U32.HI R66, RZ, 0x10, R81 ;  /* 0x00000010ff427819 */ /* 0x000fc40000011651 */
[----:B------:R-:W-:Y:S02]  /*d440*/  SHF.R.U32.HI R64, RZ, 0x10, R83 ;  /* 0x00000010ff407819 */ /* 0x000fe40000011653 */
[----:B------:R-:W-:Y:S01]  /*d450*/  LOP3.LUT R59, R83, 0xff0000ff, RZ, 0xc0, !PT ;  /* 0xff0000ff533b7812 */ /* 0x000fe200078ec0ff */
[----:B------:R-:W-:Y:S01]  /*d460*/  IMAD.U32 R42, R66, 0x10000, RZ ;  /* 0x00010000422a7824 */ /* 0x000fe200078e00ff */
[----:B------:R-:W-:Y:S02]  /*d470*/  SHF.R.U32.HI R62, RZ, 0x8, R69 ;  /* 0x00000008ff3e7819 */ /* 0x000fe40000011645 */
[----:B------:R-:W-:Y:S02]  /*d480*/  LOP3.LUT R61, R71, 0xff0000ff, RZ, 0xc0, !PT ;  /* 0xff0000ff473d7812 */ /* 0x000fe400078ec0ff */
[----:B------:R-:W-:Y:S01]  /*d490*/  SHF.L.U32 R44, R58, 0x8, RZ ;  /* 0x000000083a2c7819 */ /* 0x000fe200000006ff */
[----:B------:R-:W-:Y:S01]  /*d4a0*/  IMAD.SHL.U32 R41, R62, 0x100, RZ ;  /* 0x000001003e297824 */ /* 0x000fe200078e00ff */
[----:B------:R-:W-:Y:S01]  /*d4b0*/  LOP3.LUT R59, R59, 0xff00, R40, 0xf8, !PT ;  /* 0x0000ff003b3b7812 */ /* 0x000fe200078ef828 */
[----:B------:R-:W-:Y:S01]  /*d4c0*/  IMAD.U32 R40, R64, 0x10000, RZ ;  /* 0x0001000040287824 */ /* 0x000fe200078e00ff */
[----:B------:R-:W-:-:S02]  /*d4d0*/  LOP3.LUT R66, R61, 0xff00, R44, 0xf8, !PT ;  /* 0x0000ff003d427812 */ /* 0x000fc400078ef82c */
[----:B------:R-:W-:Y:S02]  /*d4e0*/  LOP3.LUT R56, R69, 0xff0000ff, RZ, 0xc0, !PT ;  /* 0xff0000ff45387812 */ /* 0x000fe400078ec0ff */
[----:B------:R-:W-:Y:S02]  /*d4f0*/  F2FP.F16.E4M3.UNPACK_B R64, R154.H1 ;  /* 0x0000009aff40723e */ /* 0x000fe400030006ff */
[----:B------:R-:W-:Y:S02]  /*d500*/  F2FP.F16.E4M3.UNPACK_B R61, R60.H1 ;  /* 0x0000003cff3d723e */ /* 0x000fe400030006ff */
[----:B------:R-:W-:Y:S02]  /*d510*/  F2FP.F16.E4M3.UNPACK_B R58, R57.H1 ;  /* 0x00000039ff3a723e */ /* 0x000fe400030006ff */
[----:B------:R-:W-:Y:S02]  /*d520*/  LOP3.LUT R40, R59, 0xff0000, R40, 0xf8, !PT ;  /* 0x00ff00003b287812 */ /* 0x000fe400078ef828 */
[----:B------:R-:W-:-:S02]  /*d530*/  SHF.R.U32.HI R67, RZ, 0x10, R69 ;  /* 0x00000010ff437819 */ /* 0x000fc40000011645 */
[----:B------:R-:W-:Y:S01]  /*d540*/  LOP3.LUT R63, R56, 0xff00, R41, 0xf8, !PT ;  /* 0x0000ff00383f7812 */ /* 0x000fe200078ef829 */
[----:B------:R-:W-:Y:S01]  /*d550*/  HADD2.F32 R41, -RZ, R64.H0_H0 ;  /* 0x20000040ff297230 */ /* 0x000fe20000004100 */
[----:B------:R-:W-:Y:S01]  /*d560*/  LOP3.LUT R42, R55, 0xff0000, R42, 0xf8, !PT ;  /* 0x00ff0000372a7812 */ /* 0x000fe200078ef82a */
[----:B------:R-:W-:Y:S01]  /*d570*/  HADD2.F32 R56, -RZ, R61.H0_H0 ;  /* 0x2000003dff387230 */ /* 0x000fe20000004100 */
[----:B------:R-:W-:Y:S01]  /*d580*/  F2FP.F16.E4M3.UNPACK_B R59, R156.H1 ;  /* 0x0000009cff3b723e */ /* 0x000fe200030006ff */
[----:B------:R-:W-:Y:S01]  /*d590*/  HADD2.F32 R55, -RZ, R58.H0_H0 ;  /* 0x2000003aff377230 */ /* 0x000fe20000004100 */
[----:B------:R-:W-:Y:S01]  /*d5a0*/  SHF.R.U32.HI R65, RZ, 0x10, R71 ;  /* 0x00000010ff417819 */ /* 0x000fe20000011647 */
[----:B------:R-:W-:Y:S02]  /*d5b0*/  IMAD.U32 R44, R67, 0x10000, RZ ;  /* 0x00010000432c7824 */ /* 0x000fe400078e00ff */
[-C--:B------:R-:W-:Y:S01]  /*d5c0*/  FMUL.FTZ R68, R56, R41.reuse ;  /* 0x0000002938447220 */ /* 0x080fe20000410000 */
[--C-:B------:R-:W-:Y:S01]  /*d5d0*/  HADD2.F32 R62, -RZ, R59.reuse.H0_H0 ;  /* 0x2000003bff3e7230 */ /* 0x100fe20000004100 */
[----:B------:R-:W-:Y:S01]  /*d5e0*/  SHF.L.U32 R65, R65, 0x10, RZ ;  /* 0x0000001041417819 */ /* 0x000fe200000006ff */
[----:B------:R-:W-:Y:S01]  /*d5f0*/  FMUL.FTZ R67, R55, R41 ;  /* 0x0000002937437220 */ /* 0x000fe20000410000 */
[----:B------:R-:W-:Y:S01]  /*d600*/  LOP3.LUT R44, R63, 0xff0000, R44, 0xf8, !PT ;  /* 0x00ff00003f2c7812 */ /* 0x000fe200078ef82c */
[----:B------:R-:W-:Y:S01]  /*d610*/  HADD2.F32 R63, -RZ, R59.H1_H1 ;  /* 0x3000003bff3f7230 */ /* 0x000fe20000004100 */
[----:B------:R-:W-:Y:S01]  /*d620*/  LOP3.LUT R41, R66, 0xff0000, R65, 0xf8, !PT ;  /* 0x00ff000042297812 */ /* 0x000fe200078ef841 */
[-C--:B------:R-:W-:Y:S01]  /*d630*/  FFMA.FTZ R55, R55, R62.reuse, -R68 ;  /* 0x0000003e37377223 */ /* 0x080fe20000010844 */
[----:B------:R-:W-:Y:S01]  /*d640*/  FFMA.FTZ R56, R56, R62, R67 ;  /* 0x0000003e38387223 */ /* 0x000fe20000010043 */
[----:B------:R-:W-:Y:S01]  /*d650*/  HADD2.F32 R65, -RZ, R64.H1_H1 ;  /* 0x30000040ff417230 */ /* 0x000fe20000004100 */
[----:B------:R-:W-:Y:S01]  /*d660*/  F2FP.F16.E4M3.UNPACK_B R154, R154 ;  /* 0x0000009aff9a723e */ /* 0x000fe200020006ff */
[----:B------:R-:W-:Y:S01]  /*d670*/  HADD2.F32 R62, -RZ, R61.H1_H1 ;  /* 0x3000003dff3e7230 */ /* 0x000fe20000004100 */
[----:B------:R-:W-:Y:S01]  /*d680*/  F2FP.F16.E4M3.UNPACK_B R60, R60 ;  /* 0x0000003cff3c723e */ /* 0x000fe200020006ff */
[----:B------:R-:W-:Y:S01]  /*d690*/  HADD2.F32 R59, -RZ, R58.H1_H1 ;  /* 0x3000003aff3b7230 */ /* 0x000fe20000004100 */
[----:B------:R-:W-:Y:S01]  /*d6a0*/  F2FP.F16.E4M3.UNPACK_B R57, R57 ;  /* 0x00000039ff39723e */ /* 0x000fe200020006ff */
[----:B------:R-:W-:-:S02]  /*d6b0*/  HADD2.F32 R64, -RZ, R154.H0_H0 ;  /* 0x2000009aff407230 */ /* 0x000fc40000004100 */
[CC--:B------:R-:W-:Y:S01]  /*d6c0*/  FMUL.FTZ R66, R62.reuse, R65.reuse ;  /* 0x000000413e427220 */ /* 0x0c0fe20000410000 */
[----:B------:R-:W-:Y:S01]  /*d6d0*/  F2FP.F16.E4M3.UNPACK_B R156, R156 ;  /* 0x0000009cff9c723e */ /* 0x000fe200020006ff */
[C---:B------:R-:W-:Y:S01]  /*d6e0*/  FMUL.FTZ R65, R59.reuse, R65 ;  /* 0x000000413b417220 */ /* 0x040fe20000410000 */
[----:B------:R-:W-:Y:S02]  /*d6f0*/  HADD2.F32 R61, -RZ, R60.H0_H0 ;  /* 0x2000003cff3d7230 */ /* 0x000fe40000004100 */
[-C--:B------:R-:W-:Y:S01]  /*d700*/  FFMA.FTZ R70, R59, R63.reuse, -R66 ;  /* 0x0000003f3b467223 */ /* 0x080fe20000010842 */
[----:B------:R-:W-:Y:S02]  /*d710*/  HADD2.F32 R58, -RZ, R57.H0_H0 ;  /* 0x20000039ff3a7230 */ /* 0x000fe40000004100 */
[----:B------:R-:W-:Y:S01]  /*d720*/  FFMA.FTZ R69, R62, R63, R65 ;  /* 0x0000003f3e457223 */ /* 0x000fe20000010041 */
[----:B------:R-:W-:Y:S02]  /*d730*/  HADD2.F32 R59, -RZ, R156.H0_H0 ;  /* 0x2000009cff3b7230 */ /* 0x000fe40000004100 */
[----:B------:R-:W-:Y:S01]  /*d740*/  FMUL.FTZ R63, R61, R64 ;  /* 0x000000403d3f7220 */ /* 0x000fe20000410000 */
[----:B------:R-:W-:-:S02]  /*d750*/  HADD2.F32 R154, -RZ, R154.H1_H1 ;  /* 0x3000009aff9a7230 */ /* 0x000fc40000004100 */
[C---:B------:R-:W-:Y:S01]  /*d760*/  FMUL.FTZ R64, R58.reuse, R64 ;  /* 0x000000403a407220 */ /* 0x040fe20000410000 */
[----:B------:R-:W-:Y:S02]  /*d770*/  HADD2.F32 R60, -RZ, R60.H1_H1 ;  /* 0x3000003cff3c7230 */ /* 0x000fe40000004100 */
        /* <DEDUP_REMOVED lines=16> */
[----:B------:R-:W-:Y:S02]  /*d880*/  HADD2.F32 R58, -RZ, R57.H0_H0 ;  /* 0x20000039ff3a7230 */ /* 0x000fe40000004100 */
[-C--:B------:R-:W-:Y:S01]  /*d890*/  FMUL.FTZ R71, R61, R63.reuse ;  /* 0x0000003f3d477220 */ /* 0x080fe20000410000 */
[----:B------:R-:W-:Y:S01]  /*d8a0*/  HADD2.F32 R60, -RZ, R62.H0_H0 ;  /* 0x2000003eff3c7230 */ /* 0x000fe20000004100 */
[----:B------:R-:W-:Y:S01]  /*d8b0*/  F2FP.F16.E4M3.UNPACK_B R54, R54 ;  /* 0x00000036ff36723e */ /* 0x000fe200020006ff */
[----:B------:R-:W-:Y:S02]  /*d8c0*/  HADD2.F32 R59, -RZ, R59.H1_H1 ;  /* 0x3000003bff3b7230 */ /* 0x000fe40000004100 */
[----:B------:R-:W-:Y:S01]  /*d8d0*/  FMUL.FTZ R78, R58, R63 ;  /* 0x0000003f3a4e7220 */ /* 0x000fe20000410000 */
[----:B------:R-:W-:-:S02]  /*d8e0*/  HADD2.F32 R57, -RZ, R57.H1_H1 ;  /* 0x30000039ff397230 */ /* 0x000fc40000004100 */
[----:B------:R-:W-:Y:S01]  /*d8f0*/  FFMA.FTZ R76, R58, R60, -R71 ;  /* 0x0000003c3a4c7223 */ /* 0x000fe20000010847 */
[----:B------:R-:W-:Y:S02]  /*d900*/  HADD2.F32 R62, -RZ, R62.H1_H1 ;  /* 0x3000003eff3e7230 */ /* 0x000fe40000004100 */
[----:B------:R-:W-:Y:S01]  /*d910*/  FMUL.FTZ R58, R59, R64 ;  /* 0x000000403b3a7220 */ /* 0x000fe20000410000 */
[----:B------:R-:W-:Y:S01]  /*d920*/  FFMA.FTZ R78, R61, R60, R78 ;  /* 0x0000003c3d4e7223 */ /* 0x000fe2000001004e */
[C---:B------:R-:W-:Y:S01]  /*d930*/  FMUL.FTZ R64, R57.reuse, R64 ;  /* 0x0000004039407220 */ /* 0x040fe20000410000 */
[----:B------:R-:W-:Y:S01]  /*d940*/  F2FP.F16.E4M3.UNPACK_B R157, R157 ;  /* 0x0000009dff9d723e */ /* 0x000fe200020006ff */
[----:B------:R-:W-:Y:S01]  /*d950*/  FFMA.FTZ R77, R57, R62, -R58 ;  /* 0x0000003e394d7223 */ /* 0x000fe2000001083a */
[----:B------:R-:W-:Y:S01]  /*d960*/  F2FP.F16.E4M3.UNPACK_B R57, R46 ;  /* 0x0000002eff39723e */ /* 0x000fe200020006ff */
[----:B------:R-:W-:Y:S02]  /*d970*/  HADD2.F32 R61, -RZ, R155.H0_H0 ;  /* 0x2000009bff3d7230 */ /* 0x000fe40000004100 */
[----:B------:R-:W-:Y:S01]  /*d980*/  FFMA.FTZ R79, R59, R62, R64 ;  /* 0x0000003e3b4f7223 */ /* 0x000fe20000010040 */
[----:B------:R-:W-:Y:S01]  /*d990*/  HADD2.F32 R46, -RZ, R54.H0_H0 ;  /* 0x20000036ff2e7230 */ /* 0x000fe20000004100 */
[----:B------:R-:W-:Y:S01]  /*d9a0*/  F2FP.SATFINITE.E4M3.F32.PACK_AB_MERGE_C R55, R70, R55, RZ ;  /* 0x000000374637723e */ /* 0x000fe200048070ff */
[----:B------:R-:W-:Y:S01]  /*d9b0*/  HADD2.F32 R58, -RZ, R57.H0_H0 ;  /* 0x20000039ff3a7230 */ /* 0x000fe20000004100 */
[----:B------:R-:W-:Y:S01]  /*d9c0*/  F2FP.F16.E4M3.UNPACK_B R64, R44 ;  /* 0x0000002cff40723e */ /* 0x000fe200020006ff */
[----:B------:R-:W-:Y:S01]  /*d9d0*/  HADD2.F32 R59, -RZ, R157.H0_H0 ;  /* 0x2000009dff3b7230 */ /* 0x000fe20000004100 */
[----:B------:R-:W-:Y:S01]  /*d9e0*/  F2FP.SATFINITE.E4M3.F32.PACK_AB_MERGE_C R69, R69, R56, RZ ;  /* 0x000000384545723e */ /* 0x000fe200048070ff */
[----:B------:R-:W-:-:S02]  /*d9f0*/  HADD2.F32 R155, -RZ, R155.H1_H1 ;  /* 0x3000009bff9b7230 */ /* 0x000fc40000004100 */
[-C--:B------:R-:W-:Y:S01]  /*da00*/  FMUL.FTZ R63, R58, R61.reuse ;  /* 0x0000003d3a3f7220 */ /* 0x080fe20000410000 */
[----:B------:R-:W-:Y:S02]  /*da10*/  HADD2.F32 R57, -RZ, R57.H1_H1 ;  /* 0x30000039ff397230 */ /* 0x000fe40000004100 */
[C---:B------:R-:W-:Y:S01]  /*da20*/  FMUL.FTZ R61, R46.reuse, R61 ;  /* 0x0000003d2e3d7220 */ /* 0x040fe20000410000 */
[----:B------:R-:W-:Y:S02]  /*da30*/  HADD2.F32 R54, -RZ, R54.H1_H1 ;  /* 0x30000036ff367230 */ /* 0x000fe40000004100 */
[----:B------:R-:W-:Y:S01]  /*da40*/  FFMA.FTZ R63, R46, R59, -R63 ;  /* 0x0000003b2e3f7223 */ /* 0x000fe2000001083f */
[----:B------:R-:W-:Y:S02]  /*da50*/  HADD2.F32 R157, -RZ, R157.H1_H1 ;  /* 0x3000009dff9d7230 */ /* 0x000fe40000004100 */
[C---:B------:R-:W-:Y:S01]  /*da60*/  FMUL.FTZ R71, R57.reuse, R155 ;  /* 0x0000009b39477220 */ /* 0x040fe20000410000 */
[----:B------:R-:W-:Y:S01]  /*da70*/  FFMA.FTZ R46, R58, R59, R61 ;  /* 0x0000003b3a2e7223 */ /* 0x000fe2000001003d */
[C---:B------:R-:W-:Y:S01]  /*da80*/  FMUL.FTZ R60, R54.reuse, R155 ;  /* 0x0000009b363c7220 */ /* 0x040fe20000410000 */
[----:B------:R-:W-:Y:S01]  /*da90*/  F2FP.F16.E4M3.UNPACK_B R59, R45 ;  /* 0x0000002dff3b723e */ /* 0x000fe200020006ff */
[-C--:B------:R-:W-:Y:S01]  /*daa0*/  FFMA.FTZ R54, R54, R157.reuse, -R71 ;  /* 0x0000009d36367223 */ /* 0x080fe20000010847 */
[----:B------:R-:W-:Y:S01]  /*dab0*/  F2FP.F16.E4M3.UNPACK_B R58, R52 ;  /* 0x00000034ff3a723e */ /* 0x000fe200020006ff */
[----:B------:R-:W-:Y:S01]  /*dac0*/  FFMA.FTZ R157, R57, R157, R60 ;  /* 0x0000009d399d7223 */ /* 0x000fe2000001003c */
[----:B------:R-:W-:Y:S01]  /*dad0*/  F2FP.SATFINITE.E4M3.F32.PACK_AB_MERGE_C R56, R68, R65, R55 ;  /* 0x000000414438723e */ /* 0x000fe20004807037 */
[--C-:B------:R-:W-:Y:S01]  /*dae0*/  HADD2.F32 R60, -RZ, R59.reuse.H0_H0 ;  /* 0x2000003bff3c7230 */ /* 0x100fe20000004100 */
[----:B------:R-:W-:Y:S01]  /*daf0*/  F2FP.SATFINITE.E4M3.F32.PACK_AB_MERGE_C R76, R77, R76, RZ ;  /* 0x0000004c4d4c723e */ /* 0x000fe200048070ff */
[----:B------:R-:W-:Y:S01]  /*db00*/  HADD2.F32 R65, -RZ, R64.H0_H0 ;  /* 0x20000040ff417230 */ /* 0x000fe20000004100 */
[----:B------:R-:W-:Y:S01]  /*db10*/  F2FP.F16.E4M3.UNPACK_B R62, R42 ;  /* 0x0000002aff3e723e */ /* 0x000fe200020006ff */
[----:B------:R-:W-:Y:S01]  /*db20*/  HADD2.F32 R57, -RZ, R58.H0_H0 ;  /* 0x2000003aff397230 */ /* 0x000fe20000004100 */
[----:B------:R-:W-:Y:S01]  /*db30*/  F2FP.SATFINITE.E4M3.F32.PACK_AB_MERGE_C R55, R67, R66, R69 ;  /* 0x000000424337723e */ /* 0x000fe20004807045 */
[----:B------:R-:W-:Y:S01]  /*db40*/  HADD2.F32 R61, -RZ, R59.H1_H1 ;  /* 0x3000003bff3d7230 */ /* 0x000fe20000004100 */
[----:B------:R-:W-:Y:S01]  /*db50*/  F2FP.SATFINITE.E4M3.F32.PACK_AB_MERGE_C R54, R54, R63, R76 ;  /* 0x0000003f3636723e */ /* 0x000fe2000480704c */
[----:B------:R-:W-:-:S02]  /*db60*/  HADD2.F32 R63, -RZ, R62.H0_H0 ;  /* 0x2000003eff3f7230 */ /* 0x000fc40000004100 */
[CC--:B------:R-:W-:Y:S01]  /*db70*/  FMUL.FTZ R66, R60.reuse, R65.reuse ;  /* 0x000000413c427220 */ /* 0x0c0fe20000410000 */
[----:B------:R-:W-:Y:S01]  /*db80*/  FMUL.FTZ R65, R57, R65 ;  /* 0x0000004139417220 */ /* 0x000fe20000410000 */
[----:B------:R-:W-:Y:S01]  /*db90*/  HADD2.F32 R64, -RZ, R64.H1_H1 ;  /* 0x30000040ff407230 */ /* 0x000fe20000004100 */
[----:B------:R-:W-:Y:S01]  /*dba0*/  F2FP.F16.E4M3.UNPACK_B R52, R52.H1 ;  /* 0x00000034ff34723e */ /* 0x000fe200030006ff */
        /* <DEDUP_REMOVED lines=9> */
[----:B------:R-:W-:Y:S01]  /*dc40*/  FFMA.FTZ R67, R61, R62, R64 ;  /* 0x0000003e3d437223 */ /* 0x000fe20000010040 */
[----:B------:R-:W-:-:S02]  /*dc50*/  HADD2.F32 R44, -RZ, R52.H0_H0 ;  /* 0x20000034ff2c7230 */ /* 0x000fc40000004100 */
[----:B------:R-:W-:Y:S01]  /*dc60*/  FFMA.FTZ R57, R57, R63, -R66 ;  /* 0x0000003f39397223 */ /* 0x000fe20000010842 */
[--C-:B------:R-:W-:Y:S01]  /*dc70*/  HADD2.F32 R59, -RZ, R45.reuse.H0_H0 ;  /* 0x2000002dff3b7230 */ /* 0x100fe20000004100 */
[----:B------:R-:W-:Y:S01]  /*dc80*/  F2FP.SATFINITE.E4M3.F32.PACK_AB_MERGE_C R78, R79, R78, RZ ;  /* 0x0000004e4f4e723e */ /* 0x000fe200048070ff */
[--C-:B------:R-:W-:Y:S02]  /*dc90*/  HADD2.F32 R61, -RZ, R60.reuse.H0_H0 ;  /* 0x2000003cff3d7230 */ /* 0x100fe40000004100 */
[----:B------:R-:W-:Y:S01]  /*dca0*/  HADD2.F32 R45, -RZ, R45.H1_H1 ;  /* 0x3000002dff2d7230 */ /* 0x000fe20000004100 */
[----:B------:R-:W-:Y:S01]  /*dcb0*/  F2FP.SATFINITE.E4M3.F32.PACK_AB_MERGE_C R46, R157, R46, R78 ;  /* 0x0000002e9d2e723e */ /* 0x000fe2000480704e */
[----:B------:R-:W-:Y:S02]  /*dcc0*/  HADD2.F32 R62, -RZ, R60.H1_H1 ;  /* 0x3000003cff3e7230 */ /* 0x000fe40000004100 */
[-C--:B------:R-:W-:Y:S01]  /*dcd0*/  FMUL.FTZ R63, R59, R61.reuse ;  /* 0x0000003d3b3f7220 */ /* 0x080fe20000410000 */
[----:B------:R-:W-:Y:S01]  /*dce0*/  FMUL.FTZ R64, R44, R61 ;  /* 0x0000003d2c407220 */ /* 0x000fe20000410000 */
[----:B------:R-:W-:-:S02]  /*dcf0*/  HADD2.F32 R52, -RZ, R52.H1_H1 ;  /* 0x30000034ff347230 */ /* 0x000fc40000004100 */
[--C-:B------:R-:W-:Y:S02]  /*dd00*/  HADD2.F32 R60, -RZ, R42.reuse.H0_H0 ;  /* 0x2000002aff3c7230 */ /* 0x100fe40000004100 */
[-C--:B------:R-:W-:Y:S01]  /*dd10*/  FMUL.FTZ R65, R45, R62.reuse ;  /* 0x0000003e2d417220 */ /* 0x080fe20000410000 */
[----:B------:R-:W-:Y:S02]  /*dd20*/  HADD2.F32 R61, -RZ, R42.H1_H1 ;  /* 0x3000002aff3d7230 */ /* 0x000fe40000004100 */
[----:B------:R-:W-:Y:S01]  /*dd30*/  FMUL.FTZ R62, R52, R62 ;  /* 0x0000003e343e7220 */ /* 0x000fe20000410000 */
[----:B------:R-:W-:Y:S01]  /*dd40*/  F2FP.F16.E4M3.UNPACK_B R42, R43 ;  /* 0x0000002bff2a723e */ /* 0x000fe200020006ff */
[-C--:B------:R-:W-:Y:S01]  /*dd50*/  FFMA.FTZ R69, R44, R60.reuse, -R63 ;  /* 0x0000003c2c457223 */ /* 0x080fe2000001083f */
[----:B------:R-:W-:Y:S01]  /*dd60*/  FFMA.FTZ R70, R59, R60, R64 ;  /* 0x0000003c3b467223 */ /* 0x000fe20000010040 */
[----:B------:R-:W-:Y:S01]  /*dd70*/  FFMA.FTZ R76, R52, R61, -R65 ;  /* 0x0000003d344c7223 */ /* 0x000fe20000010841 */
[----:B------:R-:W-:Y:S01]  /*dd80*/  F2FP.F16.E4M3.UNPACK_B R52, R47 ;  /* 0x0000002fff34723e */ /* 0x000fe200020006ff */
[----:B------:R-:W-:Y:S01]  /*dd90*/  FFMA.FTZ R71, R45, R61, R62 ;  /* 0x0000003d2d477223 */ /* 0x000fe2000001003e */
[----:B------:R-:W-:Y:S01]  /*dda0*/  F2FP.F16.E4M3.UNPACK_B R63, R41 ;  /* 0x00000029ff3f723e */ /* 0x000fe200020006ff */
[----:B------:R-:W-:Y:S01]  /*ddb0*/  HADD2.F32 R44, -RZ, R42.H0_H0 ;  /* 0x2000002aff2c7230 */ /* 0x000fe20000004100 */
[----:B------:R-:W-:Y:S01]  /*ddc0*/  F2FP.F16.E4M3.UNPACK_B R43, R43.H1 ;  /* 0x0000002bff2b723e */ /* 0x000fe200030006ff */
[----:B------:R-:W-:Y:S01]  /*ddd0*/  HADD2.F32 R59, -RZ, R52.H0_H0 ;  /* 0x20000034ff3b7230 */ /* 0x000fe20000004100 */
[----:B------:R-:W-:Y:S01]  /*dde0*/  F2FP.F16.E4M3.UNPACK_B R64, R41.H1 ;  /* 0x00000029ff40723e */ /* 0x000fe200030006ff */
[----:B------:R-:W-:Y:S01]  /*ddf0*/  HADD2.F32 R65, -RZ, R63.H0_H0 ;  /* 0x2000003fff417230 */ /* 0x000fe20000004100 */
[----:B------:R-:W-:Y:S01]  /*de00*/  F2FP.F16.E4M3.UNPACK_B R47, R47.H1 ;  /* 0x0000002fff2f723e */ /* 0x000fe200030006ff */
[----:B------:R-:W-:Y:S01]  /*de10*/  HADD2.F32 R45, -RZ, R43.H0_H0 ;  /* 0x2000002bff2d7230 */ /* 0x000fe20000004100 */
[-C--:B------:R-:W-:Y:S01]  /*de20*/  F2FP.F16.E4M3.UNPACK_B R60, R40.reuse.H1 ;  /* 0x00000028ff3c723e */ /* 0x080fe200030006ff */
[----:B------:R-:W-:Y:S01]  /*de30*/  HADD2.F32 R66, -RZ, R64.H0_H0 ;  /* 0x20000040ff427230 */ /* 0x000fe20000004100 */
[----:B------:R-:W-:Y:S01]  /*de40*/  F2FP.F16.E4M3.UNPACK_B R41, R40 ;  /* 0x00000028ff29723e */ /* 0x000fe200020006ff */
[----:B------:R-:W-:-:S02]  /*de50*/  HADD2.F32 R40, -RZ, R47.H0_H0 ;  /* 0x2000002fff287230 */ /* 0x000fc40000004100 */
[-C--:B------:R-:W-:Y:S01]  /*de60*/  FMUL.FTZ R77, R59, R65.reuse ;  /* 0x000000413b4d7220 */ /* 0x080fe20000410000 */
[----:B------:R-:W-:Y:S02]  /*de70*/  HADD2.F32 R62, -RZ, R60.H0_H0 ;  /* 0x2000003cff3e7230 */ /* 0x000fe40000004100 */
[----:B------:R-:W-:Y:S01]  /*de80*/  FMUL.FTZ R78, R44, R65 ;  /* 0x000000412c4e7220 */ /* 0x000fe20000410000 */
[-C--:B------:R-:W-:Y:S01]  /*de90*/  FMUL.FTZ R65, R45, R66.reuse ;  /* 0x000000422d417220 */ /* 0x080fe20000410000 */
[----:B------:R-:W-:Y:S02]  /*dea0*/  HADD2.F32 R47, -RZ, R47.H1_H1 ;  /* 0x3000002fff2f7230 */ /* 0x000fe40000004100 */
[C---:B------:R-:W-:Y:S01]  /*deb0*/  FMUL.FTZ R80, R40.reuse, R66 ;  /* 0x0000004228507220 */ /* 0x040fe20000410000 */
[----:B------:R-:W-:Y:S02]  /*dec0*/  HADD2.F32 R64, -RZ, R64.H1_H1 ;  /* 0x30000040ff407230 */ /* 0x000fe40000004100 */
[----:B------:R-:W-:Y:S01]  /*ded0*/  FFMA.FTZ R65, R40, R62, R65 ;  /* 0x0000003e28417223 */ /* 0x000fe20000010041 */
[----:B------:R-:W-:-:S02]  /*dee0*/  HADD2.F32 R43, -RZ, R43.H1_H1 ;  /* 0x3000002bff2b7230 */ /* 0x000fc40000004100 */
[----:B------:R-:W-:Y:S01]  /*def0*/  FFMA.FTZ R80, R45, R62, -R80 ;  /* 0x0000003e2d507223 */ /* 0x000fe20000010850 */
[----:B------:R-:W-:Y:S02]  /*df00*/  HADD2.F32 R52, -RZ, R52.H1_H1 ;  /* 0x30000034ff347230 */ /* 0x000fe40000004100 */
[-C--:B------:R-:W-:Y:S01]  /*df10*/  FMUL.FTZ R40, R47, R64.reuse ;  /* 0x000000402f287220 */ /* 0x080fe20000410000 */
[----:B------:R-:W-:Y:S02]  /*df20*/  HADD2.F32 R63, -RZ, R63.H1_H1 ;  /* 0x3000003fff3f7230 */ /* 0x000fe40000004100 */
[----:B------:R-:W-:Y:S01]  /*df30*/  FMUL.FTZ R64, R43, R64 ;  /* 0x000000402b407220 */ /* 0x000fe20000410000 */
[----:B------:R-:W-:Y:S01]  /*df40*/  HADD2.F32 R60, -RZ, R60.H1_H1 ;  /* 0x3000003cff3c7230 */ /* 0x000fe20000004100 */
[----:B------:R-:W-:Y:S01]  /*df50*/  F2FP.SATFINITE.E4M3.F32.PACK_AB_MERGE_C R69, R76, R69, RZ ;  /* 0x000000454c45723e */ /* 0x000fe200048070ff */
[----:B------:R-:W-:Y:S02]  /*df60*/  HADD2.F32 R42, -RZ, R42.H1_H1 ;  /* 0x3000002aff2a7230 */ /* 0x000fe40000004100 */
[----:B------:R-:W-:Y:S01]  /*df70*/  FMUL.FTZ R45, R52, R63 ;  /* 0x0000003f342d7220 */ /* 0x000fe20000410000 */
[----:B------:R-:W-:-:S02]  /*df80*/  HADD2.F32 R61, -RZ, R41.H0_H0 ;  /* 0x20000029ff3d7230 */ /* 0x000fc40000004100 */
[-C--:B------:R-:W-:Y:S01]  /*df90*/  FFMA.FTZ R43, R43, R60.reuse, -R40 ;  /* 0x0000003c2b2b7223 */ /* 0x080fe20000010828 */
[----:B------:R-:W-:Y:S02]  /*dfa0*/  HADD2.F32 R41, -RZ, R41.H1_H1 ;  /* 0x30000029ff297230 */ /* 0x000fe40000004100 */
[----:B------:R-:W-:Y:S01]  /*dfb0*/  FMUL.FTZ R63, R42, R63 ;  /* 0x0000003f2a3f7220 */ /* 0x000fe20000410000 */
[----:B------:R-:W-:Y:S01]  /*dfc0*/  FFMA.FTZ R64, R47, R60, R64 ;  /* 0x0000003c2f407223 */ /* 0x000fe20000010040 */
[-C--:B------:R-:W-:Y:S01]  /*dfd0*/  FFMA.FTZ R77, R44, R61.reuse, -R77 ;  /* 0x0000003d2c4d7223 */ /* 0x080fe2000001084d */
[----:B------:R-:W-:Y:S01]  /*dfe0*/  FFMA.FTZ R78, R59, R61, R78 ;  /* 0x0000003d3b4e7223 */ /* 0x000fe2000001004e */
[-C--:B------:R-:W-:Y:S01]  /*dff0*/  FFMA.FTZ R42, R42, R41.reuse, -R45 ;  /* 0x000000292a2a7223 */ /* 0x080fe2000001082d */
[----:B------:R-:W-:Y:S01]  /*e000*/  FFMA.FTZ R63, R52, R41, R63 ;  /* 0x00000029343f7223 */ /* 0x000fe2000001003f */
[----:B------:R-:W-:Y:S01]  /*e010*/  F2FP.SATFINITE.E4M3.F32.PACK_AB_MERGE_C R43, R43, R80, RZ ;  /* 0x000000502b2b723e */ /* 0x000fe200048070ff */
[----:B------:R-:W-:Y:S01]  /*e020*/  IMAD.MOV.U32 R40, RZ, RZ, R56 ;  /* 0x000000ffff287224 */ /* 0x000fe200078e0038 */
[----:B------:R-:W-:Y:S01]  /*e030*/  F2FP.SATFINITE.E4M3.F32.PACK_AB_MERGE_C R70, R71, R70, RZ ;  /* 0x000000464746723e */ /* 0x000fe200048070ff */
[----:B------:R-:W-:Y:S01]  /*e040*/  IMAD.MOV.U32 R44, RZ, RZ, R55 ;  /* 0x000000ffff2c7224 */ /* 0x000fe200078e0037 */
[----:B------:R-:W-:-:S02]  /*e050*/  F2FP.SATFINITE.E4M3.F32.PACK_AB_MERGE_C R64, R64, R65, RZ ;  /* 0x000000414040723e */ /* 0x000fc400048070ff */
[----:B------:R-:W-:Y:S01]  /*e060*/  F2FP.SATFINITE.E4M3.F32.PACK_AB_MERGE_C R43, R42, R77, R43 ;  /* 0x0000004d2a2b723e */ /* 0x000fe2000480702b */
[----:B------:R-:W-:Y:S01]  /*e070*/  IMAD.MOV.U32 R42, RZ, RZ, R54 ;  /* 0x000000ffff2a7224 */ /* 0x000fe200078e0036 */
[----:B------:R-:W-:Y:S02]  /*e080*/  F2FP.SATFINITE.E4M3.F32.PACK_AB_MERGE_C R41, R68, R57, R69 ;  /* 0x000000394429723e */ /* 0x000fe40004807045 */
[----:B------:R-:W-:Y:S02]  /*e090*/  F2FP.SATFINITE.E4M3.F32.PACK_AB_MERGE_C R45, R67, R58, R70 ;  /* 0x0000003a432d723e */ /* 0x000fe40004807046 */
[----:B------:R-:W-:-:S07]  /*e0a0*/  F2FP.SATFINITE.E4M3.F32.PACK_AB_MERGE_C R47, R63, R78, R64 ;  /* 0x0000004e3f2f723e */ /* 0x000fce0004807040 */
.L_x_506:
[----:B------:R-:W-:Y:S05]  /*e0b0*/  BSYNC B2 ;  /* 0x0000000000027941 */ /* 0x000fea0003800000 */
.L_x_505:
[----:B0-----:R3:W-:Y:S04]  /*e0c0*/  STG.E.128 desc[UR54][R48.64], R40 ;  /* 0x0000002830007986 */ /* 0x0017e8000c101d36 */
[----:B-1----:R3:W-:Y:S02]  /*e0d0*/  @!P2 STG.E.128 desc[UR54][R50.64], R44 ;  /* 0x0000002c3200a986 */ /* 0x0027e4000c101d36 */
.L_x_504:
[----:B------:R-:W-:Y:S05]  /*e0e0*/  BSYNC B1 ;  /* 0x0000000000017941 */ /* 0x000fea0003800000 */
.L_x_503:
[----:B------:R-:W-:-:S13]  /*e0f0*/  ISETP.NE.AND P2, PT, R34, RZ, PT ;  /* 0x000000ff2200720c */ /* 0x000fda0003f45270 */
[----:B------:R-:W-:Y:S05]  /*e100*/  @!P2 BRA `(.L_x_457) ;  /* 0x0000001000c0a947 */ /* 0x000fea0003800000 */
[----:B0--3--:R-:W3:Y:S01]  /*e110*/  LDL R40, [R1+0x18] ;  /* 0x0000180001287983 */ /* 0x009ee20000100800 */
[----:B------:R-:W-:Y:S01]  /*e120*/  IADD3 R49, P2, P4, R116, R140, R27 ;  /* 0x0000008c74317210 */ /* 0x000fe20007c5e01b */
[----:B------:R-:W-:Y:S03]  /*e130*/  BSSY B1, `(.L_x_507) ;  /* 0x00000ed000017945 */ /* 0x000fe60003800000 */
[----:B------:R-:W-:Y:S02]  /*e140*/  IADD3.X R42, R0, R53, R30, P2, P4 ;  /* 0x00000035002a7210 */ /* 0x000fe400017e841e */
[----:B------:R-:W-:-:S04]  /*e150*/  IADD3 R48, P2, R49, R126, RZ ;  /* 0x0000007e31307210 */ /* 0x000fc80007f5e0ff */
[----:B------:R-:W-:Y:S02]  /*e160*/  IADD3.X R49, R42, R127, RZ, P2, !PT ;  /* 0x0000007f2a317210 */ /* 0x000fe400017fe4ff */
[----:B------:R-:W-:Y:S02]  /*e170*/  ISETP.GE.AND P2, PT, R170, R136, PT ;  /* 0x00000088aa00720c */ /* 0x000fe40003f46270 */
[----:B---3--:R-:W-:-:S04]  /*e180*/  LOP3.LUT P5, RZ, R40, 0x1, RZ, 0xc0, !PT ;  /* 0x0000000128ff7812 */ /* 0x008fc800078ac0ff */
[----:B------:R-:W-:-:S04]  /*e190*/  SEL R158, R97, R158, !P5 ;  /* 0x0000009e619e7207 */ /* 0x000fc80006800000 */
[----:B------:R-:W-:-:S04]  /*e1a0*/  SHF.R.S32.HI R41, RZ, 0x1f, R158 ;  /* 0x0000001fff297819 */ /* 0x000fc8000001149e */
[----:B------:R-:W-:-:S04]  /*e1b0*/  LEA.HI R41, R41, R158, RZ, 0x5 ;  /* 0x0000009e29297211 */ /* 0x000fc800078f28ff */
        /* <DEDUP_REMOVED lines=16> */
[--C-:B------:R-:W-:Y:S01]  /*e2c0*/  SHF.R.U32.HI R55, RZ, 0x8, R85.reuse ;  /* 0x00000008ff377819 */ /* 0x100fe20000011655 */
[----:B-1----:R-:W-:Y:S01]  /*e2d0*/  IMAD.MOV.U32 R56, RZ, RZ, R44 ;  /* 0x000000ffff387224 */ /* 0x002fe200078e002c */
[----:B------:R-:W-:Y:S01]  /*e2e0*/  LOP3.LUT R54, R85, 0xff0000ff, RZ, 0xc0, !PT ;  /* 0xff0000ff55367812 */ /* 0x000fe200078ec0ff */
[----:B0-----:R-:W-:Y:S01]  /*e2f0*/  IMAD.MOV.U32 R52, RZ, RZ, R40 ;  /* 0x000000ffff347224 */ /* 0x001fe200078e0028 */
[----:B------:R-:W-:Y:S01]  /*e300*/  SHF.R.U32.HI R67, RZ, 0x10, R85 ;  /* 0x00000010ff437819 */ /* 0x000fe20000011655 */
[----:B------:R-:W-:Y:S01]  /*e310*/  IMAD.SHL.U32 R55, R55, 0x100, RZ ;  /* 0x0000010037377824 */ /* 0x000fe200078e00ff */
[--C-:B------:R-:W-:Y:S01]  /*e320*/  SHF.R.U32.HI R64, RZ, 0x8, R87.reuse ;  /* 0x00000008ff407819 */ /* 0x100fe20000011657 */
[----:B------:R-:W-:Y:S01]  /*e330*/  IMAD.MOV.U32 R59, RZ, RZ, R46 ;  /* 0x000000ffff3b7224 */ /* 0x000fe200078e002e */
[----:B------:R-:W-:Y:S02]  /*e340*/  SHF.R.U32.HI R62, RZ, 0x10, R87 ;  /* 0x00000010ff3e7819 */ /* 0x000fe40000011657 */
[----:B------:R-:W-:Y:S01]  /*e350*/  LOP3.LUT R44, R54, 0xff00, R55, 0xf8, !PT ;  /* 0x0000ff00362c7812 */ /* 0x000fe200078ef837 */
[----:B------:R-:W-:Y:S01]  /*e360*/  IMAD.U32 R55, R67, 0x10000, RZ ;  /* 0x0001000043377824 */ /* 0x000fe200078e00ff */
[----:B------:R-:W-:Y:S01]  /*e370*/  SHF.R.U32.HI R61, RZ, 0x8, R73 ;  /* 0x00000008ff3d7819 */ /* 0x000fe20000011649 */
[----:B------:R-:W-:Y:S01]  /*e380*/  IMAD.SHL.U32 R40, R64, 0x100, RZ ;  /* 0x0000010040287824 */ /* 0x000fe200078e00ff */
[----:B------:R-:W-:-:S02]  /*e390*/  SHF.R.U32.HI R63, RZ, 0x8, R75 ;  /* 0x00000008ff3f7819 */ /* 0x000fc4000001164b */
[----:B------:R-:W-:Y:S01]  /*e3a0*/  LOP3.LUT R57, R87, 0xff0000ff, RZ, 0xc0, !PT ;  /* 0xff0000ff57397812 */ /* 0x000fe200078ec0ff */
[----:B------:R-:W-:Y:S01]  /*e3b0*/  IMAD.SHL.U32 R61, R61, 0x100, RZ ;  /* 0x000001003d3d7824 */ /* 0x000fe200078e00ff */
[----:B------:R-:W-:Y:S01]  /*e3c0*/  LOP3.LUT R44, R44, 0xff0000, R55, 0xf8, !PT ;  /* 0x00ff00002c2c7812 */ /* 0x000fe200078ef837 */
[----:B------:R-:W-:Y:S01]  /*e3d0*/  IMAD.U32 R55, R62, 0x10000, RZ ;  /* 0x000100003e377824 */ /* 0x000fe200078e00ff */
[----:B------:R-:W-:Y:S02]  /*e3e0*/  LOP3.LUT R60, R75, 0xff0000ff, RZ, 0xc0, !PT ;  /* 0xff0000ff4b3c7812 */ /* 0x000fe400078ec0ff */
[----:B------:R-:W-:Y:S02]  /*e3f0*/  SHF.L.U32 R63, R63, 0x8, RZ ;  /* 0x000000083f3f7819 */ /* 0x000fe400000006ff */
[----:B------:R-:W-:Y:S02]  /*e400*/  LOP3.LUT R40, R57, 0xff00, R40, 0xf8, !PT ;  /* 0x0000ff0039287812 */ /* 0x000fe400078ef828 */
[----:B------:R-:W-:-:S02]  /*e410*/  F2FP.F16.E4M3.UNPACK_B R62, R149.H1 ;  /* 0x00000095ff3e723e */ /* 0x000fc400030006ff */
[----:B------:R-:W-:Y:S02]  /*e420*/  F2FP.F16.E4M3.UNPACK_B R54, R52.H1 ;  /* 0x00000034ff36723e */ /* 0x000fe400030006ff */
[----:B------:R-:W-:Y:S02]  /*e430*/  LOP3.LUT R58, R73, 0xff0000ff, RZ, 0xc0, !PT ;  /* 0xff0000ff493a7812 */ /* 0x000fe400078ec0ff */
[----:B------:R-:W-:Y:S02]  /*e440*/  F2FP.F16.E4M3.UNPACK_B R57, R56.H1 ;  /* 0x00000038ff39723e */ /* 0x000fe400030006ff */
[----:B------:R-:W-:Y:S02]  /*e450*/  LOP3.LUT R64, R60, 0xff00, R63, 0xf8, !PT ;  /* 0x0000ff003c407812 */ /* 0x000fe400078ef83f */
[----:B------:R-:W-:Y:S01]  /*e460*/  MOV R50, R42 ;  /* 0x0000002a00327202 */ /* 0x000fe20000000f00 */
[----:B------:R-:W-:Y:S01]  /*e470*/  HADD2.F32 R42, -RZ, R62.H0_H0 ;  /* 0x2000003eff2a7230 */ /* 0x000fe20000004100 */
[----:B------:R-:W-:Y:S01]  /*e480*/  LOP3.LUT R40, R40, 0xff0000, R55, 0xf8, !PT ;  /* 0x00ff000028287812 */ /* 0x000fe200078ef837 */
[----:B------:R-:W-:Y:S01]  /*e490*/  HADD2.F32 R55, -RZ, R54.H0_H0 ;  /* 0x20000036ff377230 */ /* 0x000fe20000004100 */
[----:B------:R-:W-:Y:S01]  /*e4a0*/  F2FP.F16.E4M3.UNPACK_B R60, R151.H1 ;  /* 0x00000097ff3c723e */ /* 0x000fe200030006ff */
[----:B------:R-:W-:Y:S01]  /*e4b0*/  HADD2.F32 R62, -RZ, R62.H1_H1 ;  /* 0x3000003eff3e7230 */ /* 0x000fe20000004100 */
[----:B------:R-:W-:-:S02]  /*e4c0*/  SHF.R.U32.HI R66, RZ, 0x10, R73 ;  /* 0x00000010ff427819 */ /* 0x000fc40000011649 */
[----:B------:R-:W-:Y:S01]  /*e4d0*/  LOP3.LUT R46, R58, 0xff00, R61, 0xf8, !PT ;  /* 0x0000ff003a2e7812 */ /* 0x000fe200078ef83d */
[--C-:B------:R-:W-:Y:S02]  /*e4e0*/  HADD2.F32 R58, -RZ, R57.reuse.H0_H0 ;  /* 0x20000039ff3a7230 */ /* 0x100fe40000004100 */
[-C--:B------:R-:W-:Y:S01]  /*e4f0*/  FMUL.FTZ R67, R55, R42.reuse ;  /* 0x0000002a37437220 */ /* 0x080fe20000410000 */
[----:B------:R-:W-:Y:S01]  /*e500*/  HADD2.F32 R61, -RZ, R60.H0_H0 ;  /* 0x2000003cff3d7230 */ /* 0x000fe20000004100 */
[----:B------:R-:W-:Y:S01]  /*e510*/  SHF.R.U32.HI R65, RZ, 0x10, R75 ;  /* 0x00000010ff417819 */ /* 0x000fe2000001164b */
[----:B------:R-:W-:Y:S02]  /*e520*/  IMAD.U32 R63, R66, 0x10000, RZ ;  /* 0x00010000423f7824 */ /* 0x000fe400078e00ff */
[C---:B------:R-:W-:Y:S01]  /*e530*/  FMUL.FTZ R66, R58.reuse, R42 ;  /* 0x0000002a3a427220 */ /* 0x040fe20000410000 */
[----:B------:R-:W-:Y:S01]  /*e540*/  F2FP.F16.E4M3.UNPACK_B R149, R149 ;  /* 0x00000095ff95723e */ /* 0x000fe200020006ff */
[-C--:B------:R-:W-:Y:S01]  /*e550*/  FFMA.FTZ R67, R58, R61.reuse, R67 ;  /* 0x0000003d3a437223 */ /* 0x080fe20000010043 */
[----:B------:R-:W-:Y:S01]  /*e560*/  SHF.L.U32 R65, R65, 0x10, RZ ;  /* 0x0000001041417819 */ /* 0x000fe200000006ff */
[----:B------:R-:W-:Y:S01]  /*e570*/  FFMA.FTZ R66, R55, R61, -R66 ;  /* 0x0000003d37427223 */ /* 0x000fe20000010842 */
[----:B------:R-:W-:Y:S01]  /*e580*/  HADD2.F32 R58, -RZ, R57.H1_H1 ;  /* 0x30000039ff3a7230 */ /* 0x000fe20000004100 */
[----:B------:R-:W-:Y:S01]  /*e590*/  F2FP.F16.E4M3.UNPACK_B R52, R52 ;  /* 0x00000034ff34723e */ /* 0x000fe200020006ff */
[----:B------:R-:W-:Y:S01]  /*e5a0*/  HADD2.F32 R55, -RZ, R54.H1_H1 ;  /* 0x30000036ff377230 */ /* 0x000fe20000004100 */
[----:B------:R-:W-:Y:S01]  /*e5b0*/  F2FP.F16.E4M3.UNPACK_B R56, R56 ;  /* 0x00000038ff38723e */ /* 0x000fe200020006ff */
[----:B------:R-:W-:Y:S01]  /*e5c0*/  HADD2.F32 R60, -RZ, R60.H1_H1 ;  /* 0x3000003cff3c7230 */ /* 0x000fe20000004100 */
[----:B------:R-:W-:Y:S01]  /*e5d0*/  LOP3.LUT R42, R64, 0xff0000, R65, 0xf8, !PT ;  /* 0x00ff0000402a7812 */ /* 0x000fe200078ef841 */
[-C--:B------:R-:W-:Y:S01]  /*e5e0*/  FMUL.FTZ R64, R58, R62.reuse ;  /* 0x0000003e3a407220 */ /* 0x080fe20000410000 */
[----:B------:R-:W-:Y:S01]  /*e5f0*/  LOP3.LUT R46, R46, 0xff0000, R63, 0xf8, !PT ;  /* 0x00ff00002e2e7812 */ /* 0x000fe200078ef83f */
[----:B------:R-:W-:Y:S01]  /*e600*/  HADD2.F32 R61, -RZ, R149.H0_H0 ;  /* 0x20000095ff3d7230 */ /* 0x000fe20000004100 */
[----:B------:R-:W-:Y:S01]  /*e610*/  F2FP.F16.E4M3.UNPACK_B R151, R151 ;  /* 0x00000097ff97723e */ /* 0x000fe200020006ff */
[----:B------:R-:W-:Y:S01]  /*e620*/  FMUL.FTZ R63, R55, R62 ;  /* 0x0000003e373f7220 */ /* 0x000fe20000410000 */
[----:B------:R-:W-:-:S02]  /*e630*/  HADD2.F32 R54, -RZ, R52.H0_H0 ;  /* 0x20000034ff367230 */ /* 0x000fc40000004100 */
[-C--:B------:R-:W-:Y:S01]  /*e640*/  FFMA.FTZ R65, R55, R60.reuse, -R64 ;  /* 0x0000003c37417223 */ /* 0x080fe20000010840 */
[--C-:B------:R-:W-:Y:S02]  /*e650*/  HADD2.F32 R57, -RZ, R56.reuse.H0_H0 ;  /* 0x20000038ff397230 */ /* 0x100fe40000004100 */
[----:B------:R-:W-:Y:S01]  /*e660*/  FFMA.FTZ R68, R58, R60, R63 ;  /* 0x0000003c3a447223 */ /* 0x000fe2000001003f */
[----:B------:R-:W-:Y:S02]  /*e670*/  HADD2.F32 R55, -RZ, R151.H0_H0 ;  /* 0x20000097ff377230 */ /* 0x000fe40000004100 */
[-C--:B------:R-:W-:Y:S01]  /*e680*/  FMUL.FTZ R58, R54, R61.reuse ;  /* 0x0000003d363a7220 */ /* 0x080fe20000410000 */
[----:B------:R-:W-:Y:S02]  /*e690*/  HADD2.F32 R149, -RZ, R149.H1_H1 ;  /* 0x30000095ff957230 */ /* 0x000fe40000004100 */
[----:B------:R-:W-:Y:S01]  /*e6a0*/  FMUL.FTZ R63, R57, R61 ;  /* 0x0000003d393f7220 */ /* 0x000fe20000410000 */
[----:B------:R-:W-:-:S02]  /*e6b0*/  HADD2.F32 R56, -RZ, R56.H1_H1 ;  /* 0x30000038ff387230 */ /* 0x000fc40000004100 */
[-C--:B------:R-:W-:Y:S01]  /*e6c0*/  FFMA.FTZ R62, R57, R55.reuse, R58 ;  /* 0x00000037393e7223 */ /* 0x080fe2000001003a */
[----:B------:R-:W-:Y:S02]  /*e6d0*/  HADD2.F32 R52, -RZ, R52.H1_H1 ;  /* 0x30000034ff347230 */ /* 0x000fe40000004100 */
[----:B------:R-:W-:Y:S01]  /*e6e0*/  FFMA.FTZ R63, R54, R55, -R63 ;  /* 0x00000037363f7223 */ /* 0x000fe2000001083f */
        /* <DEDUP_REMOVED lines=22> */
[CC--:B------:R-:W-:Y:S01]  /*e850*/  FMUL.FTZ R54, R52.reuse, R61.reuse ;  /* 0x0000003d34367220 */ /* 0x0c0fe20000410000 */
[----:B------:R-:W-:Y:S01]  /*e860*/  F2FP.F16.E4M3.UNPACK_B R50, R50 ;  /* 0x00000032ff32723e */ /* 0x000fe200020006ff */
[----:B------:R-:W-:Y:S01]  /*e870*/  FMUL.FTZ R69, R55, R61 ;  /* 0x0000003d37457220 */ /* 0x000fe20000410000 */
[----:B------:R-:W-:Y:S01]  /*e880*/  FFMA.FTZ R56, R57, R56, R70 ;  /* 0x0000003839387223 */ /* 0x000fe20000010046 */
[----:B------:R-:W-:Y:S01]  /*e890*/  FFMA.FTZ R75, R55, R58, R54 ;  /* 0x0000003a374b7223 */ /* 0x000fe20000010036 */
[----:B------:R-:W-:Y:S01]  /*e8a0*/  F2FP.F16.E4M3.UNPACK_B R152, R152 ;  /* 0x00000098ff98723e */ /* 0x000fe200020006ff */
[----:B------:R-:W-:Y:S01]  /*e8b0*/  FFMA.FTZ R73, R52, R58, -R69 ;  /* 0x0000003a34497223 */ /* 0x000fe20000010845 */
[--C-:B------:R-:W-:Y:S01]  /*e8c0*/  HADD2.F32 R57, -RZ, R150.reuse.H0_H0 ;  /* 0x20000096ff397230 */ /* 0x100fe20000004100 */
[----:B------:R-:W-:Y:S01]  /*e8d0*/  F2FP.F16.E4M3.UNPACK_B R58, R45 ;  /* 0x0000002dff3a723e */ /* 0x000fe200020006ff */
[----:B------:R-:W-:Y:S01]  /*e8e0*/  HADD2.F32 R54, -RZ, R59.H0_H0 ;  /* 0x2000003bff367230 */ /* 0x000fe20000004100 */
[----:B------:R-:W-:Y:S01]  /*e8f0*/  F2FP.SATFINITE.E4M3.F32.PACK_AB_MERGE_C R75, R75, R56, RZ ;  /* 0x000000384b4b723e */ /* 0x000fe200048070ff */
[----:B------:R-:W-:Y:S01]  /*e900*/  HADD2.F32 R150, -RZ, R150.H1_H1 ;  /* 0x30000096ff967230 */ /* 0x000fe20000004100 */
[----:B------:R-:W-:Y:S01]  /*e910*/  F2FP.F16.E4M3.UNPACK_B R56, R41 ;  /* 0x00000029ff38723e */ /* 0x000fe200020006ff */
[----:B------:R-:W-:-:S02]  /*e920*/  HADD2.F32 R52, -RZ, R50.H0_H0 ;  /* 0x20000032ff347230 */ /* 0x000fc40000004100 */
[----:B------:R-:W-:Y:S01]  /*e930*/  FMUL.FTZ R61, R54, R57 ;  /* 0x00000039363d7220 */ /* 0x000fe20000410000 */
[----:B------:R-:W-:Y:S01]  /*e940*/  HADD2.F32 R59, -RZ, R59.H1_H1 ;  /* 0x3000003bff3b7230 */ /* 0x000fe20000004100 */
[----:B------:R-:W-:Y:S01]  /*e950*/  F2FP.F16.E4M3.UNPACK_B R41, R41.H1 ;  /* 0x00000029ff29723e */ /* 0x000fe200030006ff */
[----:B------:R-:W-:Y:S02]  /*e960*/  HADD2.F32 R55, -RZ, R152.H0_H0 ;  /* 0x20000098ff377230 */ /* 0x000fe40000004100 */
[C---:B------:R-:W-:Y:S01]  /*e970*/  FMUL.FTZ R69, R52.reuse, R57 ;  /* 0x0000003934457220 */ /* 0x040fe20000410000 */
        /* <DEDUP_REMOVED lines=8> */
[----:B------:R-:W-:Y:S01]  /*ea00*/  F2FP.F16.E4M3.UNPACK_B R61, R46 ;  /* 0x0000002eff3d723e */ /* 0x000fe200020006ff */
[----:B------:R-:W-:Y:S01]  /*ea10*/  FFMA.FTZ R69, R59, R152, R150 ;  /* 0x000000983b457223 */ /* 0x000fe20000010096 */
[----:B------:R-:W-:Y:S01]  /*ea20*/  F2FP.SATFINITE.E4M3.F32.PACK_AB_MERGE_C R55, R73, R60, RZ ;  /* 0x0000003c4937723e */ /* 0x000fe200048070ff */
[--C-:B------:R-:W-:Y:S01]  /*ea30*/  HADD2.F32 R59, -RZ, R58.reuse.H0_H0 ;  /* 0x2000003aff3b7230 */ /* 0x100fe20000004100 */
[----:B------:R-:W-:Y:S01]  /*ea40*/  F2FP.SATFINITE.E4M3.F32.PACK_AB_MERGE_C R52, R64, R63, R52 ;  /* 0x0000003f4034723e */ /* 0x000fe20004807034 */
[--C-:B------:R-:W-:Y:S01]  /*ea50*/  HADD2.F32 R64, -RZ, R61.reuse.H0_H0 ;  /* 0x2000003dff407230 */ /* 0x100fe20000004100 */
[----:B------:R-:W-:Y:S01]  /*ea60*/  F2FP.SATFINITE.E4M3.F32.PACK_AB_MERGE_C R50, R68, R67, RZ ;  /* 0x000000434432723e */ /* 0x000fe200048070ff */
[----:B------:R-:W-:Y:S01]  /*ea70*/  HADD2.F32 R58, -RZ, R58.H1_H1 ;  /* 0x3000003aff3a7230 */ /* 0x000fe20000004100 */
[----:B------:R-:W-:Y:S01]  /*ea80*/  F2FP.F16.E4M3.UNPACK_B R60, R44 ;  /* 0x0000002cff3c723e */ /* 0x000fe200020006ff */
[----:B------:R-:W-:Y:S01]  /*ea90*/  HADD2.F32 R61, -RZ, R61.H1_H1 ;  /* 0x3000003dff3d7230 */ /* 0x000fe20000004100 */
[----:B------:R-:W-:Y:S01]  /*eaa0*/  F2FP.SATFINITE.E4M3.F32.PACK_AB_MERGE_C R55, R70, R57, R55 ;  /* 0x000000394637723e */ /* 0x000fe20004807037 */
[----:B------:R-:W-:Y:S01]  /*eab0*/  HADD2.F32 R57, -RZ, R56.H0_H0 ;  /* 0x20000038ff397230 */ /* 0x000fe20000004100 */
[----:B------:R-:W-:Y:S01]  /*eac0*/  F2FP.SATFINITE.E4M3.F32.PACK_AB_MERGE_C R50, R149, R62, R50 ;  /* 0x0000003e9532723e */ /* 0x000fe20004807032 */
[----:B------:R-:W-:-:S02]  /*ead0*/  HADD2.F32 R62, -RZ, R60.H0_H0 ;  /* 0x2000003cff3e7230 */ /* 0x000fc40000004100 */
[-C--:B------:R-:W-:Y:S01]  /*eae0*/  FMUL.FTZ R66, R59, R64.reuse ;  /* 0x000000403b427220 */ /* 0x080fe20000410000 */
[----:B------:R-:W-:Y:S02]  /*eaf0*/  HADD2.F32 R56, -RZ, R56.H1_H1 ;  /* 0x30000038ff387230 */ /* 0x000fe40000004100 */
[C---:B------:R-:W-:Y:S01]  /*eb00*/  FMUL.FTZ R64, R57.reuse, R64 ;  /* 0x0000004039407220 */ /* 0x040fe20000410000 */
[----:B------:R-:W-:Y:S01]  /*eb10*/  FMUL.FTZ R63, R58, R61 ;  /* 0x0000003d3a3f7220 */ /* 0x000fe20000410000 */
[-C--:B------:R-:W-:Y:S01]  /*eb20*/  FFMA.FTZ R66, R57, R62.reuse, -R66 ;  /* 0x0000003e39427223 */ /* 0x080fe20000010842 */
[----:B------:R-:W-:Y:S01]  /*eb30*/  F2FP.F16.E4M3.UNPACK_B R57, R45.H1 ;  /* 0x0000002dff39723e */ /* 0x000fe200030006ff */
[----:B------:R-:W-:Y:S01]  /*eb40*/  FFMA.FTZ R64, R59, R62, R64 ;  /* 0x0000003e3b407223 */ /* 0x000fe20000010040 */
[----:B------:R-:W-:Y:S02]  /*eb50*/  HADD2.F32 R59, -RZ, R60.H1_H1 ;  /* 0x3000003cff3b7230 */ /* 0x000fe40000004100 */
[----:B------:R-:W-:Y:S01]  /*eb60*/  FMUL.FTZ R61, R56, R61 ;  /* 0x0000003d383d7220 */ /* 0x000fe20000410000 */
[--C-:B------:R-:W-:Y:S01]  /*eb70*/  HADD2.F32 R45, -RZ, R41.reuse.H0_H0 ;  /* 0x20000029ff2d7230 */ /* 0x100fe20000004100 */
[----:B------:R-:W-:Y:S01]  /*eb80*/  F2FP.F16.E4M3.UNPACK_B R44, R44.H1 ;  /* 0x0000002cff2c723e */ /* 0x000fe200030006ff */
[----:B------:R-:W-:-:S02]  /*eb90*/  HADD2.F32 R41, -RZ, R41.H1_H1 ;  /* 0x30000029ff297230 */ /* 0x000fc40000004100 */
[-C--:B------:R-:W-:Y:S01]  /*eba0*/  FFMA.FTZ R65, R56, R59.reuse, -R63 ;  /* 0x0000003b38417223 */ /* 0x080fe2000001083f */
[----:B------:R-:W-:Y:S01]  /*ebb0*/  F2FP.F16.E4M3.UNPACK_B R56, R46.H1 ;  /* 0x0000002eff38723e */ /* 0x000fe200030006ff */
[----:B------:R-:W-:Y:S01]  /*ebc0*/  FFMA.FTZ R67, R58, R59, R61 ;  /* 0x0000003b3a437223 */ /* 0x000fe2000001003d */
[--C-:B------:R-:W-:Y:S01]  /*ebd0*/  HADD2.F32 R46, -RZ, R57.reuse.H0_H0 ;  /* 0x20000039ff2e7230 */ /* 0x100fe20000004100 */
[----:B------:R-:W-:Y:S01]  /*ebe0*/  F2FP.SATFINITE.E4M3.F32.PACK_AB_MERGE_C R54, R69, R54, R75 ;  /* 0x000000364536723e */ /* 0x000fe2000480704b */
[----:B------:R-:W-:Y:S01]  /*ebf0*/  HADD2.F32 R57, -RZ, R57.H1_H1 ;  /* 0x30000039ff397230 */ /* 0x000fe20000004100 */
[----:B------:R-:W-:Y:S01]  /*ec00*/  F2FP.F16.E4M3.UNPACK_B R61, R42.H1 ;  /* 0x0000002aff3d723e */ /* 0x000fe200030006ff */
[--C-:B------:R-:W-:Y:S02]  /*ec10*/  HADD2.F32 R58, -RZ, R56.reuse.H0_H0 ;  /* 0x20000038ff3a7230 */ /* 0x100fe40000004100 */
[----:B------:R-:W-:Y:S02]  /*ec20*/  HADD2.F32 R60, -RZ, R56.H1_H1 ;  /* 0x30000038ff3c7230 */ /* 0x000fe40000004100 */
[----:B------:R-:W-:-:S02]  /*ec30*/  HADD2.F32 R56, -RZ, R44.H0_H0 ;  /* 0x2000002cff387230 */ /* 0x000fc40000004100 */
[CC--:B------:R-:W-:Y:S01]  /*ec40*/  FMUL.FTZ R62, R46.reuse, R58.reuse ;  /* 0x0000003a2e3e7220 */ /* 0x0c0fe20000410000 */
[----:B------:R-:W-:Y:S01]  /*ec50*/  FMUL.FTZ R59, R45, R58 ;  /* 0x0000003a2d3b7220 */ /* 0x000fe20000410000 */
[----:B------:R-:W-:Y:S02]  /*ec60*/  HADD2.F32 R44, -RZ, R44.H1_H1 ;  /* 0x3000002cff2c7230 */ /* 0x000fe40000004100 */
[-C--:B------:R-:W-:Y:S01]  /*ec70*/  FMUL.FTZ R58, R57, R60.reuse ;  /* 0x0000003c393a7220 */ /* 0x080fe20000410000 */
[C---:B------:R-:W-:Y:S01]  /*ec80*/  FMUL.FTZ R60, R41.reuse, R60 ;  /* 0x0000003c293c7220 */ /* 0x040fe20000410000 */
[----:B------:R-:W-:Y:S01]  /*ec90*/  FFMA.FTZ R69, R46, R56, R59 ;  /* 0x000000382e457223 */ /* 0x000fe2000001003b */
[----:B------:R-:W-:Y:S01]  /*eca0*/  F2FP.F16.E4M3.UNPACK_B R46, R47 ;  /* 0x0000002fff2e723e */ /* 0x000fe200020006ff */
[-C--:B------:R-:W-:Y:S01]  /*ecb0*/  FFMA.FTZ R71, R41, R44.reuse, -R58 ;  /* 0x0000002c29477223 */ /* 0x080fe2000001083a */
[----:B------:R-:W-:Y:S01]  /*ecc0*/  FFMA.FTZ R70, R57, R44, R60 ;  /* 0x0000002c39467223 */ /* 0x000fe2000001003c */
[----:B------:R-:W-:Y:S01]  /*ecd0*/  F2FP.F16.E4M3.UNPACK_B R60, R42 ;  /* 0x0000002aff3c723e */ /* 0x000fe200020006ff */
[----:B------:R-:W-:Y:S01]  /*ece0*/  FFMA.FTZ R68, R45, R56, -R62 ;  /* 0x000000382d447223 */ /* 0x000fe2000001083e */
[-C--:B------:R-:W-:Y:S01]  /*ecf0*/  F2FP.F16.E4M3.UNPACK_B R41, R43.reuse ;  /* 0x0000002bff29723e */ /* 0x080fe200020006ff */
[----:B------:R-:W-:Y:S01]  /*ed00*/  HADD2.F32 R56, -RZ, R46.H0_H0 ;  /* 0x2000002eff387230 */ /* 0x000fe20000004100 */
[----:B------:R-:W-:Y:S01]  /*ed10*/  F2FP.F16.E4M3.UNPACK_B R43, R43.H1 ;  /* 0x0000002bff2b723e */ /* 0x000fe200030006ff */
[----:B------:R-:W-:Y:S01]  /*ed20*/  HADD2.F32 R63, -RZ, R60.H0_H0 ;  /* 0x2000003cff3f7230 */ /* 0x000fe20000004100 */
[-C--:B------:R-:W-:Y:S01]  /*ed30*/  F2FP.F16.E4M3.UNPACK_B R42, R40.reuse ;  /* 0x00000028ff2a723e */ /* 0x080fe200020006ff */
[----:B------:R-:W-:Y:S01]  /*ed40*/  HADD2.F32 R44, -RZ, R41.H0_H0 ;  /* 0x20000029ff2c7230 */ /* 0x000fe20000004100 */
[----:B------:R-:W-:Y:S01]  /*ed50*/  F2FP.F16.E4M3.UNPACK_B R47, R47.H1 ;  /* 0x0000002fff2f723e */ /* 0x000fe200030006ff */
[----:B------:R-:W-:Y:S01]  /*ed60*/  HADD2.F32 R45, -RZ, R43.H0_H0 ;  /* 0x2000002bff2d7230 */ /* 0x000fe20000004100 */
[----:B------:R-:W-:Y:S01]  /*ed70*/  F2FP.F16.E4M3.UNPACK_B R57, R40.H1 ;  /* 0x00000028ff39723e */ /* 0x000fe200030006ff */
[----:B------:R-:W-:-:S02]  /*ed80*/  HADD2.F32 R62, -RZ, R61.H0_H0 ;  /* 0x2000003dff3e7230 */ /* 0x000fc40000004100 */
[-C--:B------:R-:W-:Y:S01]  /*ed90*/  FMUL.FTZ R73, R56, R63.reuse ;  /* 0x0000003f38497220 */ /* 0x080fe20000410000 */
[----:B------:R-:W-:Y:S02]  /*eda0*/  HADD2.F32 R59, -RZ, R42.H0_H0 ;  /* 0x2000002aff3b7230 */ /* 0x000fe40000004100 */
[C---:B------:R-:W-:Y:S01]  /*edb0*/  FMUL.FTZ R63, R44.reuse, R63 ;  /* 0x0000003f2c3f7220 */ /* 0x040fe20000410000 */
[----:B------:R-:W-:Y:S02]  /*edc0*/  HADD2.F32 R40, -RZ, R47.H0_H0 ;  /* 0x2000002fff287230 */ /* 0x000fe40000004100 */
[----:B------:R-:W-:Y:S01]  /*edd0*/  FMUL.FTZ R75, R45, R62 ;  /* 0x0000003e2d4b7220 */ /* 0x000fe20000410000 */
[----:B------:R-:W-:Y:S02]  /*ede0*/  HADD2.F32 R58, -RZ, R57.H0_H0 ;  /* 0x20000039ff3a7230 */ /* 0x000fe40000004100 */
[----:B------:R-:W-:Y:S01]  /*edf0*/  FFMA.FTZ R73, R44, R59, -R73 ;  /* 0x0000003b2c497223 */ /* 0x000fe20000010849 */
[----:B------:R-:W-:-:S02]  /*ee00*/  HADD2.F32 R47, -RZ, R47.H1_H1 ;  /* 0x3000002fff2f7230 */ /* 0x000fc40000004100 */
[C---:B------:R-:W-:Y:S01]  /*ee10*/  FMUL.FTZ R72, R40.reuse, R62 ;  /* 0x0000003e28487220 */ /* 0x040fe20000410000 */
[----:B------:R-:W-:Y:S02]  /*ee20*/  HADD2.F32 R44, -RZ, R61.H1_H1 ;  /* 0x3000003dff2c7230 */ /* 0x000fe40000004100 */
[-C--:B------:R-:W-:Y:S01]  /*ee30*/  FFMA.FTZ R75, R40, R58.reuse, R75 ;  /* 0x0000003a284b7223 */ /* 0x080fe2000001004b */
[----:B------:R-:W-:Y:S02]  /*ee40*/  HADD2.F32 R43, -RZ, R43.H1_H1 ;  /* 0x3000002bff2b7230 */ /* 0x000fe40000004100 */
[----:B------:R-:W-:Y:S01]  /*ee50*/  FFMA.FTZ R63, R56, R59, R63 ;  /* 0x0000003b383f7223 */ /* 0x000fe2000001003f */
[----:B------:R-:W-:Y:S02]  /*ee60*/  HADD2.F32 R46, -RZ, R46.H1_H1 ;  /* 0x3000002eff2e7230 */ /* 0x000fe40000004100 */
[----:B------:R-:W-:Y:S01]  /*ee70*/  FFMA.FTZ R72, R45, R58, -R72 ;  /* 0x0000003a2d487223 */ /* 0x000fe20000010848 */
[----:B------:R-:W-:-:S02]  /*ee80*/  HADD2.F32 R60, -RZ, R60.H1_H1 ;  /* 0x3000003cff3c7230 */ /* 0x000fc40000004100 */
[-C--:B------:R-:W-:Y:S01]  /*ee90*/  FMUL.FTZ R56, R47, R44.reuse ;  /* 0x0000002c2f387220 */ /* 0x080fe20000410000 */
[----:B------:R-:W-:Y:S02]  /*eea0*/  HADD2.F32 R41, -RZ, R41.H1_H1 ;  /* 0x30000029ff297230 */ /* 0x000fe40000004100 */
[----:B------:R-:W-:Y:S01]  /*eeb0*/  FMUL.FTZ R58, R43, R44 ;  /* 0x0000002c2b3a7220 */ /* 0x000fe20000410000 */
[----:B------:R-:W-:Y:S02]  /*eec0*/  HADD2.F32 R40, -RZ, R57.H1_H1 ;  /* 0x30000039ff287230 */ /* 0x000fe40000004100 */
[CC--:B------:R-:W-:Y:S01]  /*eed0*/  FMUL.FTZ R44, R46.reuse, R60.reuse ;  /* 0x0000003c2e2c7220 */ /* 0x0c0fe20000410000 */
[----:B------:R-:W-:Y:S02]  /*eee0*/  HADD2.F32 R42, -RZ, R42.H1_H1 ;  /* 0x3000002aff2a7230 */ /* 0x000fe40000004100 */
[----:B------:R-:W-:Y:S01]  /*eef0*/  FMUL.FTZ R45, R41, R60 ;  /* 0x0000003c292d7220 */ /* 0x000fe20000410000 */
[----:B------:R-:W-:Y:S01]  /*ef00*/  F2FP.SATFINITE.E4M3.F32.PACK_AB_MERGE_C R68, R71, R68, RZ ;  /* 0x000000444744723e */ /* 0x000fe200048070ff */
[-C--:B------:R-:W-:Y:S01]  /*ef10*/  FFMA.FTZ R43, R43, R40.reuse, -R56 ;  /* 0x000000282b2b7223 */ /* 0x080fe20000010838 */
[----:B------:R-:W-:Y:S01]  /*ef20*/  FFMA.FTZ R58, R47, R40, R58 ;  /* 0x000000282f3a7223 */ /* 0x000fe2000001003a */
[-C--:B------:R-:W-:Y:S01]  /*ef30*/  FFMA.FTZ R44, R41, R42.reuse, -R44 ;  /* 0x0000002a292c7223 */ /* 0x080fe2000001082c */
[----:B------:R-:W-:Y:S01]  /*ef40*/  FFMA.FTZ R42, R46, R42, R45 ;  /* 0x0000002a2e2a7223 */ /* 0x000fe2000001002d */
[----:B------:R-:W-:Y:S01]  /*ef50*/  F2FP.SATFINITE.E4M3.F32.PACK_AB_MERGE_C R69, R70, R69, RZ ;  /* 0x000000454645723e */ /* 0x000fe200048070ff */
[----:B------:R-:W-:Y:S01]  /*ef60*/  IMAD.MOV.U32 R40, RZ, RZ, R52 ;  /* 0x000000ffff287224 */ /* 0x000fe200078e0034 */
[----:B------:R-:W-:-:S02]  /*ef70*/  F2FP.SATFINITE.E4M3.F32.PACK_AB_MERGE_C R43, R43, R72, RZ ;  /* 0x000000482b2b723e */ /* 0x000fc400048070ff */
[----:B------:R-:W-:Y:S02]  /*ef80*/  F2FP.SATFINITE.E4M3.F32.PACK_AB_MERGE_C R58, R58, R75, RZ ;  /* 0x0000004b3a3a723e */ /* 0x000fe400048070ff */
[----:B------:R-:W-:Y:S01]  /*ef90*/  F2FP.SATFINITE.E4M3.F32.PACK_AB_MERGE_C R43, R44, R73, R43 ;  /* 0x000000492c2b723e */ /* 0x000fe2000480702b */
[----:B------:R-:W-:Y:S01]  /*efa0*/  IMAD.MOV.U32 R44, RZ, RZ, R50 ;  /* 0x000000ffff2c7224 */ /* 0x000fe200078e0032 */
[----:B------:R-:W-:Y:S01]  /*efb0*/  F2FP.SATFINITE.E4M3.F32.PACK_AB_MERGE_C R47, R42, R63, R58 ;  /* 0x0000003f2a2f723e */ /* 0x000fe2000480703a */
[----:B------:R-:W-:Y:S01]  /*efc0*/  IMAD.MOV.U32 R42, RZ, RZ, R55 ;  /* 0x000000ffff2a7224 */ /* 0x000fe200078e0037 */
[----:B------:R-:W-:Y:S02]  /*efd0*/  F2FP.SATFINITE.E4M3.F32.PACK_AB_MERGE_C R41, R65, R66, R68 ;  /* 0x000000424129723e */ /* 0x000fe40004807044 */
[----:B------:R-:W-:Y:S02]  /*efe0*/  F2FP.SATFINITE.E4M3.F32.PACK_AB_MERGE_C R45, R67, R64, R69 ;  /* 0x00000040432d723e */ /* 0x000fe40004807045 */
[----:B------:R-:W-:-:S07]  /*eff0*/  MOV R46, R54 ;  /* 0x00000036002e7202 */ /* 0x000fce0000000f00 */
.L_x_508:
[----:B------:R-:W-:Y:S05]  /*f000*/  BSYNC B1 ;  /* 0x0000000000017941 */ /* 0x000fea0003800000 */
.L_x_507:
[----:B0-----:R4:W-:Y:S01]  /*f010*/  STG.E.128 desc[UR54][R48.64], R40 ;  /* 0x0000002830007986 */ /* 0x0019e2000c101d36 */
[----:B------:R-:W-:-:S13]  /*f020*/  ISETP.GE.AND P2, PT, R51, R153, PT ;  /* 0x000000993300720c */ /* 0x000fda0003f46270 */
[----:B------:R-:W-:Y:S05]  /*f030*/  @P2 BRA `(.L_x_457) ;  /* 0x0000000000f42947 */ /* 0x000fea0003800000 */
[--C-:B----4-:R-:W-:Y:S02]  /*f040*/  SHF.R.S32.HI R40, RZ, 0x1f, R51.reuse ;  /* 0x0000001fff287819 */ /* 0x110fe40000011433 */
[----:B------:R-:W-:-:S04]  /*f050*/  IADD3 R51, P2, P4, R116, R140, R51 ;  /* 0x0000008c74337210 */ /* 0x000fc80007c5e033 */
[----:B------:R-:W-:Y:S02]  /*f060*/  IADD3.X R40, R0, R53, R40, P2, P4 ;  /* 0x0000003500287210 */ /* 0x000fe400017e8428 */
[----:B------:R-:W-:-:S05]  /*f070*/  IADD3 R126, P2, R51, R126, RZ ;  /* 0x0000007e337e7210 */ /* 0x000fca0007f5e0ff */
[----:B------:R-:W-:-:S05]  /*f080*/  IMAD.X R127, R40, 0x1, R127, P2 ;  /* 0x00000001287f7824 */ /* 0x000fca00010e067f */
[----:B-1----:R0:W-:Y:S01]  /*f090*/  STG.E.128 desc[UR54][R126.64], R44 ;  /* 0x0000002c7e007986 */ /* 0x0021e2000c101d36 */
[----:B------:R-:W-:Y:S05]  /*f0a0*/  BRA `(.L_x_457) ;  /* 0x0000000000d87947 */ /* 0x000fea0003800000 */
.L_x_424:
[----:B------:R-:W-:-:S06]  /*f0b0*/  UISETP.NE.AND UP0, UPT, UR53, 0x3, UPT ;  /* 0x000000033500788c */ /* 0x000fcc000bf05270 */
[----:B------:R-:W-:-:S13]  /*f0c0*/  PLOP3.LUT P1, PT, PT, PT, UP0, 0x80, 0x0 ;  /* 0x000000000000781c */ /* 0x000fda0003f2f008 */
[----:B------:R-:W-:Y:S05]  /*f0d0*/  @!P1 BRA `(.L_x_509) ;  /* 0x0000000000049947 */ /* 0x000fea0003800000 */
[----:B------:R-:W-:Y:S01]  /*f0e0*/  BPT.TRAP 0x1 ;  /* 0x000000040000795c */ /* 0x000fe20000300000 */
.L_x_509:
[----:B------:R-:W-:Y:S01]  /*f0f0*/  IMAD R39, R19, 0x8, R18 ;  /* 0x0000000813277824 */ /* 0x000fe200078e0212 */
[----:B------:R-:W-:Y:S01]  /*f100*/  SHF.L.U32 R96, R171, 0x1f, RZ ;  /* 0x0000001fab607819 */ /* 0x000fe200000006ff */
[----:B------:R-:W-:Y:S01]  /*f110*/  IMAD R38, R24, -0xa0, R2 ;  /* 0xffffff6018267824 */ /* 0x000fe200078e0202 */
[----:B------:R-:W-:Y:S02]  /*f120*/  BSSY B1, `(.L_x_510) ;  /* 0x0000004000017945 */ /* 0x000fe40003800000 */
[----:B------:R-:W1:Y:S02]  /*f130*/  SYNCS.PHASECHK.TRANS64.TRYWAIT P2, [R39+URZ+0x29890], R96 ;  /* 0x02989060270075a7 */ /* 0x000e64000804017f */
[----:B------:R-:W-:Y:S01]  /*f140*/  VIMNMX R38, R38, 0xa0, PT ;  /* 0x000000a026267848 */ /* 0x000fe20003fe0100 */
[----:B-1----:R-:W-:Y:S06]  /*f150*/  @!P2 BRA `(.L_x_511) ;  /* 0x0000018c0048a947 */ /* 0x002fec0003800000 */
.L_x_738:
[----:B------:R-:W-:Y:S05]  /*f160*/  BSYNC B1 ;  /* 0x0000000000017941 */ /* 0x000fea0003800000 */
.L_x_510:
[----:B------:R-:W-:Y:S01]  /*f170*/  ISETP.GE.AND P2, PT, R168, R38, PT ;  /* 0x00000026a800720c */ /* 0x000fe20003f46270 */
[----:B------:R-:W-:-:S12]  /*f180*/  BSSY B1, `(.L_x_512) ;  /* 0x0000014000017945 */ /* 0x000fd80003800000 */
[----:B------:R-:W-:Y:S05]  /*f190*/  @P2 BRA `(.L_x_513) ;  /* 0x0000000000482947 */ /* 0x000fea0003800000 */
[----:B------:R-:W-:-:S13]  /*f1a0*/  ISETP.NE.AND P2, PT, R32, RZ, PT ;  /* 0x000000ff2000720c */ /* 0x000fda0003f45270 */
[----:B0-----:R-:W0:Y:S04]  /*f1b0*/  @P2 LDS.128 R40, [R47+0x1a400] ;  /* 0x01a400002f282984 */ /* 0x001e280000000c00 */
[----:B0-----:R-:W-:Y:S01]  /*f1c0*/  @P2 STG.E.128 desc[UR54][R48.64], R40 ;  /* 0x0000002830002986 */ /* 0x001fe2000c101d36 */
[----:B------:R-:W-:-:S13]  /*f1d0*/  ISETP.NE.AND P2, PT, R33, RZ, PT ;  /* 0x000000ff2100720c */ /* 0x000fda0003f45270 */
[----:B------:R-:W0:Y:S04]  /*f1e0*/  @P2 LDS.128 R40, [R46+0x1a400] ;  /* 0x01a400002e282984 */ /* 0x000e280000000c00 */
        /* <DEDUP_REMOVED lines=12> */
[----:B0-----:R2:W-:Y:S02]  /*f2b0*/  @P2 STG.E.128 desc[UR54][R48.64+0xa0], R40 ;  /* 0x0000a02830002986 */ /* 0x0015e4000c101d36 */
.L_x_513:
[----:B------:R-:W-:Y:S05]  /*f2c0*/  BSYNC B1 ;  /* 0x0000000000017941 */ /* 0x000fea0003800000 */
.L_x_512:
[----:B------:R-:W-:-:S13]  /*f2d0*/  ISETP.GE.AND P2, PT, R211, R38, PT ;  /* 0x00000026d300720c */ /* 0x000fda0003f46270 */
[----:B------:R-:W-:Y:S05]  /*f2e0*/  @P2 BRA `(.L_x_457) ;  /* 0x0000000000482947 */ /* 0x000fea0003800000 */
[----:B------:R-:W-:-:S13]  /*f2f0*/  ISETP.NE.AND P2, PT, R32, RZ, PT ;  /* 0x000000ff2000720c */ /* 0x000fda0003f45270 */
[----:B0-2---:R-:W0:Y:S04]  /*f300*/  @P2 LDS.128 R40, [R47+0x1c400] ;  /* 0x01c400002f282984 */ /* 0x005e280000000c00 */
        /* <DEDUP_REMOVED lines=16> */
.L_x_457:
[----:B------:R-:W-:Y:S05]  /*f410*/  BSYNC B0 ;  /* 0x0000000000007941 */ /* 0x000fea0003800000 */
.L_x_423:
[----:B01234-:R-:W0:Y:S01]  /*f420*/  S2R R40, SR_TID.X ;  /* 0x0000000000287919 */ /* 0x01fe220000002100 */
[----:B------:R-:W-:Y:S01]  /*f430*/  @!PT LDS RZ, [RZ] ;  /* 0x00000000fffff984 */ /* 0x000fe20000000800 */
[----:B------:R-:W-:Y:S01]  /*f440*/  @!PT LDS RZ, [RZ] ;  /* 0x00000000fffff984 */ /* 0x000fe20000000800 */
[----:B------:R-:W-:Y:S01]  /*f450*/  @!PT LDS RZ, [RZ] ;  /* 0x00000000fffff984 */ /* 0x000fe20000000800 */
[----:B------:R-:W-:Y:S01]  /*f460*/  @!PT LDS RZ, [RZ] ;  /* 0x00000000fffff984 */ /* 0x000fe20000000800 */
[----:B------:R1:W-:Y:S06]  /*f470*/  MEMBAR.ALL.CTA ;  /* 0x0000000000007992 */ /* 0x0003ec0000008000 */
[----:B-1----:R-:W1:Y:S01]  /*f480*/  FENCE.VIEW.ASYNC.S ;  /* 0x00000000000073c6 */ /* 0x002e620000000000 */
[----:B------:R-:W-:Y:S05]  /*f490*/  WARPSYNC.ALL ;  /* 0x0000000000007948 */ /* 0x000fea0003800000 */
[----:B------:R-:W-:Y:S01]  /*f4a0*/  BSSY B0, `(.L_x_514) ;  /* 0x0000009000007945 */ /* 0x000fe20003800000 */
[----:B0-----:R-:W-:Y:S01]  /*f4b0*/  LOP3.LUT R40, R40, 0x7f, RZ, 0xc0, !PT ;  /* 0x0000007f28287812 */ /* 0x001fe200078ec0ff */
[----:B-1----:R0:W-:Y:S03]  /*f4c0*/  BAR.SYNC.DEFER_BLOCKING R160, 0x80 ;  /* 0x000200a00000751d */ /* 0x0021e60000010000 */
[----:B------:R-:W-:-:S13]  /*f4d0*/  ISETP.NE.AND P2, PT, R40, RZ, PT ;  /* 0x000000ff2800720c */ /* 0x000fda0003f45270 */
[----:B------:R-:W-:-:S05]  /*f4e0*/  @!P2 VIADD R40, R39, 0x298a0 ;  /* 0x000298a02728a836 */ /* 0x000fca0000000000 */
[----:B------:R-:W-:-:S04]  /*f4f0*/  @!P2 PRMT R40, RZ, 0x654, R40 ;  /* 0x00000654ff28a816 */ /* 0x000fc80000000028 */
[----:B------:R0:W-:Y:S01]  /*f500*/  @!P2 SYNCS.ARRIVE.TRANS64.RED.A1T0 RZ, [R40+URZ], RZ ;  /* 0x000000ff28ffa9a7 */ /* 0x0001e2000810043f */
[----:B------:R-:W-:Y:S05]  /*f510*/  @!P1 BRA `(.L_x_515) ;  /* 0x0000000000049947 */ /* 0x000fea0003800000 */
[----:B------:R-:W-:Y:S01]  /*f520*/  BPT.TRAP 0x1 ;  /* 0x000000040000795c */ /* 0x000fe20000300000 */
.L_x_515:
[----:B------:R-:W-:Y:S05]  /*f530*/  BSYNC B0 ;  /* 0x0000000000007941 */ /* 0x000fea0003800000 */
.L_x_514:
[----:B------:R-:W1:Y:S01]  /*f540*/  SYNCS.PHASECHK.TRANS64.TRYWAIT P1, [R39+URZ+0x298b0], R96 ;  /* 0x0298b060270075a7 */ /* 0x000e62000802017f */
[----:B------:R-:W-:Y:S01]  /*f550*/  ULDC UR42, c[0x0][0x310] ;  /* 0x0000c400002a7ab9 */ /* 0x000fe20000000800 */
[----:B------:R-:W-:Y:S01]  /*f560*/  ULDC.64 UR38, c[0x0][0x318] ;  /* 0x0000c60000267ab9 */ /* 0x000fe20000000a00 */
[----:B------:R-:W-:Y:S01]  /*f570*/  ULDC.64 UR40, c[0x0][0x308] ;  /* 0x0000c20000287ab9 */ /* 0x000fe20000000a00 */
[----:B------:R-:W-:Y:S01]  /*f580*/  BSSY B0, `(.L_x_516) ;  /* 0x0000003000007945 */ /* 0x000fe20003800000 */
[----:B------:R-:W-:-:S03]  /*f590*/  IMAD R41, R19, 0x5000, R205 ;  /* 0x0000500013297824 */ /* 0x000fc600078e02cd */
[----:B-1----:R-:W-:Y:S05]  /*f5a0*/  @!P1 BRA `(.L_x_517) ;  /* 0x0000018800489947 */ /* 0x002fea0003800000 */
.L_x_739:
[----:B------:R-:W-:Y:S05]  /*f5b0*/  BSYNC B0 ;  /* 0x0000000000007941 */ /* 0x000fea0003800000 */
.L_x_516:
[----:B------:R-:W-:Y:S01]  /*f5c0*/  ISETP.GE.AND P1, PT, R168, R38, PT ;  /* 0x00000026a800720c */ /* 0x000fe20003f26270 */
[----:B------:R-:W-:Y:S01]  /*f5d0*/  BSSY B0, `(.L_x_518) ;  /* 0x000001a000007945 */ /* 0x000fe20003800000 */
[-C--:B------:R-:W-:Y:S01]  /*f5e0*/  IADD3 R48, R18, R41.reuse, RZ ;  /* 0x0000002912307210 */ /* 0x080fe20007ffe0ff */
[----:B------:R-:W-:Y:S01]  /*f5f0*/  IMAD.WIDE R44, R24, 0xa0, R98 ;  /* 0x000000a0182c7825 */ /* 0x000fe200078e0262 */
[CC--:B------:R-:W-:Y:S02]  /*f600*/  IADD3 R49, R18.reuse, R41.reuse, R119 ;  /* 0x0000002912317210 */ /* 0x0c0fe40007ffe077 */
[CC--:B------:R-:W-:Y:S02]  /*f610*/  IADD3 R50, R18.reuse, R41.reuse, R118 ;  /* 0x0000002912327210 */ /* 0x0c0fe40007ffe076 */
[----:B------:R-:W-:-:S05]  /*f620*/  IADD3 R51, R18, R41, R129 ;  /* 0x0000002912337210 */ /* 0x000fca0007ffe081 */
[----:B------:R-:W-:Y:S05]  /*f630*/  @P1 BRA `(.L_x_519) ;  /* 0x00000000004c1947 */ /* 0x000fea0003800000 */
[----:B0-----:R-:W-:Y:S02]  /*f640*/  IMAD.MOV.U32 R40, RZ, RZ, R114 ;  /* 0x000000ffff287224 */ /* 0x001fe400078e0072 */
[----:B------:R-:W-:Y:S02]  /*f650*/  IMAD.MOV.U32 R41, RZ, RZ, R31 ;  /* 0x000000ffff297224 */ /* 0x000fe400078e001f */
[----:B------:R-:W-:Y:S02]  /*f660*/  IMAD R43, R45, UR38, RZ ;  /* 0x000000262d2b7c24 */ /* 0x000fe4000f8e02ff */
[----:B------:R-:W-:-:S04]  /*f670*/  IMAD.WIDE.U32 R40, R44, UR38, R40 ;  /* 0x000000262c287c25 */ /* 0x000fc8000f8e0028 */
[----:B------:R-:W-:Y:S01]  /*f680*/  IMAD R43, R44, UR39, R43 ;  /* 0x000000272c2b7c24 */ /* 0x000fe2000f8e022b */
[----:B------:R-:W-:-:S04]  /*f690*/  IADD3 R46, P1, R40, UR40, RZ ;  /* 0x00000028282e7c10 */ /* 0x000fc8000ff3e0ff */
[----:B------:R-:W-:Y:S02]  /*f6a0*/  IADD3.X R47, R41, UR41, R43, P1, !PT ;  /* 0x00000029292f7c10 */ /* 0x000fe40008ffe42b */
[----:B------:R-:W-:-:S13]  /*f6b0*/  ISETP.GE.AND P1, PT, R22, UR42, PT ;  /* 0x0000002a16007c0c */ /* 0x000fda000bf26270 */
[----:B------:R-:W0:Y:S04]  /*f6c0*/  @!P1 LDS.128 R40, [R48+0xa400] ;  /* 0x00a4000030289984 */ /* 0x000e280000000c00 */
[----:B0-----:R-:W-:Y:S01]  /*f6d0*/  @!P1 STG.E.128 desc[UR54][R46.64], R40 ;  /* 0x000000282e009986 */ /* 0x001fe2000c101d36 */
        /* <DEDUP_REMOVED lines=8> */
[----:B0-----:R2:W-:Y:S02]  /*f760*/  @!P1 STG.E.128 desc[UR54][R46.64+0x60], R40 ;  /* 0x000060282e009986 */ /* 0x0015e4000c101d36 */
.L_x_519:
[----:B------:R-:W-:Y:S05]  /*f770*/  BSYNC B0 ;  /* 0x0000000000007941 */ /* 0x000fea0003800000 */
.L_x_518:
[----:B------:R-:W-:Y:S01]  /*f780*/  ISETP.GE.AND P1, PT, R211, R38, PT ;  /* 0x00000026d300720c */ /* 0x000fe20003f26270 */
[----:B------:R-:W-:-:S12]  /*f790*/  BSSY B0, `(.L_x_520) ;  /* 0x0000017000007945 */ /* 0x000fd80003800000 */
[----:B------:R-:W-:Y:S05]  /*f7a0*/  @P1 BRA `(.L_x_521) ;  /* 0x0000000000541947 */ /* 0x000fea0003800000 */
[----:B--2---:R-:W-:Y:S01]  /*f7b0*/  IADD3 R43, P1, R44, 0x80, RZ ;  /* 0x000000802c2b7810 */ /* 0x004fe20007f3e0ff */
[----:B------:R-:W-:Y:S01]  /*f7c0*/  IMAD.MOV.U32 R41, RZ, RZ, R31 ;  /* 0x000000ffff297224 */ /* 0x000fe200078e001f */
[----:B0-----:R-:W-:-:S03]  /*f7d0*/  MOV R40, R114 ;  /* 0x0000007200287202 */ /* 0x001fc60000000f00 */
[----:B------:R-:W-:Y:S02]  /*f7e0*/  IMAD.X R44, RZ, RZ, R45, P1 ;  /* 0x000000ffff2c7224 */ /* 0x000fe400008e062d */
[----:B------:R-:W-:-:S04]  /*f7f0*/  IMAD.WIDE.U32 R40, R43, UR38, R40 ;  /* 0x000000262b287c25 */ /* 0x000fc8000f8e0028 */
[----:B------:R-:W-:-:S04]  /*f800*/  IMAD R44, R44, UR38, RZ ;  /* 0x000000262c2c7c24 */ /* 0x000fc8000f8e02ff */
        /* <DEDUP_REMOVED lines=15> */
.L_x_521:
[----:B------:R-:W-:Y:S05]  /*f900*/  BSYNC B0 ;  /* 0x0000000000007941 */ /* 0x000fea0003800000 */
.L_x_520:
[----:B------:R-:W4:Y:S01]  /*f910*/  LDL R38, [R1+0x18] ;  /* 0x0000180001267983 */ /* 0x000f220000100800 */
[----:B------:R-:W-:Y:S02]  /*f920*/  VIADD R19, R19, 0x1 ;  /* 0x0000000113137836 */ /* 0x000fe40000000000 */
[----:B-1----:R-:W-:Y:S01]  /*f930*/  @!P2 VIADD R39, R39, 0x298c0 ;  /* 0x000298c02727a836 */ /* 0x002fe20000000000 */
[----:B------:R-:W-:Y:S01]  /*f940*/  @!PT LDS RZ, [RZ] ;  /* 0x00000000fffff984 */ /* 0x000fe20000000800 */
[----:B------:R-:W-:Y:S01]  /*f950*/  @!PT LDS RZ, [RZ] ;  /* 0x00000000fffff984 */ /* 0x000fe20000000800 */
[----:B------:R-:W-:Y:S01]  /*f960*/  @!PT LDS RZ, [RZ] ;  /* 0x00000000fffff984 */ /* 0x000fe20000000800 */
[----:B------:R-:W-:Y:S01]  /*f970*/  @!PT LDS RZ, [RZ] ;  /* 0x00000000fffff984 */ /* 0x000fe20000000800 */
[----:B------:R1:W-:Y:S06]  /*f980*/  MEMBAR.ALL.CTA ;  /* 0x0000000000007992 */ /* 0x0003ec0000008000 */
[----:B-1----:R-:W1:Y:S02]  /*f990*/  FENCE.VIEW.ASYNC.S ;  /* 0x00000000000073c6 */ /* 0x002e640000000000 */
[----:B-1----:R1:W-:Y:S01]  /*f9a0*/  BAR.SYNC.DEFER_BLOCKING R160, 0x80 ;  /* 0x000200a00000751d */ /* 0x0023e20000010000 */
[----:B------:R-:W-:-:S02]  /*f9b0*/  ISETP.NE.AND P1, PT, R19, 0x2, PT ;  /* 0x000000021300780c */ /* 0x000fc40003f25270 */
[----:B------:R-:W-:Y:S02]  /*f9c0*/  @!P2 PRMT R39, RZ, 0x654, R39 ;  /* 0x00000654ff27a816 */ /* 0x000fe40000000027 */
[----:B------:R-:W-:Y:S02]  /*f9d0*/  SEL R19, R19, RZ, P1 ;  /* 0x000000ff13137207 */ /* 0x000fe40000800000 */
[----:B------:R1:W-:Y:S01]  /*f9e0*/  @!P2 SYNCS.ARRIVE.TRANS64.RED.A1T0 RZ, [R39+URZ], RZ ;  /* 0x000000ff27ffa9a7 */ /* 0x0003e2000810043f */
[----:B----4-:R-:W-:Y:S02]  /*f9f0*/  LOP3.LUT P4, RZ, R38, 0x2, RZ, 0xc0, !PT ;  /* 0x0000000226ff7812 */ /* 0x010fe4000788c0ff */
[----:B------:R-:W-:-:S04]  /*fa00*/  SEL R38, RZ, 0x1, P1 ;  /* 0x00000001ff267807 */ /* 0x000fc80000800000 */
[----:B------:R-:W-:-:S07]  /*fa10*/  LOP3.LUT R171, R171, R38, RZ, 0x3c, !PT ;  /* 0x00000026abab7212 */ /* 0x000fce00078e3cff */
[----:B-1----:R-:W-:Y:S05]  /*fa20*/  @P4 BRA `(.L_x_522) ;  /* 0xffffff2c00a04947 */ /* 0x002fea000383ffff */
[----:B0-23--:R-:W0:Y:S01]  /*fa30*/  S2R R40, SR_TID.X ;  /* 0x0000000000287919 */ /* 0x00de220000002100 */
[----:B------:R-:W-:Y:S02]  /*fa40*/  PLOP3.LUT P0, PT, PT, PT, PT, 0x8, 0x0 ;  /* 0x000000000000781c */ /* 0x000fe40003f0e170 */
[----:B0-----:R-:W-:-:S04]  /*fa50*/  SHF.R.U32.HI R40, RZ, 0x7, R40 ;  /* 0x00000007ff287819 */ /* 0x001fc80000011628 */
[----:B------:R-:W-:-:S13]  /*fa60*/  ISETP.NE.AND P4, PT, R40, 0x1, PT ;  /* 0x000000012800780c */ /* 0x000fda0003f85270 */
[----:B------:R-:W-:Y:S06]  /*fa70*/  @!P4 BAR.ARV 0x9, 0x100 ;  /* 0x024400000000cb1d */ /* 0x000fec0000002000 */
.L_x_418:
[----:B------:R-:W0:Y:S01]  /*fa80*/  LDC R0, c[0x0][0x428] ;  /* 0x00010a00ff007b82 */ /* 0x000e220000000800 */
[----:B------:R-:W-:Y:S02]  /*fa90*/  MOV R202, R146 ;  /* 0x0000009200ca7202 */ /* 0x000fe40000000f00 */
[----:B------:R-:W-:Y:S02]  /*faa0*/  CS2R R88, SRZ ;  /* 0x0000000000587805 */ /* 0x000fe4000001ff00 */
[----:B------:R-:W-:Y:S02]  /*fab0*/  ISETP.GE.AND P2, PT, R147, 0x1, PT ;  /* 0x000000019300780c */ /* 0x000fe40003f46270 */
[----:B------:R-:W-:Y:S02]  /*fac0*/  CS2R R90, SRZ ;  /* 0x00000000005a7805 */ /* 0x000fe4000001ff00 */
[----:B------:R-:W-:Y:S01]  /*fad0*/  PLOP3.LUT P1, PT, PT, PT, PT, 0x80, 0x0 ;  /* 0x000000000000781c */ /* 0x000fe20003f2f070 */
[----:B------:R-:W-:Y:S01]  /*fae0*/  IMAD.MOV.U32 R87, RZ, RZ, RZ ;  /* 0x000000ffff577224 */ /* 0x000fe200078e00ff */
        /* <DEDUP_REMOVED lines=17> */
[----:B0-----:R-:W-:Y:S02]  /*fc00*/  ISETP.NE.AND P3, PT, R0, 0x1, PT ;  /* 0x000000010000780c */ /* 0x001fe40003f65270 */
        /* <DEDUP_REMOVED lines=12> */
[----:B------:R-:W0:Y:S01]  /*fcd0*/  @P3 LDC R3, c[0x0][0x42c] ;  /* 0x00010b00ff033b82 */ /* 0x000e220000000800 */
[----:B------:R-:W-:Y:S01]  /*fce0*/  IMAD.MOV.U32 R100, RZ, RZ, RZ ;  /* 0x000000ffff647224 */ /* 0x000fe200078e00ff */
[----:B------:R-:W-:-:S06]  /*fcf0*/  MOV R72, RZ ;  /* 0x000000ff00487202 */ /* 0x000fcc0000000f00 */
[----:B------:R-:W1:Y:S01]  /*fd00*/  @P3 LDC R0, c[0x0][0x430] ;  /* 0x00010c00ff003b82 */ /* 0x000e620000000800 */
[----:B0-----:R-:W-:-:S05]  /*fd10*/  @P3 IMAD.HI.U32 R3, R146, R3, RZ ;  /* 0x0000000392033227 */ /* 0x001fca00078e00ff */
[----:B-1----:R-:W-:Y:S01]  /*fd20*/  @P3 SHF.R.U32.HI R202, RZ, R0, R3 ;  /* 0x00000000ffca3219 */ /* 0x002fe20000011603 */
[----:B------:R-:W-:Y:S06]  /*fd30*/  @P0 BRA `(.L_x_523) ;  /* 0x00000000000c0947 */ /* 0x000fec0003800000 */
[----:B------:R-:W0:Y:S01]  /*fd40*/  FENCE.VIEW.ASYNC.G ;  /* 0x00000000000073c6 */ /* 0x000e220000000100 */
[----:B------:R-:W-:Y:S05]  /*fd50*/  WARPSYNC.ALL ;  /* 0x0000000000007948 */ /* 0x000fea0003800000 */
[----:B0-----:R-:W-:Y:S06]  /*fd60*/  BAR.ARV 0xc, 0x180 ;  /* 0x0306000000007b1d */ /* 0x001fec0000002000 */
.L_x_523:
[----:B------:R-:W-:Y:S02]  /*fd70*/  IMAD.MOV.U32 R101, RZ, RZ, RZ ;  /* 0x000000ffff657224 */ /* 0x000fe400078e00ff */
[----:B------:R-:W-:Y:S01]  /*fd80*/  IMAD.MOV.U32 R102, RZ, RZ, RZ ;  /* 0x000000ffff667224 */ /* 0x000fe200078e00ff */
[----:B------:R-:W-:Y:S06]  /*fd90*/  @!P2 BRA `(.L_x_524) ;  /* 0x000000f400f0a947 */ /* 0x000fec0003800000 */
[----:B------:R-:W-:-:S03]  /*fda0*/  UMOV UR4, 0xffffffff ;  /* 0xffffffff00047882 */ /* 0x000fc60000000000 */
[----:B------:R-:W-:Y:S05]  /*fdb0*/  BRA.DIV UR4, `(.L_x_525) ;  /* 0x0000018204587947 */ /* 0x000fea000b800000 */
[----:B------:R0:W1:Y:S02]  /*fdc0*/  SHFL.IDX PT, R198, R219, RZ, 0x1f ;  /* 0x00001fffdbc67589 */ /* 0x00006400000e0000 */
.L_x_742:
[----:B-1----:R-:W-:Y:S01]  /*fdd0*/  LEA.HI R0, R198, R198, RZ, 0x1 ;  /* 0x000000c6c6007211 */ /* 0x002fe200078f08ff */
[----:B------:R-:W-:-:S03]  /*fde0*/  ULOP3.LUT UP0, URZ, UR52, 0x9f, URZ, 0xc0, !UPT ;  /* 0x0000009f343f7892 */ /* 0x000fc6000f80c03f */
[----:B------:R-:W-:-:S03]  /*fdf0*/  LOP3.LUT R3, R0, 0x3e, RZ, 0xc0, !PT ;  /* 0x0000003e00037812 */ /* 0x000fc600078ec0ff */
[----:B------:R-:W-:Y:S02]  /*fe00*/  PLOP3.LUT P0, PT, PT, PT, UP0, 0x80, 0x0 ;  /* 0x000000000000781c */ /* 0x000fe40003f0f008 */
[----:B------:R-:W-:-:S05]  /*fe10*/  IMAD.IADD R3, R198, 0x1, -R3 ;  /* 0x00000001c6037824 */ /* 0x000fca00078e0a03 */
[----:B------:R-:W-:-:S04]  /*fe20*/  LEA R3, R3, UR52, 0xc ;  /* 0x0000003403037c11 */ /* 0x000fc8000f8e60ff */
[----:B------:R-:W-:-:S04]  /*fe30*/  SHF.R.U32.HI R3, RZ, 0x4, R3 ;  /* 0x00000004ff037819 */ /* 0x000fc80000011603 */
[----:B------:R-:W-:Y:S01]  /*fe40*/  LOP3.LUT R50, R3, 0x3fff, RZ, 0xc0, !PT ;  /* 0x00003fff03327812 */ /* 0x000fe200078ec0ff */
[----:B------:R-:W-:Y:S06]  /*fe50*/  @!P0 BRA `(.L_x_526) ;  /* 0x0000000000408947 */ /* 0x000fec0003800000 */
[----:B------:R-:W-:Y:S01]  /*fe60*/  MOV R0, 0x0 ;  /* 0x0000000000007802 */ /* 0x000fe20000000f00 */
[----:B------:R-:W-:Y:S01]  /*fe70*/  ULDC.64 UR4, c[0x4][0xc8] ;  /* 0x0100320000047ab9 */ /* 0x000fe20000000a00 */
[----:B------:R-:W-:Y:S01]  /*fe80*/  ULDC.64 UR6, c[0x4][0xd0] ;  /* 0x0100340000067ab9 */ /* 0x000fe20000000a00 */
[----:B------:R-:W-:Y:S01]  /*fe90*/  MOV R4, UR4 ;  /* 0x0000000400047c02 */ /* 0x000fe20008000f00 */
[----:B------:R1:W2:Y:S01]  /*fea0*/  LDC.64 R2, c[0x4][R0] ;  /* 0x0100000000027b82 */ /* 0x0002a20000000a00 */
[----:B------:R-:W-:Y:S01]  /*feb0*/  IMAD.U32 R5, RZ, RZ, UR5 ;  /* 0x00000005ff057e24 */ /* 0x000fe2000f8e00ff */
[----:B------:R-:W-:Y:S01]  /*fec0*/  ULDC.64 UR4, c[0x4][0x30] ;  /* 0x01000c0000047ab9 */ /* 0x000fe20000000a00 */
[----:B------:R-:W-:Y:S01]  /*fed0*/  IMAD.U32 R6, RZ, RZ, UR6 ;  /* 0x00000006ff067e24 */ /* 0x000fe2000f8e00ff */
[----:B------:R-:W-:Y:S01]  /*fee0*/  MOV R10, UR4 ;  /* 0x00000004000a7c02 */ /* 0x000fe20008000f00 */
[----:B------:R-:W-:Y:S01]  /*fef0*/  IMAD.U32 R7, RZ, RZ, UR7 ;  /* 0x00000007ff077e24 */ /* 0x000fe2000f8e00ff */
[----:B------:R-:W-:Y:S01]  /*ff00*/  MOV R13, RZ ;  /* 0x000000ff000d7202 */ /* 0x000fe20000000f00 */
[----:B------:R-:W-:-:S02]  /*ff10*/  IMAD.U32 R11, RZ, RZ, UR5 ;  /* 0x00000005ff0b7e24 */ /* 0x000fc4000f8e00ff */
[----:B------:R-:W-:Y:S02]  /*ff20*/  IMAD.MOV.U32 R8, RZ, RZ, 0x70 ;  /* 0x00000070ff087424 */ /* 0x000fe400078e00ff */
[----:B-1----:R-:W-:-:S07]  /*ff30*/  IMAD.MOV.U32 R12, RZ, RZ, 0x1 ;  /* 0x00000001ff0c7424 */ /* 0x002fce00078e00ff */
[----:B------:R-:W-:-:S07]  /*ff40*/  LEPC R20, `(.L_x_526) ;  /* 0x000000001014794e */ /* 0x000fce0000000000 */
[----:B0-2--5:R-:W-:Y:S05]  /*ff50*/  CALL.ABS.NOINC R2 ;  /* 0x0000000002007343 */ /* 0x025fea0003c00000 */
.L_x_526:
[----:B------:R-:W-:Y:S01]  /*ff60*/  ULDC.64 UR4, c[0x0][0x990] ;  /* 0x0002640000047ab9 */ /* 0x000fe20000000a00 */
[----:B------:R-:W-:Y:S01]  /*ff70*/  ULDC.64 UR6, c[0x0][0x998] ;  /* 0x0002660000067ab9 */ /* 0x000fe20000000a00 */
[----:B------:R-:W-:Y:S02]  /*ff80*/  ISETP.NE.U32.AND P0, PT, RZ, UR4, PT ;  /* 0x00000004ff007c0c */ /* 0x000fe4000bf05070 */
[----:B------:R-:W-:Y:S02]  /*ff90*/  ISETP.NE.U32.AND P1, PT, RZ, UR6, PT ;  /* 0x00000006ff007c0c */ /* 0x000fe4000bf25070 */
[----:B------:R-:W-:Y:S02]  /*ffa0*/  ISETP.NE.AND.EX P0, PT, RZ, UR5, PT, P0 ;  /* 0x00000005ff007c0c */ /* 0x000fe4000bf05300 */
[----:B------:R-:W-:-:S11]  /*ffb0*/  ISETP.NE.AND.EX P1, PT, RZ, UR7, PT, P1 ;  /* 0x00000007ff007c0c */ /* 0x000fd6000bf25310 */
[----:B------:R-:W1:Y:S01]  /*ffc0*/  @P0 LDC.64 R8, c[0x0][0x9a8] ;  /* 0x00026a00ff080b82 */ /* 0x000e620000000a00 */
[----:B------:R-:W-:-:S07]  /*ffd0*/  @P0 SHF.R.S32.HI R7, RZ, 0x1f, R202 ;  /* 0x0000001fff070819 */ /* 0x000fce00000114ca */
[----:B------:R-:W2:Y:S08]  /*ffe0*/  @P1 LDC.64 R10, c[0x0][0x9b8] ;  /* 0x00026e00ff0a1b82 */ /* 0x000eb00000000a00 */
[----:B------:R-:W3:Y:S08]  /*fff0*/  @P0 LDC.64 R12, c[0x0][0x9b0] ;  /* 0x00026c00ff0c0b82 */ /* 0x000ef00000000a00 */
[----:B------:R-:W4:Y:S01]  /*10000*/  @P1 LDC.64 R14, c[0x0][0x9c0] ;  /* 0x00027000ff0e1b82 */ /* 0x000f220000000a00 */
[----:B-1----:R-:W-:-:S02]  /*10010*/  @P0 IMAD R0, R210, R8, RZ ;  /* 0x00000008d2000224 */ /* 0x002fc400078e02ff */
[----:B------:R-:W-:-:S04]  /*10020*/  @P0 IMAD.WIDE.U32 R2, R206, R8, RZ ;  /* 0x00000008ce020225 */ /* 0x000fc800078e00ff */
[----:B------:R-:W-:Y:S02]  /*10030*/  @P0 IMAD R9, R206, R9, R0 ;  /* 0x00000009ce090224 */ /* 0x000fe400078e0200 */
[-C--:B--2---:R-:W-:Y:S02]  /*10040*/  @P1 IMAD R4, R210, R10.reuse, RZ ;  /* 0x0000000ad2041224 */ /* 0x084fe400078e02ff */
[----:B------:R-:W-:Y:S01]  /*10050*/  @P0 IMAD.IADD R3, R3, 0x1, R9 ;  /* 0x0000000103030824 */ /* 0x000fe200078e0209 */
[----:B------:R-:W-:Y:S01]  /*10060*/  @P1 SHF.R.S32.HI R9, RZ, 0x1f, R202 ;  /* 0x0000001fff091819 */ /* 0x000fe200000114ca */
[C---:B------:R-:W-:Y:S02]  /*10070*/  @P1 IMAD R11, R206.reuse, R11, R4 ;  /* 0x0000000bce0b1224 */ /* 0x040fe400078e0204 */
[----:B------:R-:W-:-:S04]  /*10080*/  @P1 IMAD.WIDE.U32 R4, R206, R10, RZ ;  /* 0x0000000ace041225 */ /* 0x000fc800078e00ff */
[-C--:B---3--:R-:W-:Y:S02]  /*10090*/  @P0 IMAD R7, R7, R12.reuse, RZ ;  /* 0x0000000c07070224 */ /* 0x088fe400078e02ff */
[----:B------:R-:W-:Y:S02]  /*100a0*/  @P1 IMAD.IADD R5, R5, 0x1, R11 ;  /* 0x0000000105051824 */ /* 0x000fe400078e020b */
[----:B------:R-:W-:-:S04]  /*100b0*/  @P0 IMAD.WIDE.U32 R2, R202, R12, R2 ;  /* 0x0000000cca020225 */ /* 0x000fc800078e0002 */
[-C--:B----4-:R-:W-:Y:S02]  /*100c0*/  @P1 IMAD R0, R9, R14.reuse, RZ ;  /* 0x0000000e09001224 */ /* 0x090fe400078e02ff */
[C---:B------:R-:W-:Y:S02]  /*100d0*/  @P0 IMAD R9, R202.reuse, R13, R7 ;  /* 0x0000000dca090224 */ /* 0x040fe400078e0207 */
[C---:B------:R-:W-:Y:S02]  /*100e0*/  @P1 IMAD R11, R202.reuse, R15, R0 ;  /* 0x0000000fca0b1224 */ /* 0x040fe400078e0200 */
[----:B------:R-:W-:Y:S01]  /*100f0*/  @P1 IMAD.WIDE.U32 R6, R202, R14, R4 ;  /* 0x0000000eca061225 */ /* 0x000fe200078e0004 */
[----:B------:R-:W-:Y:S01]  /*10100*/  @P0 LEA R4, P2, R2, UR4, 0x2 ;  /* 0x0000000402040c11 */ /* 0x000fe2000f8410ff */
[----:B------:R-:W-:Y:S02]  /*10110*/  ULDC UR4, c[0x0][0x3d4] ;  /* 0x0000f50000047ab9 */ /* 0x000fe40000000800 */
[----:B------:R-:W-:Y:S01]  /*10120*/  @P0 IMAD.IADD R5, R3, 0x1, R9 ;  /* 0x0000000103050824 */ /* 0x000fe200078e0209 */
[----:B------:R-:W-:Y:S01]  /*10130*/  @P1 IADD3 R3, R7, R11, RZ ;  /* 0x0000000b07031210 */ /* 0x000fe20007ffe0ff */
[----:B------:R-:W-:Y:S01]  /*10140*/  IMAD.MOV.U32 R0, RZ, RZ, 0x3f800000 ;  /* 0x3f800000ff007424 */ /* 0x000fe200078e00ff */
[----:B------:R-:W-:-:S02]  /*10150*/  @P1 LEA R8, P3, R6, UR6, 0x2 ;  /* 0x0000000606081c11 */ /* 0x000fc4000f8610ff */
[----:B------:R-:W-:Y:S02]  /*10160*/  @P0 LEA.HI.X R5, R2, UR5, R5, 0x2, P2 ;  /* 0x0000000502050c11 */ /* 0x000fe400090f1405 */
[----:B------:R-:W-:Y:S01]  /*10170*/  @P1 LEA.HI.X R9, R6, UR7, R3, 0x2, P3 ;  /* 0x0000000706091c11 */ /* 0x000fe200098f1403 */
[----:B------:R-:W-:-:S04]  /*10180*/  IMAD.MOV.U32 R3, RZ, RZ, 0x3f800000 ;  /* 0x3f800000ff037424 */ /* 0x000fc800078e00ff */
[----:B------:R-:W2:Y:S04]  /*10190*/  @P1 LDG.E R0, desc[UR54][R8.64] ;  /* 0x0000003608001981 */ /* 0x000ea8000c1e1900 */
[----:B------:R-:W2:Y:S01]  /*101a0*/  @P0 LDG.E R3, desc[UR54][R4.64] ;  /* 0x0000003604030981 */ /* 0x000ea2000c1e1900 */
[----:B------:R-:W-:Y:S01]  /*101b0*/  ISETP.LT.AND P0, PT, RZ, UR4, PT ;  /* 0x00000004ff007c0c */ /* 0x000fe2000bf01270 */
[----:B------:R-:W-:Y:S01]  /*101c0*/  ULDC UR4, c[0x0][0x9d8] ;  /* 0x0002760000047ab9 */ /* 0x000fe20000000800 */
[----:B--2---:R-:W-:-:S04]  /*101d0*/  FMUL.FTZ R0, R3, R0 ;  /* 0x0000000003007220 */ /* 0x004fc80000410000 */
[----:B------:R-:W-:-:S07]  /*101e0*/  FMUL.FTZ R2, R0, UR4 ;  /* 0x0000000400027c20 */ /* 0x000fce0008410000 */
[----:B------:R-:W-:Y:S05]  /*101f0*/  @P0 BRA `(.L_x_527) ;  /* 0x0000000000400947 */ /* 0x000fea0003800000 */
[----:B------:R-:W-:-:S04]  /*10200*/  ULEA.HI UR4, UR43, UR43, URZ, 0x1 ;  /* 0x0000002b2b047291 */ /* 0x000fc8000f8f083f */
[----:B------:R-:W-:-:S04]  /*10210*/  ULOP3.LUT UR4, UR4, 0xfffffffe, URZ, 0xc0, !UPT ;  /* 0xfffffffe04047892 */ /* 0x000fc8000f8ec03f */
[----:B------:R-:W-:-:S06]  /*10220*/  UIADD3 UR4, UR43, -UR4, URZ ;  /* 0x800000042b047290 */ /* 0x000fcc000fffe03f */
[----:B------:R-:W-:-:S05]  /*10230*/  IMAD.U32 R3, RZ, RZ, UR4 ;  /* 0x00000004ff037e24 */ /* 0x000fca000f8e00ff */
[----:B------:R-:W-:-:S04]  /*10240*/  SHF.L.U32 R3, R3, 0x1f, RZ ;  /* 0x0000001f03037819 */ /* 0x000fc800000006ff */
[----:B------:R1:W2:Y:S03]  /*10250*/  SYNCS.PHASECHK.TRANS64.TRYWAIT P0, [R18+URZ+0x29800], R3 ;  /* 0x02980003120075a7 */ /* 0x0002a6000800017f */
[----:B--2---:R-:W-:Y:S05]  /*10260*/  @!P0 NANOSLEEP.SYNCS 0x989680 ;  /* 0x009896800000895d */ /* 0x004fea0003900000 */
[----:B------:R-:W2:Y:S01]  /*10270*/  @!P0 SYNCS.PHASECHK.TRANS64 P0, [R18+URZ+0x29800], R3 ;  /* 0x02980003120085a7 */ /* 0x000ea2000800007f */
[----:B------:R-:W-:Y:S04]  /*10280*/  BSSY B0, `(.L_x_528) ;  /* 0x0000006000007945 */ /* 0x000fe80003800000 */
[----:B--2---:R-:W-:Y:S05]  /*10290*/  @P0 BRA `(.L_x_529) ;  /* 0x0000000000100947 */ /* 0x004fea0003800000 */
.L_x_530:
[----:B--2---:R2:W3:Y:S02]  /*102a0*/  SYNCS.PHASECHK.TRANS64.TRYWAIT P0, [R18+URZ+0x29800], R3 ;  /* 0x02980003120075a7 */ /* 0x0044e4000800017f */
[----:B---3--:R-:W-:Y:S05]  /*102b0*/  @!P0 NANOSLEEP.SYNCS 0x989680 ;  /* 0x009896800000895d */ /* 0x008fea0003900000 */
[----:B------:R-:W3:Y:S02]  /*102c0*/  @!P0 SYNCS.PHASECHK.TRANS64 P0, [R18+URZ+0x29800], R3 ;  /* 0x02980003120085a7 */ /* 0x000ee4000800007f */
[----:B---3--:R-:W-:Y:S05]  /*102d0*/  @!P0 BRA `(.L_x_530) ;  /* 0xfffffffc00f08947 */ /* 0x008fea000383ffff */
.L_x_529:
[----:B------:R-:W-:Y:S05]  /*102e0*/  BSYNC B0 ;  /* 0x0000000000007941 */ /* 0x000fea0003800000 */
.L_x_528:
[----:B------:R-:W-:Y:S05]  /*102f0*/  BRA `(.L_x_531) ;  /* 0x0000006800887947 */ /* 0x000fea0003800000 */
.L_x_527:
[----:B------:R-:W1:Y:S01]  /*10300*/  LDC.64 R44, c[0x0][0x3c8] ;  /* 0x0000f200ff2c7b82 */ /* 0x000e620000000a00 */
[----:B-----5:R-:W-:Y:S01]  /*10310*/  SHF.R.S32.HI R0, RZ, 0x1f, R121 ;  /* 0x0000001fff007819 */ /* 0x020fe20000011479 */
[----:B------:R-:W-:Y:S01]  /*10320*/  IMAD.MOV.U32 R10, RZ, RZ, R22 ;  /* 0x000000ffff0a7224 */ /* 0x000fe200078e0016 */
[----:B------:R-:W-:Y:S01]  /*10330*/  SHF.R.S32.HI R9, RZ, 0x1f, R16 ;  /* 0x0000001fff097819 */ /* 0x000fe20000011410 */
[----:B------:R-:W-:Y:S01]  /*10340*/  ULDC.64 UR4, c[0x0][0x3d8] ;  /* 0x0000f60000047ab9 */ /* 0x000fe20000000a00 */
[----:B------:R-:W-:Y:S01]  /*10350*/  SHF.R.S32.HI R11, RZ, 0x1f, R22 ;  /* 0x0000001fff0b7819 */ /* 0x000fe20000011416 */
[----:B------:R-:W-:Y:S01]  /*10360*/  IMAD R12, R0, UR4, RZ ;  /* 0x00000004000c7c24 */ /* 0x000fe2000f8e02ff */
[----:B------:R-:W-:Y:S01]  /*10370*/  MOV R8, R16 ;  /* 0x0000001000087202 */ /* 0x000fe20000000f00 */
[----:B------:R-:W2:Y:S01]  /*10380*/  LDC.64 R48, c[0x0][0x3e0] ;  /* 0x0000f800ff307b82 */ /* 0x000ea20000000a00 */
[----:B------:R-:W-:Y:S01]  /*10390*/  ULDC.64 UR6, c[0x0][0x3c8] ;  /* 0x0000f20000067ab9 */ /* 0x000fe20000000a00 */
[----:B------:R-:W-:Y:S01]  /*103a0*/  IMAD.WIDE.U32 R6, R121, UR4, R10 ;  /* 0x0000000479067c25 */ /* 0x000fe2000f8e000a */
[----:B------:R-:W-:-:S03]  /*103b0*/  ULOP3.LUT UP0, URZ, UR52, 0x1bf, URZ, 0xc0, !UPT ;  /* 0x000001bf343f7892 */ /* 0x000fc6000f80c03f */
[C---:B------:R-:W-:Y:S01]  /*103c0*/  IMAD.WIDE.U32 R4, R121.reuse, UR4, R8 ;  /* 0x0000000479047c25 */ /* 0x040fe2000f8e0008 */
[----:B------:R-:W-:Y:S02]  /*103d0*/  IADD3 R56, P1, R6, UR6, RZ ;  /* 0x0000000606387c10 */ /* 0x000fe4000ff3e0ff */
[----:B------:R-:W-:Y:S01]  /*103e0*/  PLOP3.LUT P2, PT, PT, PT, UP0, 0x80, 0x0 ;  /* 0x000000000000781c */ /* 0x000fe20003f4f008 */
[----:B------:R-:W-:Y:S01]  /*103f0*/  IMAD R3, R121, UR5, R12 ;  /* 0x0000000579037c24 */ /* 0x000fe2000f8e020c */
[----:B------:R-:W-:-:S04]  /*10400*/  IADD3 R52, P0, R4, UR6, RZ ;  /* 0x0000000604347c10 */ /* 0x000fc8000ff1e0ff */
[----:B------:R-:W-:Y:S01]  /*10410*/  IADD3.X R53, R3, UR7, R5, P0, !PT ;  /* 0x0000000703357c10 */ /* 0x000fe200087fe405 */
[----:B-1----:R-:W-:Y:S01]  /*10420*/  IMAD.WIDE.U32 R44, R121, UR4, R44 ;  /* 0x00000004792c7c25 */ /* 0x002fe2000f8e002c */
[----:B------:R-:W-:Y:S01]  /*10430*/  IADD3.X R57, R3, UR7, R7, P1, !PT ;  /* 0x0000000703397c10 */ /* 0x000fe20008ffe407 */
[----:B------:R-:W-:Y:S01]  /*10440*/  ULDC.64 UR6, c[0x0][0x3e8] ;  /* 0x0000fa0000067ab9 */ /* 0x000fe20000000a00 */
[----:B------:R-:W-:Y:S01]  /*10450*/  ULDC.64 UR4, c[0x0][0x3e0] ;  /* 0x0000f80000047ab9 */ /* 0x000fe20000000a00 */
[----:B------:R-:W-:Y:S02]  /*10460*/  IMAD R0, R0, UR6, RZ ;  /* 0x0000000600007c24 */ /* 0x000fe4000f8e02ff */
[----:B------:R-:W-:-:S04]  /*10470*/  IMAD.WIDE.U32 R4, R121, UR6, R8 ;  /* 0x0000000679047c25 */ /* 0x000fc8000f8e0008 */
[----:B------:R-:W-:Y:S01]  /*10480*/  IMAD.WIDE.U32 R6, R121, UR6, R10 ;  /* 0x0000000679067c25 */ /* 0x000fe2000f8e000a */
[----:B------:R-:W-:-:S03]  /*10490*/  IADD3 R54, P0, R4, UR4, RZ ;  /* 0x0000000404367c10 */ /* 0x000fc6000ff1e0ff */
[C---:B------:R-:W-:Y:S01]  /*104a0*/  IMAD R47, R121.reuse, UR7, R0 ;  /* 0x00000007792f7c24 */ /* 0x040fe2000f8e0200 */
[----:B------:R-:W-:Y:S01]  /*104b0*/  IADD3 R58, P1, R6, UR4, RZ ;  /* 0x00000004063a7c10 */ /* 0x000fe2000ff3e0ff */
[----:B--2---:R-:W-:-:S03]  /*104c0*/  IMAD.WIDE.U32 R48, R121, UR6, R48 ;  /* 0x0000000679307c25 */ /* 0x004fc6000f8e0030 */
[----:B------:R-:W-:Y:S01]  /*104d0*/  IADD3.X R55, R47, UR5, R5, P0, !PT ;  /* 0x000000052f377c10 */ /* 0x000fe200087fe405 */
[----:B------:R-:W-:Y:S01]  /*104e0*/  IMAD.IADD R46, R3, 0x1, R45 ;  /* 0x00000001032e7824 */ /* 0x000fe200078e022d */
[C---:B------:R-:W-:Y:S01]  /*104f0*/  IADD3.X R59, R47.reuse, UR5, R7, P1, !PT ;  /* 0x000000052f3b7c10 */ /* 0x040fe20008ffe407 */
[----:B------:R-:W-:Y:S01]  /*10500*/  IMAD.IADD R47, R47, 0x1, R49 ;  /* 0x000000012f2f7824 */ /* 0x000fe200078e0231 */
        /* <DEDUP_REMOVED lines=16> */
[----:B0-2---:R-:W-:Y:S05]  /*10610*/  CALL.ABS.NOINC R14 ;  /* 0x000000000e007343 */ /* 0x005fea0003c00000 */
.L_x_532:
[----:B------:R-:W-:Y:S01]  /*10620*/  ULDC.U8 UR4, c[0x0][0x3f0] ;  /* 0x0000fc0000047ab9 */ /* 0x000fe20000000000 */
[----:B------:R-:W-:Y:S01]  /*10630*/  IMAD R159, R145, -0x80, R159 ;  /* 0xffffff80919f7824 */ /* 0x000fe200078e029f */
[----:B------:R-:W-:Y:S01]  /*10640*/  ISETP.NE.AND P0, PT, RZ, UR4, PT ;  /* 0x00000004ff007c0c */ /* 0x000fe2000bf05270 */
[----:B------:R-:W-:Y:S03]  /*10650*/  BSSY B0, `(.L_x_533) ;  /* 0x0000664000007945 */ /* 0x000fe60003800000 */
[----:B------:R-:W-:-:S09]  /*10660*/  VIMNMX R159, R159, 0x80, PT ;  /* 0x000000809f9f7848 */ /* 0x000fd20003fe0100 */
[----:B------:R-:W-:Y:S05]  /*10670*/  @!P0 BRA `(.L_x_534) ;  /* 0x0000003000d08947 */ /* 0x000fea0003800000 */
        /* <DEDUP_REMOVED lines=13> */
[----:B------:R-:W-:Y:S01]  /*10750*/  CS2R R20, SRZ ;  /* 0x0000000000147805 */ /* 0x000fe2000001ff00 */
[----:B------:R-:W-:Y:S06]  /*10760*/  @P0 BRA `(.L_x_536) ;  /* 0x0000000000900947 */ /* 0x000fec0003800000 */
[C---:B------:R-:W-:Y:S01]  /*10770*/  VIADD R0, R16.reuse, 0x10 ;  /* 0x0000001010007836 */ /* 0x040fe20000000000 */
[----:B------:R-:W-:Y:S01]  /*10780*/  ULDC UR4, c[0x0][0x3d4] ;  /* 0x0000f50000047ab9 */ /* 0x000fe20000000800 */
[C---:B------:R-:W-:Y:S01]  /*10790*/  VIADD R3, R16.reuse, 0x20 ;  /* 0x0000002010037836 */ /* 0x040fe20000000000 */
[----:B------:R-:W-:Y:S02]  /*107a0*/  ISETP.GE.AND P5, PT, R16, UR4, PT ;  /* 0x0000000410007c0c */ /* 0x000fe4000bfa6270 */
[----:B------:R-:W-:Y:S02]  /*107b0*/  CS2R R42, SRZ ;  /* 0x00000000002a7805 */ /* 0x000fe4000001ff00 */
[----:B------:R-:W-:Y:S01]  /*107c0*/  ISETP.GE.AND P4, PT, R0, UR4, PT ;  /* 0x0000000400007c0c */ /* 0x000fe2000bf86270 */
[----:B------:R-:W-:Y:S01]  /*107d0*/  VIADD R0, R16, 0x30 ;  /* 0x0000003010007836 */ /* 0x000fe20000000000 */
[----:B------:R-:W-:Y:S02]  /*107e0*/  CS2R R40, SRZ ;  /* 0x0000000000287805 */ /* 0x000fe4000001ff00 */
[----:B------:R-:W-:-:S02]  /*107f0*/  ISETP.GE.AND P3, PT, R3, UR4, PT ;  /* 0x0000000403007c0c */ /* 0x000fc4000bf66270 */
[----:B------:R-:W-:Y:S02]  /*10800*/  IADD3 R3, R16, 0x40, RZ ;  /* 0x0000004010037810 */ /* 0x000fe40007ffe0ff */
[----:B------:R-:W-:Y:S01]  /*10810*/  ISETP.GE.AND P2, PT, R0, UR4, PT ;  /* 0x0000000400007c0c */ /* 0x000fe2000bf46270 */
[----:B------:R-:W-:Y:S01]  /*10820*/  VIADD R0, R16, 0x50 ;  /* 0x0000005010007836 */ /* 0x000fe20000000000 */
[----:B------:R-:W-:Y:S01]  /*10830*/  ISETP.GE.AND P1, PT, R3, UR4, PT ;  /* 0x0000000403007c0c */ /* 0x000fe2000bf26270 */
[----:B------:R1:W5:Y:S04]  /*10840*/  @!P5 LDG.E.64 R42, desc[UR54][R52.64] ;  /* 0x00000036342ad981 */ /* 0x000368000c1e1b00 */
[----:B------:R1:W5:Y:S01]  /*10850*/  @!P5 LDG.E.64 R40, desc[UR54][R54.64] ;  /* 0x000000363628d981 */ /* 0x000362000c1e1b00 */
[----:B------:R-:W-:-:S02]  /*10860*/  ISETP.GE.AND P5, PT, R0, UR4, PT ;  /* 0x0000000400007c0c */ /* 0x000fc4000bfa6270 */
        /* <DEDUP_REMOVED lines=10> */
[----:B------:R1:W5:Y:S04]  /*10910*/  @!P4 LDG.E.64 R38, desc[UR54][R52.64+0x10] ;  /* 0x000010363426c981 */ /* 0x000368000c1e1b00 */
        /* <DEDUP_REMOVED lines=8> */
[----:B------:R1:W5:Y:S02]  /*109a0*/  @!P5 LDG.E.64 R8, desc[UR54][R54.64+0x50] ;  /* 0x000050363608d981 */ /* 0x000364000c1e1b00 */
.L_x_536:
[----:B------:R-:W-:Y:S05]  /*109b0*/  BSYNC B1 ;  /* 0x0000000000017941 */ /* 0x000fea0003800000 */
.L_x_535:
[----:B------:R-:W-:-:S03]  /*109c0*/  UMOV UR4, 0xffffffff ;  /* 0xffffffff00047882 */ /* 0x000fc60000000000 */
[----:B------:R-:W-:Y:S05]  /*109d0*/  BRA.DIV UR4, `(.L_x_537) ;  /* 0x00000176047c7947 */ /* 0x000fea000b800000 */
.L_x_745:
[----:B------:R-:W-:-:S03]  /*109e0*/  UMOV UR4, 0xffffffff ;  /* 0xffffffff00047882 */ /* 0x000fc60000000000 */
[----:B------:R-:W-:Y:S05]  /*109f0*/  BRA.DIV UR4, `(.L_x_538) ;  /* 0x00000176049c7947 */ /* 0x000fea000b800000 */
.L_x_748:
[----:B------:R-:W-:-:S03]  /*10a00*/  UMOV UR4, 0xffffffff ;  /* 0xffffffff00047882 */ /* 0x000fc60000000000 */
[----:B------:R-:W-:Y:S05]  /*10a10*/  BRA.DIV UR4, `(.L_x_539) ;  /* 0x0000017604bc7947 */ /* 0x000fea000b800000 */
.L_x_751:
[----:B------:R-:W-:-:S03]  /*10a20*/  UMOV UR4, 0xffffffff ;  /* 0xffffffff00047882 */ /* 0x000fc60000000000 */
[----:B------:R-:W-:Y:S05]  /*10a30*/  BRA.DIV UR4, `(.L_x_540) ;  /* 0x0000017604dc7947 */ /* 0x000fea000b800000 */
.L_x_754:
[----:B------:R-:W-:Y:S01]  /*10a40*/  ULEA.HI UR4, UR43, UR43, URZ, 0x1 ;  /* 0x0000002b2b047291 */ /* 0x000fe2000f8f083f */
[----:B------:R-:W-:Y:S03]  /*10a50*/  BSSY B1, `(.L_x_541) ;  /* 0x0000007000017945 */ /* 0x000fe60003800000 */
[----:B------:R-:W-:-:S04]  /*10a60*/  ULOP3.LUT UR4, UR4, 0xfffffffe, URZ, 0xc0, !UPT ;  /* 0xfffffffe04047892 */ /* 0x000fc8000f8ec03f */
[----:B------:R-:W-:-:S06]  /*10a70*/  UIADD3 UR4, UR43, -UR4, URZ ;  /* 0x800000042b047290 */ /* 0x000fcc000fffe03f */
[----:B------:R-:W-:-:S05]  /*10a80*/  IMAD.U32 R3, RZ, RZ, UR4 ;  /* 0x00000004ff037e24 */ /* 0x000fca000f8e00ff */
[----:B------:R-:W-:-:S04]  /*10a90*/  SHF.L.U32 R3, R3, 0x1f, RZ ;  /* 0x0000001f03037819 */ /* 0x000fc800000006ff */
[----:B------:R-:W2:Y:S02]  /*10aa0*/  SYNCS.PHASECHK.TRANS64.TRYWAIT P1, [R18+URZ+0x29800], R3 ;  /* 0x02980003120075a7 */ /* 0x000ea4000802017f */
[----:B--2---:R-:W-:Y:S05]  /*10ab0*/  @!P1 BRA `(.L_x_542) ;  /* 0x0000017400e49947 */ /* 0x004fea0003800000 */
.L_x_755:
[----:B------:R-:W-:Y:S05]  /*10ac0*/  BSYNC B1 ;  /* 0x0000000000017941 */ /* 0x000fea0003800000 */
.L_x_541:
[----:B------:R-:W-:Y:S05]  /*10ad0*/  @P0 BRA `(.L_x_543) ;  /* 0x00000060006c0947 */ /* 0x000fea0003800000 */
[----:B--2---:R-:W2:Y:S01]  /*10ae0*/  LDC R3, c[0x0][0x3d4] ;  /* 0x0000f500ff037b82 */ /* 0x004ea20000000800 */
[C---:B------:R-:W-:Y:S01]  /*10af0*/  VIADD R0, R16.reuse, 0x10 ;  /* 0x0000001010007836 */ /* 0x040fe20000000000 */
[C---:B------:R-:W-:Y:S01]  /*10b00*/  IADD3 R4, R16.reuse, 0x20, RZ ;  /* 0x0000002010047810 */ /* 0x040fe20007ffe0ff */
[C---:B------:R-:W-:Y:S01]  /*10b10*/  VIADD R6, R16.reuse, 0x30 ;  /* 0x0000003010067836 */ /* 0x040fe20000000000 */
[----:B------:R-:W-:Y:S01]  /*10b20*/  BSSY B1, `(.L_x_544) ;  /* 0x0000081000017945 */ /* 0x000fe20003800000 */
[-C--:B--2---:R-:W-:Y:S02]  /*10b30*/  ISETP.GE.AND P0, PT, R16, R3.reuse, PT ;  /* 0x000000031000720c */ /* 0x084fe40003f06270 */
[-C--:B------:R-:W-:Y:S01]  /*10b40*/  ISETP.GE.AND P1, PT, R0, R3.reuse, PT ;  /* 0x000000030000720c */ /* 0x080fe20003f26270 */
[----:B------:R-:W-:Y:S01]  /*10b50*/  VIADD R0, R16, 0x40 ;  /* 0x0000004010007836 */ /* 0x000fe20000000000 */
[-C--:B------:R-:W-:Y:S01]  /*10b60*/  ISETP.GE.AND P2, PT, R4, R3.reuse, PT ;  /* 0x000000030400720c */ /* 0x080fe20003f46270 */
[----:B------:R-:W-:Y:S01]  /*10b70*/  VIADD R4, R16, 0x50 ;  /* 0x0000005010047836 */ /* 0x000fe20000000000 */
[----:B------:R-:W-:-:S02]  /*10b80*/  ISETP.GE.AND P3, PT, R6, R3, PT ;  /* 0x000000030600720c */ /* 0x000fc40003f66270 */
[-C--:B------:R-:W-:Y:S02]  /*10b90*/  ISETP.GE.AND P4, PT, R0, R3.reuse, PT ;  /* 0x000000030000720c */ /* 0x080fe40003f86270 */
[----:B------:R-:W-:Y:S02]  /*10ba0*/  ISETP.GE.AND P5, PT, R4, R3, PT ;  /* 0x000000030400720c */ /* 0x000fe40003fa6270 */
[----:B------:R-:W-:Y:S01]  /*10bb0*/  IADD3 R0, R18, R203, RZ ;  /* 0x000000cb12007210 */ /* 0x000fe20007ffe0ff */
[----:B------:R-:W-:Y:S10]  /*10bc0*/  @P0 BRA `(.L_x_545) ;  /* 0x0000000400d80947 */ /* 0x000ff40003800000 */
[----:B------:R-:W2:Y:S01]  /*10bd0*/  LDS.128 R4, [R0+0x14400] ;  /* 0x0144000000047984 */ /* 0x000ea20000000c00 */
[----:B-----5:R-:W-:Y:S02]  /*10be0*/  SHF.R.U32.HI R10, RZ, 0x8, R42 ;  /* 0x00000008ff0a7819 */ /* 0x020fe4000001162a */
[----:B------:R-:W-:Y:S02]  /*10bf0*/  LOP3.LUT R3, R42, 0xff, RZ, 0xc0, !PT ;  /* 0x000000ff2a037812 */ /* 0x000fe400078ec0ff */
[----:B------:R-:W-:Y:S02]  /*10c00*/  LOP3.LUT R10, R10, 0xff, RZ, 0xc0, !PT ;  /* 0x000000ff0a0a7812 */ /* 0x000fe400078ec0ff */
[----:B------:R-:W-:Y:S02]  /*10c10*/  SHF.R.U32.HI R12, RZ, 0x8, R43 ;  /* 0x00000008ff0c7819 */ /* 0x000fe4000001162b */
[----:B------:R-:W-:Y:S02]  /*10c20*/  PRMT R3, R10, 0x7604, R3 ;  /* 0x000076040a037816 */ /* 0x000fe40000000003 */
[----:B------:R-:W-:-:S02]  /*10c30*/  LOP3.LUT R11, R43, 0xff, RZ, 0xc0, !PT ;  /* 0x000000ff2b0b7812 */ /* 0x000fc400078ec0ff */
[----:B------:R-:W-:Y:S02]  /*10c40*/  LOP3.LUT R12, R12, 0xff, RZ, 0xc0, !PT ;  /* 0x000000ff0c0c7812 */ /* 0x000fe400078ec0ff */
[----:B------:R-:W-:Y:S02]  /*10c50*/  SHF.R.U32.HI R44, RZ, 0x10, R43 ;  /* 0x00000010ff2c7819 */ /* 0x000fe4000001162b */
[--C-:B------:R-:W-:Y:S02]  /*10c60*/  SHF.R.U32.HI R15, RZ, 0x8, R41.reuse ;  /* 0x00000008ff0f7819 */ /* 0x100fe40000011629 */
[----:B------:R-:W-:Y:S02]  /*10c70*/  SHF.R.U32.HI R10, RZ, 0x8, R40 ;  /* 0x00000008ff0a7819 */ /* 0x000fe40000011628 */
[----:B------:R-:W-:Y:S02]  /*10c80*/  SHF.R.U32.HI R45, RZ, 0x10, R41 ;  /* 0x00000010ff2d7819 */ /* 0x000fe40000011629 */
[----:B------:R-:W-:-:S02]  /*10c90*/  PRMT R11, R12, 0x7604, R11 ;  /* 0x000076040c0b7816 */ /* 0x000fc4000000000b */
[----:B------:R-:W-:Y:S01]  /*10ca0*/  LOP3.LUT R14, R41, 0xff, RZ, 0xc0, !PT ;  /* 0x000000ff290e7812 */ /* 0x000fe200078ec0ff */
[----:B------:R-:W-:Y:S01]  /*10cb0*/  IMAD.U32 R45, R45, 0x10000, RZ ;  /* 0x000100002d2d7824 */ /* 0x000fe200078e00ff */
[----:B------:R-:W-:Y:S02]  /*10cc0*/  LOP3.LUT R15, R15, 0xff, RZ, 0xc0, !PT ;  /* 0x000000ff0f0f7812 */ /* 0x000fe400078ec0ff */
[----:B------:R-:W-:Y:S01]  /*10cd0*/  LOP3.LUT R13, R10, 0xff, RZ, 0xc0, !PT ;  /* 0x000000ff0a0d7812 */ /* 0x000fe200078ec0ff */
[----:B------:R-:W-:Y:S01]  /*10ce0*/  IMAD.U32 R10, R44, 0x10000, RZ ;  /* 0x000100002c0a7824 */ /* 0x000fe200078e00ff */
[----:B------:R-:W-:Y:S02]  /*10cf0*/  LOP3.LUT R12, R40, 0xff, RZ, 0xc0, !PT ;  /* 0x000000ff280c7812 */ /* 0x000fe400078ec0ff */
[----:B------:R-:W-:Y:S02]  /*10d00*/  PRMT R14, R15, 0x7604, R14 ;  /* 0x000076040f0e7816 */ /* 0x000fe4000000000e */
[----:B------:R-:W-:-:S02]  /*10d10*/  PRMT R15, R13, 0x7604, R12 ;  /* 0x000076040d0f7816 */ /* 0x000fc4000000000c */
[----:B------:R-:W-:Y:S02]  /*10d20*/  LOP3.LUT R13, R11, 0xff0000, R10, 0xf8, !PT ;  /* 0x00ff00000b0d7812 */ /* 0x000fe400078ef80a */
[----:B------:R-:W-:Y:S02]  /*10d30*/  LOP3.LUT R11, R3, 0xff0000, R42, 0xf8, !PT ;  /* 0x00ff0000030b7812 */ /* 0x000fe400078ef82a */
[----:B------:R-:W-:Y:S02]  /*10d40*/  LOP3.LUT R45, R14, 0xff0000, R45, 0xf8, !PT ;  /* 0x00ff00000e2d7812 */ /* 0x000fe400078ef82d */
[----:B------:R-:W-:Y:S02]  /*10d50*/  LOP3.LUT R15, R15, 0xff0000, R40, 0xf8, !PT ;  /* 0x00ff00000f0f7812 */ /* 0x000fe400078ef828 */
[----:B------:R-:W-:Y:S02]  /*10d60*/  LOP3.LUT R14, R11, 0xff000000, R42, 0xf8, !PT ;  /* 0xff0000000b0e7812 */ /* 0x000fe400078ef82a */
[----:B------:R-:W-:-:S02]  /*10d70*/  LOP3.LUT R45, R45, 0xff000000, R41, 0xf8, !PT ;  /* 0xff0000002d2d7812 */ /* 0x000fc400078ef829 */
[----:B------:R-:W-:Y:S02]  /*10d80*/  LOP3.LUT R42, R13, 0xff000000, R43, 0xf8, !PT ;  /* 0xff0000000d2a7812 */ /* 0x000fe400078ef82b */
[----:B------:R-:W-:Y:S02]  /*10d90*/  LOP3.LUT R41, R15, 0xff000000, R40, 0xf8, !PT ;  /* 0xff0000000f297812 */ /* 0x000fe400078ef828 */
[----:B--2---:R-:W-:Y:S02]  /*10da0*/  F2FP.F16.E4M3.UNPACK_B R3, R6.H1 ;  /* 0x00000006ff03723e */ /* 0x004fe400030006ff */
[----:B------:R-:W-:Y:S02]  /*10db0*/  F2FP.F16.E4M3.UNPACK_B R43, R45 ;  /* 0x0000002dff2b723e */ /* 0x000fe400020006ff */
[----:B------:R-:W-:Y:S01]  /*10dc0*/  F2FP.F16.E4M3.UNPACK_B R15, R42 ;  /* 0x0000002aff0f723e */ /* 0x000fe200020006ff */
[----:B------:R-:W-:Y:S01]  /*10dd0*/  HADD2.F32 R10, -RZ, R3.H1_H1 ;  /* 0x30000003ff0a7230 */ /* 0x000fe20000004100 */
[----:B------:R-:W-:Y:S01]  /*10de0*/  F2FP.F16.E4M3.UNPACK_B R6, R6 ;  /* 0x00000006ff06723e */ /* 0x000fe200020006ff */
[----:B------:R-:W-:Y:S01]  /*10df0*/  HADD2.F32 R44, -RZ, R43.H1_H1 ;  /* 0x3000002bff2c7230 */ /* 0x000fe20000004100 */
[-C--:B------:R-:W-:Y:S01]  /*10e00*/  F2FP.F16.E4M3.UNPACK_B R12, R7.reuse ;  /* 0x00000007ff0c723e */ /* 0x080fe200020006ff */
[----:B------:R-:W-:Y:S01]  /*10e10*/  HADD2.F32 R40, -RZ, R15.H1_H1 ;  /* 0x3000000fff287230 */ /* 0x000fe20000004100 */
[----:B------:R-:W-:Y:S01]  /*10e20*/  F2FP.F16.E4M3.UNPACK_B R13, R7.H1 ;  /* 0x00000007ff0d723e */ /* 0x000fe200030006ff */
[----:B------:R-:W-:-:S02]  /*10e30*/  HADD2.F32 R11, -RZ, R3.H0_H0 ;  /* 0x20000003ff0b7230 */ /* 0x000fc40000004100 */
[C---:B------:R-:W-:Y:S01]  /*10e40*/  FMUL.FTZ R46, R10.reuse, R44 ;  /* 0x0000002c0a2e7220 */ /* 0x040fe20000410000 */
[-C--:B------:R-:W-:Y:S01]  /*10e50*/  F2FP.F16.E4M3.UNPACK_B R7, R5.reuse ;  /* 0x00000005ff07723e */ /* 0x080fe200020006ff */
[-C--:B------:R-:W-:Y:S01]  /*10e60*/  FMUL.FTZ R49, R10, R40.reuse ;  /* 0x000000280a317220 */ /* 0x080fe20000410000 */
[----:B------:R-:W-:Y:S01]  /*10e70*/  F2FP.F16.E4M3.UNPACK_B R10, R5.H1 ;  /* 0x00000005ff0a723e */ /* 0x000fe200030006ff */
[----:B------:R-:W-:Y:S02]  /*10e80*/  HADD2.F32 R43, -RZ, R43.H0_H0 ;  /* 0x2000002bff2b7230 */ /* 0x000fe40000004100 */
[C---:B------:R-:W-:Y:S01]  /*10e90*/  FFMA.FTZ R47, R11.reuse, R40, -R46 ;  /* 0x000000280b2f7223 */ /* 0x040fe2000001082e */
[--C-:B------:R-:W-:Y:S02]  /*10ea0*/  HADD2.F32 R5, -RZ, R6.reuse.H1_H1 ;  /* 0x30000006ff057230 */ /* 0x100fe40000004100 */
[----:B------:R-:W-:Y:S01]  /*10eb0*/  FFMA.FTZ R48, R11, R44, R49 ;  /* 0x0000002c0b307223 */ /* 0x000fe20000010031 */
[----:B------:R-:W-:Y:S01]  /*10ec0*/  HADD2.F32 R15, -RZ, R15.H0_H0 ;  /* 0x2000000fff0f7230 */ /* 0x000fe20000004100 */
[----:B------:R-:W-:Y:S01]  /*10ed0*/  F2FP.F16.E4M3.UNPACK_B R45, R45.H1 ;  /* 0x0000002dff2d723e */ /* 0x000fe200030006ff */
[----:B------:R-:W-:Y:S01]  /*10ee0*/  HADD2.F32 R6, -RZ, R6.H0_H0 ;  /* 0x20000006ff067230 */ /* 0x000fe20000004100 */
[----:B------:R-:W-:Y:S01]  /*10ef0*/  F2FP.F16.E4M3.UNPACK_B R42, R42.H1 ;  /* 0x0000002aff2a723e */ /* 0x000fe200030006ff */
[C---:B------:R-:W-:Y:S01]  /*10f00*/  FMUL.FTZ R11, R5.reuse, R43 ;  /* 0x0000002b050b7220 */ /* 0x040fe20000410000 */
[----:B------:R-:W-:Y:S01]  /*10f10*/  FMUL.FTZ R46, R5, R15 ;  /* 0x0000000f052e7220 */ /* 0x000fe20000410000 */
[----:B------:R-:W-:Y:S01]  /*10f20*/  HADD2.F32 R5, -RZ, R12.H1_H1 ;  /* 0x3000000cff057230 */ /* 0x000fe20000004100 */
[----:B------:R-:W-:Y:S01]  /*10f30*/  F2FP.F16.E4M3.UNPACK_B R3, R4 ;  /* 0x00000004ff03723e */ /* 0x000fe200020006ff */
[----:B------:R-:W-:-:S02]  /*10f40*/  HADD2.F32 R40, -RZ, R45.H0_H0 ;  /* 0x2000002dff287230 */ /* 0x000fc40000004100 */
[C---:B------:R-:W-:Y:S01]  /*10f50*/  FFMA.FTZ R44, R6.reuse, R15, -R11 ;  /* 0x0000000f062c7223 */ /* 0x040fe2000001080b */
[----:B------:R-:W-:Y:S02]  /*10f60*/  HADD2.F32 R11, -RZ, R42.H0_H0 ;  /* 0x2000002aff0b7230 */ /* 0x000fe40000004100 */
[----:B------:R-:W-:Y:S01]  /*10f70*/  FFMA.FTZ R43, R6, R43, R46 ;  /* 0x0000002b062b7223 */ /* 0x000fe2000001002e */
[----:B------:R-:W-:Y:S02]  /*10f80*/  HADD2.F32 R12, -RZ, R12.H0_H0 ;  /* 0x2000000cff0c7230 */ /* 0x000fe40000004100 */
[C---:B------:R-:W-:Y:S01]  /*10f90*/  FMUL.FTZ R15, R5.reuse, R40 ;  /* 0x00000028050f7220 */ /* 0x040fe20000410000 */
[----:B------:R-:W-:Y:S02]  /*10fa0*/  HADD2.F32 R45, -RZ, R45.H1_H1 ;  /* 0x3000002dff2d7230 */ /* 0x000fe40000004100 */
[----:B------:R-:W-:Y:S01]  /*10fb0*/  FMUL.FTZ R5, R5, R11 ;  /* 0x0000000b05057220 */ /* 0x000fe20000410000 */
[----:B------:R-:W-:-:S02]  /*10fc0*/  HADD2.F32 R6, -RZ, R13.H1_H1 ;  /* 0x3000000dff067230 */ /* 0x000fc40000004100 */
[C---:B------:R-:W-:Y:S01]  /*10fd0*/  FFMA.FTZ R46, R12.reuse, R11, -R15 ;  /* 0x0000000b0c2e7223 */ /* 0x040fe2000001080f */
[----:B------:R-:W-:Y:S02]  /*10fe0*/  HADD2.F32 R42, -RZ, R42.H1_H1 ;  /* 0x3000002aff2a7230 */ /* 0x000fe40000004100 */
[----:B------:R-:W-:Y:S01]  /*10ff0*/  FFMA.FTZ R49, R12, R40, R5 ;  /* 0x000000280c317223 */ /* 0x000fe20000010005 */
[----:B------:R-:W-:Y:S02]  /*11000*/  HADD2.F32 R13, -RZ, R13.H0_H0 ;  /* 0x2000000dff0d7230 */ /* 0x000fe40000004100 */
[C---:B-1----:R-:W-:Y:S01]  /*11010*/  FMUL.FTZ R52, R6.reuse, R45 ;  /* 0x0000002d06347220 */ /* 0x042fe20000410000 */
[----:B------:R-:W-:Y:S01]  /*11020*/  F2FP.F16.E4M3.UNPACK_B R5, R41 ;  /* 0x00000029ff05723e */ /* 0x000fe200020006ff */
[----:B------:R-:W-:Y:S01]  /*11030*/  FMUL.FTZ R12, R6, R42 ;  /* 0x0000002a060c7220 */ /* 0x000fe20000410000 */
[----:B------:R-:W-:Y:S01]  /*11040*/  F2FP.F16.E4M3.UNPACK_B R4, R4.H1 ;  /* 0x00000004ff04723e */ /* 0x000fe200030006ff */
[C---:B------:R-:W-:Y:S01]  /*11050*/  FFMA.FTZ R52, R13.reuse, R42, -R52 ;  /* 0x0000002a0d347223 */ /* 0x040fe20000010834 */
[-C--:B------:R-:W-:Y:S01]  /*11060*/  F2FP.F16.E4M3.UNPACK_B R11, R14.reuse ;  /* 0x0000000eff0b723e */ /* 0x080fe200020006ff */
[----:B------:R-:W-:Y:S01]  /*11070*/  FFMA.FTZ R45, R13, R45, R12 ;  /* 0x0000002d0d2d7223 */ /* 0x000fe2000001000c */
[--C-:B------:R-:W-:Y:S01]  /*11080*/  HADD2.F32 R15, -RZ, R5.reuse.H1_H1 ;  /* 0x30000005ff0f7230 */ /* 0x100fe20000004100 */
[----:B------:R-:W-:Y:S01]  /*11090*/  F2FP.F16.E4M3.UNPACK_B R14, R14.H1 ;  /* 0x0000000eff0e723e */ /* 0x000fe200030006ff */
[----:B------:R-:W-:Y:S01]  /*110a0*/  HADD2.F32 R13, -RZ, R5.H0_H0 ;  /* 0x20000005ff0d7230 */ /* 0x000fe20000004100 */
[----:B------:R-:W-:Y:S01]  /*110b0*/  F2FP.F16.E4M3.UNPACK_B R41, R41.H1 ;  /* 0x00000029ff29723e */ /* 0x000fe200030006ff */
[----:B------:R-:W-:-:S02]  /*110c0*/  HADD2.F32 R6, -RZ, R4.H1_H1 ;  /* 0x30000004ff067230 */ /* 0x000fc40000004100 */
[----:B------:R-:W-:Y:S02]  /*110d0*/  HADD2.F32 R12, -RZ, R11.H1_H1 ;  /* 0x3000000bff0c7230 */ /* 0x000fe40000004100 */
[----:B------:R-:W-:Y:S02]  /*110e0*/  HADD2.F32 R5, -RZ, R4.H0_H0 ;  /* 0x20000004ff057230 */ /* 0x000fe40000004100 */
[C---:B------:R-:W-:Y:S01]  /*110f0*/  FMUL.FTZ R40, R6.reuse, R15 ;  /* 0x0000000f06287220 */ /* 0x040fe20000410000 */
[----:B------:R-:W-:Y:S02]  /*11100*/  HADD2.F32 R4, -RZ, R3.H1_H1 ;  /* 0x30000003ff047230 */ /* 0x000fe40000004100 */
[-C--:B------:R-:W-:Y:S01]  /*11110*/  FMUL.FTZ R42, R6, R12.reuse ;  /* 0x0000000c062a7220 */ /* 0x080fe20000410000 */
[----:B------:R-:W-:Y:S02]  /*11120*/  HADD2.F32 R11, -RZ, R11.H0_H0 ;  /* 0x2000000bff0b7230 */ /* 0x000fe40000004100 */
[----:B------:R-:W-:Y:S01]  /*11130*/  FFMA.FTZ R40, R5, R12, -R40 ;  /* 0x0000000c05287223 */ /* 0x000fe20000010828 */
[----:B------:R-:W-:-:S02]  /*11140*/  HADD2.F32 R3, -RZ, R3.H0_H0 ;  /* 0x20000003ff037230 */ /* 0x000fc40000004100 */
[C---:B------:R-:W-:Y:S01]  /*11150*/  FMUL.FTZ R6, R4.reuse, R13 ;  /* 0x0000000d04067220 */ /* 0x040fe20000410000 */
[----:B------:R-:W-:Y:S01]  /*11160*/  FFMA.FTZ R15, R5, R15, R42 ;  /* 0x0000000f050f7223 */ /* 0x000fe2000001002a */
[-C--:B------:R-:W-:Y:S01]  /*11170*/  FMUL.FTZ R4, R4, R11.reuse ;  /* 0x0000000b04047220 */ /* 0x080fe20000410000 */
[----:B------:R-:W-:Y:S02]  /*11180*/  HADD2.F32 R5, -RZ, R14.H1_H1 ;  /* 0x3000000eff057230 */ /* 0x000fe40000004100 */
[C---:B------:R-:W-:Y:S01]  /*11190*/  FFMA.FTZ R12, R3.reuse, R11, -R6 ;  /* 0x0000000b030c7223 */ /* 0x040fe20000010806 */
[--C-:B------:R-:W-:Y:S02]  /*111a0*/  HADD2.F32 R11, -RZ, R41.reuse.H1_H1 ;  /* 0x30000029ff0b7230 */ /* 0x100fe40000004100 */
[----:B------:R-:W-:Y:S01]  /*111b0*/  FFMA.FTZ R13, R3, R13, R4 ;  /* 0x0000000d030d7223 */ /* 0x000fe20000010004 */
[----:B------:R-:W-:Y:S02]  /*111c0*/  HADD2.F32 R4, -RZ, R10.H1_H1 ;  /* 0x3000000aff047230 */ /* 0x000fe40000004100 */
[----:B------:R-:W-:-:S02]  /*111d0*/  HADD2.F32 R6, -RZ, R41.H0_H0 ;  /* 0x20000029ff067230 */ /* 0x000fc40000004100 */
[--C-:B------:R-:W-:Y:S02]  /*111e0*/  HADD2.F32 R3, -RZ, R7.reuse.H1_H1 ;  /* 0x30000007ff037230 */ /* 0x100fe40000004100 */
[C---:B------:R-:W-:Y:S01]  /*111f0*/  FMUL.FTZ R41, R4.reuse, R11 ;  /* 0x0000000b04297220 */ /* 0x040fe20000410000 */
[----:B------:R-:W-:Y:S02]  /*11200*/  HADD2.F32 R14, -RZ, R14.H0_H0 ;  /* 0x2000000eff0e7230 */ /* 0x000fe40000004100 */
[-C--:B------:R-:W-:Y:S01]  /*11210*/  FMUL.FTZ R42, R4, R5.reuse ;  /* 0x00000005042a7220 */ /* 0x080fe20000410000 */
[----:B------:R-:W-:Y:S02]  /*11220*/  HADD2.F32 R10, -RZ, R10.H0_H0 ;  /* 0x2000000aff0a7230 */ /* 0x000fe40000004100 */
[C---:B------:R-:W-:Y:S01]  /*11230*/  FMUL.FTZ R4, R3.reuse, R6 ;  /* 0x0000000603047220 */ /* 0x040fe20000410000 */
[----:B------:R-:W-:Y:S02]  /*11240*/  HADD2.F32 R7, -RZ, R7.H0_H0 ;  /* 0x20000007ff077230 */ /* 0x000fe40000004100 */
[-C--:B------:R-:W-:Y:S01]  /*11250*/  FMUL.FTZ R3, R3, R14.reuse ;  /* 0x0000000e03037220 */ /* 0x080fe20000410000 */
[C---:B------:R-:W-:Y:S01]  /*11260*/  FFMA.FTZ R41, R10.reuse, R5, -R41 ;  /* 0x000000050a297223 */ /* 0x040fe20000010829 */
[----:B------:R-:W-:Y:S01]  /*11270*/  FFMA.FTZ R42, R10, R11, R42 ;  /* 0x0000000b0a2a7223 */ /* 0x000fe2000001002a */
[C---:B------:R-:W-:Y:S01]  /*11280*/  FFMA.FTZ R5, R7.reuse, R14, -R4 ;  /* 0x0000000e07057223 */ /* 0x040fe20000010804 */
[----:B------:R-:W-:Y:S01]  /*11290*/  FFMA.FTZ R10, R7, R6, R3 ;  /* 0x00000006070a7223 */ /* 0x000fe20000010003 */
[----:B------:R-:W-:-:S02]  /*112a0*/  F2FP.SATFINITE.E4M3.F32.PACK_AB_MERGE_C R6, R48, R47, RZ ;  /* 0x0000002f3006723e */ /* 0x000fc400048070ff */
[----:B------:R-:W-:Y:S02]  /*112b0*/  F2FP.SATFINITE.E4M3.F32.PACK_AB_MERGE_C R7, R45, R52, RZ ;  /* 0x000000342d07723e */ /* 0x000fe400048070ff */
[----:B------:R-:W-:Y:S02]  /*112c0*/  F2FP.SATFINITE.E4M3.F32.PACK_AB_MERGE_C R4, R15, R40, RZ ;  /* 0x000000280f04723e */ /* 0x000fe400048070ff */
[----:B------:R-:W-:Y:S02]  /*112d0*/  F2FP.SATFINITE.E4M3.F32.PACK_AB_MERGE_C R41, R42, R41, RZ ;  /* 0x000000292a29723e */ /* 0x000fe400048070ff */
[----:B------:R-:W-:Y:S02]  /*112e0*/  F2FP.SATFINITE.E4M3.F32.PACK_AB_MERGE_C R6, R43, R44, R6 ;  /* 0x0000002c2b06723e */ /* 0x000fe40004807006 */
[----:B------:R-:W-:Y:S02]  /*112f0*/  F2FP.SATFINITE.E4M3.F32.PACK_AB_MERGE_C R7, R49, R46, R7 ;  /* 0x0000002e3107723e */ /* 0x000fe40004807007 */
[----:B------:R-:W-:-:S02]  /*11300*/  F2FP.SATFINITE.E4M3.F32.PACK_AB_MERGE_C R4, R13, R12, R4 ;  /* 0x0000000c0d04723e */ /* 0x000fc40004807004 */
[----:B------:R-:W-:-:S05]  /*11310*/  F2FP.SATFINITE.E4M3.F32.PACK_AB_MERGE_C R5, R10, R5, R41 ;  /* 0x000000050a05723e */ /* 0x000fca0004807029 */
[----:B------:R2:W-:Y:S02]  /*11320*/  STS.128 [R0+0x14400], R4 ;  /* 0x0144000400007388 */ /* 0x0005e40000000c00 */
.L_x_545:
[----:B------:R-:W-:Y:S05]  /*11330*/  BSYNC B1 ;  /* 0x0000000000017941 */ /* 0x000fea0003800000 */
.L_x_544:
[----:B------:R-:W-:Y:S04]  /*11340*/  BSSY B1, `(.L_x_546) ;  /* 0x000007c000017945 */ /* 0x000fe80003800000 */
[----:B------:R-:W-:Y:S05]  /*11350*/  @P1 BRA `(.L_x_547) ;  /* 0x0000000400e81947 */ /* 0x000fea0003800000 */
[----:B--2---:R-:W2:Y:S01]  /*11360*/  LDS.128 R4, [R213] ;  /* 0x00000000d5047984 */ /* 0x004ea20000000c00 */
[----:B-----5:R-:W-:Y:S02]  /*11370*/  SHF.R.U32.HI R3, RZ, 0x8, R38 ;  /* 0x00000008ff037819 */ /* 0x020fe40000011626 */
[----:B------:R-:W-:Y:S02]  /*11380*/  SHF.R.U32.HI R11, RZ, 0x8, R39 ;  /* 0x00000008ff0b7819 */ /* 0x000fe40000011627 */
[----:B------:R-:W-:Y:S02]  /*11390*/  SHF.R.U32.HI R40, RZ, 0x8, R37 ;  /* 0x00000008ff287819 */ /* 0x000fe40000011625 */
[----:B------:R-:W-:Y:S02]  /*113a0*/  LOP3.LUT R10, R38, 0xff, RZ, 0xc0, !PT ;  /* 0x000000ff260a7812 */ /* 0x000fe400078ec0ff */
[----:B------:R-:W-:Y:S02]  /*113b0*/  SHF.R.U32.HI R13, RZ, 0x8, R36 ;  /* 0x00000008ff0d7819 */ /* 0x000fe40000011624 */
[----:B------:R-:W-:-:S02]  /*113c0*/  LOP3.LUT R3, R3, 0xff, RZ, 0xc0, !PT ;  /* 0x000000ff03037812 */ /* 0x000fc400078ec0ff */
[----:B------:R-:W-:Y:S02]  /*113d0*/  LOP3.LUT R12, R39, 0xff, RZ, 0xc0, !PT ;  /* 0x000000ff270c7812 */ /* 0x000fe400078ec0ff */
[----:B------:R-:W-:Y:S02]  /*113e0*/  LOP3.LUT R41, R37, 0xff, RZ, 0xc0, !PT ;  /* 0x000000ff25297812 */ /* 0x000fe400078ec0ff */
[----:B------:R-:W-:Y:S02]  /*113f0*/  LOP3.LUT R11, R11, 0xff, RZ, 0xc0, !PT ;  /* 0x000000ff0b0b7812 */ /* 0x000fe400078ec0ff */
[----:B------:R-:W-:Y:S02]  /*11400*/  LOP3.LUT R40, R40, 0xff, RZ, 0xc0, !PT ;  /* 0x000000ff28287812 */ /* 0x000fe400078ec0ff */
[----:B------:R-:W-:Y:S02]  /*11410*/  LOP3.LUT R14, R13, 0xff, RZ, 0xc0, !PT ;  /* 0x000000ff0d0e7812 */ /* 0x000fe400078ec0ff */
[----:B------:R-:W-:-:S02]  /*11420*/  PRMT R10, R3, 0x7604, R10 ;  /* 0x00007604030a7816 */ /* 0x000fc4000000000a */
[----:B------:R-:W-:Y:S02]  /*11430*/  PRMT R13, R11, 0x7604, R12 ;  /* 0x000076040b0d7816 */ /* 0x000fe4000000000c */
[----:B------:R-:W-:Y:S02]  /*11440*/  PRMT R41, R40, 0x7604, R41 ;  /* 0x0000760428297816 */ /* 0x000fe40000000029 */
[----:B------:R-:W-:Y:S02]  /*11450*/  SHF.R.U32.HI R3, RZ, 0x10, R38 ;  /* 0x00000010ff037819 */ /* 0x000fe40000011626 */
[----:B------:R-:W-:Y:S02]  /*11460*/  SHF.R.U32.HI R12, RZ, 0x10, R39 ;  /* 0x00000010ff0c7819 */ /* 0x000fe40000011627 */
[----:B------:R-:W-:Y:S02]  /*11470*/  SHF.R.U32.HI R40, RZ, 0x10, R37 ;  /* 0x00000010ff287819 */ /* 0x000fe40000011625 */
[----:B------:R-:W-:-:S02]  /*11480*/  LOP3.LUT R15, R36, 0xff, RZ, 0xc0, !PT ;  /* 0x000000ff240f7812 */ /* 0x000fc400078ec0ff */
[----:B------:R-:W-:Y:S02]  /*11490*/  SHF.R.U32.HI R11, RZ, 0x10, R36 ;  /* 0x00000010ff0b7819 */ /* 0x000fe40000011624 */
[----:B------:R-:W-:Y:S02]  /*114a0*/  LOP3.LUT R3, R3, 0xff, RZ, 0xc0, !PT ;  /* 0x000000ff03037812 */ /* 0x000fe400078ec0ff */
[----:B------:R-:W-:Y:S02]  /*114b0*/  LOP3.LUT R12, R12, 0xff, RZ, 0xc0, !PT ;  /* 0x000000ff0c0c7812 */ /* 0x000fe400078ec0ff */
[----:B------:R-:W-:Y:S02]  /*114c0*/  LOP3.LUT R40, R40, 0xff, RZ, 0xc0, !PT ;  /* 0x000000ff28287812 */ /* 0x000fe400078ec0ff */
[----:B------:R-:W-:Y:S02]  /*114d0*/  PRMT R15, R14, 0x7604, R15 ;  /* 0x000076040e0f7816 */ /* 0x000fe4000000000f */
[----:B------:R-:W-:-:S02]  /*114e0*/  LOP3.LUT R14, R11, 0xff, RZ, 0xc0, !PT ;  /* 0x000000ff0b0e7812 */ /* 0x000fc400078ec0ff */
[----:B------:R-:W-:Y:S02]  /*114f0*/  PRMT R11, R3, 0x7054, R10 ;  /* 0x00007054030b7816 */ /* 0x000fe4000000000a */
[----:B------:R-:W-:Y:S02]  /*11500*/  PRMT R13, R12, 0x7054, R13 ;  /* 0x000070540c0d7816 */ /* 0x000fe4000000000d */
[----:B------:R-:W-:Y:S02]  /*11510*/  PRMT R41, R40, 0x7054, R41 ;  /* 0x0000705428297816 */ /* 0x000fe40000000029 */
[----:B------:R-:W-:Y:S02]  /*11520*/  PRMT R15, R14, 0x7054, R15 ;  /* 0x000070540e0f7816 */ /* 0x000fe4000000000f */
        /* <DEDUP_REMOVED lines=43> */
[C---:B------:R-:W-:Y:S01]  /*117e0*/  FMUL.FTZ R46, R6.reuse, R41 ;  /* 0x00000029062e7220 */ /* 0x040fe20000410000 */
        /* <DEDUP_REMOVED lines=48> */
[----:B------:R3:W-:Y:S02]  /*11af0*/  STS.128 [R213], R4 ;  /* 0x00000004d5007388 */ /* 0x0007e40000000c00 */
.L_x_547:
[----:B------:R-:W-:Y:S05]  /*11b00*/  BSYNC B1 ;  /* 0x0000000000017941 */ /* 0x000fea0003800000 */
.L_x_546:
[----:B------:R-:W-:Y:S04]  /*11b10*/  BSSY B1, `(.L_x_548) ;  /* 0x0000078000017945 */ /* 0x000fe80003800000 */
[----:B------:R-:W-:Y:S05]  /*11b20*/  @P2 BRA `(.L_x_549) ;  /* 0x0000000400d82947 */ /* 0x000fea0003800000 */
[----:B--23--:R-:W2:Y:S01]  /*11b30*/  LDS.128 R4, [R0+0x16400] ;  /* 0x0164000000047984 */ /* 0x00cea20000000c00 */
        /* <DEDUP_REMOVED lines=8> */
[----:B------:R-:W-:Y:S02]  /*11bc0*/  SHF.R.U32.HI R15, RZ, 0x8, R33 ;  /* 0x00000008ff0f7819 */ /* 0x000fe40000011621 */
[----:B------:R-:W-:Y:S02]  /*11bd0*/  SHF.R.U32.HI R10, RZ, 0x8, R32 ;  /* 0x00000008ff0a7819 */ /* 0x000fe40000011620 */
[----:B------:R-:W-:Y:S02]  /*11be0*/  PRMT R11, R12, 0x7604, R11 ;  /* 0x000076040c0b7816 */ /* 0x000fe4000000000b */
[----:B------:R-:W-:-:S02]  /*11bf0*/  LOP3.LUT R14, R33, 0xff, RZ, 0xc0, !PT ;  /* 0x000000ff210e7812 */ /* 0x000fc400078ec0ff */
[----:B------:R-:W-:Y:S02]  /*11c00*/  LOP3.LUT R15, R15, 0xff, RZ, 0xc0, !PT ;  /* 0x000000ff0f0f7812 */ /* 0x000fe400078ec0ff */
[----:B------:R-:W-:Y:S02]  /*11c10*/  SHF.R.U32.HI R37, RZ, 0x10, R33 ;  /* 0x00000010ff257819 */ /* 0x000fe40000011621 */
[----:B------:R-:W-:Y:S01]  /*11c20*/  LOP3.LUT R13, R10, 0xff, RZ, 0xc0, !PT ;  /* 0x000000ff0a0d7812 */ /* 0x000fe200078ec0ff */
[----:B------:R-:W-:Y:S01]  /*11c30*/  IMAD.U32 R10, R36, 0x10000, RZ ;  /* 0x00010000240a7824 */ /* 0x000fe200078e00ff */
[----:B------:R-:W-:Y:S02]  /*11c40*/  LOP3.LUT R12, R32, 0xff, RZ, 0xc0, !PT ;  /* 0x000000ff200c7812 */ /* 0x000fe400078ec0ff */
[----:B------:R-:W-:Y:S02]  /*11c50*/  PRMT R14, R15, 0x7604, R14 ;  /* 0x000076040f0e7816 */ /* 0x000fe4000000000e */
[----:B------:R-:W-:-:S02]  /*11c60*/  SHF.L.U32 R37, R37, 0x10, RZ ;  /* 0x0000001025257819 */ /* 0x000fc400000006ff */
[----:B------:R-:W-:Y:S02]  /*11c70*/  PRMT R15, R13, 0x7604, R12 ;  /* 0x000076040d0f7816 */ /* 0x000fe4000000000c */
[----:B------:R-:W-:Y:S02]  /*11c80*/  LOP3.LUT R13, R11, 0xff0000, R10, 0xf8, !PT ;  /* 0x00ff00000b0d7812 */ /* 0x000fe400078ef80a */
[----:B------:R-:W-:Y:S02]  /*11c90*/  LOP3.LUT R11, R3, 0xff0000, R34, 0xf8, !PT ;  /* 0x00ff0000030b7812 */ /* 0x000fe400078ef822 */
[----:B------:R-:W-:Y:S02]  /*11ca0*/  LOP3.LUT R37, R14, 0xff0000, R37, 0xf8, !PT ;  /* 0x00ff00000e257812 */ /* 0x000fe400078ef825 */
[----:B------:R-:W-:Y:S02]  /*11cb0*/  LOP3.LUT R15, R15, 0xff0000, R32, 0xf8, !PT ;  /* 0x00ff00000f0f7812 */ /* 0x000fe400078ef820 */
[----:B------:R-:W-:-:S02]  /*11cc0*/  LOP3.LUT R14, R11, 0xff000000, R34, 0xf8, !PT ;  /* 0xff0000000b0e7812 */ /* 0x000fc400078ef822 */
[----:B------:R-:W-:Y:S02]  /*11cd0*/  LOP3.LUT R37, R37, 0xff000000, R33, 0xf8, !PT ;  /* 0xff00000025257812 */ /* 0x000fe400078ef821 */
        /* <DEDUP_REMOVED lines=91> */
.L_x_549:
[----:B------:R-:W-:Y:S05]  /*12290*/  BSYNC B1 ;  /* 0x0000000000017941 */ /* 0x000fea0003800000 */
.L_x_548:
[----:B------:R-:W-:Y:S04]  /*122a0*/  BSSY B1, `(.L_x_550) ;  /* 0x000007c000017945 */ /* 0x000fe80003800000 */
[----:B------:R-:W-:Y:S05]  /*122b0*/  @P3 BRA `(.L_x_551) ;  /* 0x0000000400e83947 */ /* 0x000fea0003800000 */
[----:B--234-:R-:W2:Y:S01]  /*122c0*/  LDS.128 R4, [R213+0x2000] ;  /* 0x00200000d5047984 */ /* 0x01cea20000000c00 */
        /* <DEDUP_REMOVED lines=121> */
.L_x_551:
[----:B------:R-:W-:Y:S05]  /*12a60*/  BSYNC B1 ;  /* 0x0000000000017941 */ /* 0x000fea0003800000 */
.L_x_550:
[----:B------:R-:W-:Y:S04]  /*12a70*/  BSSY B1, `(.L_x_552) ;  /* 0x0000078000017945 */ /* 0x000fe80003800000 */
[----:B------:R-:W-:Y:S05]  /*12a80*/  @P4 BRA `(.L_x_553) ;  /* 0x0000000400d84947 */ /* 0x000fea0003800000 */
[----:B--234-:R-:W2:Y:S01]  /*12a90*/  LDS.128 R4, [R0+0x18400] ;  /* 0x0184000000047984 */ /* 0x01cea20000000c00 */
        /* <DEDUP_REMOVED lines=117> */
.L_x_553:
[----:B------:R-:W-:Y:S05]  /*131f0*/  BSYNC B1 ;  /* 0x0000000000017941 */ /* 0x000fea0003800000 */
.L_x_552:
[----:B------:R-:W-:Y:S05]  /*13200*/  @P5 BRA `(.L_x_543) ;  /* 0x0000003800a05947 */ /* 0x000fea0003800000 */
[----:B--234-:R-:W2:Y:S01]  /*13210*/  LDS.128 R4, [R213+0x4000] ;  /* 0x00400000d5047984 */ /* 0x01cea20000000c00 */
[----:B-----5:R-:W-:Y:S02]  /*13220*/  SHF.R.U32.HI R0, RZ, 0x8, R20 ;  /* 0x00000008ff007819 */ /* 0x020fe40000011614 */
[----:B------:R-:W-:Y:S02]  /*13230*/  SHF.R.U32.HI R14, RZ, 0x8, R9 ;  /* 0x00000008ff0e7819 */ /* 0x000fe40000011609 */
[----:B------:R-:W-:Y:S02]  /*13240*/  SHF.R.U32.HI R10, RZ, 0x8, R21 ;  /* 0x00000008ff0a7819 */ /* 0x000fe40000011615 */
[----:B------:R-:W-:Y:S02]  /*13250*/  SHF.R.U32.HI R12, RZ, 0x8, R8 ;  /* 0x00000008ff0c7819 */ /* 0x000fe40000011608 */
[----:B------:R-:W-:Y:S02]  /*13260*/  LOP3.LUT R3, R20, 0xff, RZ, 0xc0, !PT ;  /* 0x000000ff14037812 */ /* 0x000fe400078ec0ff */
[----:B------:R-:W-:-:S02]  /*13270*/  LOP3.LUT R15, R9, 0xff, RZ, 0xc0, !PT ;  /* 0x000000ff090f7812 */ /* 0x000fc400078ec0ff */
[----:B------:R-:W-:Y:S02]  /*13280*/  LOP3.LUT R0, R0, 0xff, RZ, 0xc0, !PT ;  /* 0x000000ff00007812 */ /* 0x000fe400078ec0ff */
[----:B------:R-:W-:Y:S02]  /*13290*/  LOP3.LUT R14, R14, 0xff, RZ, 0xc0, !PT ;  /* 0x000000ff0e0e7812 */ /* 0x000fe400078ec0ff */
[----:B------:R-:W-:Y:S02]  /*132a0*/  LOP3.LUT R11, R21, 0xff, RZ, 0xc0, !PT ;  /* 0x000000ff150b7812 */ /* 0x000fe400078ec0ff */
[----:B------:R-:W-:Y:S02]  /*132b0*/  LOP3.LUT R10, R10, 0xff, RZ, 0xc0, !PT ;  /* 0x000000ff0a0a7812 */ /* 0x000fe400078ec0ff */
[----:B------:R-:W-:Y:S02]  /*132c0*/  LOP3.LUT R13, R8, 0xff, RZ, 0xc0, !PT ;  /* 0x000000ff080d7812 */ /* 0x000fe400078ec0ff */
[----:B------:R-:W-:-:S02]  /*132d0*/  LOP3.LUT R12, R12, 0xff, RZ, 0xc0, !PT ;  /* 0x000000ff0c0c7812 */ /* 0x000fc400078ec0ff */
[----:B------:R-:W-:Y:S02]  /*132e0*/  PRMT R3, R0, 0x7604, R3 ;  /* 0x0000760400037816 */ /* 0x000fe40000000003 */
[----:B------:R-:W-:Y:S02]  /*132f0*/  PRMT R15, R14, 0x7604, R15 ;  /* 0x000076040e0f7816 */ /* 0x000fe4000000000f */
[----:B------:R-:W-:Y:S02]  /*13300*/  PRMT R11, R10, 0x7604, R11 ;  /* 0x000076040a0b7816 */ /* 0x000fe4000000000b */
[----:B------:R-:W-:Y:S02]  /*13310*/  SHF.R.U32.HI R0, RZ, 0x10, R20 ;  /* 0x00000010ff007819 */ /* 0x000fe40000011614 */
[----:B------:R-:W-:Y:S02]  /*13320*/  SHF.R.U32.HI R14, RZ, 0x10, R9 ;  /* 0x00000010ff0e7819 */ /* 0x000fe40000011609 */
[----:B------:R-:W-:-:S02]  /*13330*/  SHF.R.U32.HI R10, RZ, 0x10, R21 ;  /* 0x00000010ff0a7819 */ /* 0x000fc40000011615 */
[----:B------:R-:W-:Y:S02]  /*13340*/  PRMT R13, R12, 0x7604, R13 ;  /* 0x000076040c0d7816 */ /* 0x000fe4000000000d */
[----:B------:R-:W-:Y:S02]  /*13350*/  SHF.R.U32.HI R12, RZ, 0x10, R8 ;  /* 0x00000010ff0c7819 */ /* 0x000fe40000011608 */
[----:B------:R-:W-:Y:S02]  /*13360*/  LOP3.LUT R0, R0, 0xff, RZ, 0xc0, !PT ;  /* 0x000000ff00007812 */ /* 0x000fe400078ec0ff */
[----:B------:R-:W-:Y:S02]  /*13370*/  LOP3.LUT R14, R14, 0xff, RZ, 0xc0, !PT ;  /* 0x000000ff0e0e7812 */ /* 0x000fe400078ec0ff */
[----:B------:R-:W-:Y:S02]  /*13380*/  LOP3.LUT R10, R10, 0xff, RZ, 0xc0, !PT ;  /* 0x000000ff0a0a7812 */ /* 0x000fe400078ec0ff */
        /* <DEDUP_REMOVED lines=8> */
[----:B--2---:R-:W-:Y:S02]  /*13410*/  F2FP.F16.E4M3.UNPACK_B R0, R6.H1 ;  /* 0x00000006ff00723e */ /* 0x004fe400030006ff */
[----:B------:R-:W-:Y:S02]  /*13420*/  LOP3.LUT R15, R13, 0xff000000, R8, 0xf8, !PT ;  /* 0xff0000000d0f7812 */ /* 0x000fe400078ef808 */
[----:B------:R-:W-:Y:S01]  /*13430*/  F2FP.F16.E4M3.UNPACK_B R21, R24 ;  /* 0x00000018ff15723e */ /* 0x000fe200020006ff */
[--C-:B------:R-:W-:Y:S01]  /*13440*/  HADD2.F32 R9, -RZ, R0.reuse.H1_H1 ;  /* 0x30000000ff097230 */ /* 0x100fe20000004100 */
[----:B------:R-:W-:Y:S01]  /*13450*/  F2FP.F16.E4M3.UNPACK_B R13, R20 ;  /* 0x00000014ff0d723e */ /* 0x000fe200020006ff */
[----:B------:R-:W-:Y:S01]  /*13460*/  HADD2.F32 R8, -RZ, R0.H0_H0 ;  /* 0x20000000ff087230 */ /* 0x000fe20000004100 */
[----:B------:R-:W-:Y:S01]  /*13470*/  F2FP.F16.E4M3.UNPACK_B R3, R6 ;  /* 0x00000006ff03723e */ /* 0x000fe200020006ff */
[----:B------:R-:W-:Y:S01]  /*13480*/  HADD2.F32 R25, -RZ, R21.H1_H1 ;  /* 0x30000015ff197230 */ /* 0x000fe20000004100 */
[-C--:B------:R-:W-:Y:S01]  /*13490*/  F2FP.F16.E4M3.UNPACK_B R10, R7.reuse ;  /* 0x00000007ff0a723e */ /* 0x080fe200020006ff */
[----:B------:R-:W-:Y:S01]  /*134a0*/  HADD2.F32 R14, -RZ, R13.H1_H1 ;  /* 0x3000000dff0e7230 */ /* 0x000fe20000004100 */
[----:B------:R-:W-:-:S02]  /*134b0*/  F2FP.F16.E4M3.UNPACK_B R11, R7.H1 ;  /* 0x00000007ff0b723e */ /* 0x000fc400030006ff */
[C---:B------:R-:W-:Y:S01]  /*134c0*/  FMUL.FTZ R27, R9.reuse, R25 ;  /* 0x00000019091b7220 */ /* 0x040fe20000410000 */
[-C--:B------:R-:W-:Y:S01]  /*134d0*/  F2FP.F16.E4M3.UNPACK_B R6, R5.reuse ;  /* 0x00000005ff06723e */ /* 0x080fe200020006ff */
[-C--:B------:R-:W-:Y:S01]  /*134e0*/  FMUL.FTZ R26, R9, R14.reuse ;  /* 0x0000000e091a7220 */ /* 0x080fe20000410000 */
[----:B------:R-:W-:Y:S01]  /*134f0*/  F2FP.F16.E4M3.UNPACK_B R7, R5.H1 ;  /* 0x00000005ff07723e */ /* 0x000fe200030006ff */
[C---:B------:R-:W-:Y:S01]  /*13500*/  FFMA.FTZ R27, R8.reuse, R14, -R27 ;  /* 0x0000000e081b7223 */ /* 0x040fe2000001081b */
[----:B------:R-:W-:Y:S02]  /*13510*/  HADD2.F32 R14, -RZ, R21.H0_H0 ;  /* 0x20000015ff0e7230 */ /* 0x000fe40000004100 */
[----:B------:R-:W-:Y:S01]  /*13520*/  FFMA.FTZ R28, R8, R25, R26 ;  /* 0x00000019081c7223 */ /* 0x000fe2000001001a */
[----:B------:R-:W-:Y:S01]  /*13530*/  HADD2.F32 R5, -RZ, R3.H1_H1 ;  /* 0x30000003ff057230 */ /* 0x000fe20000004100 */
[----:B------:R-:W-:Y:S01]  /*13540*/  F2FP.F16.E4M3.UNPACK_B R24, R24.H1 ;  /* 0x00000018ff18723e */ /* 0x000fe200030006ff */
[----:B------:R-:W-:Y:S01]  /*13550*/  HADD2.F32 R8, -RZ, R13.H0_H0 ;  /* 0x2000000dff087230 */ /* 0x000fe20000004100 */
[----:B------:R-:W-:Y:S01]  /*13560*/  F2FP.F16.E4M3.UNPACK_B R20, R20.H1 ;  /* 0x00000014ff14723e */ /* 0x000fe200030006ff */
[----:B------:R-:W-:-:S02]  /*13570*/  HADD2.F32 R3, -RZ, R3.H0_H0 ;  /* 0x20000003ff037230 */ /* 0x000fc40000004100 */
[C---:B------:R-:W-:Y:S01]  /*13580*/  FMUL.FTZ R26, R5.reuse, R14 ;  /* 0x0000000e051a7220 */ /* 0x040fe20000410000 */
[----:B------:R-:W-:Y:S02]  /*13590*/  HADD2.F32 R9, -RZ, R24.H0_H0 ;  /* 0x20000018ff097230 */ /* 0x000fe40000004100 */
[-C--:B------:R-:W-:Y:S01]  /*135a0*/  FMUL.FTZ R13, R5, R8.reuse ;  /* 0x00000008050d7220 */ /* 0x080fe20000410000 */
[----:B------:R-:W-:Y:S02]  /*135b0*/  HADD2.F32 R5, -RZ, R10.H1_H1 ;  /* 0x3000000aff057230 */ /* 0x000fe40000004100 */
[C---:B------:R-:W-:Y:S01]  /*135c0*/  FFMA.FTZ R26, R3.reuse, R8, -R26 ;  /* 0x00000008031a7223 */ /* 0x040fe2000001081a */
[----:B------:R-:W-:Y:S02]  /*135d0*/  HADD2.F32 R8, -RZ, R20.H0_H0 ;  /* 0x20000014ff087230 */ /* 0x000fe40000004100 */
[----:B------:R-:W-:Y:S01]  /*135e0*/  FFMA.FTZ R25, R3, R14, R13 ;  /* 0x0000000e03197223 */ /* 0x000fe2000001000d */
[----:B------:R-:W-:-:S02]  /*135f0*/  HADD2.F32 R10, -RZ, R10.H0_H0 ;  /* 0x2000000aff0a7230 */ /* 0x000fc40000004100 */
[CC--:B------:R-:W-:Y:S01]  /*13600*/  FMUL.FTZ R13, R5.reuse, R9.reuse ;  /* 0x00000009050d7220 */ /* 0x0c0fe20000410000 */
[----:B------:R-:W-:Y:S02]  /*13610*/  HADD2.F32 R24, -RZ, R24.H1_H1 ;  /* 0x30000018ff187230 */ /* 0x000fe40000004100 */
[-C--:B------:R-:W-:Y:S01]  /*13620*/  FMUL.FTZ R5, R5, R8.reuse ;  /* 0x0000000805057220 */ /* 0x080fe20000410000 */
[--C-:B------:R-:W-:Y:S02]  /*13630*/  HADD2.F32 R3, -RZ, R11.reuse.H1_H1 ;  /* 0x3000000bff037230 */ /* 0x100fe40000004100 */
[C---:B------:R-:W-:Y:S01]  /*13640*/  FFMA.FTZ R29, R10.reuse, R8, -R13 ;  /* 0x000000080a1d7223 */ /* 0x040fe2000001080d */
[----:B------:R-:W-:Y:S02]  /*13650*/  HADD2.F32 R20, -RZ, R20.H1_H1 ;  /* 0x30000014ff147230 */ /* 0x000fe40000004100 */
[----:B------:R-:W-:Y:S01]  /*13660*/  FFMA.FTZ R30, R10, R9, R5 ;  /* 0x000000090a1e7223 */ /* 0x000fe20000010005 */
[----:B------:R-:W-:-:S02]  /*13670*/  HADD2.F32 R11, -RZ, R11.H0_H0 ;  /* 0x2000000bff0b7230 */ /* 0x000fc40000004100 */
[C---:B------:R-:W-:Y:S01]  /*13680*/  FMUL.FTZ R8, R3.reuse, R24 ;  /* 0x0000001803087220 */ /* 0x040fe20000410000 */
[----:B------:R-:W-:Y:S01]  /*13690*/  F2FP.F16.E4M3.UNPACK_B R0, R4 ;  /* 0x00000004ff00723e */ /* 0x000fe200020006ff */
[-C--:B------:R-:W-:Y:S01]  /*136a0*/  FMUL.FTZ R10, R3, R20.reuse ;  /* 0x00000014030a7220 */ /* 0x080fe20000410000 */
[-C--:B------:R-:W-:Y:S01]  /*136b0*/  F2FP.F16.E4M3.UNPACK_B R9, R15.reuse ;  /* 0x0000000fff09723e */ /* 0x080fe200020006ff */
[C---:B------:R-:W-:Y:S01]  /*136c0*/  FFMA.FTZ R20, R11.reuse, R20, -R8 ;  /* 0x000000140b147223 */ /* 0x040fe20000010808 */
[----:B------:R-:W-:Y:S01]  /*136d0*/  F2FP.F16.E4M3.UNPACK_B R4, R4.H1 ;  /* 0x00000004ff04723e */ /* 0x000fe200030006ff */
[----:B------:R-:W-:Y:S01]  /*136e0*/  FFMA.FTZ R31, R11, R24, R10 ;  /* 0x000000180b1f7223 */ /* 0x000fe2000001000a */
[-C--:B------:R-:W-:Y:S01]  /*136f0*/  F2FP.F16.E4M3.UNPACK_B R8, R12.reuse ;  /* 0x0000000cff08723e */ /* 0x080fe200020006ff */
[--C-:B------:R-:W-:Y:S01]  /*13700*/  HADD2.F32 R13, -RZ, R9.reuse.H1_H1 ;  /* 0x30000009ff0d7230 */ /* 0x100fe20000004100 */
[----:B------:R-:W-:Y:S01]  /*13710*/  F2FP.F16.E4M3.UNPACK_B R12, R12.H1 ;  /* 0x0000000cff0c723e */ /* 0x000fe200030006ff */
[----:B------:R-:W-:Y:S01]  /*13720*/  HADD2.F32 R10, -RZ, R9.H0_H0 ;  /* 0x20000009ff0a7230 */ /* 0x000fe20000004100 */
[----:B------:R-:W-:Y:S01]  /*13730*/  F2FP.F16.E4M3.UNPACK_B R15, R15.H1 ;  /* 0x0000000fff0f723e */ /* 0x000fe200030006ff */
[----:B------:R-:W-:-:S02]  /*13740*/  HADD2.F32 R5, -RZ, R4.H1_H1 ;  /* 0x30000004ff057230 */ /* 0x000fc40000004100 */
[----:B------:R-:W-:Y:S02]  /*13750*/  HADD2.F32 R9, -RZ, R8.H1_H1 ;  /* 0x30000008ff097230 */ /* 0x000fe40000004100 */
[----:B------:R-:W-:Y:S02]  /*13760*/  HADD2.F32 R3, -RZ, R0.H1_H1 ;  /* 0x30000000ff037230 */ /* 0x000fe40000004100 */
[C---:B------:R-:W-:Y:S01]  /*13770*/  FMUL.FTZ R11, R5.reuse, R13 ;  /* 0x0000000d050b7220 */ /* 0x040fe20000410000 */
[----:B------:R-:W-:Y:S02]  /*13780*/  HADD2.F32 R8, -RZ, R8.H0_H0 ;  /* 0x20000008ff087230 */ /* 0x000fe40000004100 */
[----:B------:R-:W-:Y:S01]  /*13790*/  FMUL.FTZ R21, R5, R9 ;  /* 0x0000000905157220 */ /* 0x000fe20000410000 */
[----:B------:R-:W-:Y:S02]  /*137a0*/  HADD2.F32 R4, -RZ, R4.H0_H0 ;  /* 0x20000004ff047230 */ /* 0x000fe40000004100 */
[----:B------:R-:W-:Y:S01]  /*137b0*/  FMUL.FTZ R5, R3, R10 ;  /* 0x0000000a03057220 */ /* 0x000fe20000410000 */
[----:B------:R-:W-:-:S02]  /*137c0*/  HADD2.F32 R0, -RZ, R0.H0_H0 ;  /* 0x20000000ff007230 */ /* 0x000fc40000004100 */
[-C--:B------:R-:W-:Y:S01]  /*137d0*/  FMUL.FTZ R3, R3, R8.reuse ;  /* 0x0000000803037220 */ /* 0x080fe20000410000 */
[C---:B------:R-:W-:Y:S01]  /*137e0*/  FFMA.FTZ R11, R4.reuse, R9, -R11 ;  /* 0x00000009040b7223 */ /* 0x040fe2000001080b */
[----:B------:R-:W-:Y:S01]  /*137f0*/  FFMA.FTZ R14, R4, R13, R21 ;  /* 0x0000000d040e7223 */ /* 0x000fe20000010015 */
[C---:B------:R-:W-:Y:S01]  /*13800*/  FFMA.FTZ R9, R0.reuse, R8, -R5 ;  /* 0x0000000800097223 */ /* 0x040fe20000010805 */
[----:B------:R-:W-:Y:S01]  /*13810*/  FFMA.FTZ R10, R0, R10, R3 ;  /* 0x0000000a000a7223 */ /* 0x000fe20000010003 */
[----:B------:R-:W-:Y:S02]  /*13820*/  HADD2.F32 R4, -RZ, R12.H1_H1 ;  /* 0x3000000cff047230 */ /* 0x000fe40000004100 */
[----:B------:R-:W-:Y:S02]  /*13830*/  HADD2.F32 R3, -RZ, R7.H1_H1 ;  /* 0x30000007ff037230 */ /* 0x000fe40000004100 */
[--C-:B------:R-:W-:Y:S02]  /*13840*/  HADD2.F32 R8, -RZ, R15.reuse.H1_H1 ;  /* 0x3000000fff087230 */ /* 0x100fe40000004100 */
[----:B------:R-:W-:-:S02]  /*13850*/  HADD2.F32 R15, -RZ, R15.H0_H0 ;  /* 0x2000000fff0f7230 */ /* 0x000fc40000004100 */
[C---:B------:R-:W-:Y:S01]  /*13860*/  FMUL.FTZ R13, R3.reuse, R4 ;  /* 0x00000004030d7220 */ /* 0x040fe20000410000 */
[----:B------:R-:W-:Y:S02]  /*13870*/  HADD2.F32 R0, -RZ, R6.H1_H1 ;  /* 0x30000006ff007230 */ /* 0x000fe40000004100 */
[----:B------:R-:W-:Y:S02]  /*13880*/  HADD2.F32 R5, -RZ, R12.H0_H0 ;  /* 0x2000000cff057230 */ /* 0x000fe40000004100 */
[----:B------:R-:W-:Y:S01]  /*13890*/  FMUL.FTZ R12, R3, R8 ;  /* 0x00000008030c7220 */ /* 0x000fe20000410000 */
        /* <DEDUP_REMOVED lines=16> */
[----:B------:R2:W-:Y:S01]  /*139a0*/  STS.128 [R213+0x4000], R4 ;  /* 0x00400004d5007388 */ /* 0x0005e20000000c00 */
[----:B------:R-:W-:Y:S05]  /*139b0*/  BRA `(.L_x_543) ;  /* 0x0000003000b47947 */ /* 0x000fea0003800000 */
.L_x_534:
        /* <DEDUP_REMOVED lines=15> */
[----:B------:R-:W-:Y:S01]  /*13ab0*/  ULDC UR4, c[0x0][0x3d4] ;  /* 0x0000f50000047ab9 */ /* 0x000fe20000000800 */
[----:B------:R-:W-:Y:S02]  /*13ac0*/  CS2R R32, SRZ ;  /* 0x0000000000207805 */ /* 0x000fe4000001ff00 */
[----:B------:R-:W-:Y:S02]  /*13ad0*/  ISETP.GE.AND P1, PT, R22, UR4, PT ;  /* 0x0000000416007c0c */ /* 0x000fe4000bf26270 */
[----:B------:R-:W-:Y:S02]  /*13ae0*/  CS2R R34, SRZ ;  /* 0x0000000000227805 */ /* 0x000fe4000001ff00 */
[----:B------:R-:W-:Y:S02]  /*13af0*/  ISETP.GE.AND P2, PT, R169, UR4, PT ;  /* 0x00000004a9007c0c */ /* 0x000fe4000bf46270 */
[----:B------:R-:W-:Y:S02]  /*13b00*/  CS2R R36, SRZ ;  /* 0x0000000000247805 */ /* 0x000fe4000001ff00 */
        /* <DEDUP_REMOVED lines=9> */
[----:B------:R-:W-:Y:S01]  /*13ba0*/  CS2R R30, SRZ ;  /* 0x00000000001e7805 */ /* 0x000fe2000001ff00 */
[----:B------:R1:W5:Y:S04]  /*13bb0*/  @!P1 LDG.E.128 R32, desc[UR54][R56.64] ;  /* 0x0000003638209981 */ /* 0x000368000c1e1d00 */
[----:B------:R1:W5:Y:S04]  /*13bc0*/  @!P2 LDG.E.128 R36, desc[UR54][R56.64+0x20] ;  /* 0x000020363824a981 */ /* 0x000368000c1e1d00 */
[----:B------:R1:W5:Y:S04]  /*13bd0*/  @!P3 LDG.E.128 R40, desc[UR54][R56.64+0x40] ;  /* 0x000040363828b981 */ /* 0x000368000c1e1d00 */
[----:B------:R1:W5:Y:S04]  /*13be0*/  @!P1 LDG.E.128 R4, desc[UR54][R58.64] ;  /* 0x000000363a049981 */ /* 0x000368000c1e1d00 */
[----:B------:R1:W5:Y:S04]  /*13bf0*/  @!P2 LDG.E.128 R24, desc[UR54][R58.64+0x20] ;  /* 0x000020363a18a981 */ /* 0x000368000c1e1d00 */
[----:B------:R1:W5:Y:S02]  /*13c00*/  @!P3 LDG.E.128 R28, desc[UR54][R58.64+0x40] ;  /* 0x000040363a1cb981 */ /* 0x000364000c1e1d00 */
.L_x_555:
[----:B------:R-:W-:Y:S05]  /*13c10*/  BSYNC B1 ;  /* 0x0000000000017941 */ /* 0x000fea0003800000 */
.L_x_554:
[----:B------:R-:W-:-:S03]  /*13c20*/  UMOV UR4, 0xffffffff ;  /* 0xffffffff00047882 */ /* 0x000fc60000000000 */
[----:B------:R-:W-:Y:S05]  /*13c30*/  BRA.DIV UR4, `(.L_x_556) ;  /* 0x0000014604987947 */ /* 0x000fea000b800000 */
.L_x_758:
[----:B------:R-:W-:-:S03]  /*13c40*/  UMOV UR4, 0xffffffff ;  /* 0xffffffff00047882 */ /* 0x000fc60000000000 */
[----:B------:R-:W-:Y:S05]  /*13c50*/  BRA.DIV UR4, `(.L_x_557) ;  /* 0x0000014604b87947 */ /* 0x000fea000b800000 */
.L_x_761:
[----:B------:R-:W-:-:S03]  /*13c60*/  UMOV UR4, 0xffffffff ;  /* 0xffffffff00047882 */ /* 0x000fc60000000000 */
[----:B------:R-:W-:Y:S05]  /*13c70*/  BRA.DIV UR4, `(.L_x_558) ;  /* 0x0000014604d87947 */ /* 0x000fea000b800000 */
.L_x_764:
[----:B------:R-:W-:-:S03]  /*13c80*/  UMOV UR4, 0xffffffff ;  /* 0xffffffff00047882 */ /* 0x000fc60000000000 */
[----:B------:R-:W-:Y:S05]  /*13c90*/  BRA.DIV UR4, `(.L_x_559) ;  /* 0x0000014604f87947 */ /* 0x000fea000b800000 */
.L_x_767:
        /* <DEDUP_REMOVED lines=8> */
.L_x_768:
[----:B------:R-:W-:Y:S05]  /*13d20*/  BSYNC B1 ;  /* 0x0000000000017941 */ /* 0x000fea0003800000 */
.L_x_560:
[----:B------:R-:W-:Y:S05]  /*13d30*/  @P0 BRA `(.L_x_543) ;  /* 0x0000002c00d40947 */ /* 0x000fea0003800000 */
[----:B--2---:R-:W2:Y:S01]  /*13d40*/  LDC R3, c[0x0][0x3d4] ;  /* 0x0000f500ff037b82 */ /* 0x004ea20000000800 */
[----:B------:R-:W-:Y:S01]  /*13d50*/  BSSY B1, `(.L_x_562) ;  /* 0x00000fb000017945 */ /* 0x000fe20003800000 */
[-C--:B--2---:R-:W-:Y:S02]  /*13d60*/  ISETP.GE.AND P0, PT, R22, R3.reuse, PT ;  /* 0x000000031600720c */ /* 0x084fe40003f06270 */
[-C--:B------:R-:W-:Y:S02]  /*13d70*/  ISETP.GE.AND P1, PT, R169, R3.reuse, PT ;  /* 0x00000003a900720c */ /* 0x080fe40003f26270 */
[----:B------:R-:W-:-:S09]  /*13d80*/  ISETP.GE.AND P2, PT, R170, R3, PT ;  /* 0x00000003aa00720c */ /* 0x000fd20003f46270 */
[----:B------:R-:W-:Y:S05]  /*13d90*/  @P0 BRA `(.L_x_563) ;  /* 0x0000000c00d80947 */ /* 0x000fea0003800000 */
[----:B-----5:R-:W-:Y:S02]  /*13da0*/  SHF.R.U32.HI R0, RZ, 0x8, R32 ;  /* 0x00000008ff007819 */ /* 0x020fe40000011620 */
[----:B------:R-:W-:Y:S02]  /*13db0*/  LOP3.LUT R8, R32, 0xff, RZ, 0xc0, !PT ;  /* 0x000000ff20087812 */ /* 0x000fe400078ec0ff */
[----:B------:R-:W-:Y:S02]  /*13dc0*/  LOP3.LUT R9, R0, 0xff, RZ, 0xc0, !PT ;  /* 0x000000ff00097812 */ /* 0x000fe400078ec0ff */
[----:B------:R-:W-:Y:S02]  /*13dd0*/  LEA.HI R0, R3, R214, RZ, 0x1c ;  /* 0x000000d603007211 */ /* 0x000fe400078fe0ff */
[----:B------:R-:W-:Y:S02]  /*13de0*/  PRMT R21, R9, 0x7604, R8 ;  /* 0x0000760409157816 */ /* 0x000fe40000000008 */
[----:B------:R-:W-:-:S02]  /*13df0*/  SHF.R.U32.HI R13, RZ, 0x8, R34 ;  /* 0x00000008ff0d7819 */ /* 0x000fc40000011622 */
[----:B------:R-:W-:Y:S02]  /*13e00*/  SHF.R.S32.HI R9, RZ, 0x1f, R0 ;  /* 0x0000001fff097819 */ /* 0x000fe40000011400 */
[----:B------:R-:W-:Y:S02]  /*13e10*/  LOP3.LUT R12, R34, 0xff, RZ, 0xc0, !PT ;  /* 0x000000ff220c7812 */ /* 0x000fe400078ec0ff */
[----:B------:R-:W-:Y:S02]  /*13e20*/  LOP3.LUT R13, R13, 0xff, RZ, 0xc0, !PT ;  /* 0x000000ff0d0d7812 */ /* 0x000fe400078ec0ff */
[----:B------:R-:W-:Y:S02]  /*13e30*/  LEA.HI R8, R9, R0, RZ, 0x2 ;  /* 0x0000000009087211 */ /* 0x000fe400078f10ff */
[----:B------:R-:W-:Y:S02]  /*13e40*/  SHF.L.U32 R9, R0, 0x4, RZ ;  /* 0x0000000400097819 */ /* 0x000fe400000006ff */
[----:B------:R-:W-:Y:S01]  /*13e50*/  PRMT R47, R13, 0x7604, R12 ;  /* 0x000076040d2f7816 */ /* 0x000fe2000000000c */
[----:B------:R-:W-:Y:S01]  /*13e60*/  IMAD.SHL.U32 R8, R8, 0x800, RZ ;  /* 0x0000080008087824 */ /* 0x000fe200078e00ff */
[----:B------:R-:W-:-:S02]  /*13e70*/  SHF.R.U32.HI R13, RZ, 0x8, R35 ;  /* 0x00000008ff0d7819 */ /* 0x000fc40000011623 */
[----:B------:R-:W-:Y:S02]  /*13e80*/  LOP3.LUT R0, R172, 0x30, R9, 0xf8, !PT ;  /* 0x00000030ac007812 */ /* 0x000fe400078ef809 */
[----:B------:R-:W-:Y:S02]  /*13e90*/  SHF.R.U32.HI R11, RZ, 0x8, R33 ;  /* 0x00000008ff0b7819 */ /* 0x000fe40000011621 */
[----:B------:R-:W-:Y:S02]  /*13ea0*/  LOP3.LUT R9, R13, 0xff, RZ, 0xc0, !PT ;  /* 0x000000ff0d097812 */ /* 0x000fe400078ec0ff */
[----:B------:R-:W-:Y:S02]  /*13eb0*/  LOP3.LUT R0, R0, R173, RZ, 0x3c, !PT ;  /* 0x000000ad00007212 */ /* 0x000fe400078e3cff */
[----:B------:R-:W-:Y:S02]  /*13ec0*/  LOP3.LUT R13, R8, 0xffffe000, RZ, 0xc0, !PT ;  /* 0xffffe000080d7812 */ /* 0x000fe400078ec0ff */
[----:B------:R-:W-:-:S02]  /*13ed0*/  LOP3.LUT R10, R33, 0xff, RZ, 0xc0, !PT ;  /* 0x000000ff210a7812 */ /* 0x000fc400078ec0ff */
[----:B------:R-:W-:Y:S02]  /*13ee0*/  LOP3.LUT R11, R11, 0xff, RZ, 0xc0, !PT ;  /* 0x000000ff0b0b7812 */ /* 0x000fe400078ec0ff */
[----:B------:R-:W-:Y:S02]  /*13ef0*/  SHF.R.U32.HI R12, RZ, 0x8, R4 ;  /* 0x00000008ff0c7819 */ /* 0x000fe40000011604 */
[----:B------:R-:W-:Y:S02]  /*13f00*/  IADD3 R13, R0, R174, R13 ;  /* 0x000000ae000d7210 */ /* 0x000fe40007ffe00d */
[----:B------:R-:W-:Y:S02]  /*13f10*/  PRMT R20, R11, 0x7604, R10 ;  /* 0x000076040b147816 */ /* 0x000fe4000000000a */
[----:B------:R-:W-:Y:S01]  /*13f20*/  LOP3.LUT R10, R35, 0xff, RZ, 0xc0, !PT ;  /* 0x000000ff230a7812 */ /* 0x000fe200078ec0ff */
[----:B------:R-:W-:Y:S01]  /*13f30*/  IMAD.IADD R0, R18, 0x1, R13 ;  /* 0x0000000112007824 */ /* 0x000fe200078e020d */
[----:B------:R-:W-:-:S02]  /*13f40*/  LOP3.LUT R11, R4, 0xff, RZ, 0xc0, !PT ;  /* 0x000000ff040b7812 */ /* 0x000fc400078ec0ff */
[----:B------:R-:W-:Y:S02]  /*13f50*/  LOP3.LUT R12, R12, 0xff, RZ, 0xc0, !PT ;  /* 0x000000ff0c0c7812 */ /* 0x000fe400078ec0ff */
[----:B------:R-:W-:Y:S02]  /*13f60*/  PRMT R44, R9, 0x7604, R10 ;  /* 0x00007604092c7816 */ /* 0x000fe4000000000a */
[----:B------:R-:W-:Y:S02]  /*13f70*/  PRMT R51, R12, 0x7604, R11 ;  /* 0x000076040c337816 */ /* 0x000fe4000000000b */
[----:B------:R-:W2:Y:S01]  /*13f80*/  LDS.128 R8, [R218+0x14400] ;  /* 0x01440000da087984 */ /* 0x000ea20000000c00 */
[----:B------:R-:W-:Y:S02]  /*13f90*/  SHF.R.U32.HI R46, RZ, 0x8, R5 ;  /* 0x00000008ff2e7819 */ /* 0x000fe40000011605 */
[----:B------:R-:W-:Y:S01]  /*13fa0*/  LOP3.LUT R45, R5, 0xff, RZ, 0xc0, !PT ;  /* 0x000000ff052d7812 */ /* 0x000fe200078ec0ff */
[----:B------:R-:W3:Y:S01]  /*13fb0*/  LDS.128 R12, [R0+0x14400] ;  /* 0x01440000000c7984 */ /* 0x000ee20000000c00 */
[----:B------:R-:W-:-:S02]  /*13fc0*/  SHF.R.U32.HI R49, RZ, 0x8, R6 ;  /* 0x00000008ff317819 */ /* 0x000fc40000011606 */
[----:B------:R-:W-:Y:S02]  /*13fd0*/  LOP3.LUT R46, R46, 0xff, RZ, 0xc0, !PT ;  /* 0x000000ff2e2e7812 */ /* 0x000fe400078ec0ff */
[----:B------:R-:W-:Y:S02]  /*13fe0*/  SHF.R.U32.HI R55, RZ, 0x10, R5 ;  /* 0x00000010ff377819 */ /* 0x000fe40000011605 */
[----:B------:R-:W-:Y:S02]  /*13ff0*/  LOP3.LUT R48, R6, 0xff, RZ, 0xc0, !PT ;  /* 0x000000ff06307812 */ /* 0x000fe400078ec0ff */
[----:B------:R-:W-:Y:S01]  /*14000*/  LOP3.LUT R49, R49, 0xff, RZ, 0xc0, !PT ;  /* 0x000000ff31317812 */ /* 0x000fe200078ec0ff */
[----:B------:R-:W-:Y:S01]  /*14010*/  IMAD.U32 R55, R55, 0x10000, RZ ;  /* 0x0001000037377824 */ /* 0x000fe200078e00ff */
[----:B------:R-:W-:Y:S02]  /*14020*/  PRMT R46, R46, 0x7604, R45 ;  /* 0x000076042e2e7816 */ /* 0x000fe4000000002d */
[----:B------:R-:W-:-:S02]  /*14030*/  SHF.R.U32.HI R45, RZ, 0x10, R33 ;  /* 0x00000010ff2d7819 */ /* 0x000fc40000011621 */
[----:B------:R-:W-:Y:S02]  /*14040*/  SHF.R.U32.HI R53, RZ, 0x8, R7 ;  /* 0x00000008ff357819 */ /* 0x000fe40000011607 */
[----:B-1----:R-:W-:Y:S01]  /*14050*/  PRMT R57, R49, 0x7604, R48 ;  /* 0x0000760431397816 */ /* 0x002fe20000000030 */
[----:B------:R-:W-:Y:S01]  /*14060*/  IMAD.U32 R45, R45, 0x10000, RZ ;  /* 0x000100002d2d7824 */ /* 0x000fe200078e00ff */
[----:B------:R-:W-:Y:S02]  /*14070*/  SHF.R.U32.HI R49, RZ, 0x10, R35 ;  /* 0x00000010ff317819 */ /* 0x000fe40000011623 */
[----:B------:R-:W-:Y:S02]  /*14080*/  LOP3.LUT R21, R21, 0xff0000, R32, 0xf8, !PT ;  /* 0x00ff000015157812 */ /* 0x000fe400078ef820 */
[----:B------:R-:W-:Y:S02]  /*14090*/  LOP3.LUT R52, R7, 0xff, RZ, 0xc0, !PT ;  /* 0x000000ff07347812 */ /* 0x000fe400078ec0ff */
[----:B------:R-:W-:-:S02]  /*140a0*/  LOP3.LUT R53, R53, 0xff, RZ, 0xc0, !PT ;  /* 0x000000ff35357812 */ /* 0x000fc400078ec0ff */
[----:B------:R-:W-:Y:S02]  /*140b0*/  SHF.L.U32 R49, R49, 0x10, RZ ;  /* 0x0000001031317819 */ /* 0x000fe400000006ff */
[----:B------:R-:W-:Y:S02]  /*140c0*/  LOP3.LUT R55, R46, 0xff0000, R55, 0xf8, !PT ;  /* 0x00ff00002e377812 */ /* 0x000fe400078ef837 */
[----:B------:R-:W-:Y:S02]  /*140d0*/  SHF.R.U32.HI R59, RZ, 0x10, R7 ;  /* 0x00000010ff3b7819 */ /* 0x000fe40000011607 */
[----:B------:R-:W-:Y:S02]  /*140e0*/  LOP3.LUT R46, R21, 0xff000000, R32, 0xf8, !PT ;  /* 0xff000000152e7812 */ /* 0x000fe400078ef820 */
[----:B------:R-:W-:Y:S01]  /*140f0*/  LOP3.LUT R45, R20, 0xff0000, R45, 0xf8, !PT ;  /* 0x00ff0000142d7812 */ /* 0x000fe200078ef82d */
[----:B------:R-:W-:Y:S01]  /*14100*/  IMAD.U32 R59, R59, 0x10000, RZ ;  /* 0x000100003b3b7824 */ /* 0x000fe200078e00ff */
[----:B------:R-:W-:-:S02]  /*14110*/  LOP3.LUT R21, R51, 0xff0000, R4, 0xf8, !PT ;  /* 0x00ff000033157812 */ /* 0x000fc400078ef804 */
[----:B------:R-:W-:Y:S02]  /*14120*/  PRMT R52, R53, 0x7604, R52 ;  /* 0x0000760435347816 */ /* 0x000fe40000000034 */
[----:B------:R-:W-:Y:S02]  /*14130*/  LOP3.LUT R53, R44, 0xff0000, R49, 0xf8, !PT ;  /* 0x00ff00002c357812 */ /* 0x000fe400078ef831 */
[----:B------:R-:W-:Y:S02]  /*14140*/  LOP3.LUT R49, R47, 0xff0000, R34, 0xf8, !PT ;  /* 0x00ff00002f317812 */ /* 0x000fe400078ef822 */
[----:B------:R-:W-:Y:S02]  /*14150*/  LOP3.LUT R55, R55, 0xff000000, R5, 0xf8, !PT ;  /* 0xff00000037377812 */ /* 0x000fe400078ef805 */
[----:B------:R-:W-:Y:S02]  /*14160*/  LOP3.LUT R47, R45, 0xff000000, R33, 0xf8, !PT ;  /* 0xff0000002d2f7812 */ /* 0x000fe400078ef821 */
[----:B------:R-:W-:-:S02]  /*14170*/  LOP3.LUT R54, R21, 0xff000000, R4, 0xf8, !PT ;  /* 0xff00000015367812 */ /* 0x000fc400078ef804 */
[-C--:B--2---:R-:W-:Y:S02]  /*14180*/  F2FP.F16.E4M3.UNPACK_B R21, R11.reuse ;  /* 0x0000000bff15723e */ /* 0x084fe400020006ff */
[----:B------:R-:W-:Y:S02]  /*14190*/  F2FP.F16.E4M3.UNPACK_B R32, R11.H1 ;  /* 0x0000000bff20723e */ /* 0x000fe400030006ff */
[----:B------:R-:W-:Y:S02]  /*141a0*/  LOP3.LUT R57, R57, 0xff0000, R6, 0xf8, !PT ;  /* 0x00ff000039397812 */ /* 0x000fe400078ef806 */
[-C--:B------:R-:W-:Y:S02]  /*141b0*/  F2FP.F16.E4M3.UNPACK_B R11, R10.reuse ;  /* 0x0000000aff0b723e */ /* 0x080fe400020006ff */
[----:B------:R-:W-:Y:S02]  /*141c0*/  F2FP.F16.E4M3.UNPACK_B R20, R10.H1 ;  /* 0x0000000aff14723e */ /* 0x000fe400030006ff */
[----:B------:R-:W-:-:S02]  /*141d0*/  F2FP.F16.E4M3.UNPACK_B R56, R55 ;  /* 0x00000037ff38723e */ /* 0x000fc400020006ff */
[----:B---3--:R-:W-:Y:S02]  /*141e0*/  F2FP.F16.E4M3.UNPACK_B R10, R13 ;  /* 0x0000000dff0a723e */ /* 0x008fe400020006ff */
[----:B------:R-:W-:Y:S01]  /*141f0*/  F2FP.F16.E4M3.UNPACK_B R48, R47 ;  /* 0x0000002fff30723e */ /* 0x000fe200020006ff */
[----:B------:R-:W-:Y:S01]  /*14200*/  HADD2.F32 R58, -RZ, R56.H0_H0 ;  /* 0x20000038ff3a7230 */ /* 0x000fe20000004100 */
[----:B------:R-:W-:Y:S01]  /*14210*/  LOP3.LUT R61, R52, 0xff0000, R59, 0xf8, !PT ;  /* 0x00ff0000343d7812 */ /* 0x000fe200078ef83b */
[----:B------:R-:W-:Y:S01]  /*14220*/  HADD2.F32 R5, -RZ, R10.H0_H0 ;  /* 0x2000000aff057230 */ /* 0x000fe20000004100 */
[----:B------:R-:W-:Y:S01]  /*14230*/  LOP3.LUT R59, R57, 0xff000000, R6, 0xf8, !PT ;  /* 0xff000000393b7812 */ /* 0x000fe200078ef806 */
[----:B------:R-:W-:Y:S01]  /*14240*/  HADD2.F32 R52, -RZ, R48.H0_H0 ;  /* 0x20000030ff347230 */ /* 0x000fe20000004100 */
[-C--:B------:R-:W-:Y:S01]  /*14250*/  F2FP.F16.E4M3.UNPACK_B R6, R9.reuse ;  /* 0x00000009ff06723e */ /* 0x080fe200020006ff */
[----:B------:R-:W-:Y:S01]  /*14260*/  HADD2.F32 R57, -RZ, R56.H1_H1 ;  /* 0x30000038ff397230 */ /* 0x000fe20000004100 */
[----:B------:R-:W-:Y:S01]  /*14270*/  LOP3.LUT R61, R61, 0xff000000, R7, 0xf8, !PT ;  /* 0xff0000003d3d7812 */ /* 0x000fe200078ef807 */
[C---:B------:R-:W-:Y:S01]  /*14280*/  FMUL.FTZ R60, R5.reuse, R58 ;  /* 0x0000003a053c7220 */ /* 0x040fe20000410000 */
[----:B------:R-:W-:Y:S01]  /*14290*/  F2FP.F16.E4M3.UNPACK_B R7, R9.H1 ;  /* 0x00000009ff07723e */ /* 0x000fe200030006ff */
[--C-:B------:R-:W-:Y:S01]  /*142a0*/  HADD2.F32 R9, -RZ, R6.reuse.H0_H0 ;  /* 0x20000006ff097230 */ /* 0x100fe20000004100 */
[-C--:B------:R-:W-:Y:S01]  /*142b0*/  F2FP.F16.E4M3.UNPACK_B R44, R15.reuse ;  /* 0x0000000fff2c723e */ /* 0x080fe200020006ff */
[----:B------:R-:W-:Y:S01]  /*142c0*/  HADD2.F32 R6, -RZ, R6.H1_H1 ;  /* 0x30000006ff067230 */ /* 0x000fe20000004100 */
[----:B------:R-:W-:Y:S01]  /*142d0*/  F2FP.F16.E4M3.UNPACK_B R45, R15.H1 ;  /* 0x0000000fff2d723e */ /* 0x000fe200030006ff */
[-C--:B------:R-:W-:Y:S01]  /*142e0*/  FMUL.FTZ R15, R5, R52.reuse ;  /* 0x00000034050f7220 */ /* 0x080fe20000410000 */
[----:B------:R-:W-:Y:S01]  /*142f0*/  F2FP.F16.E4M3.UNPACK_B R33, R13.H1 ;  /* 0x0000000dff21723e */ /* 0x000fe200030006ff */
[C---:B------:R-:W-:Y:S01]  /*14300*/  FFMA.FTZ R5, R9.reuse, R52, -R60 ;  /* 0x0000003409057223 */ /* 0x040fe2000001083c */
[----:B------:R-:W-:Y:S01]  /*14310*/  F2FP.F16.E4M3.UNPACK_B R55, R55.H1 ;  /* 0x00000037ff37723e */ /* 0x000fe200030006ff */
[----:B------:R-:W-:Y:S01]  /*14320*/  FFMA.FTZ R9, R9, R58, R15 ;  /* 0x0000003a09097223 */ /* 0x000fe2000001000f */
[----:B------:R-:W-:Y:S01]  /*14330*/  F2FP.F16.E4M3.UNPACK_B R47, R47.H1 ;  /* 0x0000002fff2f723e */ /* 0x000fe200030006ff */
[----:B------:R-:W-:Y:S01]  /*14340*/  HADD2.F32 R15, -RZ, R33.H0_H0 ;  /* 0x20000021ff0f7230 */ /* 0x000fe20000004100 */
[----:B------:R-:W-:Y:S01]  /*14350*/  LOP3.LUT R51, R49, 0xff000000, R34, 0xf8, !PT ;  /* 0xff00000031337812 */ /* 0x000fe200078ef822 */
[----:B------:R-:W-:Y:S01]  /*14360*/  HADD2.F32 R49, -RZ, R48.H1_H1 ;  /* 0x30000030ff317230 */ /* 0x000fe20000004100 */
[----:B------:R-:W-:Y:S01]  /*14370*/  LOP3.LUT R53, R53, 0xff000000, R35, 0xf8, !PT ;  /* 0xff00000035357812 */ /* 0x000fe200078ef823 */
[----:B------:R-:W-:Y:S01]  /*14380*/  HADD2.F32 R52, -RZ, R55.H0_H0 ;  /* 0x20000037ff347230 */ /* 0x000fe20000004100 */
[-C--:B------:R-:W-:Y:S01]  /*14390*/  F2FP.F16.E4M3.UNPACK_B R34, R14.reuse ;  /* 0x0000000eff22723e */ /* 0x080fe200020006ff */
[----:B------:R-:W-:Y:S01]  /*143a0*/  HADD2.F32 R48, -RZ, R47.H0_H0 ;  /* 0x2000002fff307230 */ /* 0x000fe20000004100 */
[----:B------:R-:W-:Y:S01]  /*143b0*/  F2FP.F16.E4M3.UNPACK_B R35, R14.H1 ;  /* 0x0000000eff23723e */ /* 0x000fe200030006ff */
[----:B------:R-:W-:-:S02]  /*143c0*/  HADD2.F32 R14, -RZ, R10.H1_H1 ;  /* 0x3000000aff0e7230 */ /* 0x000fc40000004100 */
[C---:B------:R-:W-:Y:S01]  /*143d0*/  FMUL.FTZ R65, R15.reuse, R52 ;  /* 0x000000340f417220 */ /* 0x040fe20000410000 */
[----:B------:R-:W-:Y:S02]  /*143e0*/  HADD2.F32 R10, -RZ, R7.H0_H0 ;  /* 0x20000007ff0a7230 */ /* 0x000fe40000004100 */
[-C--:B------:R-:W-:Y:S01]  /*143f0*/  FMUL.FTZ R15, R15, R48.reuse ;  /* 0x000000300f0f7220 */ /* 0x080fe20000410000 */
[----:B------:R-:W-:Y:S02]  /*14400*/  HADD2.F32 R33, -RZ, R33.H1_H1 ;  /* 0x30000021ff217230 */ /* 0x000fe40000004100 */
[C---:B------:R-:W-:Y:S01]  /*14410*/  FMUL.FTZ R63, R14.reuse, R57 ;  /* 0x000000390e3f7220 */ /* 0x040fe20000410000 */
[-C--:B------:R-:W-:Y:S01]  /*14420*/  FMUL.FTZ R14, R14, R49.reuse ;  /* 0x000000310e0e7220 */ /* 0x080fe20000410000 */
[C---:B------:R-:W-:Y:S01]  /*14430*/  FFMA.FTZ R65, R10.reuse, R48, -R65 ;  /* 0x000000300a417223 */ /* 0x040fe20000010841 */
[----:B------:R-:W-:Y:S01]  /*14440*/  FFMA.FTZ R52, R10, R52, R15 ;  /* 0x000000340a347223 */ /* 0x000fe2000001000f */
[C---:B------:R-:W-:Y:S01]  /*14450*/  FFMA.FTZ R56, R6.reuse, R49, -R63 ;  /* 0x0000003106387223 */ /* 0x040fe2000001083f */
[----:B------:R-:W-:Y:S01]  /*14460*/  F2FP.F16.E4M3.UNPACK_B R49, R61 ;  /* 0x0000003dff31723e */ /* 0x000fe200020006ff */
[----:B------:R-:W-:Y:S01]  /*14470*/  FFMA.FTZ R58, R6, R57, R14 ;  /* 0x00000039063a7223 */ /* 0x000fe2000001000e */
[----:B------:R-:W-:Y:S01]  /*14480*/  HADD2.F32 R48, -RZ, R55.H1_H1 ;  /* 0x30000037ff307230 */ /* 0x000fe20000004100 */
[----:B------:R-:W-:Y:S01]  /*14490*/  F2FP.F16.E4M3.UNPACK_B R15, R53 ;  /* 0x00000035ff0f723e */ /* 0x000fe200020006ff */
[----:B------:R-:W-:Y:S01]  /*144a0*/  HADD2.F32 R14, -RZ, R47.H1_H1 ;  /* 0x3000002fff0e7230 */ /* 0x000fe20000004100 */
[----:B------:R-:W-:Y:S01]  /*144b0*/  F2FP.F16.E4M3.UNPACK_B R61, R61.H1 ;  /* 0x0000003dff3d723e */ /* 0x000fe200030006ff */
[----:B------:R-:W-:-:S02]  /*144c0*/  HADD2.F32 R55, -RZ, R49.H0_H0 ;  /* 0x20000031ff377230 */ /* 0x000fc40000004100 */
[C---:B------:R-:W-:Y:S01]  /*144d0*/  FMUL.FTZ R60, R33.reuse, R48 ;  /* 0x00000030213c7220 */ /* 0x040fe20000410000 */
[----:B------:R-:W-:Y:S02]  /*144e0*/  HADD2.F32 R10, -RZ, R44.H0_H0 ;  /* 0x2000002cff0a7230 */ /* 0x000fe40000004100 */
[-C--:B------:R-:W-:Y:S01]  /*144f0*/  FMUL.FTZ R33, R33, R14.reuse ;  /* 0x0000000e21217220 */ /* 0x080fe20000410000 */
[----:B------:R-:W-:Y:S01]  /*14500*/  HADD2.F32 R7, -RZ, R7.H1_H1 ;  /* 0x30000007ff077230 */ /* 0x000fe20000004100 */
[----:B------:R-:W-:Y:S01]  /*14510*/  F2FP.F16.E4M3.UNPACK_B R53, R53.H1 ;  /* 0x00000035ff35723e */ /* 0x000fe200030006ff */
[----:B------:R-:W-:Y:S02]  /*14520*/  HADD2.F32 R47, -RZ, R15.H0_H0 ;  /* 0x2000000fff2f7230 */ /* 0x000fe40000004100 */
[C---:B------:R-:W-:Y:S01]  /*14530*/  FMUL.FTZ R63, R10.reuse, R55 ;  /* 0x000000370a3f7220 */ /* 0x040fe20000410000 */
[----:B------:R-:W-:Y:S02]  /*14540*/  HADD2.F32 R6, -RZ, R21.H0_H0 ;  /* 0x20000015ff067230 */ /* 0x000fe40000004100 */
[C---:B------:R-:W-:Y:S01]  /*14550*/  FFMA.FTZ R60, R7.reuse, R14, -R60 ;  /* 0x0000000e073c7223 */ /* 0x040fe2000001083c */
[----:B------:R-:W-:Y:S01]  /*14560*/  FFMA.FTZ R57, R7, R48, R33 ;  /* 0x0000003007397223 */ /* 0x000fe20000010021 */
[----:B------:R-:W-:Y:S01]  /*14570*/  FMUL.FTZ R10, R10, R47 ;  /* 0x0000002f0a0a7220 */ /* 0x000fe20000410000 */
[----:B------:R-:W-:-:S02]  /*14580*/  HADD2.F32 R14, -RZ, R61.H0_H0 ;  /* 0x2000003dff0e7230 */ /* 0x000fc40000004100 */
[C---:B------:R-:W-:Y:S01]  /*14590*/  FFMA.FTZ R63, R6.reuse, R47, -R63 ;  /* 0x0000002f063f7223 */ /* 0x040fe2000001083f */
[----:B------:R-:W-:Y:S02]  /*145a0*/  HADD2.F32 R7, -RZ, R45.H0_H0 ;  /* 0x2000002dff077230 */ /* 0x000fe40000004100 */
[----:B------:R-:W-:Y:S01]  /*145b0*/  FFMA.FTZ R55, R6, R55, R10 ;  /* 0x0000003706377223 */ /* 0x000fe2000001000a */
[----:B------:R-:W-:Y:S01]  /*145c0*/  HADD2.F32 R49, -RZ, R49.H1_H1 ;  /* 0x30000031ff317230 */ /* 0x000fe20000004100 */
[----:B------:R-:W-:Y:S01]  /*145d0*/  F2FP.F16.E4M3.UNPACK_B R13, R12 ;  /* 0x0000000cff0d723e */ /* 0x000fe200020006ff */
[----:B------:R-:W-:Y:S02]  /*145e0*/  HADD2.F32 R44, -RZ, R44.H1_H1 ;  /* 0x3000002cff2c7230 */ /* 0x000fe40000004100 */
[----:B------:R-:W-:Y:S01]  /*145f0*/  FMUL.FTZ R33, R7, R14 ;  /* 0x0000000e07217220 */ /* 0x000fe20000410000 */
[----:B------:R-:W-:Y:S01]  /*14600*/  HADD2.F32 R10, -RZ, R53.H0_H0 ;  /* 0x20000035ff0a7230 */ /* 0x000fe20000004100 */
[----:B------:R-:W-:Y:S01]  /*14610*/  F2FP.F16.E4M3.UNPACK_B R12, R12.H1 ;  /* 0x0000000cff0c723e */ /* 0x000fe200030006ff */
[----:B------:R-:W-:-:S02]  /*14620*/  HADD2.F32 R6, -RZ, R32.H0_H0 ;  /* 0x20000020ff067230 */ /* 0x000fc40000004100 */
[----:B------:R-:W-:Y:S01]  /*14630*/  FMUL.FTZ R48, R44, R49 ;  /* 0x000000312c307220 */ /* 0x000fe20000410000 */
[----:B------:R-:W-:Y:S02]  /*14640*/  HADD2.F32 R15, -RZ, R15.H1_H1 ;  /* 0x3000000fff0f7230 */ /* 0x000fe40000004100 */
[-C--:B------:R-:W-:Y:S01]  /*14650*/  FMUL.FTZ R7, R7, R10.reuse ;  /* 0x0000000a07077220 */ /* 0x080fe20000410000 */
[----:B------:R-:W-:Y:S02]  /*14660*/  HADD2.F32 R21, -RZ, R21.H1_H1 ;  /* 0x30000015ff157230 */ /* 0x000fe40000004100 */
[----:B------:R-:W-:Y:S01]  /*14670*/  FFMA.FTZ R64, R6, R10, -R33 ;  /* 0x0000000a06407223 */ /* 0x000fe20000010821 */
[----:B------:R-:W-:Y:S01]  /*14680*/  F2FP.F16.E4M3.UNPACK_B R10, R46.H1 ;  /* 0x0000002eff0a723e */ /* 0x000fe200030006ff */
[-C--:B------:R-:W-:Y:S01]  /*14690*/  FMUL.FTZ R44, R44, R15.reuse ;  /* 0x0000000f2c2c7220 */ /* 0x080fe20000410000 */
[-C--:B------:R-:W-:Y:S01]  /*146a0*/  F2FP.F16.E4M3.UNPACK_B R4, R8.reuse ;  /* 0x00000008ff04723e */ /* 0x080fe200020006ff */
[----:B------:R-:W-:Y:S01]  /*146b0*/  FFMA.FTZ R48, R21, R15, -R48 ;  /* 0x0000000f15307223 */ /* 0x000fe20000010830 */
[----:B------:R-:W-:Y:S01]  /*146c0*/  F2FP.F16.E4M3.UNPACK_B R8, R8.H1 ;  /* 0x00000008ff08723e */ /* 0x000fe200030006ff */
[----:B------:R-:W-:Y:S01]  /*146d0*/  FFMA.FTZ R66, R6, R14, R7 ;  /* 0x0000000e06427223 */ /* 0x000fe20000010007 */
[----:B------:R-:W-:Y:S01]  /*146e0*/  F2FP.F16.E4M3.UNPACK_B R15, R54.H1 ;  /* 0x00000036ff0f723e */ /* 0x000fe200030006ff */
[----:B------:R-:W-:-:S02]  /*146f0*/  HADD2.F32 R7, -RZ, R12.H0_H0 ;  /* 0x2000000cff077230 */ /* 0x000fc40000004100 */
[----:B------:R-:W-:Y:S01]  /*14700*/  FFMA.FTZ R62, R21, R49, R44 ;  /* 0x00000031153e7223 */ /* 0x000fe2000001002c */
[----:B------:R-:W-:Y:S01]  /*14710*/  HADD2.F32 R14, -RZ, R10.H0_H0 ;  /* 0x2000000aff0e7230 */ /* 0x000fe20000004100 */
[----:B------:R-:W-:Y:S01]  /*14720*/  F2FP.F16.E4M3.UNPACK_B R54, R54 ;  /* 0x00000036ff36723e */ /* 0x000fe200020006ff */
[----:B------:R-:W-:Y:S01]  /*14730*/  HADD2.F32 R21, -RZ, R15.H0_H0 ;  /* 0x2000000fff157230 */ /* 0x000fe20000004100 */
[----:B------:R-:W-:Y:S01]  /*14740*/  F2FP.F16.E4M3.UNPACK_B R46, R46 ;  /* 0x0000002eff2e723e */ /* 0x000fe200020006ff */
[----:B------:R-:W-:Y:S02]  /*14750*/  HADD2.F32 R6, -RZ, R8.H0_H0 ;  /* 0x20000008ff067230 */ /* 0x000fe40000004100 */
[C---:B------:R-:W-:Y:S01]  /*14760*/  FMUL.FTZ R44, R7.reuse, R14 ;  /* 0x0000000e072c7220 */ /* 0x040fe20000410000 */
[----:B------:R-:W-:Y:S02]  /*14770*/  HADD2.F32 R61, -RZ, R61.H1_H1 ;  /* 0x3000003dff3d7230 */ /* 0x000fe40000004100 */
[----:B------:R-:W-:Y:S01]  /*14780*/  FMUL.FTZ R33, R7, R21 ;  /* 0x0000001507217220 */ /* 0x000fe20000410000 */
[----:B------:R-:W-:-:S02]  /*14790*/  HADD2.F32 R45, -RZ, R45.H1_H1 ;  /* 0x3000002dff2d7230 */ /* 0x000fc40000004100 */
[C---:B------:R-:W-:Y:S01]  /*147a0*/  FFMA.FTZ R44, R6.reuse, R21, R44 ;  /* 0x00000015062c7223 */ /* 0x040fe2000001002c */
[----:B------:R-:W-:Y:S02]  /*147b0*/  HADD2.F32 R21, -RZ, R15.H1_H1 ;  /* 0x3000000fff157230 */ /* 0x000fe40000004100 */
[----:B------:R-:W-:Y:S01]  /*147c0*/  FFMA.FTZ R14, R6, R14, -R33 ;  /* 0x0000000e060e7223 */ /* 0x000fe20000010821 */
[----:B------:R-:W-:Y:S02]  /*147d0*/  HADD2.F32 R12, -RZ, R12.H1_H1 ;  /* 0x3000000cff0c7230 */ /* 0x000fe40000004100 */
[----:B------:R-:W-:Y:S01]  /*147e0*/  FMUL.FTZ R47, R45, R61 ;  /* 0x0000003d2d2f7220 */ /* 0x000fe20000410000 */
[----:B------:R-:W-:Y:S01]  /*147f0*/  HADD2.F32 R15, -RZ, R10.H1_H1 ;  /* 0x3000000aff0f7230 */ /* 0x000fe20000004100 */
[----:B------:R-:W-:Y:S01]  /*14800*/  F2FP.SATFINITE.E4M3.F32.PACK_AB_MERGE_C R60, R60, R65, RZ ;  /* 0x000000413c3c723e */ /* 0x000fe200048070ff */
[----:B------:R-:W-:Y:S02]  /*14810*/  HADD2.F32 R53, -RZ, R53.H1_H1 ;  /* 0x30000035ff357230 */ /* 0x000fe40000004100 */
[----:B------:R-:W-:Y:S01]  /*14820*/  FMUL.FTZ R33, R12, R21 ;  /* 0x000000150c217220 */ /* 0x000fe20000410000 */
[----:B------:R-:W-:-:S02]  /*14830*/  HADD2.F32 R32, -RZ, R32.H1_H1 ;  /* 0x30000020ff207230 */ /* 0x000fc40000004100 */
[----:B------:R-:W-:Y:S01]  /*14840*/  FMUL.FTZ R12, R12, R15 ;  /* 0x0000000f0c0c7220 */ /* 0x000fe20000410000 */
[----:B------:R-:W-:Y:S02]  /*14850*/  HADD2.F32 R8, -RZ, R8.H1_H1 ;  /* 0x30000008ff087230 */ /* 0x000fe40000004100 */
[-C--:B------:R-:W-:Y:S01]  /*14860*/  FMUL.FTZ R68, R45, R53.reuse ;  /* 0x000000352d447220 */ /* 0x080fe20000410000 */
[----:B------:R-:W-:Y:S02]  /*14870*/  HADD2.F32 R10, -RZ, R54.H0_H0 ;  /* 0x20000036ff0a7230 */ /* 0x000fe40000004100 */
[----:B------:R-:W-:Y:S01]  /*14880*/  FFMA.FTZ R67, R32, R53, -R47 ;  /* 0x0000003520437223 */ /* 0x000fe2000001082f */
[----:B------:R-:W-:Y:S02]  /*14890*/  HADD2.F32 R7, -RZ, R13.H0_H0 ;  /* 0x2000000dff077230 */ /* 0x000fe40000004100 */
[C---:B------:R-:W-:Y:S01]  /*148a0*/  FFMA.FTZ R45, R8.reuse, R15, -R33 ;  /* 0x0000000f082d7223 */ /* 0x040fe20000010821 */
[----:B------:R-:W-:Y:S01]  /*148b0*/  FFMA.FTZ R47, R8, R21, R12 ;  /* 0x00000015082f7223 */ /* 0x000fe2000001000c */
[----:B------:R-:W-:-:S02]  /*148c0*/  HADD2.F32 R8, -RZ, R46.H0_H0 ;  /* 0x2000002eff087230 */ /* 0x000fc40000004100 */
[----:B------:R-:W-:Y:S01]  /*148d0*/  FFMA.FTZ R61, R32, R61, R68 ;  /* 0x0000003d203d7223 */ /* 0x000fe20000010044 */
[----:B------:R-:W-:Y:S02]  /*148e0*/  HADD2.F32 R6, -RZ, R4.H0_H0 ;  /* 0x20000004ff067230 */ /* 0x000fe40000004100 */
[C---:B------:R-:W-:Y:S01]  /*148f0*/  FMUL.FTZ R15, R7.reuse, R10 ;  /* 0x0000000a070f7220 */ /* 0x040fe20000410000 */
[----:B------:R-:W-:Y:S02]  /*14900*/  HADD2.F32 R54, -RZ, R54.H1_H1 ;  /* 0x30000036ff367230 */ /* 0x000fe40000004100 */
[-C--:B------:R-:W-:Y:S01]  /*14910*/  FMUL.FTZ R7, R7, R8.reuse ;  /* 0x0000000807077220 */ /* 0x080fe20000410000 */
[----:B------:R-:W-:Y:S02]  /*14920*/  HADD2.F32 R13, -RZ, R13.H1_H1 ;  /* 0x3000000dff0d7230 */ /* 0x000fe40000004100 */
[----:B------:R-:W-:Y:S01]  /*14930*/  FFMA.FTZ R12, R6, R8, -R15 ;  /* 0x00000008060c7223 */ /* 0x000fe2000001080f */
[----:B------:R-:W-:Y:S01]  /*14940*/  HADD2.F32 R46, -RZ, R46.H1_H1 ;  /* 0x3000002eff2e7230 */ /* 0x000fe20000004100 */
[----:B------:R-:W-:Y:S01]  /*14950*/  F2FP.F16.E4M3.UNPACK_B R8, R59.H1 ;  /* 0x0000003bff08723e */ /* 0x000fe200030006ff */
[----:B------:R-:W-:-:S02]  /*14960*/  HADD2.F32 R4, -RZ, R4.H1_H1 ;  /* 0x30000004ff047230 */ /* 0x000fc40000004100 */
[C---:B------:R-:W-:Y:S01]  /*14970*/  FMUL.FTZ R15, R13.reuse, R54 ;  /* 0x000000360d0f7220 */ /* 0x040fe20000410000 */
[----:B------:R-:W-:Y:S01]  /*14980*/  FFMA.FTZ R10, R6, R10, R7 ;  /* 0x0000000a060a7223 */ /* 0x000fe20000010007 */
[----:B------:R-:W-:Y:S01]  /*14990*/  F2FP.F16.E4M3.UNPACK_B R7, R51.H1 ;  /* 0x00000033ff07723e */ /* 0x000fe200030006ff */
[-C--:B------:R-:W-:Y:S01]  /*149a0*/  FMUL.FTZ R13, R13, R46.reuse ;  /* 0x0000002e0d0d7220 */ /* 0x080fe20000410000 */
[C---:B------:R-:W-:Y:S01]  /*149b0*/  FFMA.FTZ R21, R4.reuse, R46, -R15 ;  /* 0x0000002e04157223 */ /* 0x040fe2000001080f */
[----:B------:R-:W-:Y:S01]  /*149c0*/  HADD2.F32 R15, -RZ, R8.H0_H0 ;  /* 0x20000008ff0f7230 */ /* 0x000fe20000004100 */
[----:B------:R-:W-:Y:S01]  /*149d0*/  F2FP.F16.E4M3.UNPACK_B R59, R59 ;  /* 0x0000003bff3b723e */ /* 0x000fe200020006ff */
[----:B------:R-:W-:Y:S02]  /*149e0*/  HADD2.F32 R6, -RZ, R35.H0_H0 ;  /* 0x20000023ff067230 */ /* 0x000fe40000004100 */
[----:B------:R-:W-:Y:S01]  /*149f0*/  FFMA.FTZ R33, R4, R54, R13 ;  /* 0x0000003604217223 */ /* 0x000fe2000001000d */
[----:B------:R-:W-:Y:S01]  /*14a00*/  HADD2.F32 R13, -RZ, R7.H0_H0 ;  /* 0x20000007ff0d7230 */ /* 0x000fe20000004100 */
[----:B------:R-:W-:Y:S01]  /*14a10*/  F2FP.F16.E4M3.UNPACK_B R51, R51 ;  /* 0x00000033ff33723e */ /* 0x000fe200020006ff */
[----:B------:R-:W-:-:S02]  /*14a20*/  HADD2.F32 R4, -RZ, R20.H0_H0 ;  /* 0x20000014ff047230 */ /* 0x000fc40000004100 */
[C---:B------:R-:W-:Y:S01]  /*14a30*/  FMUL.FTZ R49, R6.reuse, R15 ;  /* 0x0000000f06317220 */ /* 0x040fe20000410000 */
[----:B------:R-:W-:Y:S02]  /*14a40*/  HADD2.F32 R8, -RZ, R8.H1_H1 ;  /* 0x30000008ff087230 */ /* 0x000fe40000004100 */
[-C--:B------:R-:W-:Y:S01]  /*14a50*/  FMUL.FTZ R53, R6, R13.reuse ;  /* 0x0000000d06357220 */ /* 0x080fe20000410000 */
[----:B------:R-:W-:Y:S02]  /*14a60*/  HADD2.F32 R35, -RZ, R35.H1_H1 ;  /* 0x30000023ff237230 */ /* 0x000fe40000004100 */
[C---:B------:R-:W-:Y:S01]  /*14a70*/  FFMA.FTZ R49, R4.reuse, R13, -R49 ;  /* 0x0000000d04317223 */ /* 0x040fe20000010831 */
[----:B------:R-:W-:Y:S02]  /*14a80*/  HADD2.F32 R7, -RZ, R7.H1_H1 ;  /* 0x30000007ff077230 */ /* 0x000fe40000004100 */
[----:B------:R-:W-:Y:S01]  /*14a90*/  FFMA.FTZ R53, R4, R15, R53 ;  /* 0x0000000f04357223 */ /* 0x000fe20000010035 */
[----:B------:R-:W-:-:S02]  /*14aa0*/  HADD2.F32 R20, -RZ, R20.H1_H1 ;  /* 0x30000014ff147230 */ /* 0x000fc40000004100 */
[CC--:B------:R-:W-:Y:S01]  /*14ab0*/  FMUL.FTZ R13, R35.reuse, R8.reuse ;  /* 0x00000008230d7220 */ /* 0x0c0fe20000410000 */
[--C-:B------:R-:W-:Y:S02]  /*14ac0*/  HADD2.F32 R6, -RZ, R34.reuse.H0_H0 ;  /* 0x20000022ff067230 */ /* 0x100fe40000004100 */
[-C--:B------:R-:W-:Y:S01]  /*14ad0*/  FMUL.FTZ R35, R35, R7.reuse ;  /* 0x0000000723237220 */ /* 0x080fe20000410000 */
[----:B------:R-:W-:Y:S02]  /*14ae0*/  HADD2.F32 R34, -RZ, R34.H1_H1 ;  /* 0x30000022ff227230 */ /* 0x000fe40000004100 */
[C---:B------:R-:W-:Y:S01]  /*14af0*/  FFMA.FTZ R32, R20.reuse, R7, -R13 ;  /* 0x0000000714207223 */ /* 0x040fe2000001080d */
[----:B------:R-:W-:Y:S02]  /*14b00*/  HADD2.F32 R13, -RZ, R59.H0_H0 ;  /* 0x2000003bff0d7230 */ /* 0x000fe40000004100 */
[----:B------:R-:W-:Y:S01]  /*14b10*/  FFMA.FTZ R46, R20, R8, R35 ;  /* 0x00000008142e7223 */ /* 0x000fe20000010023 */
[----:B------:R-:W-:Y:S01]  /*14b20*/  HADD2.F32 R7, -RZ, R51.H0_H0 ;  /* 0x20000033ff077230 */ /* 0x000fe20000004100 */
[----:B------:R-:W-:Y:S01]  /*14b30*/  F2FP.SATFINITE.E4M3.F32.PACK_AB_MERGE_C R52, R57, R52, RZ ;  /* 0x000000343934723e */ /* 0x000fe200048070ff */
[----:B------:R-:W-:-:S02]  /*14b40*/  HADD2.F32 R59, -RZ, R59.H1_H1 ;  /* 0x3000003bff3b7230 */ /* 0x000fc40000004100 */
[C---:B------:R-:W-:Y:S01]  /*14b50*/  FMUL.FTZ R15, R6.reuse, R13 ;  /* 0x0000000d060f7220 */ /* 0x040fe20000410000 */
[----:B------:R-:W-:Y:S02]  /*14b60*/  HADD2.F32 R51, -RZ, R51.H1_H1 ;  /* 0x30000033ff337230 */ /* 0x000fe40000004100 */
[----:B------:R-:W-:Y:S01]  /*14b70*/  FMUL.FTZ R8, R6, R7 ;  /* 0x0000000706087220 */ /* 0x000fe20000410000 */
[--C-:B------:R-:W-:Y:S02]  /*14b80*/  HADD2.F32 R4, -RZ, R11.reuse.H0_H0 ;  /* 0x2000000bff047230 */ /* 0x100fe40000004100 */
[C---:B------:R-:W-:Y:S01]  /*14b90*/  FMUL.FTZ R20, R34.reuse, R59 ;  /* 0x0000003b22147220 */ /* 0x040fe20000410000 */
[----:B------:R-:W-:Y:S02]  /*14ba0*/  HADD2.F32 R11, -RZ, R11.H1_H1 ;  /* 0x3000000bff0b7230 */ /* 0x000fe40000004100 */
[----:B------:R-:W-:Y:S01]  /*14bb0*/  FMUL.FTZ R34, R34, R51 ;  /* 0x0000003322227220 */ /* 0x000fe20000410000 */
[----:B------:R-:W-:Y:S01]  /*14bc0*/  F2FP.SATFINITE.E4M3.F32.PACK_AB_MERGE_C R32, R32, R49, RZ ;  /* 0x000000312020723e */ /* 0x000fe200048070ff */
        /* <DEDUP_REMOVED lines=8> */
[----:B------:R-:W-:Y:S02]  /*14c50*/  F2FP.SATFINITE.E4M3.F32.PACK_AB_MERGE_C R46, R46, R53, RZ ;  /* 0x000000352e2e723e */ /* 0x000fe400048070ff */
[----:B------:R-:W-:Y:S02]  /*14c60*/  F2FP.SATFINITE.E4M3.F32.PACK_AB_MERGE_C R5, R56, R5, R60 ;  /* 0x000000053805723e */ /* 0x000fe4000480703c */
[----:B------:R-:W-:-:S02]  /*14c70*/  F2FP.SATFINITE.E4M3.F32.PACK_AB_MERGE_C R7, R48, R63, R7 ;  /* 0x0000003f3007723e */ /* 0x000fc40004807007 */
[----:B------:R-:W-:Y:S02]  /*14c80*/  F2FP.SATFINITE.E4M3.F32.PACK_AB_MERGE_C R4, R21, R12, R4 ;  /* 0x0000000c1504723e */ /* 0x000fe40004807004 */
[----:B------:R-:W-:Y:S02]  /*14c90*/  F2FP.SATFINITE.E4M3.F32.PACK_AB_MERGE_C R8, R33, R10, R8 ;  /* 0x0000000a2108723e */ /* 0x000fe40004807008 */
[----:B------:R-:W-:Y:S02]  /*14ca0*/  F2FP.SATFINITE.E4M3.F32.PACK_AB_MERGE_C R6, R51, R6, R32 ;  /* 0x000000063306723e */ /* 0x000fe40004807020 */
[----:B------:R-:W-:Y:S02]  /*14cb0*/  F2FP.SATFINITE.E4M3.F32.PACK_AB_MERGE_C R9, R58, R9, R52 ;  /* 0x000000093a09723e */ /* 0x000fe40004807034 */
[----:B------:R-:W-:Y:S01]  /*14cc0*/  F2FP.SATFINITE.E4M3.F32.PACK_AB_MERGE_C R11, R62, R55, R11 ;  /* 0x000000373e0b723e */ /* 0x000fe2000480700b */
[----:B------:R2:W-:Y:S01]  /*14cd0*/  STS.128 [R218+0x14400], R4 ;  /* 0x01440004da007388 */ /* 0x0005e20000000c00 */
[----:B------:R-:W-:-:S05]  /*14ce0*/  F2FP.SATFINITE.E4M3.F32.PACK_AB_MERGE_C R10, R34, R13, R46 ;  /* 0x0000000d220a723e */ /* 0x000fca000480702e */
[----:B------:R2:W-:Y:S02]  /*14cf0*/  STS.128 [R0+0x14400], R8 ;  /* 0x0144000800007388 */ /* 0x0005e40000000c00 */
.L_x_563:
[----:B------:R-:W-:Y:S05]  /*14d00*/  BSYNC B1 ;  /* 0x0000000000017941 */ /* 0x000fea0003800000 */
.L_x_562:
[----:B------:R-:W-:Y:S04]  /*14d10*/  BSSY B1, `(.L_x_564) ;  /* 0x0000100000017945 */ /* 0x000fe80003800000 */
[----:B------:R-:W-:Y:S05]  /*14d20*/  @P1 BRA `(.L_x_565) ;  /* 0x0000000c00f81947 */ /* 0x000fea0003800000 */
[----:B--2--5:R-:W-:Y:S02]  /*14d30*/  SHF.R.U32.HI R0, RZ, 0x8, R36 ;  /* 0x00000008ff007819 */ /* 0x024fe40000011624 */
[----:B------:R-:W-:Y:S02]  /*14d40*/  LOP3.LUT R5, R36, 0xff, RZ, 0xc0, !PT ;  /* 0x000000ff24057812 */ /* 0x000fe400078ec0ff */
[----:B------:R-:W-:Y:S02]  /*14d50*/  LOP3.LUT R4, R0, 0xff, RZ, 0xc0, !PT ;  /* 0x000000ff00047812 */ /* 0x000fe400078ec0ff */
[----:B------:R-:W-:Y:S02]  /*14d60*/  LEA.HI R0, R3, R222, RZ, 0x1c ;  /* 0x000000de03007211 */ /* 0x000fe400078fe0ff */
[----:B------:R-:W-:Y:S02]  /*14d70*/  PRMT R13, R4, 0x7604, R5 ;  /* 0x00007604040d7816 */ /* 0x000fe40000000005 */
[----:B------:R-:W-:-:S02]  /*14d80*/  SHF.R.S32.HI R5, RZ, 0x1f, R0 ;  /* 0x0000001fff057819 */ /* 0x000fc40000011400 */
[----:B------:R-:W-:Y:S02]  /*14d90*/  SHF.R.U32.HI R8, RZ, 0x8, R39 ;  /* 0x00000008ff087819 */ /* 0x000fe40000011627 */
[----:B------:R-:W-:Y:S01]  /*14da0*/  LEA.HI R4, R5, R0, RZ, 0x2 ;  /* 0x0000000005047211 */ /* 0x000fe200078f10ff */
[----:B------:R-:W-:Y:S01]  /*14db0*/  IMAD.SHL.U32 R5, R0, 0x10, RZ ;  /* 0x0000001000057824 */ /* 0x000fe200078e00ff */
[----:B------:R-:W-:Y:S02]  /*14dc0*/  LOP3.LUT R9, R39, 0xff, RZ, 0xc0, !PT ;  /* 0x000000ff27097812 */ /* 0x000fe400078ec0ff */
[----:B------:R-:W-:Y:S02]  /*14dd0*/  SHF.L.U32 R4, R4, 0xb, RZ ;  /* 0x0000000b04047819 */ /* 0x000fe400000006ff */
[----:B------:R-:W-:Y:S02]  /*14de0*/  LOP3.LUT R0, R172, 0x30, R5, 0xf8, !PT ;  /* 0x00000030ac007812 */ /* 0x000fe400078ef805 */
[----:B------:R-:W-:-:S02]  /*14df0*/  LOP3.LUT R8, R8, 0xff, RZ, 0xc0, !PT ;  /* 0x000000ff08087812 */ /* 0x000fc400078ec0ff */
[----:B------:R-:W-:Y:S02]  /*14e00*/  SHF.R.U32.HI R10, RZ, 0x8, R24 ;  /* 0x00000008ff0a7819 */ /* 0x000fe40000011618 */
[----:B------:R-:W-:Y:S02]  /*14e10*/  LOP3.LUT R0, R0, R173, RZ, 0x3c, !PT ;  /* 0x000000ad00007212 */ /* 0x000fe400078e3cff */
[----:B------:R-:W-:Y:S02]  /*14e20*/  LOP3.LUT R5, R4, 0xffffe000, RZ, 0xc0, !PT ;  /* 0xffffe00004057812 */ /* 0x000fe400078ec0ff */
[----:B------:R-:W-:Y:S02]  /*14e30*/  PRMT R33, R8, 0x7604, R9 ;  /* 0x0000760408217816 */ /* 0x000fe40000000009 */
[----:B------:R-:W-:Y:S02]  /*14e40*/  SHF.R.U32.HI R6, RZ, 0x8, R37 ;  /* 0x00000008ff067819 */ /* 0x000fe40000011625 */
[----:B------:R-:W-:-:S02]  /*14e50*/  LOP3.LUT R11, R24, 0xff, RZ, 0xc0, !PT ;  /* 0x000000ff180b7812 */ /* 0x000fc400078ec0ff */
[----:B------:R-:W-:Y:S02]  /*14e60*/  LOP3.LUT R10, R10, 0xff, RZ, 0xc0, !PT ;  /* 0x000000ff0a0a7812 */ /* 0x000fe400078ec0ff */
[----:B------:R-:W-:Y:S02]  /*14e70*/  IADD3 R9, R0, R174, R5 ;  /* 0x000000ae00097210 */ /* 0x000fe40007ffe005 */
[----:B------:R-:W-:Y:S02]  /*14e80*/  SHF.R.U32.HI R0, RZ, 0x8, R25 ;  /* 0x00000008ff007819 */ /* 0x000fe40000011619 */
[----:B------:R-:W-:Y:S02]  /*14e90*/  LOP3.LUT R7, R37, 0xff, RZ, 0xc0, !PT ;  /* 0x000000ff25077812 */ /* 0x000fe400078ec0ff */
[----:B------:R-:W-:Y:S02]  /*14ea0*/  LOP3.LUT R6, R6, 0xff, RZ, 0xc0, !PT ;  /* 0x000000ff06067812 */ /* 0x000fe400078ec0ff */
[----:B------:R-:W-:-:S02]  /*14eb0*/  PRMT R35, R10, 0x7604, R11 ;  /* 0x000076040a237816 */ /* 0x000fc4000000000b */
[----:B------:R-:W-:Y:S02]  /*14ec0*/  LOP3.LUT R11, R25, 0xff, RZ, 0xc0, !PT ;  /* 0x000000ff190b7812 */ /* 0x000fe400078ec0ff */
[----:B------:R-:W-:Y:S02]  /*14ed0*/  SHF.R.U32.HI R8, RZ, 0x8, R26 ;  /* 0x00000008ff087819 */ /* 0x000fe4000001161a */
[----:B------:R-:W-:Y:S02]  /*14ee0*/  SHF.R.U32.HI R10, RZ, 0x8, R27 ;  /* 0x00000008ff0a7819 */ /* 0x000fe4000001161b */
[----:B------:R-:W-:Y:S02]  /*14ef0*/  LOP3.LUT R0, R0, 0xff, RZ, 0xc0, !PT ;  /* 0x000000ff00007812 */ /* 0x000fe400078ec0ff */
[----:B------:R-:W-:Y:S02]  /*14f00*/  PRMT R15, R6, 0x7604, R7 ;  /* 0x00007604060f7816 */ /* 0x000fe40000000007 */
[----:B------:R-:W-:-:S02]  /*14f10*/  SHF.R.U32.HI R6, RZ, 0x8, R38 ;  /* 0x00000008ff067819 */ /* 0x000fc40000011626 */
[----:B------:R-:W-:Y:S02]  /*14f20*/  LOP3.LUT R8, R8, 0xff, RZ, 0xc0, !PT ;  /* 0x000000ff08087812 */ /* 0x000fe400078ec0ff */
[----:B------:R-:W-:Y:S02]  /*14f30*/  LOP3.LUT R10, R10, 0xff, RZ, 0xc0, !PT ;  /* 0x000000ff0a0a7812 */ /* 0x000fe400078ec0ff */
[----:B------:R-:W-:Y:S01]  /*14f40*/  PRMT R45, R0, 0x7604, R11 ;  /* 0x00007604002d7816 */ /* 0x000fe2000000000b */
[----:B------:R-:W-:Y:S01]  /*14f50*/  IMAD.IADD R0, R18, 0x1, R9 ;  /* 0x0000000112007824 */ /* 0x000fe200078e0209 */
[----:B------:R-:W-:Y:S02]  /*14f60*/  LOP3.LUT R47, R26, 0xff, RZ, 0xc0, !PT ;  /* 0x000000ff1a2f7812 */ /* 0x000fe400078ec0ff */
[----:B------:R-:W-:Y:S02]  /*14f70*/  LOP3.LUT R49, R27, 0xff, RZ, 0xc0, !PT ;  /* 0x000000ff1b317812 */ /* 0x000fe400078ec0ff */
[----:B------:R-:W-:-:S02]  /*14f80*/  LOP3.LUT R7, R38, 0xff, RZ, 0xc0, !PT ;  /* 0x000000ff26077812 */ /* 0x000fc400078ec0ff */
[----:B------:R-:W-:Y:S02]  /*14f90*/  LOP3.LUT R6, R6, 0xff, RZ, 0xc0, !PT ;  /* 0x000000ff06067812 */ /* 0x000fe400078ec0ff */
[----:B------:R-:W-:Y:S02]  /*14fa0*/  PRMT R47, R8, 0x7604, R47 ;  /* 0x00007604082f7816 */ /* 0x000fe4000000002f */
[----:B------:R-:W-:Y:S02]  /*14fb0*/  PRMT R49, R10, 0x7604, R49 ;  /* 0x000076040a317816 */ /* 0x000fe40000000031 */
[----:B------:R-:W2:Y:S01]  /*14fc0*/  LDS.128 R8, [R0+0x14400] ;  /* 0x0144000000087984 */ /* 0x000ea20000000c00 */
[----:B------:R-:W-:Y:S02]  /*14fd0*/  PRMT R21, R6, 0x7604, R7 ;  /* 0x0000760406157816 */ /* 0x000fe40000000007 */
[----:B------:R-:W-:Y:S01]  /*14fe0*/  SHF.R.U32.HI R14, RZ, 0x10, R37 ;  /* 0x00000010ff0e7819 */ /* 0x000fe20000011625 */
[----:B------:R-:W3:Y:S01]  /*14ff0*/  LDS.128 R4, [R217+0x14400] ;  /* 0x01440000d9047984 */ /* 0x000ee20000000c00 */
[----:B------:R-:W-:-:S02]  /*15000*/  SHF.R.U32.HI R32, RZ, 0x10, R39 ;  /* 0x00000010ff207819 */ /* 0x000fc40000011627 */
[----:B------:R-:W-:Y:S02]  /*15010*/  SHF.R.U32.HI R12, RZ, 0x10, R36 ;  /* 0x00000010ff0c7819 */ /* 0x000fe40000011624 */
[----:B------:R-:W-:Y:S02]  /*15020*/  LOP3.LUT R14, R14, 0xff, RZ, 0xc0, !PT ;  /* 0x000000ff0e0e7812 */ /* 0x000fe400078ec0ff */
[----:B------:R-:W-:Y:S02]  /*15030*/  LOP3.LUT R32, R32, 0xff, RZ, 0xc0, !PT ;  /* 0x000000ff20207812 */ /* 0x000fe400078ec0ff */
[----:B------:R-:W-:Y:S02]  /*15040*/  LOP3.LUT R12, R12, 0xff, RZ, 0xc0, !PT ;  /* 0x000000ff0c0c7812 */ /* 0x000fe400078ec0ff */
[----:B------:R-:W-:Y:S02]  /*15050*/  PRMT R15, R14, 0x7054, R15 ;  /* 0x000070540e0f7816 */ /* 0x000fe4000000000f */
[----:B------:R-:W-:-:S02]  /*15060*/  SHF.R.U32.HI R14, RZ, 0x10, R25 ;  /* 0x00000010ff0e7819 */ /* 0x000fc40000011619 */
[----:B------:R-:W-:Y:S02]  /*15070*/  SHF.R.U32.HI R20, RZ, 0x10, R38 ;  /* 0x00000010ff147819 */ /* 0x000fe40000011626 */
[----:B------:R-:W-:Y:S02]  /*15080*/  PRMT R33, R32, 0x7054, R33 ;  /* 0x0000705420217816 */ /* 0x000fe40000000021 */
[----:B------:R-:W-:Y:S02]  /*15090*/  PRMT R13, R12, 0x7054, R13 ;  /* 0x000070540c0d7816 */ /* 0x000fe4000000000d */
[----:B------:R-:W-:Y:S02]  /*150a0*/  SHF.R.U32.HI R32, RZ, 0x10, R27 ;  /* 0x00000010ff207819 */ /* 0x000fe4000001161b */
[----:B------:R-:W-:Y:S02]  /*150b0*/  SHF.R.U32.HI R12, RZ, 0x10, R24 ;  /* 0x00000010ff0c7819 */ /* 0x000fe40000011618 */
[----:B------:R-:W-:-:S02]  /*150c0*/  LOP3.LUT R14, R14, 0xff, RZ, 0xc0, !PT ;  /* 0x000000ff0e0e7812 */ /* 0x000fc400078ec0ff */
[----:B------:R-:W-:Y:S02]  /*150d0*/  LOP3.LUT R20, R20, 0xff, RZ, 0xc0, !PT ;  /* 0x000000ff14147812 */ /* 0x000fe400078ec0ff */
[----:B------:R-:W-:Y:S02]  /*150e0*/  LOP3.LUT R32, R32, 0xff, RZ, 0xc0, !PT ;  /* 0x000000ff20207812 */ /* 0x000fe400078ec0ff */
[----:B------:R-:W-:Y:S02]  /*150f0*/  LOP3.LUT R12, R12, 0xff, RZ, 0xc0, !PT ;  /* 0x000000ff0c0c7812 */ /* 0x000fe400078ec0ff */
[----:B------:R-:W-:Y:S02]  /*15100*/  PRMT R45, R14, 0x7054, R45 ;  /* 0x000070540e2d7816 */ /* 0x000fe4000000002d */
[----:B------:R-:W-:Y:S02]  /*15110*/  PRMT R21, R20, 0x7054, R21 ;  /* 0x0000705414157816 */ /* 0x000fe40000000015 */
[----:B------:R-:W-:-:S02]  /*15120*/  PRMT R49, R32, 0x7054, R49 ;  /* 0x0000705420317816 */ /* 0x000fc40000000031 */
[----:B------:R-:W-:Y:S02]  /*15130*/  PRMT R35, R12, 0x7054, R35 ;  /* 0x000070540c237816 */ /* 0x000fe40000000023 */
[----:B------:R-:W-:Y:S02]  /*15140*/  LOP3.LUT R32, R13, 0xff000000, R36, 0xf8, !PT ;  /* 0xff0000000d207812 */ /* 0x000fe400078ef824 */
[----:B------:R-:W-:Y:S02]  /*15150*/  LOP3.LUT R36, R15, 0xff000000, R37, 0xf8, !PT ;  /* 0xff0000000f247812 */ /* 0x000fe400078ef825 */
[----:B------:R-:W-:Y:S02]  /*15160*/  LOP3.LUT R45, R45, 0xff000000, R25, 0xf8, !PT ;  /* 0xff0000002d2d7812 */ /* 0x000fe400078ef819 */
[----:B------:R-:W-:Y:S02]  /*15170*/  SHF.R.U32.HI R20, RZ, 0x10, R26 ;  /* 0x00000010ff147819 */ /* 0x000fe4000001161a */
[----:B------:R-:W-:-:S02]  /*15180*/  LOP3.LUT R37, R21, 0xff000000, R38, 0xf8, !PT ;  /* 0xff00000015257812 */ /* 0x000fc400078ef826 */
[----:B------:R-:W-:Y:S02]  /*15190*/  LOP3.LUT R38, R33, 0xff000000, R39, 0xf8, !PT ;  /* 0xff00000021267812 */ /* 0x000fe400078ef827 */
[----:B------:R-:W-:Y:S02]  /*151a0*/  LOP3.LUT R39, R35, 0xff000000, R24, 0xf8, !PT ;  /* 0xff00000023277812 */ /* 0x000fe400078ef818 */
[----:B------:R-:W-:Y:S02]  /*151b0*/  F2FP.F16.E4M3.UNPACK_B R35, R45 ;  /* 0x0000002dff23723e */ /* 0x000fe400020006ff */
[----:B--2---:R-:W-:Y:S02]  /*151c0*/  F2FP.F16.E4M3.UNPACK_B R21, R9 ;  /* 0x00000009ff15723e */ /* 0x004fe400020006ff */
[----:B------:R-:W-:Y:S01]  /*151d0*/  LOP3.LUT R20, R20, 0xff, RZ, 0xc0, !PT ;  /* 0x000000ff14147812 */ /* 0x000fe200078ec0ff */
[----:B------:R-:W-:Y:S01]  /*151e0*/  HADD2.F32 R44, -RZ, R35.H0_H0 ;  /* 0x20000023ff2c7230 */ /* 0x000fe20000004100 */
[----:B---3--:R-:W-:Y:S01]  /*151f0*/  F2FP.F16.E4M3.UNPACK_B R12, R5 ;  /* 0x00000005ff0c723e */ /* 0x008fe200020006ff */
[--C-:B------:R-:W-:Y:S01]  /*15200*/  HADD2.F32 R25, -RZ, R21.reuse.H0_H0 ;  /* 0x20000015ff197230 */ /* 0x100fe20000004100 */
[----:B------:R-:W-:Y:S01]  /*15210*/  F2FP.F16.E4M3.UNPACK_B R33, R36 ;  /* 0x00000024ff21723e */ /* 0x000fe200020006ff */
[----:B------:R-:W-:Y:S01]  /*15220*/  HADD2.F32 R21, -RZ, R21.H1_H1 ;  /* 0x30000015ff157230 */ /* 0x000fe20000004100 */
[----:B------:R-:W-:-:S02]  /*15230*/  PRMT R47, R20, 0x7054, R47 ;  /* 0x00007054142f7816 */ /* 0x000fc4000000002f */
[-C--:B------:R-:W-:Y:S01]  /*15240*/  F2FP.F16.E4M3.UNPACK_B R15, R7.reuse ;  /* 0x00000007ff0f723e */ /* 0x080fe200020006ff */
[--C-:B------:R-:W-:Y:S01]  /*15250*/  HADD2.F32 R34, -RZ, R33.reuse.H0_H0 ;  /* 0x20000021ff227230 */ /* 0x100fe20000004100 */
[----:B------:R-:W-:Y:S01]  /*15260*/  F2FP.F16.E4M3.UNPACK_B R20, R7.H1 ;  /* 0x00000007ff14723e */ /* 0x000fe200030006ff */
[----:B------:R-:W-:Y:S01]  /*15270*/  HADD2.F32 R33, -RZ, R33.H1_H1 ;  /* 0x30000021ff217230 */ /* 0x000fe20000004100 */
[-C--:B------:R-:W-:Y:S02]  /*15280*/  F2FP.F16.E4M3.UNPACK_B R7, R6.reuse ;  /* 0x00000006ff07723e */ /* 0x080fe400020006ff */
[----:B------:R-:W-:Y:S01]  /*15290*/  F2FP.F16.E4M3.UNPACK_B R14, R6.H1 ;  /* 0x00000006ff0e723e */ /* 0x000fe200030006ff */
[--C-:B------:R-:W-:Y:S01]  /*152a0*/  HADD2.F32 R6, -RZ, R12.reuse.H0_H0 ;  /* 0x2000000cff067230 */ /* 0x100fe20000004100 */
[----:B------:R-:W-:Y:S01]  /*152b0*/  LOP3.LUT R46, R47, 0xff000000, R26, 0xf8, !PT ;  /* 0xff0000002f2e7812 */ /* 0x000fe200078ef81a */
[C---:B------:R-:W-:Y:S01]  /*152c0*/  FMUL.FTZ R47, R25.reuse, R44 ;  /* 0x0000002c192f7220 */ /* 0x040fe20000410000 */
[----:B------:R-:W-:Y:S01]  /*152d0*/  F2FP.F16.E4M3.UNPACK_B R24, R9.H1 ;  /* 0x00000009ff18723e */ /* 0x000fe200030006ff */
[-C--:B------:R-:W-:Y:S01]  /*152e0*/  FMUL.FTZ R51, R25, R34.reuse ;  /* 0x0000002219337220 */ /* 0x080fe20000410000 */
[----:B------:R-:W-:Y:S01]  /*152f0*/  F2FP.F16.E4M3.UNPACK_B R45, R45.H1 ;  /* 0x0000002dff2d723e */ /* 0x000fe200030006ff */
[C---:B------:R-:W-:Y:S01]  /*15300*/  FFMA.FTZ R48, R6.reuse, R34, -R47 ;  /* 0x0000002206307223 */ /* 0x040fe2000001082f */
[----:B------:R-:W-:Y:S01]  /*15310*/  HADD2.F32 R34, -RZ, R35.H1_H1 ;  /* 0x30000023ff227230 */ /* 0x000fe20000004100 */
[----:B------:R-:W-:Y:S01]  /*15320*/  F2FP.F16.E4M3.UNPACK_B R36, R36.H1 ;  /* 0x00000024ff24723e */ /* 0x000fe200030006ff */
[----:B------:R-:W-:Y:S01]  /*15330*/  HADD2.F32 R12, -RZ, R12.H1_H1 ;  /* 0x3000000cff0c7230 */ /* 0x000fe20000004100 */
[----:B------:R-:W-:Y:S01]  /*15340*/  LOP3.LUT R49, R49, 0xff000000, R27, 0xf8, !PT ;  /* 0xff00000031317812 */ /* 0x000fe200078ef81b */
[----:B------:R-:W-:Y:S01]  /*15350*/  HADD2.F32 R47, -RZ, R45.H0_H0 ;  /* 0x2000002dff2f7230 */ /* 0x000fe20000004100 */
[-C--:B------:R-:W-:Y:S01]  /*15360*/  F2FP.F16.E4M3.UNPACK_B R26, R11.reuse ;  /* 0x0000000bff1a723e */ /* 0x080fe200020006ff */
[----:B------:R-:W-:Y:S01]  /*15370*/  HADD2.F32 R35, -RZ, R36.H0_H0 ;  /* 0x20000024ff237230 */ /* 0x000fe20000004100 */
[----:B------:R-:W-:Y:S01]  /*15380*/  F2FP.F16.E4M3.UNPACK_B R27, R11.H1 ;  /* 0x0000000bff1b723e */ /* 0x000fe200030006ff */
[C---:B------:R-:W-:Y:S01]  /*15390*/  FMUL.FTZ R53, R21.reuse, R34 ;  /* 0x0000002215357220 */ /* 0x040fe20000410000 */
[-C--:B------:R-:W-:Y:S01]  /*153a0*/  F2FP.F16.E4M3.UNPACK_B R11, R10.reuse ;  /* 0x0000000aff0b723e */ /* 0x080fe200020006ff */
[----:B------:R-:W-:Y:S01]  /*153b0*/  FMUL.FTZ R21, R21, R33 ;  /* 0x0000002115157220 */ /* 0x000fe20000410000 */
[----:B------:R-:W-:Y:S01]  /*153c0*/  F2FP.F16.E4M3.UNPACK_B R25, R10.H1 ;  /* 0x0000000aff19723e */ /* 0x000fe200030006ff */
[----:B------:R-:W-:Y:S01]  /*153d0*/  HADD2.F32 R10, -RZ, R24.H0_H0 ;  /* 0x20000018ff0a7230 */ /* 0x000fe20000004100 */
[----:B------:R-:W-:Y:S01]  /*153e0*/  F2FP.F16.E4M3.UNPACK_B R13, R5.H1 ;  /* 0x00000005ff0d723e */ /* 0x000fe200030006ff */
[----:B------:R-:W-:Y:S01]  /*153f0*/  FFMA.FTZ R51, R6, R44, R51 ;  /* 0x0000002c06337223 */ /* 0x000fe20000010033 */
[C---:B------:R-:W-:Y:S01]  /*15400*/  FFMA.FTZ R53, R12.reuse, R33, -R53 ;  /* 0x000000210c357223 */ /* 0x040fe20000010835 */
[----:B------:R-:W-:Y:S01]  /*15410*/  FFMA.FTZ R34, R12, R34, R21 ;  /* 0x000000220c227223 */ /* 0x000fe20000010015 */
[----:B------:R-:W-:Y:S01]  /*15420*/  FMUL.FTZ R55, R10, R47 ;  /* 0x0000002f0a377220 */ /* 0x000fe20000410000 */
[----:B------:R-:W-:-:S02]  /*15430*/  HADD2.F32 R6, -RZ, R13.H0_H0 ;  /* 0x2000000dff067230 */ /* 0x000fc40000004100 */
[----:B------:R-:W-:Y:S01]  /*15440*/  FMUL.FTZ R10, R10, R35 ;  /* 0x000000230a0a7220 */ /* 0x000fe20000410000 */
[----:B------:R-:W-:Y:S01]  /*15450*/  F2FP.F16.E4M3.UNPACK_B R33, R49 ;  /* 0x00000031ff21723e */ /* 0x000fe200020006ff */
[----:B------:R-:W-:Y:S01]  /*15460*/  HADD2.F32 R45, -RZ, R45.H1_H1 ;  /* 0x3000002dff2d7230 */ /* 0x000fe20000004100 */
[-C--:B------:R-:W-:Y:S01]  /*15470*/  F2FP.F16.E4M3.UNPACK_B R12, R38.reuse ;  /* 0x00000026ff0c723e */ /* 0x080fe200020006ff */
[C---:B------:R-:W-:Y:S01]  /*15480*/  FFMA.FTZ R55, R6.reuse, R35, -R55 ;  /* 0x0000002306377223 */ /* 0x040fe20000010837 */
[----:B------:R-:W-:Y:S01]  /*15490*/  FFMA.FTZ R47, R6, R47, R10 ;  /* 0x0000002f062f7223 */ /* 0x000fe2000001000a */
[----:B------:R-:W-:Y:S01]  /*154a0*/  HADD2.F32 R24, -RZ, R24.H1_H1 ;  /* 0x30000018ff187230 */ /* 0x000fe20000004100 */
[----:B------:R-:W-:Y:S01]  /*154b0*/  F2FP.F16.E4M3.UNPACK_B R49, R49.H1 ;  /* 0x00000031ff31723e */ /* 0x000fe200030006ff */
[----:B------:R-:W-:Y:S01]  /*154c0*/  HADD2.F32 R36, -RZ, R36.H1_H1 ;  /* 0x30000024ff247230 */ /* 0x000fe20000004100 */
[----:B------:R-:W-:Y:S01]  /*154d0*/  F2FP.F16.E4M3.UNPACK_B R38, R38.H1 ;  /* 0x00000026ff26723e */ /* 0x000fe200030006ff */
[----:B------:R-:W-:-:S02]  /*154e0*/  HADD2.F32 R35, -RZ, R33.H0_H0 ;  /* 0x20000021ff237230 */ /* 0x000fc40000004100 */
[C---:B------:R-:W-:Y:S01]  /*154f0*/  FMUL.FTZ R44, R24.reuse, R45 ;  /* 0x0000002d182c7220 */ /* 0x040fe20000410000 */
[----:B------:R-:W-:Y:S02]  /*15500*/  HADD2.F32 R10, -RZ, R26.H0_H0 ;  /* 0x2000001aff0a7230 */ /* 0x000fe40000004100 */
[----:B------:R-:W-:Y:S01]  /*15510*/  FMUL.FTZ R24, R24, R36 ;  /* 0x0000002418187220 */ /* 0x000fe20000410000 */
[----:B------:R-:W-:Y:S01]  /*15520*/  HADD2.F32 R21, -RZ, R12.H0_H0 ;  /* 0x2000000cff157230 */ /* 0x000fe20000004100 */
[----:B------:R-:W-:Y:S01]  /*15530*/  F2FP.F16.E4M3.UNPACK_B R9, R8 ;  /* 0x00000008ff09723e */ /* 0x000fe200020006ff */
[----:B------:R-:W-:Y:S02]  /*15540*/  HADD2.F32 R13, -RZ, R13.H1_H1 ;  /* 0x3000000dff0d7230 */ /* 0x000fe40000004100 */
[C---:B-1----:R-:W-:Y:S01]  /*15550*/  FMUL.FTZ R57, R10.reuse, R35 ;  /* 0x000000230a397220 */ /* 0x042fe20000410000 */
[----:B------:R-:W-:Y:S02]  /*15560*/  HADD2.F32 R6, -RZ, R15.H0_H0 ;  /* 0x2000000fff067230 */ /* 0x000fe40000004100 */
[----:B------:R-:W-:Y:S01]  /*15570*/  FMUL.FTZ R10, R10, R21 ;  /* 0x000000150a0a7220 */ /* 0x000fe20000410000 */
[----:B------:R-:W-:-:S02]  /*15580*/  HADD2.F32 R33, -RZ, R33.H1_H1 ;  /* 0x30000021ff217230 */ /* 0x000fc40000004100 */
[C---:B------:R-:W-:Y:S01]  /*15590*/  FFMA.FTZ R44, R13.reuse, R36, -R44 ;  /* 0x000000240d2c7223 */ /* 0x040fe2000001082c */
[----:B------:R-:W-:Y:S02]  /*155a0*/  HADD2.F32 R26, -RZ, R26.H1_H1 ;  /* 0x3000001aff1a7230 */ /* 0x000fe40000004100 */
[----:B------:R-:W-:Y:S01]  /*155b0*/  FFMA.FTZ R36, R13, R45, R24 ;  /* 0x0000002d0d247223 */ /* 0x000fe20000010018 */
[----:B------:R-:W-:Y:S02]  /*155c0*/  HADD2.F32 R12, -RZ, R12.H1_H1 ;  /* 0x3000000cff0c7230 */ /* 0x000fe40000004100 */
[C---:B------:R-:W-:Y:S01]  /*155d0*/  FFMA.FTZ R57, R6.reuse, R21, -R57 ;  /* 0x0000001506397223 */ /* 0x040fe20000010839 */
[----:B------:R-:W-:Y:S01]  /*155e0*/  FFMA.FTZ R45, R6, R35, R10 ;  /* 0x00000023062d7223 */ /* 0x000fe2000001000a */
[----:B------:R-:W-:Y:S02]  /*155f0*/  HADD2.F32 R15, -RZ, R15.H1_H1 ;  /* 0x3000000fff0f7230 */ /* 0x000fe40000004100 */
[----:B------:R-:W-:Y:S01]  /*15600*/  FMUL.FTZ R24, R26, R33 ;  /* 0x000000211a187220 */ /* 0x000fe20000410000 */
[----:B------:R-:W-:-:S02]  /*15610*/  HADD2.F32 R21, -RZ, R49.H0_H0 ;  /* 0x20000031ff157230 */ /* 0x000fc40000004100 */
[-C--:B------:R-:W-:Y:S01]  /*15620*/  FMUL.FTZ R26, R26, R12.reuse ;  /* 0x0000000c1a1a7220 */ /* 0x080fe20000410000 */
[----:B------:R-:W-:Y:S02]  /*15630*/  HADD2.F32 R10, -RZ, R27.H0_H0 ;  /* 0x2000001bff0a7230 */ /* 0x000fe40000004100 */
[C---:B------:R-:W-:Y:S01]  /*15640*/  FFMA.FTZ R54, R15.reuse, R12, -R24 ;  /* 0x0000000c0f367223 */ /* 0x040fe20000010818 */
[----:B------:R-:W-:Y:S02]  /*15650*/  HADD2.F32 R13, -RZ, R38.H0_H0 ;  /* 0x20000026ff0d7230 */ /* 0x000fe40000004100 */
[----:B------:R-:W-:Y:S01]  /*15660*/  FFMA.FTZ R56, R15, R33, R26 ;  /* 0x000000210f387223 */ /* 0x000fe2000001001a */
[----:B------:R-:W-:Y:S02]  /*15670*/  HADD2.F32 R6, -RZ, R20.H0_H0 ;  /* 0x20000014ff067230 */ /* 0x000fe40000004100 */
[C---:B------:R-:W-:Y:S01]  /*15680*/  FMUL.FTZ R35, R10.reuse, R21 ;  /* 0x000000150a237220 */ /* 0x040fe20000410000 */
[----:B------:R-:W-:Y:S01]  /*15690*/  F2FP.F16.E4M3.UNPACK_B R8, R8.H1 ;  /* 0x00000008ff08723e */ /* 0x000fe200030006ff */
[----:B------:R-:W-:Y:S01]  /*156a0*/  FMUL.FTZ R10, R10, R13 ;  /* 0x0000000d0a0a7220 */ /* 0x000fe20000410000 */
[----:B------:R-:W-:Y:S01]  /*156b0*/  F2FP.F16.E4M3.UNPACK_B R15, R39.H1 ;  /* 0x00000027ff0f723e */ /* 0x000fe200030006ff */
[----:B------:R-:W-:Y:S01]  /*156c0*/  HADD2.F32 R38, -RZ, R38.H1_H1 ;  /* 0x30000026ff267230 */ /* 0x000fe20000004100 */
[----:B------:R-:W-:Y:S01]  /*156d0*/  F2FP.F16.E4M3.UNPACK_B R12, R32.H1 ;  /* 0x00000020ff0c723e */ /* 0x000fe200030006ff */
[----:B------:R-:W-:Y:S01]  /*156e0*/  FFMA.FTZ R59, R6, R21, R10 ;  /* 0x00000015063b7223 */ /* 0x000fe2000001000a */
[-C--:B------:R-:W-:Y:S01]  /*156f0*/  F2FP.F16.E4M3.UNPACK_B R5, R4.reuse ;  /* 0x00000004ff05723e */ /* 0x080fe200020006ff */
[----:B------:R-:W-:Y:S01]  /*15700*/  HADD2.F32 R49, -RZ, R49.H1_H1 ;  /* 0x30000031ff317230 */ /* 0x000fe20000004100 */
[----:B------:R-:W-:Y:S01]  /*15710*/  F2FP.F16.E4M3.UNPACK_B R4, R4.H1 ;  /* 0x00000004ff04723e */ /* 0x000fe200030006ff */
[----:B------:R-:W-:-:S02]  /*15720*/  HADD2.F32 R27, -RZ, R27.H1_H1 ;  /* 0x3000001bff1b7230 */ /* 0x000fc40000004100 */
[----:B------:R-:W-:Y:S01]  /*15730*/  FFMA.FTZ R58, R6, R13, -R35 ;  /* 0x0000000d063a7223 */ /* 0x000fe20000010823 */
[----:B------:R-:W-:Y:S01]  /*15740*/  HADD2.F32 R21, -RZ, R15.H0_H0 ;  /* 0x2000000fff157230 */ /* 0x000fe20000004100 */
[----:B------:R-:W-:Y:S01]  /*15750*/  F2FP.F16.E4M3.UNPACK_B R39, R39 ;  /* 0x00000027ff27723e */ /* 0x000fe200020006ff */
[----:B------:R-:W-:Y:S02]  /*15760*/  HADD2.F32 R10, -RZ, R8.H0_H0 ;  /* 0x20000008ff0a7230 */ /* 0x000fe40000004100 */
[C---:B------:R-:W-:Y:S01]  /*15770*/  FMUL.FTZ R33, R27.reuse, R49 ;  /* 0x000000311b217220 */ /* 0x040fe20000410000 */
[----:B------:R-:W-:Y:S02]  /*15780*/  HADD2.F32 R13, -RZ, R12.H0_H0 ;  /* 0x2000000cff0d7230 */ /* 0x000fe40000004100 */
[----:B------:R-:W-:Y:S01]  /*15790*/  FMUL.FTZ R24, R27, R38 ;  /* 0x000000261b187220 */ /* 0x000fe20000410000 */
[----:B------:R-:W-:Y:S02]  /*157a0*/  HADD2.F32 R20, -RZ, R20.H1_H1 ;  /* 0x30000014ff147230 */ /* 0x000fe40000004100 */
[----:B------:R-:W-:Y:S01]  /*157b0*/  FMUL.FTZ R27, R10, R21 ;  /* 0x000000150a1b7220 */ /* 0x000fe20000410000 */
[----:B------:R-:W-:-:S02]  /*157c0*/  HADD2.F32 R6, -RZ, R4.H0_H0 ;  /* 0x20000004ff067230 */ /* 0x000fc40000004100 */
[----:B------:R-:W-:Y:S01]  /*157d0*/  FMUL.FTZ R10, R10, R13 ;  /* 0x0000000d0a0a7220 */ /* 0x000fe20000410000 */
[----:B------:R-:W-:Y:S02]  /*157e0*/  HADD2.F32 R8, -RZ, R8.H1_H1 ;  /* 0x30000008ff087230 */ /* 0x000fe40000004100 */
[C---:B------:R-:W-:Y:S01]  /*157f0*/  FFMA.FTZ R60, R20.reuse, R49, R24 ;  /* 0x00000031143c7223 */ /* 0x040fe20000010018 */
[----:B------:R-:W-:Y:S01]  /*15800*/  FFMA.FTZ R61, R20, R38, -R33 ;  /* 0x00000026143d7223 */ /* 0x000fe20000010821 */
[C---:B------:R-:W-:Y:S01]  /*15810*/  FFMA.FTZ R24, R6.reuse, R21, R10 ;  /* 0x0000001506187223 */ /* 0x040fe2000001000a */
[----:B------:R-:W-:Y:S02]  /*15820*/  HADD2.F32 R21, -RZ, R15.H1_H1 ;  /* 0x3000000fff157230 */ /* 0x000fe40000004100 */
[----:B------:R-:W-:Y:S01]  /*15830*/  FFMA.FTZ R20, R6, R13, -R27 ;  /* 0x0000000d06147223 */ /* 0x000fe2000001081b */
[----:B------:R-:W-:Y:S01]  /*15840*/  HADD2.F32 R13, -RZ, R12.H1_H1 ;  /* 0x3000000cff0d7230 */ /* 0x000fe20000004100 */
[----:B------:R-:W-:Y:S01]  /*15850*/  F2FP.F16.E4M3.UNPACK_B R32, R32 ;  /* 0x00000020ff20723e */ /* 0x000fe200020006ff */
[----:B------:R-:W-:-:S02]  /*15860*/  HADD2.F32 R4, -RZ, R4.H1_H1 ;  /* 0x30000004ff047230 */ /* 0x000fc40000004100 */
[C---:B------:R-:W-:Y:S01]  /*15870*/  FMUL.FTZ R27, R8.reuse, R21 ;  /* 0x00000015081b7220 */ /* 0x040fe20000410000 */
[----:B------:R-:W-:Y:S02]  /*15880*/  HADD2.F32 R15, -RZ, R39.H0_H0 ;  /* 0x20000027ff0f7230 */ /* 0x000fe40000004100 */
[-C--:B------:R-:W-:Y:S01]  /*15890*/  FMUL.FTZ R8, R8, R13.reuse ;  /* 0x0000000d08087220 */ /* 0x080fe20000410000 */
[----:B------:R-:W-:Y:S02]  /*158a0*/  HADD2.F32 R6, -RZ, R9.H0_H0 ;  /* 0x20000009ff067230 */ /* 0x000fe40000004100 */
[C---:B------:R-:W-:Y:S01]  /*158b0*/  FFMA.FTZ R33, R4.reuse, R13, -R27 ;  /* 0x0000000d04217223 */ /* 0x040fe2000001081b */
[----:B------:R-:W-:Y:S02]  /*158c0*/  HADD2.F32 R13, -RZ, R32.H0_H0 ;  /* 0x20000020ff0d7230 */ /* 0x000fe40000004100 */
[----:B------:R-:W-:Y:S01]  /*158d0*/  FFMA.FTZ R35, R4, R21, R8 ;  /* 0x0000001504237223 */ /* 0x000fe20000010008 */
[----:B------:R-:W-:-:S02]  /*158e0*/  HADD2.F32 R8, -RZ, R39.H1_H1 ;  /* 0x30000027ff087230 */ /* 0x000fc40000004100 */
[C---:B------:R-:W-:Y:S01]  /*158f0*/  FMUL.FTZ R21, R6.reuse, R15 ;  /* 0x0000000f06157220 */ /* 0x040fe20000410000 */
[----:B------:R-:W-:Y:S02]  /*15900*/  HADD2.F32 R9, -RZ, R9.H1_H1 ;  /* 0x30000009ff097230 */ /* 0x000fe40000004100 */
[-C--:B------:R-:W-:Y:S01]  /*15910*/  FMUL.FTZ R27, R6, R13.reuse ;  /* 0x0000000d061b7220 */ /* 0x080fe20000410000 */
[--C-:B------:R-:W-:Y:S01]  /*15920*/  HADD2.F32 R4, -RZ, R5.reuse.H0_H0 ;  /* 0x20000005ff047230 */ /* 0x100fe20000004100 */
[----:B------:R-:W-:Y:S01]  /*15930*/  F2FP.F16.E4M3.UNPACK_B R10, R46.H1 ;  /* 0x0000002eff0a723e */ /* 0x000fe200030006ff */
[----:B------:R-:W-:Y:S02]  /*15940*/  HADD2.F32 R32, -RZ, R32.H1_H1 ;  /* 0x30000020ff207230 */ /* 0x000fe40000004100 */
[C---:B------:R-:W-:Y:S01]  /*15950*/  FMUL.FTZ R6, R9.reuse, R8 ;  /* 0x0000000809067220 */ /* 0x040fe20000410000 */
[----:B------:R-:W-:Y:S02]  /*15960*/  HADD2.F32 R5, -RZ, R5.H1_H1 ;  /* 0x30000005ff057230 */ /* 0x000fe40000004100 */
[C---:B------:R-:W-:Y:S01]  /*15970*/  FFMA.FTZ R21, R4.reuse, R13, -R21 ;  /* 0x0000000d04157223 */ /* 0x040fe20000010815 */
[----:B------:R-:W-:Y:S01]  /*15980*/  FFMA.FTZ R27, R4, R15, R27 ;  /* 0x0000000f041b7223 */ /* 0x000fe2000001001b */
[----:B------:R-:W-:Y:S01]  /*15990*/  F2FP.F16.E4M3.UNPACK_B R4, R37.H1 ;  /* 0x00000025ff04723e */ /* 0x000fe200030006ff */
[-C--:B------:R-:W-:Y:S01]  /*159a0*/  FMUL.FTZ R13, R9, R32.reuse ;  /* 0x00000020090d7220 */ /* 0x080fe20000410000 */
[----:B------:R-:W-:Y:S01]  /*159b0*/  FFMA.FTZ R32, R5, R32, -R6 ;  /* 0x0000002005207223 */ /* 0x000fe20000010806 */
[----:B------:R-:W-:Y:S01]  /*159c0*/  HADD2.F32 R9, -RZ, R10.H0_H0 ;  /* 0x2000000aff097230 */ /* 0x000fe20000004100 */
[----:B------:R-:W-:Y:S01]  /*159d0*/  F2FP.F16.E4M3.UNPACK_B R46, R46 ;  /* 0x0000002eff2e723e */ /* 0x000fe200020006ff */
[----:B------:R-:W-:-:S02]  /*159e0*/  HADD2.F32 R6, -RZ, R25.H0_H0 ;  /* 0x20000019ff067230 */ /* 0x000fc40000004100 */
[----:B------:R-:W-:Y:S01]  /*159f0*/  FFMA.FTZ R12, R5, R8, R13 ;  /* 0x00000008050c7223 */ /* 0x000fe2000001000d */
[--C-:B------:R-:W-:Y:S01]  /*15a00*/  HADD2.F32 R5, -RZ, R4.reuse.H0_H0 ;  /* 0x20000004ff057230 */ /* 0x100fe20000004100 */
[----:B------:R-:W-:Y:S01]  /*15a10*/  F2FP.F16.E4M3.UNPACK_B R37, R37 ;  /* 0x00000025ff25723e */ /* 0x000fe200020006ff */
[----:B------:R-:W-:Y:S02]  /*15a20*/  HADD2.F32 R8, -RZ, R4.H1_H1 ;  /* 0x30000004ff087230 */ /* 0x000fe40000004100 */
[C---:B------:R-:W-:Y:S01]  /*15a30*/  FMUL.FTZ R13, R6.reuse, R9 ;  /* 0x00000009060d7220 */ /* 0x040fe20000410000 */
[----:B------:R-:W-:Y:S02]  /*15a40*/  HADD2.F32 R4, -RZ, R14.H0_H0 ;  /* 0x2000000eff047230 */ /* 0x000fe40000004100 */
[----:B------:R-:W-:Y:S01]  /*15a50*/  FMUL.FTZ R15, R6, R5 ;  /* 0x00000005060f7220 */ /* 0x000fe20000410000 */
[----:B------:R-:W-:Y:S02]  /*15a60*/  HADD2.F32 R10, -RZ, R10.H1_H1 ;  /* 0x3000000aff0a7230 */ /* 0x000fe40000004100 */
[----:B------:R-:W-:-:S02]  /*15a70*/  HADD2.F32 R25, -RZ, R25.H1_H1 ;  /* 0x30000019ff197230 */ /* 0x000fc40000004100 */
[C---:B------:R-:W-:Y:S01]  /*15a80*/  FFMA.FTZ R38, R4.reuse, R5, -R13 ;  /* 0x0000000504267223 */ /* 0x040fe2000001080d */
[----:B------:R-:W-:Y:S02]  /*15a90*/  HADD2.F32 R14, -RZ, R14.H1_H1 ;  /* 0x3000000eff0e7230 */ /* 0x000fe40000004100 */
[----:B------:R-:W-:Y:S02]  /*15aa0*/  HADD2.F32 R6, -RZ, R37.H0_H0 ;  /* 0x20000025ff067230 */ /* 0x000fe40000004100 */
[C---:B------:R-:W-:Y:S01]  /*15ab0*/  FMUL.FTZ R5, R25.reuse, R10 ;  /* 0x0000000a19057220 */ /* 0x040fe20000410000 */
[-C--:B------:R-:W-:Y:S01]  /*15ac0*/  FMUL.FTZ R13, R25, R8.reuse ;  /* 0x00000008190d7220 */ /* 0x080fe20000410000 */
[----:B------:R-:W-:Y:S01]  /*15ad0*/  FFMA.FTZ R25, R4, R9, R15 ;  /* 0x0000000904197223 */ /* 0x000fe2000001000f */
[----:B------:R-:W-:Y:S02]  /*15ae0*/  HADD2.F32 R9, -RZ, R46.H0_H0 ;  /* 0x2000002eff097230 */ /* 0x000fe40000004100 */
[----:B------:R-:W-:Y:S01]  /*15af0*/  FFMA.FTZ R39, R14, R8, -R5 ;  /* 0x000000080e277223 */ /* 0x000fe20000010805 */
[----:B------:R-:W-:-:S02]  /*15b00*/  HADD2.F32 R5, -RZ, R11.H0_H0 ;  /* 0x2000000bff057230 */ /* 0x000fc40000004100 */
[----:B------:R-:W-:Y:S01]  /*15b10*/  FFMA.FTZ R52, R14, R10, R13 ;  /* 0x0000000a0e347223 */ /* 0x000fe2000001000d */
[----:B------:R-:W-:Y:S02]  /*15b20*/  HADD2.F32 R46, -RZ, R46.H1_H1 ;  /* 0x3000002eff2e7230 */ /* 0x000fe40000004100 */
[----:B------:R-:W-:Y:S02]  /*15b30*/  HADD2.F32 R11, -RZ, R11.H1_H1 ;  /* 0x3000000bff0b7230 */ /* 0x000fe40000004100 */
[C---:B------:R-:W-:Y:S01]  /*15b40*/  FMUL.FTZ R13, R5.reuse, R9 ;  /* 0x00000009050d7220 */ /* 0x040fe20000410000 */
[----:B------:R-:W-:Y:S02]  /*15b50*/  HADD2.F32 R8, -RZ, R37.H1_H1 ;  /* 0x30000025ff087230 */ /* 0x000fe40000004100 */
[----:B------:R-:W-:Y:S01]  /*15b60*/  FMUL.FTZ R14, R5, R6 ;  /* 0x00000006050e7220 */ /* 0x000fe20000410000 */
[--C-:B------:R-:W-:Y:S02]  /*15b70*/  HADD2.F32 R4, -RZ, R7.reuse.H0_H0 ;  /* 0x20000007ff047230 */ /* 0x100fe40000004100 */
[----:B------:R-:W-:Y:S01]  /*15b80*/  FMUL.FTZ R26, R11, R46 ;  /* 0x0000002e0b1a7220 */ /* 0x000fe20000410000 */
[----:B------:R-:W-:-:S02]  /*15b90*/  HADD2.F32 R7, -RZ, R7.H1_H1 ;  /* 0x30000007ff077230 */ /* 0x000fc40000004100 */
[----:B------:R-:W-:Y:S01]  /*15ba0*/  FMUL.FTZ R11, R11, R8 ;  /* 0x000000080b0b7220 */ /* 0x000fe20000410000 */
[----:B------:R-:W-:Y:S01]  /*15bb0*/  F2FP.SATFINITE.E4M3.F32.PACK_AB_MERGE_C R38, R39, R38, RZ ;  /* 0x000000262726723e */ /* 0x000fe200048070ff */
[C---:B------:R-:W-:Y:S01]  /*15bc0*/  FFMA.FTZ R10, R4.reuse, R6, -R13 ;  /* 0x00000006040a7223 */ /* 0x040fe2000001080d */
[----:B------:R-:W-:Y:S01]  /*15bd0*/  FFMA.FTZ R6, R4, R9, R14 ;  /* 0x0000000904067223 */ /* 0x000fe2000001000e */
[C---:B------:R-:W-:Y:S01]  /*15be0*/  FFMA.FTZ R13, R7.reuse, R8, -R26 ;  /* 0x00000008070d7223 */ /* 0x040fe2000001081a */
[----:B------:R-:W-:Y:S01]  /*15bf0*/  FFMA.FTZ R15, R7, R46, R11 ;  /* 0x0000002e070f7223 */ /* 0x000fe2000001000b */
[----:B------:R-:W-:Y:S02]  /*15c00*/  F2FP.SATFINITE.E4M3.F32.PACK_AB_MERGE_C R9, R44, R55, RZ ;  /* 0x000000372c09723e */ /* 0x000fe400048070ff */
[----:B------:R-:W-:Y:S02]  /*15c10*/  F2FP.SATFINITE.E4M3.F32.PACK_AB_MERGE_C R11, R61, R58, RZ ;  /* 0x0000003a3d0b723e */ /* 0x000fe400048070ff */
        /* <DEDUP_REMOVED lines=10> */
[----:B------:R-:W-:Y:S01]  /*15cc0*/  F2FP.SATFINITE.E4M3.F32.PACK_AB_MERGE_C R7, R56, R45, R7 ;  /* 0x0000002d3807723e */ /* 0x000fe20004807007 */
[----:B------:R3:W-:Y:S01]  /*15cd0*/  STS.128 [R217+0x14400], R8 ;  /* 0x01440008d9007388 */ /* 0x0007e20000000c00 */
[----:B------:R-:W-:Y:S02]  /*15ce0*/  F2FP.SATFINITE.E4M3.F32.PACK_AB_MERGE_C R4, R12, R27, R4 ;  /* 0x0000001b0c04723e */ /* 0x000fe40004807004 */
[----:B------:R-:W-:-:S05]  /*15cf0*/  F2FP.SATFINITE.E4M3.F32.PACK_AB_MERGE_C R6, R15, R6, R25 ;  /* 0x000000060f06723e */ /* 0x000fca0004807019 */
[----:B------:R3:W-:Y:S02]  /*15d00*/  STS.128 [R0+0x14400], R4 ;  /* 0x0144000400007388 */ /* 0x0007e40000000c00 */
.L_x_565:
[----:B------:R-:W-:Y:S05]  /*15d10*/  BSYNC B1 ;  /* 0x0000000000017941 */ /* 0x000fea0003800000 */
.L_x_564:
[----:B------:R-:W-:Y:S05]  /*15d20*/  @P2 BRA `(.L_x_543) ;  /* 0x0000000c00d82947 */ /* 0x000fea0003800000 */
[----:B--23-5:R-:W-:Y:S02]  /*15d30*/  SHF.R.U32.HI R4, RZ, 0x8, R40 ;  /* 0x00000008ff047819 */ /* 0x02cfe40000011628 */
[----:B------:R-:W-:Y:S02]  /*15d40*/  LOP3.LUT R0, R40, 0xff, RZ, 0xc0, !PT ;  /* 0x000000ff28007812 */ /* 0x000fe400078ec0ff */
[----:B------:R-:W-:Y:S02]  /*15d50*/  SHF.R.U32.HI R8, RZ, 0x8, R42 ;  /* 0x00000008ff087819 */ /* 0x000fe4000001162a */
[----:B------:R-:W-:Y:S02]  /*15d60*/  LOP3.LUT R5, R4, 0xff, RZ, 0xc0, !PT ;  /* 0x000000ff04057812 */ /* 0x000fe400078ec0ff */
[----:B------:R-:W-:Y:S02]  /*15d70*/  LEA.HI R3, R3, R221, RZ, 0x1c ;  /* 0x000000dd03037211 */ /* 0x000fe400078fe0ff */
[----:B------:R-:W-:-:S02]  /*15d80*/  LOP3.LUT R4, R42, 0xff, RZ, 0xc0, !PT ;  /* 0x000000ff2a047812 */ /* 0x000fc400078ec0ff */
[----:B------:R-:W-:Y:S02]  /*15d90*/  LOP3.LUT R9, R8, 0xff, RZ, 0xc0, !PT ;  /* 0x000000ff08097812 */ /* 0x000fe400078ec0ff */
[----:B------:R-:W-:Y:S02]  /*15da0*/  PRMT R13, R5, 0x7604, R0 ;  /* 0x00007604050d7816 */ /* 0x000fe40000000000 */
[----:B------:R-:W-:Y:S02]  /*15db0*/  SHF.R.S32.HI R0, RZ, 0x1f, R3 ;  /* 0x0000001fff007819 */ /* 0x000fe40000011403 */
[----:B------:R-:W-:Y:S02]  /*15dc0*/  PRMT R15, R9, 0x7604, R4 ;  /* 0x00007604090f7816 */ /* 0x000fe40000000004 */
[----:B------:R-:W-:Y:S01]  /*15dd0*/  LEA.HI R4, R0, R3, RZ, 0x2 ;  /* 0x0000000300047211 */ /* 0x000fe200078f10ff */
[----:B------:R-:W-:Y:S01]  /*15de0*/  IMAD.SHL.U32 R3, R3, 0x10, RZ ;  /* 0x0000001003037824 */ /* 0x000fe200078e00ff */
[----:B------:R-:W-:-:S02]  /*15df0*/  SHF.R.U32.HI R7, RZ, 0x8, R41 ;  /* 0x00000008ff077819 */ /* 0x000fc40000011629 */
[----:B------:R-:W-:Y:S01]  /*15e00*/  LOP3.LUT R6, R41, 0xff, RZ, 0xc0, !PT ;  /* 0x000000ff29067812 */ /* 0x000fe200078ec0ff */
[----:B------:R-:W-:Y:S01]  /*15e10*/  IMAD.SHL.U32 R4, R4, 0x800, RZ ;  /* 0x0000080004047824 */ /* 0x000fe200078e00ff */
[----:B------:R-:W-:Y:S02]  /*15e20*/  LOP3.LUT R0, R172, 0x30, R3, 0xf8, !PT ;  /* 0x00000030ac007812 */ /* 0x000fe400078ef803 */
[----:B------:R-:W-:Y:S02]  /*15e30*/  LOP3.LUT R7, R7, 0xff, RZ, 0xc0, !PT ;  /* 0x000000ff07077812 */ /* 0x000fe400078ec0ff */
[----:B------:R-:W-:Y:S02]  /*15e40*/  SHF.R.U32.HI R8, RZ, 0x8, R28 ;  /* 0x00000008ff087819 */ /* 0x000fe4000001161c */
[----:B------:R-:W-:Y:S02]  /*15e50*/  LOP3.LUT R0, R0, R173, RZ, 0x3c, !PT ;  /* 0x000000ad00007212 */ /* 0x000fe400078e3cff */
[----:B------:R-:W-:-:S02]  /*15e60*/  LOP3.LUT R3, R4, 0xffffe000, RZ, 0xc0, !PT ;  /* 0xffffe00004037812 */ /* 0x000fc400078ec0ff */
[----:B------:R-:W-:Y:S02]  /*15e70*/  PRMT R12, R7, 0x7604, R6 ;  /* 0x00007604070c7816 */ /* 0x000fe40000000006 */
[----:B------:R-:W-:Y:S02]  /*15e80*/  LOP3.LUT R7, R28, 0xff, RZ, 0xc0, !PT ;  /* 0x000000ff1c077812 */ /* 0x000fe400078ec0ff */
[----:B------:R-:W-:Y:S02]  /*15e90*/  LOP3.LUT R8, R8, 0xff, RZ, 0xc0, !PT ;  /* 0x000000ff08087812 */ /* 0x000fe400078ec0ff */
[----:B------:R-:W-:Y:S02]  /*15ea0*/  IADD3 R3, R0, R174, R3 ;  /* 0x000000ae00037210 */ /* 0x000fe40007ffe003 */
[----:B------:R-:W-:Y:S02]  /*15eb0*/  PRMT R25, R8, 0x7604, R7 ;  /* 0x0000760408197816 */ /* 0x000fe40000000007 */
[----:B------:R-:W-:-:S02]  /*15ec0*/  SHF.R.U32.HI R6, RZ, 0x8, R43 ;  /* 0x00000008ff067819 */ /* 0x000fc4000001162b */
[----:B------:R-:W-:Y:S02]  /*15ed0*/  SHF.R.U32.HI R8, RZ, 0x8, R29 ;  /* 0x00000008ff087819 */ /* 0x000fe4000001161d */
[----:B------:R-:W-:Y:S02]  /*15ee0*/  IADD3 R0, R18, R3, RZ ;  /* 0x0000000312007210 */ /* 0x000fe40007ffe0ff */
[----:B------:R-:W-:Y:S02]  /*15ef0*/  LOP3.LUT R5, R43, 0xff, RZ, 0xc0, !PT ;  /* 0x000000ff2b057812 */ /* 0x000fe400078ec0ff */
[----:B------:R-:W-:Y:S02]  /*15f00*/  LOP3.LUT R6, R6, 0xff, RZ, 0xc0, !PT ;  /* 0x000000ff06067812 */ /* 0x000fe400078ec0ff */
[----:B------:R-:W-:Y:S02]  /*15f10*/  LOP3.LUT R3, R8, 0xff, RZ, 0xc0, !PT ;  /* 0x000000ff08037812 */ /* 0x000fe400078ec0ff */
[----:B------:R-:W2:Y:S01]  /*15f20*/  LDS.128 R8, [R0+0x14400] ;  /* 0x0144000000087984 */ /* 0x000ea20000000c00 */
[----:B------:R-:W-:-:S02]  /*15f30*/  PRMT R14, R6, 0x7604, R5 ;  /* 0x00007604060e7816 */ /* 0x000fc40000000005 */
[----:B------:R-:W-:Y:S01]  /*15f40*/  SHF.R.U32.HI R27, RZ, 0x8, R31 ;  /* 0x00000008ff1b7819 */ /* 0x000fe2000001161f */
[----:B------:R-:W3:Y:S01]  /*15f50*/  LDS.128 R4, [R216+0x14400] ;  /* 0x01440000d8047984 */ /* 0x000ee20000000c00 */
[----:B------:R-:W-:Y:S02]  /*15f60*/  LOP3.LUT R20, R29, 0xff, RZ, 0xc0, !PT ;  /* 0x000000ff1d147812 */ /* 0x000fe400078ec0ff */
[----:B------:R-:W-:Y:S02]  /*15f70*/  LOP3.LUT R26, R31, 0xff, RZ, 0xc0, !PT ;  /* 0x000000ff1f1a7812 */ /* 0x000fe400078ec0ff */
[----:B------:R-:W-:Y:S02]  /*15f80*/  LOP3.LUT R27, R27, 0xff, RZ, 0xc0, !PT ;  /* 0x000000ff1b1b7812 */ /* 0x000fe400078ec0ff */
[----:B------:R-:W-:Y:S02]  /*15f90*/  PRMT R20, R3, 0x7604, R20 ;  /* 0x0000760403147816 */ /* 0x000fe40000000014 */
[----:B------:R-:W-:-:S02]  /*15fa0*/  SHF.R.U32.HI R3, RZ, 0x10, R41 ;  /* 0x00000010ff037819 */ /* 0x000fc40000011629 */
[----:B------:R-:W-:Y:S02]  /*15fb0*/  PRMT R26, R27, 0x7604, R26 ;  /* 0x000076041b1a7816 */ /* 0x000fe4000000001a */
[----:B------:R-:W-:Y:S01]  /*15fc0*/  SHF.R.U32.HI R27, RZ, 0x10, R29 ;  /* 0x00000010ff1b7819 */ /* 0x000fe2000001161d */
[----:B------:R-:W-:Y:S01]  /*15fd0*/  IMAD.U32 R3, R3, 0x10000, RZ ;  /* 0x0001000003037824 */ /* 0x000fe200078e00ff */
[----:B------:R-:W-:Y:S02]  /*15fe0*/  SHF.R.U32.HI R24, RZ, 0x8, R30 ;  /* 0x00000008ff187819 */ /* 0x000fe4000001161e */
[----:B------:R-:W-:Y:S01]  /*15ff0*/  LOP3.LUT R21, R30, 0xff, RZ, 0xc0, !PT ;  /* 0x000000ff1e157812 */ /* 0x000fe200078ec0ff */
[----:B------:R-:W-:Y:S01]  /*16000*/  IMAD.U32 R27, R27, 0x10000, RZ ;  /* 0x000100001b1b7824 */ /* 0x000fe200078e00ff */
[----:B------:R-:W-:Y:S02]  /*16010*/  LOP3.LUT R24, R24, 0xff, RZ, 0xc0, !PT ;  /* 0x000000ff18187812 */ /* 0x000fe400078ec0ff */
[----:B------:R-:W-:-:S02]  /*16020*/  LOP3.LUT R13, R13, 0xff0000, R40, 0xf8, !PT ;  /* 0x00ff00000d0d7812 */ /* 0x000fc400078ef828 */
[----:B------:R-:W-:Y:S02]  /*16030*/  LOP3.LUT R3, R12, 0xff0000, R3, 0xf8, !PT ;  /* 0x00ff00000c037812 */ /* 0x000fe400078ef803 */
[----:B------:R-:W-:Y:S02]  /*16040*/  PRMT R33, R24, 0x7604, R21 ;  /* 0x0000760418217816 */ /* 0x000fe40000000015 */
[----:B------:R-:W-:Y:S02]  /*16050*/  SHF.R.U32.HI R37, RZ, 0x10, R31 ;  /* 0x00000010ff257819 */ /* 0x000fe4000001161f */
[----:B------:R-:W-:Y:S02]  /*16060*/  LOP3.LUT R35, R20, 0xff0000, R27, 0xf8, !PT ;  /* 0x00ff000014237812 */ /* 0x000fe400078ef81b */
[----:B------:R-:W-:Y:S02]  /*16070*/  LOP3.LUT R27, R13, 0xff000000, R40, 0xf8, !PT ;  /* 0xff0000000d1b7812 */ /* 0x000fe400078ef828 */
[----:B------:R-:W-:-:S02]  /*16080*/  LOP3.LUT R40, R3, 0xff000000, R41, 0xf8, !PT ;  /* 0xff00000003287812 */ /* 0x000fc400078ef829 */
[----:B------:R-:W-:Y:S02]  /*16090*/  LOP3.LUT R3, R33, 0xff0000, R30, 0xf8, !PT ;  /* 0x00ff000021037812 */ /* 0x000fe400078ef81e */
[----:B------:R-:W-:Y:S02]  /*160a0*/  SHF.R.U32.HI R21, RZ, 0x10, R43 ;  /* 0x00000010ff157819 */ /* 0x000fe4000001162b */
[----:B------:R-:W-:Y:S02]  /*160b0*/  SHF.L.U32 R37, R37, 0x10, RZ ;  /* 0x0000001025257819 */ /* 0x000fe400000006ff */
[----:B------:R-:W-:Y:S01]  /*160c0*/  LOP3.LUT R35, R35, 0xff000000, R29, 0xf8, !PT ;  /* 0xff00000023237812 */ /* 0x000fe200078ef81d */
[----:B------:R-:W-:Y:S01]  /*160d0*/  IMAD.U32 R21, R21, 0x10000, RZ ;  /* 0x0001000015157824 */ /* 0x000fe200078e00ff */
[----:B------:R-:W-:Y:S02]  /*160e0*/  LOP3.LUT R25, R25, 0xff0000, R28, 0xf8, !PT ;  /* 0x00ff000019197812 */ /* 0x000fe400078ef81c */
[----:B------:R-:W-:-:S02]  /*160f0*/  LOP3.LUT R34, R3, 0xff000000, R30, 0xf8, !PT ;  /* 0xff00000003227812 */ /* 0x000fc400078ef81e */
[----:B------:R-:W-:Y:S02]  /*16100*/  LOP3.LUT R37, R26, 0xff0000, R37, 0xf8, !PT ;  /* 0x00ff00001a257812 */ /* 0x000fe400078ef825 */
[----:B------:R-:W-:Y:S02]  /*16110*/  F2FP.F16.E4M3.UNPACK_B R30, R35 ;  /* 0x00000023ff1e723e */ /* 0x000fe400020006ff */
[----:B--2---:R-:W-:Y:S02]  /*16120*/  F2FP.F16.E4M3.UNPACK_B R20, R9 ;  /* 0x00000009ff14723e */ /* 0x004fe400020006ff */
[----:B------:R-:W-:Y:S02]  /*16130*/  LOP3.LUT R15, R15, 0xff0000, R42, 0xf8, !PT ;  /* 0x00ff00000f0f7812 */ /* 0x000fe400078ef82a */
[----:B------:R-:W-:Y:S01]  /*16140*/  LOP3.LUT R33, R25, 0xff000000, R28, 0xf8, !PT ;  /* 0xff00000019217812 */ /* 0x000fe200078ef81c */
[----:B------:R-:W-:Y:S01]  /*16150*/  HADD2.F32 R24, -RZ, R20.H0_H0 ;  /* 0x20000014ff187230 */ /* 0x000fe20000004100 */
[----:B------:R-:W-:Y:S01]  /*16160*/  LOP3.LUT R36, R37, 0xff000000, R31, 0xf8, !PT ;  /* 0xff00000025247812 */ /* 0x000fe200078ef81f */
[----:B------:R-:W-:Y:S01]  /*16170*/  HADD2.F32 R31, -RZ, R30.H0_H0 ;  /* 0x2000001eff1f7230 */ /* 0x000fe20000004100 */
[----:B---3--:R-:W-:Y:S01]  /*16180*/  F2FP.F16.E4M3.UNPACK_B R12, R5 ;  /* 0x00000005ff0c723e */ /* 0x008fe200020006ff */
[----:B------:R-:W-:Y:S01]  /*16190*/  HADD2.F32 R20, -RZ, R20.H1_H1 ;  /* 0x30000014ff147230 */ /* 0x000fe20000004100 */
[----:B------:R-:W-:-:S02]  /*161a0*/  F2FP.F16.E4M3.UNPACK_B R28, R40 ;  /* 0x00000028ff1c723e */ /* 0x000fc400020006ff */
[----:B------:R-:W-:Y:S01]  /*161b0*/  LOP3.LUT R21, R14, 0xff0000, R21, 0xf8, !PT ;  /* 0x00ff00000e157812 */ /* 0x000fe200078ef815 */
[C---:B------:R-:W-:Y:S01]  /*161c0*/  FMUL.FTZ R37, R24.reuse, R31 ;  /* 0x0000001f18257220 */ /* 0x040fe20000410000 */
[----:B------:R-:W-:Y:S01]  /*161d0*/  LOP3.LUT R32, R15, 0xff000000, R42, 0xf8, !PT ;  /* 0xff0000000f207812 */ /* 0x000fe200078ef82a */
[----:B------:R-:W-:Y:S01]  /*161e0*/  HADD2.F32 R29, -RZ, R28.H0_H0 ;  /* 0x2000001cff1d7230 */ /* 0x000fe20000004100 */
[-C--:B------:R-:W-:Y:S02]  /*161f0*/  F2FP.F16.E4M3.UNPACK_B R14, R7.reuse ;  /* 0x00000007ff0e723e */ /* 0x080fe400020006ff */
[----:B------:R-:W-:Y:S02]  /*16200*/  F2FP.F16.E4M3.UNPACK_B R15, R7.H1 ;  /* 0x00000007ff0f723e */ /* 0x000fe400030006ff */
[-C--:B------:R-:W-:Y:S01]  /*16210*/  F2FP.F16.E4M3.UNPACK_B R7, R6.reuse ;  /* 0x00000006ff07723e */ /* 0x080fe200020006ff */
[----:B------:R-:W-:Y:S01]  /*16220*/  FMUL.FTZ R44, R24, R29 ;  /* 0x0000001d182c7220 */ /* 0x000fe20000410000 */
[----:B------:R-:W-:Y:S01]  /*16230*/  F2FP.F16.E4M3.UNPACK_B R13, R6.H1 ;  /* 0x00000006ff0d723e */ /* 0x000fe200030006ff */
[--C-:B------:R-:W-:Y:S01]  /*16240*/  HADD2.F32 R6, -RZ, R12.reuse.H0_H0 ;  /* 0x2000000cff067230 */ /* 0x100fe20000004100 */
[----:B------:R-:W-:Y:S01]  /*16250*/  LOP3.LUT R42, R21, 0xff000000, R43, 0xf8, !PT ;  /* 0xff000000152a7812 */ /* 0x000fe200078ef82b */
[----:B------:R-:W-:Y:S01]  /*16260*/  HADD2.F32 R12, -RZ, R12.H1_H1 ;  /* 0x3000000cff0c7230 */ /* 0x000fe20000004100 */
[----:B------:R-:W-:-:S02]  /*16270*/  F2FP.F16.E4M3.UNPACK_B R21, R9.H1 ;  /* 0x00000009ff15723e */ /* 0x000fc400030006ff */
[C---:B------:R-:W-:Y:S01]  /*16280*/  FFMA.FTZ R38, R6.reuse, R29, -R37 ;  /* 0x0000001d06267223 */ /* 0x040fe20000010825 */
[----:B------:R-:W-:Y:S01]  /*16290*/  F2FP.F16.E4M3.UNPACK_B R35, R35.H1 ;  /* 0x00000023ff23723e */ /* 0x000fe200030006ff */
[----:B------:R-:W-:Y:S01]  /*162a0*/  HADD2.F32 R37, -RZ, R30.H1_H1 ;  /* 0x3000001eff257230 */ /* 0x000fe20000004100 */
[----:B------:R-:W-:Y:S01]  /*162b0*/  F2FP.F16.E4M3.UNPACK_B R40, R40.H1 ;  /* 0x00000028ff28723e */ /* 0x000fe200030006ff */
[----:B------:R-:W-:Y:S01]  /*162c0*/  HADD2.F32 R29, -RZ, R28.H1_H1 ;  /* 0x3000001cff1d7230 */ /* 0x000fe20000004100 */
[----:B------:R-:W-:Y:S01]  /*162d0*/  F2FP.F16.E4M3.UNPACK_B R25, R11 ;  /* 0x0000000bff19723e */ /* 0x000fe200020006ff */
[----:B------:R-:W-:Y:S01]  /*162e0*/  FFMA.FTZ R44, R6, R31, R44 ;  /* 0x0000001f062c7223 */ /* 0x000fe2000001002c */
[----:B------:R-:W-:Y:S01]  /*162f0*/  F2FP.F16.E4M3.UNPACK_B R26, R11.H1 ;  /* 0x0000000bff1a723e */ /* 0x000fe200030006ff */
[----:B------:R-:W-:Y:S01]  /*16300*/  HADD2.F32 R39, -RZ, R35.H0_H0 ;  /* 0x20000023ff277230 */ /* 0x000fe20000004100 */
[-C--:B------:R-:W-:Y:S01]  /*16310*/  F2FP.F16.E4M3.UNPACK_B R11, R10.reuse ;  /* 0x0000000aff0b723e */ /* 0x080fe200020006ff */
[----:B------:R-:W-:Y:S01]  /*16320*/  HADD2.F32 R31, -RZ, R40.H0_H0 ;  /* 0x20000028ff1f7230 */ /* 0x000fe20000004100 */
[----:B------:R-:W-:Y:S01]  /*16330*/  F2FP.F16.E4M3.UNPACK_B R24, R10.H1 ;  /* 0x0000000aff18723e */ /* 0x000fe200030006ff */
[----:B------:R-:W-:Y:S01]  /*16340*/  HADD2.F32 R10, -RZ, R21.H0_H0 ;  /* 0x20000015ff0a7230 */ /* 0x000fe20000004100 */
[----:B------:R-:W-:Y:S01]  /*16350*/  F2FP.F16.E4M3.UNPACK_B R5, R5.H1 ;  /* 0x00000005ff05723e */ /* 0x000fe200030006ff */
[C---:B------:R-:W-:Y:S01]  /*16360*/  FMUL.FTZ R41, R20.reuse, R37 ;  /* 0x0000002514297220 */ /* 0x040fe20000410000 */
[----:B------:R-:W-:Y:S01]  /*16370*/  FMUL.FTZ R20, R20, R29 ;  /* 0x0000001d14147220 */ /* 0x000fe20000410000 */
[----:B------:R-:W-:Y:S01]  /*16380*/  F2FP.F16.E4M3.UNPACK_B R28, R36 ;  /* 0x00000024ff1c723e */ /* 0x000fe200020006ff */
[----:B------:R-:W-:Y:S01]  /*16390*/  FMUL.FTZ R43, R10, R39 ;  /* 0x000000270a2b7220 */ /* 0x000fe20000410000 */
[----:B------:R-:W-:-:S02]  /*163a0*/  HADD2.F32 R6, -RZ, R5.H0_H0 ;  /* 0x20000005ff067230 */ /* 0x000fc40000004100 */
[----:B------:R-:W-:Y:S01]  /*163b0*/  FMUL.FTZ R10, R10, R31 ;  /* 0x0000001f0a0a7220 */ /* 0x000fe20000410000 */
[C---:B------:R-:W-:Y:S01]  /*163c0*/  FFMA.FTZ R41, R12.reuse, R29, -R41 ;  /* 0x0000001d0c297223 */ /* 0x040fe20000010829 */
[----:B------:R-:W-:Y:S01]  /*163d0*/  FFMA.FTZ R37, R12, R37, R20 ;  /* 0x000000250c257223 */ /* 0x000fe20000010014 */
[----:B------:R-:W-:Y:S01]  /*163e0*/  F2FP.F16.E4M3.UNPACK_B R12, R42 ;  /* 0x0000002aff0c723e */ /* 0x000fe200020006ff */
[C---:B------:R-:W-:Y:S01]  /*163f0*/  FFMA.FTZ R43, R6.reuse, R31, -R43 ;  /* 0x0000001f062b7223 */ /* 0x040fe2000001082b */
[----:B------:R-:W-:Y:S01]  /*16400*/  FFMA.FTZ R39, R6, R39, R10 ;  /* 0x0000002706277223 */ /* 0x000fe2000001000a */
[----:B------:R-:W-:Y:S01]  /*16410*/  HADD2.F32 R20, -RZ, R35.H1_H1 ;  /* 0x30000023ff147230 */ /* 0x000fe20000004100 */
[----:B------:R-:W-:Y:S01]  /*16420*/  F2FP.F16.E4M3.UNPACK_B R36, R36.H1 ;  /* 0x00000024ff24723e */ /* 0x000fe200030006ff */
[----:B------:R-:W-:Y:S01]  /*16430*/  HADD2.F32 R21, -RZ, R21.H1_H1 ;  /* 0x30000015ff157230 */ /* 0x000fe20000004100 */
[----:B------:R-:W-:Y:S01]  /*16440*/  F2FP.F16.E4M3.UNPACK_B R42, R42.H1 ;  /* 0x0000002aff2a723e */ /* 0x000fe200030006ff */
[----:B------:R-:W-:Y:S01]  /*16450*/  HADD2.F32 R31, -RZ, R28.H0_H0 ;  /* 0x2000001cff1f7230 */ /* 0x000fe20000004100 */
[----:B------:R-:W-:Y:S01]  /*16460*/  F2FP.F16.E4M3.UNPACK_B R9, R8 ;  /* 0x00000008ff09723e */ /* 0x000fe200020006ff */
[----:B------:R-:W-:-:S02]  /*16470*/  HADD2.F32 R10, -RZ, R25.H0_H0 ;  /* 0x20000019ff0a7230 */ /* 0x000fc40000004100 */
[C---:B------:R-:W-:Y:S01]  /*16480*/  FMUL.FTZ R30, R21.reuse, R20 ;  /* 0x00000014151e7220 */ /* 0x040fe20000410000 */
[----:B------:R-:W-:Y:S01]  /*16490*/  HADD2.F32 R40, -RZ, R40.H1_H1 ;  /* 0x30000028ff287230 */ /* 0x000fe20000004100 */
[----:B------:R-:W-:Y:S01]  /*164a0*/  F2FP.F16.E4M3.UNPACK_B R8, R8.H1 ;  /* 0x00000008ff08723e */ /* 0x000fe200030006ff */
[----:B------:R-:W-:Y:S02]  /*164b0*/  HADD2.F32 R29, -RZ, R12.H0_H0 ;  /* 0x2000000cff1d7230 */ /* 0x000fe40000004100 */
[C---:B------:R-:W-:Y:S01]  /*164c0*/  FMUL.FTZ R35, R10.reuse, R31 ;  /* 0x0000001f0a237220 */ /* 0x040fe20000410000 */
[----:B------:R-:W-:Y:S02]  /*164d0*/  HADD2.F32 R5, -RZ, R5.H1_H1 ;  /* 0x30000005ff057230 */ /* 0x000fe40000004100 */
[----:B------:R-:W-:Y:S01]  /*164e0*/  FMUL.FTZ R21, R21, R40 ;  /* 0x0000002815157220 */ /* 0x000fe20000410000 */
[----:B------:R-:W-:Y:S02]  /*164f0*/  HADD2.F32 R6, -RZ, R14.H0_H0 ;  /* 0x2000000eff067230 */ /* 0x000fe40000004100 */
[----:B------:R-:W-:Y:S01]  /*16500*/  FMUL.FTZ R10, R10, R29 ;  /* 0x0000001d0a0a7220 */ /* 0x000fe20000410000 */
[----:B------:R-:W-:-:S02]  /*16510*/  HADD2.F32 R28, -RZ, R28.H1_H1 ;  /* 0x3000001cff1c7230 */ /* 0x000fc40000004100 */
[C---:B------:R-:W-:Y:S01]  /*16520*/  FFMA.FTZ R30, R5.reuse, R40, -R30 ;  /* 0x00000028051e7223 */ /* 0x040fe2000001081e */
[----:B------:R-:W-:Y:S01]  /*16530*/  FFMA.FTZ R40, R5, R20, R21 ;  /* 0x0000001405287223 */ /* 0x000fe20000010015 */
[C---:B------:R-:W-:Y:S01]  /*16540*/  FFMA.FTZ R35, R6.reuse, R29, -R35 ;  /* 0x0000001d06237223 */ /* 0x040fe20000010823 */
[----:B------:R-:W-:Y:S01]  /*16550*/  FFMA.FTZ R45, R6, R31, R10 ;  /* 0x0000001f062d7223 */ /* 0x000fe2000001000a */
[----:B------:R-:W-:Y:S01]  /*16560*/  HADD2.F32 R20, -RZ, R36.H0_H0 ;  /* 0x20000024ff147230 */ /* 0x000fe20000004100 */
[-C--:B------:R-:W-:Y:S01]  /*16570*/  F2FP.F16.E4M3.UNPACK_B R3, R4.reuse ;  /* 0x00000004ff03723e */ /* 0x080fe200020006ff */
[----:B------:R-:W-:Y:S01]  /*16580*/  HADD2.F32 R6, -RZ, R26.H0_H0 ;  /* 0x2000001aff067230 */ /* 0x000fe20000004100 */
[----:B------:R-:W-:Y:S01]  /*16590*/  F2FP.F16.E4M3.UNPACK_B R4, R4.H1 ;  /* 0x00000004ff04723e */ /* 0x000fe200030006ff */
[----:B------:R-:W-:Y:S02]  /*165a0*/  HADD2.F32 R25, -RZ, R25.H1_H1 ;  /* 0x30000019ff197230 */ /* 0x000fe40000004100 */
[----:B------:R-:W-:-:S02]  /*165b0*/  HADD2.F32 R12, -RZ, R12.H1_H1 ;  /* 0x3000000cff0c7230 */ /* 0x000fc40000004100 */
[C---:B------:R-:W-:Y:S01]  /*165c0*/  FMUL.FTZ R52, R6.reuse, R20 ;  /* 0x0000001406347220 */ /* 0x040fe20000410000 */
[----:B------:R-:W-:Y:S02]  /*165d0*/  HADD2.F32 R10, -RZ, R42.H0_H0 ;  /* 0x2000002aff0a7230 */ /* 0x000fe40000004100 */
[C---:B------:R-:W-:Y:S01]  /*165e0*/  FMUL.FTZ R21, R25.reuse, R28 ;  /* 0x0000001c19157220 */ /* 0x040fe20000410000 */
[----:B------:R-:W-:Y:S02]  /*165f0*/  HADD2.F32 R5, -RZ, R15.H0_H0 ;  /* 0x2000000fff057230 */ /* 0x000fe40000004100 */
[----:B------:R-:W-:Y:S01]  /*16600*/  FMUL.FTZ R25, R25, R12 ;  /* 0x0000000c19197220 */ /* 0x000fe20000410000 */
[----:B------:R-:W-:Y:S02]  /*16610*/  HADD2.F32 R14, -RZ, R14.H1_H1 ;  /* 0x3000000eff0e7230 */ /* 0x000fe40000004100 */
[----:B------:R-:W-:Y:S01]  /*16620*/  FMUL.FTZ R29, R6, R10 ;  /* 0x0000000a061d7220 */ /* 0x000fe20000410000 */
[----:B------:R-:W-:-:S02]  /*16630*/  HADD2.F32 R36, -RZ, R36.H1_H1 ;  /* 0x30000024ff247230 */ /* 0x000fc40000004100 */
[C---:B------:R-:W-:Y:S01]  /*16640*/  FFMA.FTZ R52, R5.reuse, R10, -R52 ;  /* 0x0000000a05347223 */ /* 0x040fe20000010834 */
[----:B------:R-:W-:Y:S01]  /*16650*/  F2FP.F16.E4M3.UNPACK_B R10, R27.H1 ;  /* 0x0000001bff0a723e */ /* 0x000fe200030006ff */
[C---:B------:R-:W-:Y:S01]  /*16660*/  FFMA.FTZ R46, R14.reuse, R12, -R21 ;  /* 0x0000000c0e2e7223 */ /* 0x040fe20000010815 */
[----:B------:R-:W-:Y:S01]  /*16670*/  FFMA.FTZ R48, R14, R28, R25 ;  /* 0x0000001c0e307223 */ /* 0x000fe20000010019 */
[----:B------:R-:W-:Y:S01]  /*16680*/  HADD2.F32 R26, -RZ, R26.H1_H1 ;  /* 0x3000001aff1a7230 */ /* 0x000fe20000004100 */
[----:B------:R-:W-:Y:S01]  /*16690*/  F2FP.F16.E4M3.UNPACK_B R14, R33.H1 ;  /* 0x00000021ff0e723e */ /* 0x000fe200030006ff */
[----:B------:R-:W-:Y:S02]  /*166a0*/  HADD2.F32 R42, -RZ, R42.H1_H1 ;  /* 0x3000002aff2a7230 */ /* 0x000fe40000004100 */
[----:B------:R-:W-:Y:S01]  /*166b0*/  FFMA.FTZ R47, R5, R20, R29 ;  /* 0x00000014052f7223 */ /* 0x000fe2000001001d */
[----:B------:R-:W-:Y:S02]  /*166c0*/  HADD2.F32 R6, -RZ, R8.H0_H0 ;  /* 0x20000008ff067230 */ /* 0x000fe40000004100 */
[----:B------:R-:W-:Y:S01]  /*166d0*/  FMUL.FTZ R28, R26, R36 ;  /* 0x000000241a1c7220 */ /* 0x000fe20000410000 */
[----:B------:R-:W-:-:S02]  /*166e0*/  HADD2.F32 R12, -RZ, R10.H0_H0 ;  /* 0x2000000aff0c7230 */ /* 0x000fc40000004100 */
[----:B------:R-:W-:Y:S01]  /*166f0*/  FMUL.FTZ R25, R26, R42 ;  /* 0x0000002a1a197220 */ /* 0x000fe20000410000 */
[----:B------:R-:W-:Y:S01]  /*16700*/  HADD2.F32 R15, -RZ, R15.H1_H1 ;  /* 0x3000000fff0f7230 */ /* 0x000fe20000004100 */
[----:B------:R-:W-:Y:S01]  /*16710*/  F2FP.F16.E4M3.UNPACK_B R33, R33 ;  /* 0x00000021ff21723e */ /* 0x000fe200020006ff */
[----:B------:R-:W-:Y:S02]  /*16720*/  HADD2.F32 R20, -RZ, R14.H0_H0 ;  /* 0x2000000eff147230 */ /* 0x000fe40000004100 */
[----:B------:R-:W-:Y:S01]  /*16730*/  FMUL.FTZ R21, R6, R12 ;  /* 0x0000000c06157220 */ /* 0x000fe20000410000 */
[----:B------:R-:W-:Y:S02]  /*16740*/  HADD2.F32 R5, -RZ, R4.H0_H0 ;  /* 0x20000004ff057230 */ /* 0x000fe40000004100 */
[C---:B------:R-:W-:Y:S01]  /*16750*/  FFMA.FTZ R49, R15.reuse, R42, -R28 ;  /* 0x0000002a0f317223 */ /* 0x040fe2000001081c */
[----:B------:R-:W-:Y:S01]  /*16760*/  FFMA.FTZ R42, R15, R36, R25 ;  /* 0x000000240f2a7223 */ /* 0x000fe20000010019 */
[----:B------:R-:W-:-:S02]  /*16770*/  HADD2.F32 R8, -RZ, R8.H1_H1 ;  /* 0x30000008ff087230 */ /* 0x000fc40000004100 */
[-C--:B------:R-:W-:Y:S01]  /*16780*/  FMUL.FTZ R26, R6, R20.reuse ;  /* 0x00000014061a7220 */ /* 0x080fe20000410000 */
[C---:B------:R-:W-:Y:S01]  /*16790*/  FFMA.FTZ R25, R5.reuse, R20, R21 ;  /* 0x0000001405197223 */ /* 0x040fe20000010015 */
[----:B------:R-:W-:Y:S01]  /*167a0*/  HADD2.F32 R21, -RZ, R14.H1_H1 ;  /* 0x3000000eff157230 */ /* 0x000fe20000004100 */
[----:B------:R-:W-:Y:S01]  /*167b0*/  F2FP.F16.E4M3.UNPACK_B R27, R27 ;  /* 0x0000001bff1b723e */ /* 0x000fe200020006ff */
[----:B------:R-:W-:Y:S02]  /*167c0*/  HADD2.F32 R15, -RZ, R10.H1_H1 ;  /* 0x3000000aff0f7230 */ /* 0x000fe40000004100 */
[----:B------:R-:W-:Y:S01]  /*167d0*/  FFMA.FTZ R26, R5, R12, -R26 ;  /* 0x0000000c051a7223 */ /* 0x000fe2000001081a */
[----:B------:R-:W-:Y:S02]  /*167e0*/  HADD2.F32 R4, -RZ, R4.H1_H1 ;  /* 0x30000004ff047230 */ /* 0x000fe40000004100 */
[----:B------:R-:W-:Y:S01]  /*167f0*/  FMUL.FTZ R29, R8, R21 ;  /* 0x00000015081d7220 */ /* 0x000fe20000410000 */
[----:B------:R-:W-:-:S02]  /*16800*/  HADD2.F32 R5, -RZ, R9.H0_H0 ;  /* 0x20000009ff057230 */ /* 0x000fc40000004100 */
[-C--:B------:R-:W-:Y:S01]  /*16810*/  FMUL.FTZ R6, R8, R15.reuse ;  /* 0x0000000f08067220 */ /* 0x080fe20000410000 */
[--C-:B------:R-:W-:Y:S02]  /*16820*/  HADD2.F32 R8, -RZ, R33.reuse.H0_H0 ;  /* 0x20000021ff087230 */ /* 0x100fe40000004100 */
[C---:B------:R-:W-:Y:S01]  /*16830*/  FFMA.FTZ R29, R4.reuse, R15, -R29 ;  /* 0x0000000f041d7223 */ /* 0x040fe2000001081d */
[----:B------:R-:W-:Y:S02]  /*16840*/  HADD2.F32 R10, -RZ, R33.H1_H1 ;  /* 0x30000021ff0a7230 */ /* 0x000fe40000004100 */
[----:B------:R-:W-:Y:S01]  /*16850*/  FFMA.FTZ R28, R4, R21, R6 ;  /* 0x00000015041c7223 */ /* 0x000fe20000010006 */
[----:B------:R-:W-:Y:S02]  /*16860*/  HADD2.F32 R6, -RZ, R27.H0_H0 ;  /* 0x2000001bff067230 */ /* 0x000fe40000004100 */
[----:B------:R-:W-:Y:S01]  /*16870*/  FMUL.FTZ R15, R5, R8 ;  /* 0x00000008050f7220 */ /* 0x000fe20000410000 */
[----:B------:R-:W-:Y:S01]  /*16880*/  HADD2.F32 R4, -RZ, R3.H0_H0 ;  /* 0x20000003ff047230 */ /* 0x000fe20000004100 */
[----:B------:R-:W-:Y:S01]  /*16890*/  F2FP.F16.E4M3.UNPACK_B R12, R34.H1 ;  /* 0x00000022ff0c723e */ /* 0x000fe200030006ff */
[----:B------:R-:W-:-:S02]  /*168a0*/  HADD2.F32 R9, -RZ, R9.H1_H1 ;  /* 0x30000009ff097230 */ /* 0x000fc40000004100 */
[-C--:B------:R-:W-:Y:S01]  /*168b0*/  FMUL.FTZ R5, R5, R6.reuse ;  /* 0x0000000605057220 */ /* 0x080fe20000410000 */
[----:B------:R-:W-:Y:S02]  /*168c0*/  HADD2.F32 R3, -RZ, R3.H1_H1 ;  /* 0x30000003ff037230 */ /* 0x000fe40000004100 */
[C---:B------:R-:W-:Y:S01]  /*168d0*/  FFMA.FTZ R15, R4.reuse, R6, -R15 ;  /* 0x00000006040f7223 */ /* 0x040fe2000001080f */
[----:B------:R-:W-:Y:S02]  /*168e0*/  HADD2.F32 R6, -RZ, R27.H1_H1 ;  /* 0x3000001bff067230 */ /* 0x000fe40000004100 */
[C---:B------:R-:W-:Y:S01]  /*168f0*/  FMUL.FTZ R20, R9.reuse, R10 ;  /* 0x0000000a09147220 */ /* 0x040fe20000410000 */
[----:B------:R-:W-:Y:S01]  /*16900*/  FFMA.FTZ R14, R4, R8, R5 ;  /* 0x00000008040e7223 */ /* 0x000fe20000010005 */
[----:B------:R-:W-:Y:S01]  /*16910*/  F2FP.F16.E4M3.UNPACK_B R5, R32.H1 ;  /* 0x00000020ff05723e */ /* 0x000fe200030006ff */
[----:B------:R-:W-:Y:S02]  /*16920*/  HADD2.F32 R8, -RZ, R12.H0_H0 ;  /* 0x2000000cff087230 */ /* 0x000fe40000004100 */
[----:B------:R-:W-:Y:S01]  /*16930*/  FMUL.FTZ R9, R9, R6 ;  /* 0x0000000609097220 */ /* 0x000fe20000410000 */
        /* <DEDUP_REMOVED lines=10> */
[----:B------:R-:W-:Y:S01]  /*169e0*/  HADD2.F32 R5, -RZ, R5.H1_H1 ;  /* 0x30000005ff057230 */ /* 0x000fe20000004100 */
[----:B------:R-:W-:Y:S01]  /*169f0*/  F2FP.F16.E4M3.UNPACK_B R32, R32 ;  /* 0x00000020ff20723e */ /* 0x000fe200020006ff */
[----:B------:R-:W-:Y:S02]  /*16a00*/  HADD2.F32 R13, -RZ, R13.H1_H1 ;  /* 0x3000000dff0d7230 */ /* 0x000fe40000004100 */
[C---:B------:R-:W-:Y:S01]  /*16a10*/  FMUL.FTZ R6, R24.reuse, R12 ;  /* 0x0000000c18067220 */ /* 0x040fe20000410000 */
[----:B------:R-:W-:Y:S01]  /*16a20*/  F2FP.F16.E4M3.UNPACK_B R34, R34 ;  /* 0x00000022ff22723e */ /* 0x000fe200020006ff */
[-C--:B------:R-:W-:Y:S01]  /*16a30*/  FMUL.FTZ R9, R24, R5.reuse ;  /* 0x0000000518097220 */ /* 0x080fe20000410000 */
[----:B------:R-:W-:Y:S01]  /*16a40*/  FFMA.FTZ R24, R3, R8, R4 ;  /* 0x0000000803187223 */ /* 0x000fe20000010004 */
[----:B------:R-:W-:Y:S01]  /*16a50*/  FFMA.FTZ R36, R13, R5, -R6 ;  /* 0x000000050d247223 */ /* 0x000fe20000010806 */
[----:B------:R-:W-:-:S02]  /*16a60*/  HADD2.F32 R5, -RZ, R32.H0_H0 ;  /* 0x20000020ff057230 */ /* 0x000fc40000004100 */
[----:B------:R-:W-:Y:S01]  /*16a70*/  FFMA.FTZ R31, R13, R12, R9 ;  /* 0x0000000c0d1f7223 */ /* 0x000fe20000010009 */
[--C-:B------:R-:W-:Y:S02]  /*16a80*/  HADD2.F32 R6, -RZ, R34.reuse.H0_H0 ;  /* 0x20000022ff067230 */ /* 0x100fe40000004100 */
[--C-:B------:R-:W-:Y:S02]  /*16a90*/  HADD2.F32 R4, -RZ, R11.reuse.H0_H0 ;  /* 0x2000000bff047230 */ /* 0x100fe40000004100 */
[----:B------:R-:W-:Y:S01]  /*16aa0*/  HADD2.F32 R34, -RZ, R34.H1_H1 ;  /* 0x30000022ff227230 */ /* 0x000fe20000004100 */
[----:B------:R-:W-:Y:S01]  /*16ab0*/  F2FP.SATFINITE.E4M3.F32.PACK_AB_MERGE_C R24, R31, R24, RZ ;  /* 0x000000181f18723e */ /* 0x000fe200048070ff */
[----:B------:R-:W-:Y:S02]  /*16ac0*/  HADD2.F32 R11, -RZ, R11.H1_H1 ;  /* 0x3000000bff0b7230 */ /* 0x000fe40000004100 */
[----:B------:R-:W-:Y:S01]  /*16ad0*/  FMUL.FTZ R8, R4, R6 ;  /* 0x0000000604087220 */ /* 0x000fe20000410000 */
[----:B------:R-:W-:-:S02]  /*16ae0*/  HADD2.F32 R32, -RZ, R32.H1_H1 ;  /* 0x30000020ff207230 */ /* 0x000fc40000004100 */
[-C--:B------:R-:W-:Y:S01]  /*16af0*/  FMUL.FTZ R9, R4, R5.reuse ;  /* 0x0000000504097220 */ /* 0x080fe20000410000 */
[--C-:B------:R-:W-:Y:S02]  /*16b00*/  HADD2.F32 R3, -RZ, R7.reuse.H0_H0 ;  /* 0x20000007ff037230 */ /* 0x100fe40000004100 */
[C---:B------:R-:W-:Y:S01]  /*16b10*/  FMUL.FTZ R4, R11.reuse, R34 ;  /* 0x000000220b047220 */ /* 0x040fe20000410000 */
[----:B------:R-:W-:Y:S02]  /*16b20*/  HADD2.F32 R7, -RZ, R7.H1_H1 ;  /* 0x30000007ff077230 */ /* 0x000fe40000004100 */
[----:B------:R-:W-:Y:S01]  /*16b30*/  FMUL.FTZ R11, R11, R32 ;  /* 0x000000200b0b7220 */ /* 0x000fe20000410000 */
        /* <DEDUP_REMOVED lines=9> */
[----:B------:R-:W-:Y:S02]  /*16bd0*/  F2FP.SATFINITE.E4M3.F32.PACK_AB_MERGE_C R11, R42, R47, RZ ;  /* 0x0000002f2a0b723e */ /* 0x000fe400048070ff */
[----:B------:R-:W-:-:S02]  /*16be0*/  F2FP.SATFINITE.E4M3.F32.PACK_AB_MERGE_C R8, R28, R25, RZ ;  /* 0x000000191c08723e */ /* 0x000fc400048070ff */
[----:B------:R-:W-:Y:S02]  /*16bf0*/  F2FP.SATFINITE.E4M3.F32.PACK_AB_MERGE_C R5, R41, R38, R5 ;  /* 0x000000262905723e */ /* 0x000fe40004807005 */
[----:B------:R-:W-:Y:S02]  /*16c00*/  F2FP.SATFINITE.E4M3.F32.PACK_AB_MERGE_C R7, R46, R35, R7 ;  /* 0x000000232e07723e */ /* 0x000fe40004807007 */
[----:B------:R-:W-:Y:S02]  /*16c10*/  F2FP.SATFINITE.E4M3.F32.PACK_AB_MERGE_C R4, R20, R15, R4 ;  /* 0x0000000f1404723e */ /* 0x000fe40004807004 */
[----:B------:R-:W-:Y:S02]  /*16c20*/  F2FP.SATFINITE.E4M3.F32.PACK_AB_MERGE_C R6, R13, R10, R6 ;  /* 0x0000000a0d06723e */ /* 0x000fe40004807006 */
[----:B------:R-:W-:Y:S02]  /*16c30*/  F2FP.SATFINITE.E4M3.F32.PACK_AB_MERGE_C R9, R37, R44, R9 ;  /* 0x0000002c2509723e */ /* 0x000fe40004807009 */
[----:B------:R-:W-:Y:S01]  /*16c40*/  F2FP.SATFINITE.E4M3.F32.PACK_AB_MERGE_C R11, R48, R45, R11 ;  /* 0x0000002d300b723e */ /* 0x000fe2000480700b */
[----:B------:R4:W-:Y:S01]  /*16c50*/  STS.128 [R216+0x14400], R4 ;  /* 0x01440004d8007388 */ /* 0x0009e20000000c00 */
[----:B------:R-:W-:-:S02]  /*16c60*/  F2FP.SATFINITE.E4M3.F32.PACK_AB_MERGE_C R8, R21, R14, R8 ;  /* 0x0000000e1508723e */ /* 0x000fc40004807008 */
[----:B------:R-:W-:-:S05]  /*16c70*/  F2FP.SATFINITE.E4M3.F32.PACK_AB_MERGE_C R10, R34, R3, R24 ;  /* 0x00000003220a723e */ /* 0x000fca0004807018 */
[----:B------:R4:W-:Y:S02]  /*16c80*/  STS.128 [R0+0x14400], R8 ;  /* 0x0144000800007388 */ /* 0x0009e40000000c00 */
.L_x_543:
[----:B------:R-:W-:Y:S05]  /*16c90*/  BSYNC B0 ;  /* 0x0000000000007941 */ /* 0x000fea0003800000 */
.L_x_533:
[----:B------:R-:W-:Y:S01]  /*16ca0*/  @!PT LDS RZ, [RZ] ;  /* 0x00000000fffff984 */ /* 0x000fe20000000800 */
[----:B------:R-:W-:Y:S01]  /*16cb0*/  @!PT LDS RZ, [RZ] ;  /* 0x00000000fffff984 */ /* 0x000fe20000000800 */
[----:B------:R-:W-:Y:S01]  /*16cc0*/  @!PT LDS RZ, [RZ] ;  /* 0x00000000fffff984 */ /* 0x000fe20000000800 */
[----:B------:R-:W-:Y:S01]  /*16cd0*/  @!PT LDS RZ, [RZ] ;  /* 0x00000000fffff984 */ /* 0x000fe20000000800 */
[----:B------:R0:W-:Y:S06]  /*16ce0*/  MEMBAR.ALL.CTA ;  /* 0x0000000000007992 */ /* 0x0001ec0000008000 */
[----:B0-----:R-:W0:Y:S01]  /*16cf0*/  FENCE.VIEW.ASYNC.S ;  /* 0x00000000000073c6 */ /* 0x001e220000000000 */
[----:B------:R-:W-:Y:S05]  /*16d00*/  WARPSYNC.ALL ;  /* 0x0000000000007948 */ /* 0x000fea0003800000 */
[----:B0-----:R-:W-:Y:S06]  /*16d10*/  BAR.SYNC.DEFER_BLOCKING 0xd, 0x100 ;  /* 0x0344000000007b1d */ /* 0x001fec0000010000 */
.L_x_531:
[----:B--234-:R-:W-:-:S05]  /*16d20*/  IMAD.U32 R0, RZ, RZ, UR53 ;  /* 0x00000035ff007e24 */ /* 0x01cfca000f8e00ff */
[----:B------:R-:W-:-:S13]  /*16d30*/  ISETP.NE.AND P0, PT, R0, 0x3, PT ;  /* 0x000000030000780c */ /* 0x000fda0003f05270 */
[----:B------:R-:W-:Y:S05]  /*16d40*/  @!P0 BRA `(.L_x_566) ;  /* 0x0000000000048947 */ /* 0x000fea0003800000 */
[----:B------:R-:W-:Y:S01]  /*16d50*/  BPT.TRAP 0x1 ;  /* 0x000000040000795c */ /* 0x000fe20000300000 */
.L_x_566:
[----:B-1----:R-:W-:Y:S01]  /*16d60*/  IMAD R3, R148, 0x8, R18 ;  /* 0x0000000894037824 */ /* 0x002fe200078e0212 */
[----:B------:R-:W-:-:S04]  /*16d70*/  SHF.L.U32 R0, R175, 0x1f, RZ ;  /* 0x0000001faf007819 */ /* 0x000fc800000006ff */
[----:B------:R1:W2:Y:S01]  /*16d80*/  SYNCS.PHASECHK.TRANS64.TRYWAIT P2, [R3+URZ+0x29830], R0 ;  /* 0x02983000030075a7 */ /* 0x0002a2000804017f */
[----:B------:R-:W-:Y:S05]  /*16d90*/  @!P0 BRA `(.L_x_567) ;  /* 0x0000000000048947 */ /* 0x000fea0003800000 */
[----:B------:R-:W-:Y:S01]  /*16da0*/  BPT.TRAP 0x1 ;  /* 0x000000040000795c */ /* 0x000fe20000300000 */
.L_x_567:
[----:B-----5:R-:W3:Y:S01]  /*16db0*/  S2R R4, SR_TID.X ;  /* 0x0000000000047919 */ /* 0x020ee20000002100 */
[----:B------:R-:W-:Y:S01]  /*16dc0*/  IMAD.MOV.U32 R87, RZ, RZ, RZ ;  /* 0x000000ffff577224 */ /* 0x000fe200078e00ff */
[----:B---3--:R-:W-:-:S04]  /*16dd0*/  LOP3.LUT R4, R4, 0x7f, RZ, 0xc0, !PT ;  /* 0x0000007f04047812 */ /* 0x008fc800078ec0ff */
[----:B------:R-:W-:Y:S01]  /*16de0*/  ISETP.NE.AND P1, PT, R4, RZ, PT ;  /* 0x000000ff0400720c */ /* 0x000fe20003f25270 */
[----:B--2---:R-:W-:-:S12]  /*16df0*/  @P2 BRA `(.L_x_568) ;  /* 0x0000000000082947 */ /* 0x004fd80003800000 */
[----:B------:R-:W2:Y:S02]  /*16e00*/  SYNCS.PHASECHK.TRANS64.TRYWAIT P2, [R3+URZ+0x29830], R0 ;  /* 0x02983000030075a7 */ /* 0x000ea4000804017f */
[----:B--2---:R-:W-:Y:S05]  /*16e10*/  @!P2 BRA `(.L_x_569) ;  /* 0x0000011400d4a947 */ /* 0x004fea0003800000 */
.L_x_568:
[----:B------:R-:W-:Y:S05]  /*16e20*/  WARPSYNC.ALL ;  /* 0x0000000000007948 */ /* 0x000fea0003800000 */
[----:B-12---:R-:W-:Y:S01]  /*16e30*/  IADD3 R0, R18, 0x1a400, RZ ;  /* 0x0001a40012007810 */ /* 0x006fe20007ffe0ff */
[----:B------:R-:W-:Y:S01]  /*16e40*/  IMAD.MOV.U32 R5, RZ, RZ, -0x7fffffe0 ;  /* 0x80000020ff057424 */ /* 0x000fe200078e00ff */
[----:B------:R-:W-:Y:S01]  /*16e50*/  R2UR UR44, R50 ;  /* 0x00000000322c72ca */ /* 0x000fe200000e0000 */
[----:B------:R-:W-:Y:S01]  /*16e60*/  WARPGROUP.ARRIVE ;  /* 0x00000000000079c5 */ /* 0x000fe20000000000 */
[----:B------:R-:W-:Y:S01]  /*16e70*/  SHF.R.U32.HI R0, RZ, 0x4, R0 ;  /* 0x00000004ff007819 */ /* 0x000fe20000011600 */
[----:B------:R-:W-:Y:S01]  /*16e80*/  UMOV UR25, 0x80000020 ;  /* 0x8000002000197882 */ /* 0x000fe20000000000 */
[----:B------:R-:W-:Y:S01]  /*16e90*/  R2UR UR27, R5 ;  /* 0x00000000051b72ca */ /* 0x000fe200000e0000 */
[----:B------:R-:W-:Y:S01]  /*16ea0*/  IMAD.MOV.U32 R9, RZ, RZ, -0x7fffffe0 ;  /* 0x80000020ff097424 */ /* 0x000fe200078e00ff */
[----:B------:R-:W-:Y:S01]  /*16eb0*/  LOP3.LUT R0, R0, 0x3fff, RZ, 0xc0, !PT ;  /* 0x00003fff00007812 */ /* 0x000fe200078ec0ff */
[----:B------:R-:W-:Y:S01]  /*16ec0*/  UMOV UR9, UR25 ;  /* 0x0000001900097c82 */ /* 0x000fe20008000000 */
[----:B------:R-:W-:Y:S01]  /*16ed0*/  MOV R7, 0x80000020 ;  /* 0x8000002000077802 */ /* 0x000fe20000000f00 */
[----:B------:R-:W-:Y:S01]  /*16ee0*/  UMOV UR13, UR25 ;  /* 0x00000019000d7c82 */ /* 0x000fe20008000000 */
[----:B------:R-:W-:Y:S01]  /*16ef0*/  LOP3.LUT R0, R0, 0x10000, RZ, 0xfc, !PT ;  /* 0x0001000000007812 */ /* 0x000fe200078efcff */
[----:B------:R-:W-:Y:S01]  /*16f00*/  UMOV UR17, UR25 ;  /* 0x0000001900117c82 */ /* 0x000fe20008000000 */
[----:B------:R-:W-:Y:S01]  /*16f10*/  R2UR UR11, R9 ;  /* 0x00000000090b72ca */ /* 0x000fe200000e0000 */
[----:B------:R-:W-:Y:S01]  /*16f20*/  ULOP3.LUT UR44, UR44, 0x10000, URZ, 0xfc, !UPT ;  /* 0x000100002c2c7892 */ /* 0x000fe2000f8efc3f */
[----:B------:R-:W-:Y:S01]  /*16f30*/  MOV R9, 0x80000020 ;  /* 0x8000002000097802 */ /* 0x000fe20000000f00 */
[----:B------:R-:W-:Y:S01]  /*16f40*/  IMAD R4, R148, 0x780, R0 ;  /* 0x0000078094047824 */ /* 0x000fe200078e0200 */
[----:B------:R-:W-:Y:S01]  /*16f50*/  UMOV UR5, 0x80000020 ;  /* 0x8000002000057882 */ /* 0x000fe20000000000 */
[----:B------:R-:W-:Y:S01]  /*16f60*/  IMAD.MOV.U32 R11, RZ, RZ, -0x7fffffe0 ;  /* 0x80000020ff0b7424 */ /* 0x000fe200078e00ff */
[----:B------:R-:W-:Y:S01]  /*16f70*/  R2UR UR19, R9 ;  /* 0x00000000091372ca */ /* 0x000fe200000e0000 */
[C---:B------:R-:W-:Y:S01]  /*16f80*/  VIADD R6, R4.reuse, 0x80 ;  /* 0x0000008004067836 */ /* 0x040fe20000000000 */
[C---:B------:R-:W-:Y:S01]  /*16f90*/  R2UR UR26, R4.reuse ;  /* 0x00000000041a72ca */ /* 0x040fe200000e0000 */
[----:B------:R-:W-:Y:S01]  /*16fa0*/  UMOV UR24, UR44 ;  /* 0x0000002c00187c82 */ /* 0x000fe20008000000 */
[C---:B------:R-:W-:Y:S01]  /*16fb0*/  VIADD R8, R4.reuse, 0x100 ;  /* 0x0000010004087836 */ /* 0x040fe20000000000 */
[----:B------:R-:W-:Y:S01]  /*16fc0*/  UMOV UR8, UR24 ;  /* 0x0000001800087c82 */ /* 0x000fe20008000000 */
[----:B------:R-:W-:Y:S01]  /*16fd0*/  UMOV UR12, UR24 ;  /* 0x00000018000c7c82 */ /* 0x000fe20008000000 */
[----:B------:R-:W-:Y:S01]  /*16fe0*/  UMOV UR16, UR24 ;  /* 0x0000001800107c82 */ /* 0x000fe20008000000 */
[----:B------:R-:W-:Y:S01]  /*16ff0*/  VIADD R10, R4, 0x2 ;  /* 0x00000002040a7836 */ /* 0x000fe20000000000 */
[----:B------:R-:W-:Y:S01]  /*17000*/  R2UR UR10, R8 ;  /* 0x00000000080a72ca */ /* 0x000fe200000e0000 */
[----:B------:R-:W-:Y:S01]  /*17010*/  UIADD3 UR4, UR44, 0x2, URZ ;  /* 0x000000022c047890 */ /* 0x000fe2000fffe03f */
[----:B------:R-:W-:Y:S01]  /*17020*/  IADD3 R8, R4, 0x200, RZ ;  /* 0x0000020004087810 */ /* 0x000fe20007ffe0ff */
[----:B------:R-:W-:Y:S01]  /*17030*/  UMOV UR21, UR5 ;  /* 0x0000000500157c82 */ /* 0x000fe20008000000 */
[----:B------:R-:W-:Y:S01]  /*17040*/  R2UR UR6, R10 ;  /* 0x000000000a0672ca */ /* 0x000fe200000e0000 */
[----:B------:R-:W-:Y:S01]  /*17050*/  VIADD R10, R4, 0x280 ;  /* 0x00000280040a7836 */ /* 0x000fe20000000000 */
[----:B------:R-:W-:Y:S01]  /*17060*/  QGMMA.64x32x32.F32.E4M3.E4M3 R104, gdesc[UR24], RZ, !UPT, gsb0 ;  /* 0x00600000186879f3 */ /* 0x000fe2000c0008ff */
[----:B------:R-:W-:Y:S01]  /*17070*/  R2UR UR26, R6 ;  /* 0x00000000061a72ca */ /* 0x000fe200000e0000 */
[----:B------:R-:W-:Y:S01]  /*17080*/  VIADD R6, R4, 0x180 ;  /* 0x0000018004067836 */ /* 0x000fe20000000000 */
[----:B------:R-:W-:Y:S01]  /*17090*/  R2UR UR27, R7 ;  /* 0x00000000071b72ca */ /* 0x000fe200000e0000 */
[----:B------:R-:W-:Y:S01]  /*170a0*/  IMAD.MOV.U32 R7, RZ, RZ, -0x7fffffe0 ;  /* 0x80000020ff077424 */ /* 0x000fe200078e00ff */
[----:B------:R-:W-:Y:S01]  /*170b0*/  R2UR UR18, R8 ;  /* 0x00000000081272ca */ /* 0x000fe200000e0000 */
[----:B------:R-:W-:Y:S01]  /*170c0*/  UMOV UR20, UR4 ;  /* 0x0000000400147c82 */ /* 0x000fe20008000000 */
[----:B------:R-:W-:Y:S01]  /*170d0*/  R2UR UR14, R6 ;  /* 0x00000000060e72ca */ /* 0x000fe200000e0000 */
[C---:B------:R-:W-:Y:S01]  /*170e0*/  VIADD R6, R4.reuse, 0x82 ;  /* 0x0000008204067836 */ /* 0x040fe20000000000 */
[----:B------:R-:W-:Y:S01]  /*170f0*/  R2UR UR15, R7 ;  /* 0x00000000070f72ca */ /* 0x000fe200000e0000 */
[----:B------:R-:W-:Y:S01]  /*17100*/  IMAD.MOV.U32 R7, RZ, RZ, -0x7fffffe0 ;  /* 0x80000020ff077424 */ /* 0x000fe200078e00ff */
[----:B------:R-:W-:Y:S01]  /*17110*/  R2UR UR7, R11 ;  /* 0x000000000b0772ca */ /* 0x000fe200000e0000 */
[----:B------:R-:W-:Y:S01]  /*17120*/  IMAD.MOV.U32 R11, RZ, RZ, -0x7fffffe0 ;  /* 0x80000020ff0b7424 */ /* 0x000fe200078e00ff */
[C---:B------:R-:W-:Y:S01]  /*17130*/  IADD3 R8, R4.reuse, 0x102, RZ ;  /* 0x0000010204087810 */ /* 0x040fe20007ffe0ff */
[----:B------:R-:W-:Y:S01]  /*17140*/  VIADD R78, R4, 0x602 ;  /* 0x00000602044e7836 */ /* 0x000fe20000000000 */
[----:B------:R-:W-:Y:S01]  /*17150*/  MOV R9, 0x80000020 ;  /* 0x8000002000097802 */ /* 0x000fe20000000f00 */
[----:B------:R-:W-:Y:S01]  /*17160*/  IMAD.MOV.U32 R5, RZ, RZ, -0x7fffffe0 ;  /* 0x80000020ff057424 */ /* 0x000fe200078e00ff */
[----:B------:R-:W-:Y:S01]  /*17170*/  MOV R79, 0x80000020 ;  /* 0x80000020004f7802 */ /* 0x000fe20000000f00 */
[----:B------:R-:W-:Y:S01]  /*17180*/  ULDC UR56, c[0x0][0x988] ;  /* 0x0002620000387ab9 */ /* 0x000fe20000000800 */
[----:B------:R-:W-:-:S02]  /*17190*/  WARPGROUP.DEPBAR.LE gsb0, 0x0 ;  /* 0x00008000000079c5 */ /* 0x000fc40000010000 */
[----:B------:R-:W-:-:S06]  /*171a0*/  WARPGROUP.ARRIVE ;  /* 0x00000000000079c5 */ /* 0x000fcc0000000000 */
[----:B------:R-:W-:Y:S03]  /*171b0*/  QGMMA.64x32x32.F32.E4M3.E4M3 R88, gdesc[UR24], RZ, !UPT, gsb0 ;  /* 0x00600000185879f3 */ /* 0x000fe6000c0008ff */
[----:B------:R-:W-:Y:S02]  /*171c0*/  WARPGROUP.DEPBAR.LE gsb0, 0x0 ;  /* 0x00008000000079c5 */ /* 0x000fe40000010000 */
[----:B------:R-:W-:-:S06]  /*171d0*/  WARPGROUP.ARRIVE ;  /* 0x00000000000079c5 */ /* 0x000fcc0000000000 */
[----:B------:R-:W-:Y:S01]  /*171e0*/  QGMMA.64x32x32.F32.E4M3.E4M3 R56, gdesc[UR8], RZ, !UPT, gsb0 ;  /* 0x00600000083879f3 */ /* 0x000fe2000c0008ff */
[----:B------:R-:W-:Y:S01]  /*171f0*/  R2UR UR10, R10 ;  /* 0x000000000a0a72ca */ /* 0x000fe200000e0000 */
[----:B------:R-:W-:Y:S01]  /*17200*/  UIADD3 UR8, UR44, 0x200, URZ ;  /* 0x000002002c087890 */ /* 0x000fe2000fffe03f */
[----:B------:R-:W-:Y:S01]  /*17210*/  R2UR UR11, R11 ;  /* 0x000000000b0b72ca */ /* 0x000fe200000e0000 */
[----:B------:R-:W-:Y:S01]  /*17220*/  UMOV UR9, 0x80000020 ;  /* 0x8000002000097882 */ /* 0x000fe20000000000 */
[----:B------:R-:W-:Y:S01]  /*17230*/  IADD3 R10, R4, 0x282, RZ ;  /* 0x00000282040a7810 */ /* 0x000fe20007ffe0ff */
[----:B------:R-:W-:Y:S01]  /*17240*/  UMOV UR29, UR9 ;  /* 0x00000009001d7c82 */ /* 0x000fe20008000000 */
[----:B------:R-:W-:Y:S02]  /*17250*/  MOV R11, 0x80000020 ;  /* 0x80000020000b7802 */ /* 0x000fe40000000f00 */
[----:B------:R-:W-:Y:S01]  /*17260*/  UMOV UR28, UR8 ;  /* 0x00000008001c7c82 */ /* 0x000fe20008000000 */
[----:B------:R-:W-:-:S02]  /*17270*/  WARPGROUP.DEPBAR.LE gsb0, 0x0 ;  /* 0x00008000000079c5 */ /* 0x000fc40000010000 */
[----:B------:R-:W-:-:S06]  /*17280*/  WARPGROUP.ARRIVE ;  /* 0x00000000000079c5 */ /* 0x000fcc0000000000 */
[----:B------:R-:W-:Y:S01]  /*17290*/  QGMMA.64x32x32.F32.E4M3.E4M3 R40, gdesc[UR12], RZ, !UPT, gsb0 ;  /* 0x006000000c2879f3 */ /* 0x000fe2000c0008ff */
[----:B------:R-:W-:Y:S01]  /*172a0*/  R2UR UR14, R8 ;  /* 0x00000000080e72ca */ /* 0x000fe200000e0000 */
[----:B------:R-:W-:Y:S01]  /*172b0*/  UMOV UR12, UR4 ;  /* 0x00000004000c7c82 */ /* 0x000fe20008000000 */
[----:B------:R-:W-:Y:S01]  /*172c0*/  R2UR UR15, R9 ;  /* 0x00000000090f72ca */ /* 0x000fe200000e0000 */
[----:B------:R-:W-:Y:S01]  /*172d0*/  UMOV UR13, UR5 ;  /* 0x00000005000d7c82 */ /* 0x000fe20008000000 */
[----:B------:R-:W-:Y:S02]  /*172e0*/  VIADD R8, R4, 0x202 ;  /* 0x0000020204087836 */ /* 0x000fe40000000000 */
[----:B------:R-:W-:-:S03]  /*172f0*/  IMAD.MOV.U32 R9, RZ, RZ, -0x7fffffe0 ;  /* 0x80000020ff097424 */ /* 0x000fc600078e00ff */
[----:B------:R-:W-:Y:S01]  /*17300*/  R2UR UR22, R8 ;  /* 0x00000000081672ca */ /* 0x000fe200000e0000 */
[----:B------:R-:W-:Y:S01]  /*17310*/  VIADD R8, R4, 0x380 ;  /* 0x0000038004087836 */ /* 0x000fe20000000000 */
[----:B------:R-:W-:Y:S01]  /*17320*/  R2UR UR23, R9 ;  /* 0x00000000091772ca */ /* 0x000fe200000e0000 */
[----:B------:R-:W-:Y:S01]  /*17330*/  IMAD.MOV.U32 R9, RZ, RZ, -0x7fffffe0 ;  /* 0x80000020ff097424 */ /* 0x000fe200078e00ff */
[----:B------:R-:W-:Y:S02]  /*17340*/  WARPGROUP.DEPBAR.LE gsb0, 0x0 ;  /* 0x00008000000079c5 */ /* 0x000fe40000010000 */
[----:B------:R-:W-:-:S06]  /*17350*/  WARPGROUP.ARRIVE ;  /* 0x00000000000079c5 */ /* 0x000fcc0000000000 */
[----:B------:R-:W-:Y:S01]  /*17360*/  QGMMA.64x32x32.F32.E4M3.E4M3 R24, gdesc[UR16], RZ, !UPT, gsb0 ;  /* 0x00600000101879f3 */ /* 0x000fe2000c0008ff */
[----:B------:R-:W-:Y:S01]  /*17370*/  UMOV UR16, UR4 ;  /* 0x0000000400107c82 */ /* 0x000fe20008000000 */
[----:B------:R-:W-:Y:S01]  /*17380*/  UMOV UR17, UR5 ;  /* 0x0000000500117c82 */ /* 0x000fe20008000000 */
[----:B------:R-:W-:Y:S02]  /*17390*/  WARPGROUP.DEPBAR.LE gsb0, 0x0 ;  /* 0x00008000000079c5 */ /* 0x000fe40000010000 */
[----:B------:R-:W-:-:S06]  /*173a0*/  WARPGROUP.ARRIVE ;  /* 0x00000000000079c5 */ /* 0x000fcc0000000000 */
[----:B------:R-:W-:Y:S01]  /*173b0*/  QGMMA.64x32x32.F32.E4M3.E4M3 R104, gdesc[UR4], R104, gsb0 ;  /* 0x00600000046879f3 */ /* 0x000fe20008000868 */
[----:B------:R-:W-:Y:S01]  /*173c0*/  R2UR UR6, R6 ;  /* 0x00000000060672ca */ /* 0x000fe200000e0000 */
[----:B------:R-:W-:Y:S01]  /*173d0*/  VIADD R6, R4, 0x182 ;  /* 0x0000018204067836 */ /* 0x000fe20000000000 */
[----:B------:R-:W-:Y:S02]  /*173e0*/  R2UR UR7, R7 ;  /* 0x00000000070772ca */ /* 0x000fe400000e0000 */
[----:B------:R-:W-:Y:S02]  /*173f0*/  MOV R7, 0x80000020 ;  /* 0x8000002000077802 */ /* 0x000fe40000000f00 */
[----:B------:R-:W-:Y:S02]  /*17400*/  R2UR UR18, R6 ;  /* 0x00000000061272ca */ /* 0x000fe400000e0000 */
[----:B------:R-:W-:Y:S01]  /*17410*/  R2UR UR19, R7 ;  /* 0x00000000071372ca */ /* 0x000fe200000e0000 */
[----:B------:R-:W-:Y:S01]  /*17420*/  IMAD.MOV.U32 R7, RZ, RZ, -0x7fffffe0 ;  /* 0x80000020ff077424 */ /* 0x000fe200078e00ff */
[----:B------:R-:W-:Y:S01]  /*17430*/  IADD3 R6, R4, 0x300, RZ ;  /* 0x0000030004067810 */ /* 0x000fe20007ffe0ff */
[----:B------:R-:W-:-:S02]  /*17440*/  WARPGROUP.DEPBAR.LE gsb0, 0x0 ;  /* 0x00008000000079c5 */ /* 0x000fc40000010000 */
[----:B------:R-:W-:-:S06]  /*17450*/  WARPGROUP.ARRIVE ;  /* 0x00000000000079c5 */ /* 0x000fcc0000000000 */
[----:B------:R-:W-:Y:S01]  /*17460*/  QGMMA.64x32x32.F32.E4M3.E4M3 R88, gdesc[UR4], R88, gsb0 ;  /* 0x00600000045879f3 */ /* 0x000fe20008000858 */
[----:B------:R-:W-:Y:S02]  /*17470*/  ULDC UR6, c[0x0][0x988] ;  /* 0x0002620000067ab9 */ /* 0x000fe40000000800 */
[----:B------:R-:W-:Y:S02]  /*17480*/  WARPGROUP.DEPBAR.LE gsb0, 0x0 ;  /* 0x00008000000079c5 */ /* 0x000fe40000010000 */
[----:B------:R-:W-:-:S06]  /*17490*/  WARPGROUP.ARRIVE ;  /* 0x00000000000079c5 */ /* 0x000fcc0000000000 */
[----:B------:R-:W-:Y:S01]  /*174a0*/  QGMMA.64x32x32.F32.E4M3.E4M3 R56, gdesc[UR12], R56, gsb0 ;  /* 0x006000000c3879f3 */ /* 0x000fe20008000838 */
[----:B------:R-:W-:Y:S01]  /*174b0*/  R2UR UR14, R10 ;  /* 0x000000000a0e72ca */ /* 0x000fe200000e0000 */
[----:B------:R-:W-:Y:S01]  /*174c0*/  UIADD3 UR12, UR44, 0x202, URZ ;  /* 0x000002022c0c7890 */ /* 0x000fe2000fffe03f */
[----:B------:R-:W-:Y:S01]  /*174d0*/  R2UR UR15, R11 ;  /* 0x000000000b0f72ca */ /* 0x000fe200000e0000 */
[----:B------:R-:W-:Y:S01]  /*174e0*/  UMOV UR13, 0x80000020 ;  /* 0x80000020000d7882 */ /* 0x000fe20000000000 */
[----:B------:R-:W-:Y:S01]  /*174f0*/  VIADD R10, R4, 0x500 ;  /* 0x00000500040a7836 */ /* 0x000fe20000000000 */
[----:B------:R-:W-:Y:S01]  /*17500*/  UMOV UR33, UR13 ;  /* 0x0000000d00217c82 */ /* 0x000fe20008000000 */
[----:B------:R-:W-:Y:S02]  /*17510*/  IMAD.MOV.U32 R11, RZ, RZ, -0x7fffffe0 ;  /* 0x80000020ff0b7424 */ /* 0x000fe400078e00ff */
[----:B------:R-:W-:Y:S01]  /*17520*/  UMOV UR32, UR12 ;  /* 0x0000000c00207c82 */ /* 0x000fe20008000000 */
[----:B------:R-:W-:-:S02]  /*17530*/  WARPGROUP.DEPBAR.LE gsb0, 0x0 ;  /* 0x00008000000079c5 */ /* 0x000fc40000010000 */
[----:B------:R-:W-:-:S06]  /*17540*/  WARPGROUP.ARRIVE ;  /* 0x00000000000079c5 */ /* 0x000fcc0000000000 */
[----:B------:R-:W-:Y:S01]  /*17550*/  QGMMA.64x32x32.F32.E4M3.E4M3 R40, gdesc[UR16], R40, gsb0 ;  /* 0x00600000102879f3 */ /* 0x000fe20008000828 */
        /* <DEDUP_REMOVED lines=12> */
[----:B------:R-:W-:Y:S01]  /*17620*/  QGMMA.64x32x32.F32.E4M3.E4M3 R24, gdesc[UR20], R24, gsb0 ;  /* 0x00600000141879f3 */ /* 0x000fe20008000818 */
[----:B------:R-:W-:Y:S01]  /*17630*/  UMOV UR20, UR8 ;  /* 0x0000000800147c82 */ /* 0x000fe20008000000 */
[----:B------:R-:W-:Y:S01]  /*17640*/  UMOV UR21, UR9 ;  /* 0x0000000900157c82 */ /* 0x000fe20008000000 */
[----:B------:R-:W-:Y:S02]  /*17650*/  WARPGROUP.DEPBAR.LE gsb0, 0x0 ;  /* 0x00008000000079c5 */ /* 0x000fe40000010000 */
[----:B------:R-:W-:-:S06]  /*17660*/  WARPGROUP.ARRIVE ;  /* 0x00000000000079c5 */ /* 0x000fcc0000000000 */
[----:B------:R-:W-:Y:S01]  /*17670*/  QGMMA.64x32x32.F32.E4M3.E4M3 R104, gdesc[UR8], R104, gsb0 ;  /* 0x00600000086879f3 */ /* 0x000fe20008000868 */
[----:B------:R-:W-:Y:S02]  /*17680*/  R2UR UR10, R6 ;  /* 0x00000000060a72ca */ /* 0x000fe400000e0000 */
[----:B------:R-:W-:Y:S01]  /*17690*/  R2UR UR11, R7 ;  /* 0x00000000070b72ca */ /* 0x000fe200000e0000 */
[----:B------:R-:W-:Y:S01]  /*176a0*/  IMAD.MOV.U32 R7, RZ, RZ, -0x7fffffe0 ;  /* 0x80000020ff077424 */ /* 0x000fe200078e00ff */
[----:B------:R-:W-:-:S04]  /*176b0*/  IADD3 R6, R4, 0x400, RZ ;  /* 0x0000040004067810 */ /* 0x000fc80007ffe0ff */
[----:B------:R-:W-:Y:S01]  /*176c0*/  R2UR UR22, R6 ;  /* 0x00000000061672ca */ /* 0x000fe200000e0000 */
[----:B------:R-:W-:Y:S01]  /*176d0*/  VIADD R6, R4, 0x302 ;  /* 0x0000030204067836 */ /* 0x000fe20000000000 */
[----:B------:R-:W-:Y:S02]  /*176e0*/  R2UR UR23, R7 ;  /* 0x00000000071772ca */ /* 0x000fe400000e0000 */
[----:B------:R-:W-:Y:S01]  /*176f0*/  MOV R7, 0x80000020 ;  /* 0x8000002000077802 */ /* 0x000fe20000000f00 */
[----:B------:R-:W-:Y:S02]  /*17700*/  WARPGROUP.DEPBAR.LE gsb0, 0x0 ;  /* 0x00008000000079c5 */ /* 0x000fe40000010000 */
[----:B------:R-:W-:-:S06]  /*17710*/  WARPGROUP.ARRIVE ;  /* 0x00000000000079c5 */ /* 0x000fcc0000000000 */
[----:B------:R-:W-:Y:S03]  /*17720*/  QGMMA.64x32x32.F32.E4M3.E4M3 R88, gdesc[UR8], R88, gsb0 ;  /* 0x00600000085879f3 */ /* 0x000fe60008000858 */
        /* <DEDUP_REMOVED lines=9> */
[----:B------:R-:W-:Y:S01]  /*177c0*/  IMAD.MOV.U32 R11, RZ, RZ, -0x7fffffe0 ;  /* 0x80000020ff0b7424 */ /* 0x000fe200078e00ff */
[----:B------:R-:W-:Y:S02]  /*177d0*/  WARPGROUP.DEPBAR.LE gsb0, 0x0 ;  /* 0x00008000000079c5 */ /* 0x000fe40000010000 */
[----:B------:R-:W-:-:S06]  /*177e0*/  WARPGROUP.ARRIVE ;  /* 0x00000000000079c5 */ /* 0x000fcc0000000000 */
[----:B------:R-:W-:Y:S01]  /*177f0*/  QGMMA.64x32x32.F32.E4M3.E4M3 R40, gdesc[UR20], R40, gsb0 ;  /* 0x00600000142879f3 */ /* 0x000fe20008000828 */
[----:B------:R-:W-:Y:S01]  /*17800*/  R2UR UR22, R8 ;  /* 0x00000000081672ca */ /* 0x000fe200000e0000 */
[----:B------:R-:W-:Y:S01]  /*17810*/  UMOV UR20, UR12 ;  /* 0x0000000c00147c82 */ /* 0x000fe20008000000 */
[----:B------:R-:W-:Y:S01]  /*17820*/  R2UR UR23, R9 ;  /* 0x00000000091772ca */ /* 0x000fe200000e0000 */
[----:B------:R-:W-:Y:S01]  /*17830*/  UMOV UR21, UR13 ;  /* 0x0000000d00157c82 */ /* 0x000fe20008000000 */
[----:B------:R-:W-:Y:S02]  /*17840*/  IADD3 R8, R4, 0x482, RZ ;  /* 0x0000048204087810 */ /* 0x000fe40007ffe0ff */
[----:B------:R-:W-:Y:S02]  /*17850*/  MOV R9, 0x80000020 ;  /* 0x8000002000097802 */ /* 0x000fe40000000f00 */
[----:B------:R-:W-:Y:S02]  /*17860*/  R2UR UR34, R8 ;  /* 0x00000000082272ca */ /* 0x000fe400000e0000 */
[----:B------:R-:W-:-:S02]  /*17870*/  R2UR UR35, R9 ;  /* 0x00000000092372ca */ /* 0x000fc400000e0000 */
[----:B------:R-:W-:Y:S02]  /*17880*/  IADD3 R8, R4, 0x600, RZ ;  /* 0x0000060004087810 */ /* 0x000fe40007ffe0ff */
[----:B------:R-:W-:Y:S01]  /*17890*/  MOV R9, 0x80000020 ;  /* 0x8000002000097802 */ /* 0x000fe20000000f00 */
        /* <DEDUP_REMOVED lines=8> */
[----:B------:R-:W-:Y:S01]  /*17920*/  R2UR UR14, R6 ;  /* 0x00000000060e72ca */ /* 0x000fe200000e0000 */
[----:B------:R-:W-:Y:S01]  /*17930*/  VIADD R6, R4, 0x402 ;  /* 0x0000040204067836 */ /* 0x000fe20000000000 */
[----:B------:R-:W-:Y:S01]  /*17940*/  R2UR UR15, R7 ;  /* 0x00000000070f72ca */ /* 0x000fe200000e0000 */
[----:B------:R-:W-:-:S03]  /*17950*/  IMAD.MOV.U32 R7, RZ, RZ, -0x7fffffe0 ;  /* 0x80000020ff077424 */ /* 0x000fc600078e00ff */
[----:B------:R-:W-:Y:S01]  /*17960*/  R2UR UR30, R6 ;  /* 0x00000000061e72ca */ /* 0x000fe200000e0000 */
[----:B------:R-:W-:Y:S01]  /*17970*/  VIADD R6, R4, 0x580 ;  /* 0x0000058004067836 */ /* 0x000fe20000000000 */
[----:B------:R-:W-:Y:S01]  /*17980*/  R2UR UR31, R7 ;  /* 0x00000000071f72ca */ /* 0x000fe200000e0000 */
[----:B------:R-:W-:Y:S01]  /*17990*/  IMAD.MOV.U32 R7, RZ, RZ, -0x7fffffe0 ;  /* 0x80000020ff077424 */ /* 0x000fe200078e00ff */
[----:B------:R-:W-:Y:S02]  /*179a0*/  WARPGROUP.DEPBAR.LE gsb0, 0x0 ;  /* 0x00008000000079c5 */ /* 0x000fe40000010000 */
[----:B------:R-:W-:-:S06]  /*179b0*/  WARPGROUP.ARRIVE ;  /* 0x00000000000079c5 */ /* 0x000fcc0000000000 */
[----:B------:R-:W-:Y:S03]  /*179c0*/  QGMMA.64x32x32.F32.E4M3.E4M3 R88, gdesc[UR12], R88, gsb0 ;  /* 0x006000000c5879f3 */ /* 0x000fe60008000858 */
[----:B------:R-:W-:Y:S02]  /*179d0*/  WARPGROUP.DEPBAR.LE gsb0, 0x0 ;  /* 0x00008000000079c5 */ /* 0x000fe40000010000 */
[----:B------:R-:W-:-:S06]  /*179e0*/  WARPGROUP.ARRIVE ;  /* 0x00000000000079c5 */ /* 0x000fcc0000000000 */
[----:B------:R-:W-:Y:S01]  /*179f0*/  QGMMA.64x32x32.F32.E4M3.E4M3 R56, gdesc[UR20], R56, gsb0 ;  /* 0x00600000143879f3 */ /* 0x000fe20008000838 */
[----:B------:R-:W-:Y:S01]  /*17a00*/  UIADD3 UR20, UR44, 0x402, URZ ;  /* 0x000004022c147890 */ /* 0x000fe2000fffe03f */
[----:B------:R-:W-:Y:S01]  /*17a10*/  R2UR UR22, R10 ;  /* 0x000000000a1672ca */ /* 0x000fe200000e0000 */
[----:B------:R-:W-:Y:S01]  /*17a20*/  UMOV UR21, 0x80000020 ;  /* 0x8000002000157882 */ /* 0x000fe20000000000 */
[----:B------:R-:W-:Y:S01]  /*17a30*/  UMOV UR44, UR16 ;  /* 0x00000010002c7c82 */ /* 0x000fe20008000000 */
[----:B------:R-:W-:Y:S01]  /*17a40*/  R2UR UR23, R11 ;  /* 0x000000000b1772ca */ /* 0x000fe200000e0000 */
[----:B------:R-:W-:Y:S02]  /*17a50*/  WARPGROUP.DEPBAR.LE gsb0, 0x0 ;  /* 0x00008000000079c5 */ /* 0x000fe40000010000 */
        /* <DEDUP_REMOVED lines=8> */
[----:B------:R-:W-:Y:S02]  /*17ae0*/  R2UR UR46, R8 ;  /* 0x00000000082e72ca */ /* 0x000fe400000e0000 */
[----:B------:R-:W-:Y:S01]  /*17af0*/  R2UR UR47, R9 ;  /* 0x00000000092f72ca */ /* 0x000fe200000e0000 */
[----:B------:R-:W-:Y:S01]  /*17b00*/  IMAD.MOV.U32 R9, RZ, RZ, -0x7fffffe0 ;  /* 0x80000020ff097424 */ /* 0x000fe200078e00ff */
[----:B------:R-:W-:Y:S01]  /*17b10*/  IADD3 R8, R4, 0x582, RZ ;  /* 0x0000058204087810 */ /* 0x000fe20007ffe0ff */
        /* <DEDUP_REMOVED lines=14> */
[----:B------:R-:W-:-:S02]  /*17c00*/  WARPGROUP.DEPBAR.LE gsb0, 0x0 ;  /* 0x00008000000079c5 */ /* 0x000fc40000010000 */
[----:B------:R-:W-:-:S06]  /*17c10*/  WARPGROUP.ARRIVE ;  /* 0x00000000000079c5 */ /* 0x000fcc0000000000 */
[----:B------:R-:W-:Y:S03]  /*17c20*/  QGMMA.64x32x32.F32.E4M3.E4M3 R88, gdesc[UR16], R88, gsb0 ;  /* 0x00600000105879f3 */ /* 0x000fe60008000858 */
        /* <DEDUP_REMOVED lines=12> */
[----:B------:R-:W-:Y:S02]  /*17cf0*/  R2UR UR22, R8 ;  /* 0x00000000081672ca */ /* 0x000fe400000e0000 */
[----:B------:R-:W-:Y:S01]  /*17d00*/  R2UR UR23, R9 ;  /* 0x00000000091772ca */ /* 0x000fe200000e0000 */
[----:B------:R-:W-:Y:S02]  /*17d10*/  WARPGROUP.DEPBAR.LE gsb0, 0x0 ;  /* 0x00008000000079c5 */ /* 0x000fe40000010000 */
[----:B------:R-:W-:Y:S01]  /*17d20*/  WARPGROUP.ARRIVE ;  /* 0x00000000000079c5 */ /* 0x000fe20000000000 */
[C---:B------:R-:W-:Y:S01]  /*17d30*/  FMUL.FTZ R6, R2.reuse, R104 ;  /* 0x0000006802067220 */ /* 0x040fe20000410000 */
[C---:B------:R-:W-:Y:S01]  /*17d40*/  FMUL.FTZ R7, R2.reuse, R105 ;  /* 0x0000006902077220 */ /* 0x040fe20000410000 */
[C---:B------:R-:W-:Y:S01]  /*17d50*/  FMUL.FTZ R15, R2.reuse, R110 ;  /* 0x0000006e020f7220 */ /* 0x040fe20000410000 */
[C---:B------:R-:W-:Y:S01]  /*17d60*/  FMUL.FTZ R8, R2.reuse, R108 ;  /* 0x0000006c02087220 */ /* 0x040fe20000410000 */
[----:B------:R-:W-:-:S05]  /*17d70*/  FMUL.FTZ R10, R2, R106 ;  /* 0x0000006a020a7220 */ /* 0x000fca0000410000 */
[----:B------:R-:W-:Y:S01]  /*17d80*/  QGMMA.64x32x32.F32.E4M3.E4M3 R88, gdesc[UR20], R88, gsb0 ;  /* 0x00600000145879f3 */ /* 0x000fe20008000858 */
[----:B------:R-:W-:Y:S01]  /*17d90*/  R2UR UR22, R78 ;  /* 0x000000004e1672ca */ /* 0x000fe200000e0000 */
[----:B------:R-:W1:Y:S01]  /*17da0*/  MUFU.TANH R6, R6 ;  /* 0x0000000600067308 */ /* 0x000e620000002400 */
[----:B------:R-:W-:Y:S01]  /*17db0*/  R2UR UR23, R79 ;  /* 0x000000004f1772ca */ /* 0x000fe200000e0000 */
        /* <DEDUP_REMOVED lines=11> */
[----:B------:R-:W-:-:S03]  /*17e70*/  FMUL.FTZ R77, R2, R119 ;  /* 0x00000077024d7220 */ /* 0x000fc60000410000 */
[----:B------:R-:W3:Y:S08]  /*17e80*/  MUFU.TANH R15, R15 ;  /* 0x0000000f000f7308 */ /* 0x000ef00000002400 */
[----:B------:R-:W4:Y:S08]  /*17e90*/  MUFU.TANH R8, R8 ;  /* 0x0000000800087308 */ /* 0x000f300000002400 */
[----:B------:R-:W5:Y:S08]  /*17ea0*/  MUFU.TANH R10, R10 ;  /* 0x0000000a000a7308 */ /* 0x000f700000002400 */
[----:B------:R-:W0:Y:S08]  /*17eb0*/  MUFU.TANH R9, R9 ;  /* 0x0000000900097308 */ /* 0x000e300000002400 */
[----:B------:R-:W0:Y:S08]  /*17ec0*/  MUFU.TANH R11, R11 ;  /* 0x0000000b000b7308 */ /* 0x000e300000002400 */
[----:B------:R-:W0:Y:S01]  /*17ed0*/  MUFU.TANH R12, R12 ;  /* 0x0000000c000c7308 */ /* 0x000e220000002400 */
[----:B------:R-:W-:-:S02]  /*17ee0*/  WARPGROUP.DEPBAR.LE gsb0, 0x0 ;  /* 0x00008000000079c5 */ /* 0x000fc40000010000 */
[----:B------:R-:W-:Y:S01]  /*17ef0*/  WARPGROUP.ARRIVE ;  /* 0x00000000000079c5 */ /* 0x000fe20000000000 */
[C---:B------:R-:W-:Y:S01]  /*17f00*/  FMUL.FTZ R85, R2.reuse, R94 ;  /* 0x0000005e02557220 */ /* 0x040fe20000410000 */
[----:B------:R-:W-:Y:S01]  /*17f10*/  FMUL.FTZ R84, R2, R95 ;  /* 0x0000005f02547220 */ /* 0x000fe20000410000 */
[----:B------:R-:W-:Y:S02]  /*17f20*/  VIADD R94, R4, 0x682 ;  /* 0x00000682045e7836 */ /* 0x000fe40000000000 */
[C---:B------:R-:W-:Y:S01]  /*17f30*/  FMUL.FTZ R74, R2.reuse, R88 ;  /* 0x00000058024a7220 */ /* 0x040fe20000410000 */
[----:B------:R-:W-:Y:S01]  /*17f40*/  IMAD.MOV.U32 R95, RZ, RZ, -0x7fffffe0 ;  /* 0x80000020ff5f7424 */ /* 0x000fe200078e00ff */
[----:B------:R-:W-:Y:S01]  /*17f50*/  QGMMA.64x32x32.F32.E4M3.E4M3 R56, gdesc[UR20], R56, gsb0 ;  /* 0x00600000143879f3 */ /* 0x000fe20008000838 */
[----:B------:R-:W-:Y:S01]  /*17f60*/  FMUL.FTZ R88, R2, R101 ;  /* 0x0000006502587220 */ /* 0x000fe20000410000 */
[----:B------:R-:W-:Y:S01]  /*17f70*/  R2UR UR22, R94 ;  /* 0x000000005e1672ca */ /* 0x000fe200000e0000 */
[C---:B------:R-:W-:Y:S01]  /*17f80*/  FMUL.FTZ R82, R2.reuse, R97 ;  /* 0x0000006102527220 */ /* 0x040fe20000410000 */
[----:B------:R-:W-:Y:S01]  /*17f90*/  R2UR UR23, R95 ;  /* 0x000000005f1772ca */ /* 0x000fe200000e0000 */
[----:B------:R-:W-:Y:S01]  /*17fa0*/  FMUL.FTZ R75, R2, R89 ;  /* 0x00000059024b7220 */ /* 0x000fe20000410000 */
[----:B------:R-:W-:Y:S01]  /*17fb0*/  IADD3 R4, R4, 0x702, RZ ;  /* 0x0000070204047810 */ /* 0x000fe20007ffe0ff */
        /* <DEDUP_REMOVED lines=23> */
[----:B------:R-:W-:Y:S01]  /*18130*/  FMUL.FTZ R62, R2, R64 ;  /* 0x00000040023e7220 */ /* 0x000fe20000410000 */
[----:B------:R-:W-:Y:S01]  /*18140*/  QGMMA.64x32x32.F32.E4M3.E4M3 R40, gdesc[UR20], R40, gsb0 ;  /* 0x00600000142879f3 */ /* 0x000fe20008000828 */
[----:B------:R-:W-:Y:S01]  /*18150*/  R2UR UR22, R4 ;  /* 0x00000000041672ca */ /* 0x000fe200000e0000 */
[C---:B------:R-:W-:Y:S01]  /*18160*/  FMUL.FTZ R95, R2.reuse, R58 ;  /* 0x0000003a025f7220 */ /* 0x040fe20000410000 */
[----:B------:R-:W-:Y:S01]  /*18170*/  R2UR UR23, R5 ;  /* 0x00000000051772ca */ /* 0x000fe200000e0000 */
        /* <DEDUP_REMOVED lines=10> */
[----:B------:R-:W-:-:S02]  /*18220*/  FMUL.FTZ R69, R2, R71 ;  /* 0x0000004702457220 */ /* 0x000fc40000410000 */
[----:B------:R-:W0:Y:S08]  /*18230*/  MUFU.TANH R74, R74 ;  /* 0x0000004a004a7308 */ /* 0x000e300000002400 */
[----:B------:R-:W0:Y:S08]  /*18240*/  MUFU.TANH R75, R75 ;  /* 0x0000004b004b7308 */ /* 0x000e300000002400 */
[----:B------:R-:W0:Y:S08]  /*18250*/  MUFU.TANH R77, R77 ;  /* 0x0000004d004d7308 */ /* 0x000e300000002400 */
[----:B------:R-:W0:Y:S08]  /*18260*/  MUFU.TANH R78, R78 ;  /* 0x0000004e004e7308 */ /* 0x000e300000002400 */
[----:B------:R-:W0:Y:S08]  /*18270*/  MUFU.TANH R81, R81 ;  /* 0x0000005100517308 */ /* 0x000e300000002400 */
[----:B------:R-:W0:Y:S01]  /*18280*/  MUFU.TANH R84, R84 ;  /* 0x0000005400547308 */ /* 0x000e220000002400 */
[----:B------:R-:W-:-:S02]  /*18290*/  WARPGROUP.DEPBAR.LE gsb0, 0x0 ;  /* 0x00008000000079c5 */ /* 0x000fc40000010000 */
[C---:B------:R-:W-:Y:S01]  /*182a0*/  FMUL.FTZ R67, R2.reuse, R40 ;  /* 0x0000002802437220 */ /* 0x040fe20000410000 */
[----:B------:R-:W-:Y:S02]  /*182b0*/  IMAD.IADD R40, R223, 0x1, R147 ;  /* 0x00000001df287824 */ /* 0x000fe400078e0293 */
[C---:B------:R-:W-:Y:S01]  /*182c0*/  FMUL.FTZ R63, R2.reuse, R41 ;  /* 0x00000029023f7220 */ /* 0x040fe20000410000 */
[----:B------:R-:W-:Y:S01]  /*182d0*/  WARPGROUP.ARRIVE ;  /* 0x00000000000079c5 */ /* 0x000fe20000000000 */
[----:B------:R-:W0:Y:S01]  /*182e0*/  MUFU.TANH R79, R79 ;  /* 0x0000004f004f7308 */ /* 0x000e220000002400 */
[----:B------:R-:W-:Y:S02]  /*182f0*/  IMAD R41, R161, -0xa0, R40 ;  /* 0xffffff60a1297824 */ /* 0x000fe400078e0228 */
[C---:B------:R-:W-:Y:S01]  /*18300*/  FMUL.FTZ R40, R2.reuse, R47 ;  /* 0x0000002f02287220 */ /* 0x040fe20000410000 */
[C---:B------:R-:W-:Y:S01]  /*18310*/  FMUL.FTZ R105, R2.reuse, R42 ;  /* 0x0000002a02697220 */ /* 0x040fe20000410000 */
[C---:B------:R-:W-:Y:S01]  /*18320*/  FMUL.FTZ R42, R2.reuse, R49 ;  /* 0x00000031022a7220 */ /* 0x040fe20000410000 */
[----:B------:R-:W-:Y:S01]  /*18330*/  QGMMA.64x32x32.F32.E4M3.E4M3 R24, gdesc[UR20], R24, gsb0 ;  /* 0x00600000141879f3 */ /* 0x000fe20008000818 */
[C---:B------:R-:W-:Y:S01]  /*18340*/  ISETP.GT.AND P2, PT, R41.reuse, RZ, PT ;  /* 0x000000ff2900720c */ /* 0x040fe20003f44270 */
[C---:B------:R-:W-:Y:S01]  /*18350*/  FMUL.FTZ R46, R2.reuse, R46 ;  /* 0x0000002e022e7220 */ /* 0x040fe20000410000 */
[C---:B------:R-:W-:Y:S01]  /*18360*/  ISETP.GT.AND P3, PT, R41.reuse, 0x1, PT ;  /* 0x000000012900780c */ /* 0x040fe20003f64270 */
[----:B------:R-:W0:Y:S01]  /*18370*/  MUFU.TANH R82, R82 ;  /* 0x0000005200527308 */ /* 0x000e220000002400 */
[----:B------:R-:W-:Y:S01]  /*18380*/  ISETP.GT.AND P4, PT, R41, 0x8, PT ;  /* 0x000000082900780c */ /* 0x000fe20003f84270 */
[----:B------:R-:W-:Y:S01]  /*18390*/  FMUL.FTZ R50, R2, R50 ;  /* 0x0000003202327220 */ /* 0x000fe20000410000 */
[----:B-1----:R-:W-:Y:S01]  /*183a0*/  FSEL R64, R6, -INF , P2 ;  /* 0xff80000006407808 */ /* 0x002fe20001000000 */
[C---:B------:R-:W-:Y:S01]  /*183b0*/  FMUL.FTZ R48, R2.reuse, R48 ;  /* 0x0000003002307220 */ /* 0x040fe20000410000 */
[----:B--2---:R-:W-:Y:S01]  /*183c0*/  FSEL R7, R7, -INF , P3 ;  /* 0xff80000007077808 */ /* 0x004fe20001800000 */
[C---:B------:R-:W-:Y:S01]  /*183d0*/  FMUL.FTZ R71, R2.reuse, R43 ;  /* 0x0000002b02477220 */ /* 0x040fe20000410000 */
[----:B---3--:R-:W-:Y:S01]  /*183e0*/  FSEL R6, R15, -INF , P4 ;  /* 0xff8000000f067808 */ /* 0x008fe20002000000 */
[----:B------:R-:W-:Y:S01]  /*183f0*/  MUFU.TANH R89, R89 ;  /* 0x0000005900597308 */ /* 0x000fe20000002400 */
[C---:B------:R-:W-:Y:S01]  /*18400*/  ISETP.GT.AND P5, PT, R41.reuse, 0x9, PT ;  /* 0x000000092900780c */ /* 0x040fe20003fa4270 */
[----:B------:R-:W-:Y:S01]  /*18410*/  FMUL.FTZ R43, R2, R44 ;  /* 0x0000002c022b7220 */ /* 0x000fe20000410000 */
[----:B----4-:R-:W-:Y:S01]  /*18420*/  FSEL R68, R8, -INF , P4 ;  /* 0xff80000008447808 */ /* 0x010fe20002000000 */
[----:B------:R-:W-:Y:S01]  /*18430*/  FMUL.FTZ R52, R2, R52 ;  /* 0x0000003402347220 */ /* 0x000fe20000410000 */
[----:B------:R-:W-:Y:S01]  /*18440*/  FMNMX.FTZ R15, R64, R7, !PT ;  /* 0x00000007400f7209 */ /* 0x000fe20007810000 */
[----:B------:R-:W-:Y:S01]  /*18450*/  FMUL.FTZ R107, R2, R54 ;  /* 0x00000036026b7220 */ /* 0x000fe20000410000 */
[----:B-----5:R-:W-:Y:S01]  /*18460*/  FSEL R4, R10, -INF , P2 ;  /* 0xff8000000a047808 */ /* 0x020fe20001000000 */
[----:B------:R-:W-:Y:S01]  /*18470*/  MUFU.TANH R90, R90 ;  /* 0x0000005a005a7308 */ /* 0x000fe20000002400 */
[----:B------:R-:W-:Y:S01]  /*18480*/  ISETP.GT.AND P2, PT, R41, 0x10, PT ;  /* 0x000000102900780c */ /* 0x000fe20003f44270 */
[C---:B------:R-:W-:Y:S01]  /*18490*/  FMUL.FTZ R51, R2.reuse, R51 ;  /* 0x0000003302337220 */ /* 0x040fe20000410000 */
[----:B0-----:R-:W-:Y:S01]  /*184a0*/  FSEL R70, R9, -INF , P5 ;  /* 0xff80000009467808 */ /* 0x001fe20002800000 */
[----:B------:R-:W-:Y:S01]  /*184b0*/  FMUL.FTZ R45, R2, R45 ;  /* 0x0000002d022d7220 */ /* 0x000fe20000410000 */
[----:B------:R-:W-:Y:S01]  /*184c0*/  FMNMX.FTZ R15, R68, R15, !PT ;  /* 0x0000000f440f7209 */ /* 0x000fe20007810000 */
[C---:B------:R-:W-:Y:S01]  /*184d0*/  FMUL.FTZ R53, R2.reuse, R53 ;  /* 0x0000003502357220 */ /* 0x040fe20000410000 */
[----:B------:R-:W-:Y:S01]  /*184e0*/  FSEL R5, R11, -INF , P3 ;  /* 0xff8000000b057808 */ /* 0x000fe20001800000 */
[----:B------:R0:W-:Y:S01]  /*184f0*/  MUFU.TANH R49, R40 ;  /* 0x0000002800317308 */ /* 0x0001e20000002400 */
[----:B------:R-:W-:Y:S01]  /*18500*/  ISETP.GT.AND P3, PT, R41, 0x11, PT ;  /* 0x000000112900780c */ /* 0x000fe20003f64270 */
[----:B------:R-:W-:Y:S01]  /*18510*/  FMUL.FTZ R55, R2, R55 ;  /* 0x0000003702377220 */ /* 0x000fe20000410000 */
[----:B------:R-:W-:-:S02]  /*18520*/  FSEL R92, R12, -INF , P2 ;  /* 0xff8000000c5c7808 */ /* 0x000fc40001000000 */
[----:B------:R-:W-:Y:S02]  /*18530*/  FMNMX.FTZ R15, R70, R15, !PT ;  /* 0x0000000f460f7209 */ /* 0x000fe40007810000 */
[----:B------:R-:W-:Y:S01]  /*18540*/  ISETP.GT.AND P4, PT, R41, 0x18, PT ;  /* 0x000000182900780c */ /* 0x000fe20003f84270 */
[----:B------:R-:W-:Y:S01]  /*18550*/  MUFU.TANH R83, R83 ;  /* 0x0000005300537308 */ /* 0x000fe20000002400 */
[----:B------:R-:W-:Y:S02]  /*18560*/  FSEL R96, R13, -INF , P3 ;  /* 0xff8000000d607808 */ /* 0x000fe40001800000 */
[----:B------:R-:W-:Y:S02]  /*18570*/  FMNMX.FTZ R15, R92, R15, !PT ;  /* 0x0000000f5c0f7209 */ /* 0x000fe40007810000 */
[----:B------:R-:W-:Y:S02]  /*18580*/  FSEL R8, R14, -INF , P5 ;  /* 0xff8000000e087808 */ /* 0x000fe40002800000 */
[----:B------:R-:W-:Y:S01]  /*18590*/  FSEL R14, R76, -INF , P4 ;  /* 0xff8000004c0e7808 */ /* 0x000fe20002000000 */
[----:B------:R-:W1:Y:S01]  /*185a0*/  MUFU.TANH R85, R85 ;  /* 0x0000005500557308 */ /* 0x000e620000002400 */
[----:B------:R-:W-:-:S02]  /*185b0*/  ISETP.GT.AND P5, PT, R41, 0x19, PT ;  /* 0x000000192900780c */ /* 0x000fc40003fa4270 */
[----:B------:R-:W-:Y:S02]  /*185c0*/  FSEL R76, R20, -INF , P4 ;  /* 0xff800000144c7808 */ /* 0x000fe40002000000 */
[----:B------:R-:W-:Y:S02]  /*185d0*/  FMNMX.FTZ R15, R96, R15, !PT ;  /* 0x0000000f600f7209 */ /* 0x000fe40007810000 */
[----:B------:R-:W-:Y:S01]  /*185e0*/  FSEL R10, R73, -INF , P2 ;  /* 0xff800000490a7808 */ /* 0x000fe20001000000 */
[----:B------:R-:W2:Y:S01]  /*185f0*/  MUFU.TANH R57, R57 ;  /* 0x0000003900397308 */ /* 0x000ea20000002400 */
[----:B------:R-:W-:Y:S02]  /*18600*/  ISETP.GT.AND P2, PT, R41, 0x20, PT ;  /* 0x000000202900780c */ /* 0x000fe40003f44270 */
[----:B------:R-:W-:Y:S02]  /*18610*/  FSEL R98, R21, -INF , P5 ;  /* 0xff80000015627808 */ /* 0x000fe40002800000 */
[----:B------:R-:W-:-:S02]  /*18620*/  FMNMX.FTZ R15, R76, R15, !PT ;  /* 0x0000000f4c0f7209 */ /* 0x000fc40007810000 */
[----:B------:R-:W-:Y:S01]  /*18630*/  FSEL R12, R72, -INF , P3 ;  /* 0xff800000480c7808 */ /* 0x000fe20001800000 */
[----:B------:R-:W3:Y:S01]  /*18640*/  MUFU.TANH R86, R86 ;  /* 0x0000005600567308 */ /* 0x000ee20000002400 */
[----:B0-----:R-:W-:Y:S01]  /*18650*/  FSEL R40, R80, -INF , P2 ;  /* 0xff80000050287808 */ /* 0x001fe20001000000 */
[----:B------:R-:W-:Y:S02]  /*18660*/  WARPGROUP.DEPBAR.LE gsb0, 0x0 ;  /* 0x00008000000079c5 */ /* 0x000fe40000010000 */
[C---:B------:R-:W-:Y:S01]  /*18670*/  ISETP.GT.AND P3, PT, R41.reuse, 0x21, PT ;  /* 0x000000212900780c */ /* 0x040fe20003f64270 */
[----:B------:R-:W-:Y:S01]  /*18680*/  FMUL.FTZ R25, R2, R25 ;  /* 0x0000001902197220 */ /* 0x000fe20000410000 */
[----:B------:R-:W-:Y:S01]  /*18690*/  FSEL R80, R74, -INF , P2 ;  /* 0xff8000004a507808 */ /* 0x000fe20001000000 */
[----:B------:R-:W-:Y:S01]  /*186a0*/  FMUL.FTZ R27, R2, R27 ;  /* 0x0000001b021b7220 */ /* 0x000fe20000410000 */
[----:B------:R-:W-:Y:S01]  /*186b0*/  FMNMX.FTZ R15, R98, R15, !PT ;  /* 0x0000000f620f7209 */ /* 0x000fe20007810000 */
[----:B------:R0:W-:Y:S01]  /*186c0*/  MUFU.TANH R9, R42 ;  /* 0x0000002a00097308 */ /* 0x0001e20000002400 */
[----:B------:R-:W-:Y:S01]  /*186d0*/  ISETP.GT.AND P4, PT, R41, 0x28, PT ;  /* 0x000000282900780c */ /* 0x000fe20003f84270 */
[C---:B------:R-:W-:Y:S01]  /*186e0*/  FMUL.FTZ R29, R2.reuse, R29 ;  /* 0x0000001d021d7220 */ /* 0x040fe20000410000 */
[----:B------:R-:W-:Y:S01]  /*186f0*/  FSEL R100, R75, -INF , P3 ;  /* 0xff8000004b647808 */ /* 0x000fe20001800000 */
[----:B------:R-:W-:Y:S01]  /*18700*/  FMUL.FTZ R33, R2, R33 ;  /* 0x0000002102217220 */ /* 0x000fe20000410000 */
[----:B------:R-:W-:Y:S01]  /*18710*/  FMNMX.FTZ R21, R80, R15, !PT ;  /* 0x0000000f50157209 */ /* 0x000fe20007810000 */
[C---:B------:R-:W-:Y:S01]  /*18720*/  FMUL.FTZ R15, R2.reuse, R24 ;  /* 0x00000018020f7220 */ /* 0x040fe20000410000 */
[----:B------:R-:W-:Y:S01]  /*18730*/  FSEL R20, R77, -INF , P5 ;  /* 0xff8000004d147808 */ /* 0x000fe20002800000 */
[----:B------:R4:W-:Y:S01]  /*18740*/  MUFU.TANH R47, R46 ;  /* 0x0000002e002f7308 */ /* 0x0009e20000002400 */
[----:B------:R-:W-:Y:S01]  /*18750*/  ISETP.GT.AND P5, PT, R41, 0x29, PT ;  /* 0x000000292900780c */ /* 0x000fe20003fa4270 */
[----:B------:R-:W-:Y:S01]  /*18760*/  FMUL.FTZ R31, R2, R31 ;  /* 0x0000001f021f7220 */ /* 0x000fe20000410000 */
[----:B------:R-:W-:Y:S01]  /*18770*/  FSEL R102, R78, -INF , P4 ;  /* 0xff8000004e667808 */ /* 0x000fe20002000000 */
[----:B------:R-:W-:Y:S01]  /*18780*/  FMUL.FTZ R37, R2, R37 ;  /* 0x0000002502257220 */ /* 0x000fe20000410000 */
[----:B------:R-:W-:Y:S01]  /*18790*/  FMNMX.FTZ R21, R100, R21, !PT ;  /* 0x0000001564157209 */ /* 0x000fe20007810000 */
[C---:B------:R-:W-:Y:S01]  /*187a0*/  FMUL.FTZ R35, R2.reuse, R35 ;  /* 0x0000002302237220 */ /* 0x040fe20000410000 */
[----:B0-----:R-:W-:Y:S01]  /*187b0*/  FSEL R42, R81, -INF , P3 ;  /* 0xff800000512a7808 */ /* 0x001fe20001800000 */
[----:B------:R-:W0:Y:S01]  /*187c0*/  MUFU.TANH R88, R88 ;  /* 0x0000005800587308 */ /* 0x000e220000002400 */
[C---:B------:R-:W-:Y:S01]  /*187d0*/  ISETP.GT.AND P3, PT, R41.reuse, 0x31, PT ;  /* 0x000000312900780c */ /* 0x040fe20003f64270 */
[----:B------:R-:W-:Y:S01]  /*187e0*/  FMUL.FTZ R39, R2, R39 ;  /* 0x0000002702277220 */ /* 0x000fe20000410000 */
[----:B------:R-:W-:-:S02]  /*187f0*/  ISETP.GT.AND P2, PT, R41, 0x30, PT ;  /* 0x000000302900780c */ /* 0x000fc40003f44270 */
[----:B----4-:R-:W-:Y:S02]  /*18800*/  FSEL R46, R84, -INF , P5 ;  /* 0xff800000542e7808 */ /* 0x010fe40002800000 */
[----:B------:R-:W-:Y:S01]  /*18810*/  FSEL R84, R79, -INF , P5 ;  /* 0xff8000004f547808 */ /* 0x000fe20002800000 */
[----:B------:R4:W-:Y:S01]  /*18820*/  MUFU.TANH R13, R50 ;  /* 0x00000032000d7308 */ /* 0x0009e20000002400 */
[----:B------:R-:W-:Y:S02]  /*18830*/  FMNMX.FTZ R21, R102, R21, !PT ;  /* 0x0000001566157209 */ /* 0x000fe40007810000 */
[----:B------:R-:W-:Y:S02]  /*18840*/  FSEL R104, R82, -INF , P3 ;  /* 0xff80000052687808 */ /* 0x000fe40001800000 */
[----:B------:R-:W-:Y:S02]  /*18850*/  FMNMX.FTZ R21, R84, R21, !PT ;  /* 0x0000001554157209 */ /* 0x000fe40007810000 */
[----:B-1----:R-:W-:Y:S01]  /*18860*/  FSEL R44, R85, -INF , P4 ;  /* 0xff800000552c7808 */ /* 0x002fe20002000000 */
[----:B------:R1:W-:Y:S01]  /*18870*/  MUFU.TANH R11, R48 ;  /* 0x00000030000b7308 */ /* 0x0003e20000002400 */
[----:B----4-:R-:W-:-:S02]  /*18880*/  FSEL R50, R89, -INF , P3 ;  /* 0xff80000059327808 */ /* 0x010fc40001800000 */
[C---:B------:R-:W-:Y:S02]  /*18890*/  ISETP.GT.AND P3, PT, R41.reuse, 0x41, PT ;  /* 0x000000412900780c */ /* 0x040fe40003f64270 */
[----:B------:R-:W-:Y:S02]  /*188a0*/  ISETP.GT.AND P4, PT, R41, 0x38, PT ;  /* 0x000000382900780c */ /* 0x000fe40003f84270 */
[----:B--2---:R-:W-:Y:S01]  /*188b0*/  FSEL R112, R57, -INF , P3 ;  /* 0xff80000039707808 */ /* 0x004fe20001800000 */
[----:B------:R-:W2:Y:S01]  /*188c0*/  MUFU.TANH R56, R56 ;  /* 0x0000003800387308 */ /* 0x000ea20000002400 */
[----:B-1----:R-:W-:Y:S02]  /*188d0*/  FSEL R48, R90, -INF , P2 ;  /* 0xff8000005a307808 */ /* 0x002fe40001000000 */
[----:B------:R-:W-:Y:S02]  /*188e0*/  FSEL R90, R83, -INF , P2 ;  /* 0xff800000535a7808 */ /* 0x000fe40001000000 */
[----:B------:R-:W-:-:S02]  /*188f0*/  ISETP.GT.AND P5, PT, R41, 0x39, PT ;  /* 0x000000392900780c */ /* 0x000fc40003fa4270 */
[----:B------:R-:W-:Y:S01]  /*18900*/  FMNMX.FTZ R57, R90, R21, !PT ;  /* 0x000000155a397209 */ /* 0x000fe20007810000 */
[----:B------:R-:W-:Y:S01]  /*18910*/  MUFU.TANH R91, R91 ;  /* 0x0000005b005b7308 */ /* 0x000fe20000002400 */
[----:B---3--:R-:W-:Y:S01]  /*18920*/  FSEL R106, R86, -INF , P4 ;  /* 0xff800000566a7808 */ /* 0x008fe20002000000 */
[----:B------:R-:W-:Y:S01]  /*18930*/  FMUL.FTZ R21, R2, R26 ;  /* 0x0000001a02157220 */ /* 0x000fe20000410000 */
[----:B------:R-:W-:Y:S02]  /*18940*/  FMNMX.FTZ R57, R104, R57, !PT ;  /* 0x0000003968397209 */ /* 0x000fe40007810000 */
[----:B------:R-:W-:Y:S02]  /*18950*/  ISETP.GT.AND P2, PT, R41, 0x40, PT ;  /* 0x000000402900780c */ /* 0x000fe40003f44270 */
[----:B0-----:R-:W-:Y:S01]  /*18960*/  FSEL R108, R88, -INF , P5 ;  /* 0xff800000586c7808 */ /* 0x001fe20002800000 */
[----:B------:R-:W0:Y:S01]  /*18970*/  MUFU.TANH R93, R93 ;  /* 0x0000005d005d7308 */ /* 0x000e220000002400 */
[----:B------:R-:W-:-:S02]  /*18980*/  FMNMX.FTZ R57, R106, R57, !PT ;  /* 0x000000396a397209 */ /* 0x000fc40007810000 */
[----:B--2---:R-:W-:Y:S02]  /*18990*/  FSEL R110, R56, -INF , P2 ;  /* 0xff800000386e7808 */ /* 0x004fe40001000000 */
[----:B------:R-:W-:Y:S01]  /*189a0*/  FMNMX.FTZ R73, R108, R57, !PT ;  /* 0x000000396c497209 */ /* 0x000fe20007810000 */
[----:B------:R-:W-:Y:S01]  /*189b0*/  FMUL.FTZ R57, R2, R28 ;  /* 0x0000001c02397220 */ /* 0x000fe20000410000 */
[----:B------:R-:W-:Y:S01]  /*189c0*/  MOV R89, UR6 ;  /* 0x0000000600597c02 */ /* 0x000fe20008000f00 */
[----:B------:R-:W-:Y:S01]  /*189d0*/  MUFU.TANH R94, R94 ;  /* 0x0000005e005e7308 */ /* 0x000fe20000002400 */
[----:B------:R-:W-:Y:S02]  /*189e0*/  FMNMX.FTZ R73, R110, R73, !PT ;  /* 0x000000496e497209 */ /* 0x000fe40007810000 */
[----:B------:R-:W-:Y:S02]  /*189f0*/  MOV R85, R87 ;  /* 0x0000005700557202 */ /* 0x000fe40000000f00 */
[----:B------:R-:W-:-:S03]  /*18a00*/  FMNMX.FTZ R73, R112, R73, !PT ;  /* 0x0000004970497209 */ /* 0x000fc60007810000 */
[----:B------:R-:W1:Y:S01]  /*18a10*/  MUFU.TANH R95, R95 ;  /* 0x0000005f005f7308 */ /* 0x000e620000002400 */
[----:B0-----:R-:W-:Y:S02]  /*18a20*/  FSEL R54, R93, -INF , P5 ;  /* 0xff8000005d367808 */ /* 0x001fe40002800000 */
[----:B------:R-:W-:-:S05]  /*18a30*/  ISETP.GT.AND P5, PT, R41, 0x49, PT ;  /* 0x000000492900780c */ /* 0x000fca0003fa4270 */
[----:B------:R-:W0:Y:S08]  /*18a40*/  MUFU.TANH R60, R60 ;  /* 0x0000003c003c7308 */ /* 0x000e300000002400 */
[----:B------:R-:W2:Y:S01]  /*18a50*/  MUFU.TANH R58, R58 ;  /* 0x0000003a003a7308 */ /* 0x000ea20000002400 */
[----:B-1----:R-:W-:Y:S02]  /*18a60*/  FSEL R24, R95, -INF , P2 ;  /* 0xff8000005f187808 */ /* 0x002fe40001000000 */
[----:B------:R-:W-:-:S05]  /*18a70*/  ISETP.GT.AND P2, PT, R41, 0x50, PT ;  /* 0x000000502900780c */ /* 0x000fca0003f44270 */
[----:B------:R-:W1:Y:S01]  /*18a80*/  MUFU.TANH R62, R62 ;  /* 0x0000003e003e7308 */ /* 0x000e620000002400 */
[----:B0-----:R-:W-:-:S07]  /*18a90*/  FSEL R116, R60, -INF , P5 ;  /* 0xff8000003c747808 */ /* 0x001fce0002800000 */
[----:B------:R-:W0:Y:S01]  /*18aa0*/  MUFU.TANH R99, R99 ;  /* 0x0000006300637308 */ /* 0x000e220000002400 */
[----:B--2---:R-:W-:Y:S02]  /*18ab0*/  FSEL R56, R58, -INF , P3 ;  /* 0xff8000003a387808 */ /* 0x004fe40001800000 */
[----:B------:R-:W-:-:S05]  /*18ac0*/  ISETP.GT.AND P3, PT, R41, 0x51, PT ;  /* 0x000000512900780c */ /* 0x000fca0003f64270 */
[----:B------:R2:W-:Y:S01]  /*18ad0*/  MUFU.TANH R144, R52 ;  /* 0x0000003400907308 */ /* 0x0005e20000002400 */
[----:B-1----:R-:W-:-:S07]  /*18ae0*/  FSEL R118, R62, -INF , P2 ;  /* 0xff8000003e767808 */ /* 0x002fce0001000000 */
[----:B------:R-:W1:Y:S01]  /*18af0*/  MUFU.TANH R59, R59 ;  /* 0x0000003b003b7308 */ /* 0x000e620000002400 */
[----:B--2---:R-:W-:Y:S02]  /*18b00*/  FSEL R52, R91, -INF , P4 ;  /* 0xff8000005b347808 */ /* 0x004fe40002000000 */
[----:B------:R-:W-:-:S04]  /*18b10*/  ISETP.GT.AND P4, PT, R41, 0x48, PT ;  /* 0x000000482900780c */ /* 0x000fc80003f84270 */
[----:B------:R-:W-:Y:S01]  /*18b20*/  FSEL R114, R94, -INF , P4 ;  /* 0xff8000005e727808 */ /* 0x000fe20002000000 */
[----:B------:R-:W2:Y:S01]  /*18b30*/  MUFU.TANH R97, R97 ;  /* 0x0000006100617308 */ /* 0x000ea20000002400 */
[----:B0-----:R-:W-:Y:S02]  /*18b40*/  FSEL R58, R99, -INF , P4 ;  /* 0xff800000633a7808 */ /* 0x001fe40002000000 */
[----:B------:R-:W-:Y:S02]  /*18b50*/  FMNMX.FTZ R73, R114, R73, !PT ;  /* 0x0000004972497209 */ /* 0x000fe40007810000 */
[----:B------:R-:W-:Y:S02]  /*18b60*/  ISETP.GT.AND P4, PT, R41, 0x58, PT ;  /* 0x000000582900780c */ /* 0x000fe40003f84270 */
[----:B------:R-:W-:Y:S01]  /*18b70*/  FMNMX.FTZ R73, R116, R73, !PT ;  /* 0x0000004974497209 */ /* 0x000fe20007810000 */
[----:B------:R-:W0:Y:S01]  /*18b80*/  MUFU.TANH R101, R101 ;  /* 0x0000006500657308 */ /* 0x000e220000002400 */
[----:B-1----:R-:W-:Y:S01]  /*18b90*/  FSEL R122, R59, -INF , P3 ;  /* 0xff8000003b7a7808 */ /* 0x002fe20001800000 */
[----:B------:R-:W-:Y:S01]  /*18ba0*/  FMUL.FTZ R59, R2, R30 ;  /* 0x0000001e023b7220 */ /* 0x000fe20000410000 */
[----:B------:R-:W-:-:S04]  /*18bb0*/  FMNMX.FTZ R73, R118, R73, !PT ;  /* 0x0000004976497209 */ /* 0x000fc80007810000 */
[----:B------:R-:W-:Y:S01]  /*18bc0*/  FMNMX.FTZ R73, R122, R73, !PT ;  /* 0x000000497a497209 */ /* 0x000fe20007810000 */
[----:B------:R-:W1:Y:S01]  /*18bd0*/  MUFU.TANH R65, R65 ;  /* 0x0000004100417308 */ /* 0x000e620000002400 */
[----:B--2---:R-:W-:Y:S02]  /*18be0*/  FSEL R26, R97, -INF , P5 ;  /* 0xff800000611a7808 */ /* 0x004fe40002800000 */
[----:B------:R-:W-:-:S05]  /*18bf0*/  ISETP.GT.AND P5, PT, R41, 0x59, PT ;  /* 0x000000592900780c */ /* 0x000fca0003fa4270 */
[----:B------:R-:W2:Y:S01]  /*18c00*/  MUFU.TANH R103, R103 ;  /* 0x0000006700677308 */ /* 0x000ea20000002400 */
[----:B0-----:R-:W-:Y:S02]  /*18c10*/  FSEL R60, R101, -INF , P2 ;  /* 0xff800000653c7808 */ /* 0x001fe40001000000 */
[----:B------:R-:W-:-:S05]  /*18c20*/  ISETP.GT.AND P2, PT, R41, 0x60, PT ;  /* 0x000000602900780c */ /* 0x000fca0003f44270 */
[----:B------:R-:W0:Y:S01]  /*18c30*/  MUFU.TANH R61, R61 ;  /* 0x0000003d003d7308 */ /* 0x000e220000002400 */
[----:B-1----:R-:W-:-:S04]  /*18c40*/  FSEL R128, R65, -INF , P4 ;  /* 0xff80000041807808 */ /* 0x002fc80002000000 */
[----:B------:R-:W-:-:S03]  /*18c50*/  FMNMX.FTZ R73, R128, R73, !PT ;  /* 0x0000004980497209 */ /* 0x000fc60007810000 */
[----:B------:R-:W1:Y:S01]  /*18c60*/  MUFU.TANH R67, R67 ;  /* 0x0000004300437308 */ /* 0x000e620000002400 */
[----:B--2---:R-:W-:Y:S02]  /*18c70*/  FSEL R62, R103, -INF , P4 ;  /* 0xff800000673e7808 */ /* 0x004fe40002000000 */
[----:B------:R-:W-:-:S04]  /*18c80*/  ISETP.GT.AND P4, PT, R41, 0x68, PT ;  /* 0x000000682900780c */ /* 0x000fc80003f84270 */
[----:B------:R-:W-:Y:S01]  /*18c90*/  FSEL R74, R47, -INF , P4 ;  /* 0xff8000002f4a7808 */ /* 0x000fe20002000000 */
[----:B------:R-:W2:Y:S01]  /*18ca0*/  MUFU.TANH R105, R105 ;  /* 0x0000006900697308 */ /* 0x000ea20000002400 */
[----:B0-----:R-:W-:-:S04]  /*18cb0*/  FSEL R130, R61, -INF , P5 ;  /* 0xff8000003d827808 */ /* 0x001fc80002800000 */
[----:B------:R-:W-:-:S03]  /*18cc0*/  FMNMX.FTZ R73, R130, R73, !PT ;  /* 0x0000004982497209 */ /* 0x000fc60007810000 */
        /* <DEDUP_REMOVED lines=8> */
[----:B0-----:R-:W-:Y:S01]  /*18d50*/  FSEL R28, R66, -INF , P3 ;  /* 0xff800000421c7808 */ /* 0x001fe20001800000 */
[----:B------:R-:W-:Y:S01]  /*18d60*/  FMUL.FTZ R11, R2, R34 ;  /* 0x00000022020b7220 */ /* 0x000fe20000410000 */
[----:B------:R-:W-:-:S05]  /*18d70*/  ISETP.GT.AND P3, PT, R41, 0x61, PT ;  /* 0x000000612900780c */ /* 0x000fca0003f64270 */
[----:B------:R-:W0:Y:S01]  /*18d80*/  MUFU.TANH R71, R71 ;  /* 0x0000004700477308 */ /* 0x000e220000002400 */
[----:B-1----:R-:W-:Y:S01]  /*18d90*/  FSEL R136, R43, -INF , P4 ;  /* 0xff8000002b887808 */ /* 0x002fe20002000000 */
[C---:B------:R-:W-:Y:S01]  /*18da0*/  FMUL.FTZ R43, R2.reuse, R32 ;  /* 0x00000020022b7220 */ /* 0x040fe20000410000 */
[----:B------:R-:W-:Y:S01]  /*18db0*/  FSEL R32, R13, -INF , P2 ;  /* 0xff8000000d207808 */ /* 0x000fe20001000000 */
[----:B------:R-:W-:Y:S01]  /*18dc0*/  FMUL.FTZ R13, R2, R38 ;  /* 0x00000026020d7220 */ /* 0x000fe20000410000 */
[C---:B------:R-:W-:Y:S02]  /*18dd0*/  ISETP.GT.AND P2, PT, R41.reuse, 0x80, PT ;  /* 0x000000802900780c */ /* 0x040fe40003f44270 */
[----:B------:R-:W-:Y:S01]  /*18de0*/  ISETP.GT.AND P4, PT, R41, 0x78, PT ;  /* 0x000000782900780c */ /* 0x000fe20003f84270 */
[----:B------:R-:W1:Y:S01]  /*18df0*/  MUFU.TANH R15, R15 ;  /* 0x0000000f000f7308 */ /* 0x000e620000002400 */
[----:B--2---:R-:W-:Y:S02]  /*18e00*/  FSEL R134, R63, -INF , P3 ;  /* 0xff8000003f867808 */ /* 0x004fe40001800000 */
[----:B------:R-:W-:-:S02]  /*18e10*/  FSEL R144, R144, -INF , P4 ;  /* 0xff80000090907808 */ /* 0x000fc40002000000 */
[----:B------:R-:W-:-:S03]  /*18e20*/  FMNMX.FTZ R73, R134, R73, !PT ;  /* 0x0000004986497209 */ /* 0x000fc60007810000 */
[----:B------:R-:W2:Y:S01]  /*18e30*/  MUFU.TANH R69, R69 ;  /* 0x0000004500457308 */ /* 0x000ea20000002400 */
[----:B0-----:R-:W-:Y:S02]  /*18e40*/  FSEL R72, R71, -INF , P3 ;  /* 0xff80000047487808 */ /* 0x001fe40001800000 */
[----:B------:R-:W-:Y:S02]  /*18e50*/  ISETP.GT.AND P3, PT, R41, 0x71, PT ;  /* 0x000000712900780c */ /* 0x000fe40003f64270 */
[----:B------:R-:W-:Y:S02]  /*18e60*/  FMNMX.FTZ R73, R136, R73, !PT ;  /* 0x0000004988497209 */ /* 0x000fe40007810000 */
[----:B------:R-:W-:Y:S01]  /*18e70*/  FSEL R142, R9, -INF , P3 ;  /* 0xff800000098e7808 */ /* 0x000fe20001800000 */
[----:B------:R-:W0:Y:S01]  /*18e80*/  MUFU.TANH R51, R51 ;  /* 0x0000003300337308 */ /* 0x000e220000002400 */
[----:B-1----:R-:W-:Y:S01]  /*18e90*/  FSEL R150, R15, -INF , P2 ;  /* 0xff8000000f967808 */ /* 0x002fe20001000000 */
[----:B------:R-:W-:Y:S01]  /*18ea0*/  FMUL.FTZ R9, R2, R36 ;  /* 0x0000002402097220 */ /* 0x000fe20000410000 */
[----:B------:R-:W-:-:S04]  /*18eb0*/  FMNMX.FTZ R15, R4, R5, !PT ;  /* 0x00000005040f7209 */ /* 0x000fc80007810000 */
[----:B------:R-:W-:Y:S01]  /*18ec0*/  FMNMX.FTZ R15, R6, R15, !PT ;  /* 0x0000000f060f7209 */ /* 0x000fe20007810000 */
[----:B------:R-:W1:Y:S01]  /*18ed0*/  MUFU.TANH R45, R45 ;  /* 0x0000002d002d7308 */ /* 0x000e620000002400 */
[----:B--2---:R-:W-:Y:S02]  /*18ee0*/  FSEL R66, R69, -INF , P5 ;  /* 0xff80000045427808 */ /* 0x004fe40002800000 */
[----:B------:R-:W-:-:S04]  /*18ef0*/  ISETP.GT.AND P5, PT, R41, 0x69, PT ;  /* 0x000000692900780c */ /* 0x000fc80003fa4270 */
[----:B------:R-:W-:Y:S01]  /*18f00*/  FSEL R78, R49, -INF , P5 ;  /* 0xff800000314e7808 */ /* 0x000fe20002800000 */
[----:B------:R-:W2:Y:S01]  /*18f10*/  MUFU.TANH R25, R25 ;  /* 0x0000001900197308 */ /* 0x000ea20000002400 */
[----:B0-----:R-:W-:Y:S02]  /*18f20*/  FSEL R82, R51, -INF , P3 ;  /* 0xff80000033527808 */ /* 0x001fe40001800000 */
[----:B------:R-:W-:-:S05]  /*18f30*/  ISETP.GT.AND P3, PT, R41, 0x81, PT ;  /* 0x000000812900780c */ /* 0x000fca0003f64270 */
[----:B------:R-:W0:Y:S01]  /*18f40*/  MUFU.TANH R53, R53 ;  /* 0x0000003500357308 */ /* 0x000e220000002400 */
[----:B-1----:R-:W-:Y:S02]  /*18f50*/  FSEL R138, R45, -INF , P5 ;  /* 0xff8000002d8a7808 */ /* 0x002fe40002800000 */
        /* <DEDUP_REMOVED lines=8> */
[----:B------:R-:W-:Y:S02]  /*18fe0*/  FMNMX.FTZ R73, R142, R73, !PT ;  /* 0x000000498e497209 */ /* 0x000fe40007810000 */
[----:B------:R-:W-:-:S02]  /*18ff0*/  FMNMX.FTZ R25, R12, R25, !PT ;  /* 0x000000190c197209 */ /* 0x000fc40007810000 */
[----:B0-----:R-:W-:Y:S02]  /*19000*/  FSEL R146, R53, -INF , P5 ;  /* 0xff80000035927808 */ /* 0x001fe40002800000 */
[----:B------:R-:W-:Y:S01]  /*19010*/  FMNMX.FTZ R25, R14, R25, !PT ;  /* 0x000000190e197209 */ /* 0x000fe20007810000 */
[----:B------:R-:W0:Y:S01]  /*19020*/  MUFU.TANH R55, R55 ;  /* 0x0000003700377308 */ /* 0x000e220000002400 */
[----:B------:R-:W-:Y:S02]  /*19030*/  FMNMX.FTZ R73, R144, R73, !PT ;  /* 0x0000004990497209 */ /* 0x000fe40007810000 */
[----:B-1----:R-:W-:Y:S02]  /*19040*/  FSEL R120, R27, -INF , P3 ;  /* 0xff8000001b787808 */ /* 0x002fe40001800000 */
[----:B------:R-:W-:Y:S02]  /*19050*/  FMNMX.FTZ R27, R20, R25, !PT ;  /* 0x00000019141b7209 */ /* 0x000fe40007810000 */
[----:B------:R-:W-:Y:S01]  /*19060*/  FMNMX.FTZ R73, R146, R73, !PT ;  /* 0x0000004992497209 */ /* 0x000fe20007810000 */
[----:B------:R-:W1:Y:S01]  /*19070*/  MUFU.TANH R57, R57 ;  /* 0x0000003900397308 */ /* 0x000e620000002400 */
[----:B--2---:R-:W-:-:S02]  /*19080*/  FSEL R86, R107, -INF , P4 ;  /* 0xff8000006b567808 */ /* 0x004fc40002000000 */
[----:B------:R-:W-:Y:S02]  /*19090*/  FMNMX.FTZ R27, R40, R27, !PT ;  /* 0x0000001b281b7209 */ /* 0x000fe40007810000 */
[----:B------:R-:W-:Y:S02]  /*190a0*/  ISETP.GT.AND P4, PT, R41, 0x88, PT ;  /* 0x000000882900780c */ /* 0x000fe40003f84270 */
[----:B------:R-:W-:Y:S01]  /*190b0*/  FMNMX.FTZ R73, R150, R73, !PT ;  /* 0x0000004996497209 */ /* 0x000fe20007810000 */
[----:B------:R-:W2:Y:S01]  /*190c0*/  MUFU.TANH R21, R21 ;  /* 0x0000001500157308 */ /* 0x000ea20000002400 */
[----:B0-----:R-:W-:Y:S02]  /*190d0*/  FSEL R88, R55, -INF , P5 ;  /* 0xff80000037587808 */ /* 0x001fe40002800000 */
[----:B------:R-:W-:Y:S02]  /*190e0*/  FMNMX.FTZ R27, R42, R27, !PT ;  /* 0x0000001b2a1b7209 */ /* 0x000fe40007810000 */
[----:B------:R-:W-:-:S02]  /*190f0*/  ISETP.GT.AND P5, PT, R41, 0x89, PT ;  /* 0x000000892900780c */ /* 0x000fc40003fa4270 */
[----:B------:R-:W-:Y:S01]  /*19100*/  FMNMX.FTZ R73, R152, R73, !PT ;  /* 0x0000004998497209 */ /* 0x000fe20007810000 */
[----:B------:R-:W0:Y:S01]  /*19110*/  MUFU.TANH R29, R29 ;  /* 0x0000001d001d7308 */ /* 0x000e220000002400 */
[----:B-1----:R-:W-:Y:S02]  /*19120*/  FSEL R154, R57, -INF , P4 ;  /* 0xff800000399a7808 */ /* 0x002fe40002000000 */
[----:B------:R-:W-:Y:S02]  /*19130*/  FMNMX.FTZ R27, R44, R27, !PT ;  /* 0x0000001b2c1b7209 */ /* 0x000fe40007810000 */
[----:B------:R-:W-:Y:S02]  /*19140*/  FMNMX.FTZ R73, R154, R73, !PT ;  /* 0x000000499a497209 */ /* 0x000fe40007810000 */
[----:B------:R-:W-:Y:S01]  /*19150*/  ISETP.GT.AND P3, PT, R41, 0x91, PT ;  /* 0x000000912900780c */ /* 0x000fe20003f64270 */
[----:B------:R-:W1:Y:S01]  /*19160*/  MUFU.TANH R43, R43 ;  /* 0x0000002b002b7308 */ /* 0x000e620000002400 */
[----:B--2---:R-:W-:-:S02]  /*19170*/  FSEL R36, R21, -INF , P2 ;  /* 0xff80000015247808 */ /* 0x004fc40001000000 */
[----:B------:R-:W-:-:S05]  /*19180*/  ISETP.GT.AND P2, PT, R41, 0x90, PT ;  /* 0x000000902900780c */ /* 0x000fca0003f44270 */
[----:B------:R-:W2:Y:S01]  /*19190*/  MUFU.TANH R59, R59 ;  /* 0x0000003b003b7308 */ /* 0x000ea20000002400 */
[----:B0-----:R-:W-:Y:S02]  /*191a0*/  FSEL R156, R29, -INF , P5 ;  /* 0xff8000001d9c7808 */ /* 0x001fe40002800000 */
[----:B------:R-:W-:Y:S02]  /*191b0*/  FMNMX.FTZ R29, R46, R27, !PT ;  /* 0x0000001b2e1d7209 */ /* 0x000fe40007810000 */
[----:B------:R-:W-:Y:S02]  /*191c0*/  FMNMX.FTZ R73, R156, R73, !PT ;  /* 0x000000499c497209 */ /* 0x000fe40007810000 */
[----:B------:R-:W-:Y:S01]  /*191d0*/  FMNMX.FTZ R29, R48, R29, !PT ;  /* 0x0000001d301d7209 */ /* 0x000fe20007810000 */
[----:B------:R-:W0:Y:S01]  /*191e0*/  MUFU.TANH R33, R33 ;  /* 0x0000002100217308 */ /* 0x000e220000002400 */
[----:B-1----:R-:W-:Y:S02]  /*191f0*/  FSEL R158, R43, -INF , P2 ;  /* 0xff8000002b9e7808 */ /* 0x002fe40001000000 */
[----:B------:R-:W-:-:S02]  /*19200*/  FMNMX.FTZ R29, R50, R29, !PT ;  /* 0x0000001d321d7209 */ /* 0x000fc40007810000 */
[----:B------:R-:W-:Y:S02]  /*19210*/  FMNMX.FTZ R73, R158, R73, !PT ;  /* 0x000000499e497209 */ /* 0x000fe40007810000 */
[----:B------:R-:W-:Y:S01]  /*19220*/  FMNMX.FTZ R29, R52, R29, !PT ;  /* 0x0000001d341d7209 */ /* 0x000fe20007810000 */
[----:B------:R-:W1:Y:S01]  /*19230*/  MUFU.TANH R31, R31 ;  /* 0x0000001f001f7308 */ /* 0x000e620000002400 */
[----:B--2---:R-:W-:Y:S02]  /*19240*/  FSEL R124, R59, -INF , P4 ;  /* 0xff8000003b7c7808 */ /* 0x004fe40002000000 */
[----:B------:R-:W-:-:S05]  /*19250*/  ISETP.GT.AND P4, PT, R41, 0x98, PT ;  /* 0x000000982900780c */ /* 0x000fca0003f84270 */
[----:B------:R-:W2:Y:S01]  /*19260*/  MUFU.TANH R9, R9 ;  /* 0x0000000900097308 */ /* 0x000ea20000002400 */
[----:B0-----:R-:W-:-:S04]  /*19270*/  FSEL R160, R33, -INF , P3 ;  /* 0xff80000021a07808 */ /* 0x001fc80001800000 */
[----:B------:R-:W-:-:S03]  /*19280*/  FMNMX.FTZ R73, R160, R73, !PT ;  /* 0x00000049a0497209 */ /* 0x000fc60007810000 */
[----:B------:R-:W0:Y:S01]  /*19290*/  MUFU.TANH R37, R37 ;  /* 0x0000002500257308 */ /* 0x000e220000002400 */
[----:B-1----:R-:W-:Y:S02]  /*192a0*/  FSEL R126, R31, -INF , P5 ;  /* 0xff8000001f7e7808 */ /* 0x002fe40002800000 */
[----:B------:R-:W-:Y:S02]  /*192b0*/  ISETP.GT.AND P5, PT, R41, 0x99, PT ;  /* 0x000000992900780c */ /* 0x000fe40003fa4270 */
[----:B------:R-:W-:-:S03]  /*192c0*/  FMNMX.FTZ R31, R54, R29, !PT ;  /* 0x0000001d361f7209 */ /* 0x000fc60007810000 */
[----:B------:R1:W-:Y:S01]  /*192d0*/  MUFU.TANH R43, R35 ;  /* 0x00000023002b7308 */ /* 0x0003e20000002400 */
[----:B--2---:R-:W-:Y:S02]  /*192e0*/  FSEL R162, R9, -INF , P4 ;  /* 0xff80000009a27808 */ /* 0x004fe40002000000 */
[----:B------:R-:W-:Y:S02]  /*192f0*/  FMNMX.FTZ R31, R24, R31, !PT ;  /* 0x0000001f181f7209 */ /* 0x000fe40007810000 */
[----:B------:R-:W-:Y:S02]  /*19300*/  FMNMX.FTZ R73, R162, R73, !PT ;  /* 0x00000049a2497209 */ /* 0x000fe40007810000 */
[----:B------:R-:W-:Y:S01]  /*19310*/  FMNMX.FTZ R31, R56, R31, !PT ;  /* 0x0000001f381f7209 */ /* 0x000fe20007810000 */
[----:B------:R-:W-:Y:S01]  /*19320*/  MUFU.TANH R41, R11 ;  /* 0x0000000b00297308 */ /* 0x000fe20000002400 */
[----:B0-----:R-:W-:Y:S02]  /*19330*/  FSEL R164, R37, -INF , P5 ;  /* 0xff80000025a47808 */ /* 0x001fe40002800000 */
[----:B------:R-:W-:-:S02]  /*19340*/  FMNMX.FTZ R31, R58, R31, !PT ;  /* 0x0000001f3a1f7209 */ /* 0x000fc40007810000 */
[----:B------:R-:W-:Y:S02]  /*19350*/  FMNMX.FTZ R73, R164, R73, !PT ;  /* 0x00000049a4497209 */ /* 0x000fe40007810000 */
[----:B------:R-:W-:Y:S01]  /*19360*/  FMNMX.FTZ R33, R26, R31, !PT ;  /* 0x0000001f1a217209 */ /* 0x000fe20007810000 */
[----:B------:R0:W-:Y:S02]  /*19370*/  MUFU.TANH R47, R39 ;  /* 0x00000027002f7308 */ /* 0x0001e40000002400 */
[----:B------:R-:W2:Y:S01]  /*19380*/  SHFL.BFLY PT, R94, R73, 0x2, 0x1f ;  /* 0x0c401f00495e7f89 */ /* 0x000ea200000e0000 */
[----:B------:R-:W-:-:S04]  /*19390*/  FMNMX.FTZ R33, R60, R33, !PT ;  /* 0x000000213c217209 */ /* 0x000fc80007810000 */
[----:B------:R-:W-:Y:S01]  /*193a0*/  FMNMX.FTZ R33, R28, R33, !PT ;  /* 0x000000211c217209 */ /* 0x000fe20007810000 */
[----:B------:R3:W4:Y:S03]  /*193b0*/  MUFU.TANH R45, R13 ;  /* 0x0000000d002d7308 */ /* 0x0007260000002400 */
[----:B------:R-:W-:-:S04]  /*193c0*/  FMNMX.FTZ R33, R62, R33, !PT ;  /* 0x000000213e217209 */ /* 0x000fc80007810000 */
[----:B-1----:R-:W-:-:S04]  /*193d0*/  FMNMX.FTZ R35, R66, R33, !PT ;  /* 0x0000002142237209 */ /* 0x002fc80007810000 */
[----:B------:R-:W-:-:S04]  /*193e0*/  FMNMX.FTZ R35, R30, R35, !PT ;  /* 0x000000231e237209 */ /* 0x000fc80007810000 */
[----:B------:R-:W-:Y:S02]  /*193f0*/  FMNMX.FTZ R35, R72, R35, !PT ;  /* 0x0000002348237209 */ /* 0x000fe40007810000 */
[----:B--2---:R-:W-:Y:S02]  /*19400*/  FMNMX.FTZ R9, R73, R94, !PT ;  /* 0x0000005e49097209 */ /* 0x004fe40007810000 */
[----:B------:R-:W-:-:S03]  /*19410*/  FMNMX.FTZ R35, R74, R35, !PT ;  /* 0x000000234a237209 */ /* 0x000fc60007810000 */
[----:B------:R-:W1:Y:S01]  /*19420*/  SHFL.BFLY PT, R94, R9, 0x1, 0x1f ;  /* 0x0c201f00095e7f89 */ /* 0x000e6200000e0000 */
[----:B------:R-:W-:-:S04]  /*19430*/  FMNMX.FTZ R37, R78, R35, !PT ;  /* 0x000000234e257209 */ /* 0x000fc80007810000 */
[----:B------:R-:W-:-:S04]  /*19440*/  FMNMX.FTZ R37, R32, R37, !PT ;  /* 0x0000002520257209 */ /* 0x000fc80007810000 */
[----:B------:R-:W-:-:S04]  /*19450*/  FMNMX.FTZ R37, R82, R37, !PT ;  /* 0x0000002552257209 */ /* 0x000fc80007810000 */
[----:B------:R-:W-:-:S04]  /*19460*/  FMNMX.FTZ R37, R86, R37, !PT ;  /* 0x0000002556257209 */ /* 0x000fc80007810000 */
[----:B0-----:R-:W-:-:S04]  /*19470*/  FMNMX.FTZ R39, R88, R37, !PT ;  /* 0x0000002558277209 */ /* 0x001fc80007810000 */
[----:B------:R-:W-:Y:S02]  /*19480*/  FMNMX.FTZ R39, R36, R39, !PT ;  /* 0x0000002724277209 */ /* 0x000fe40007810000 */
[----:B-1----:R-:W-:Y:S02]  /*19490*/  FMNMX.FTZ R94, R9, R94, !PT ;  /* 0x0000005e095e7209 */ /* 0x002fe40007810000 */
[----:B------:R-:W-:Y:S02]  /*194a0*/  FMNMX.FTZ R39, R120, R39, !PT ;  /* 0x0000002778277209 */ /* 0x000fe40007810000 */
[C---:B------:R-:W-:Y:S01]  /*194b0*/  FSETP.NEU.FTZ.AND P6, PT, R94.reuse, -INF , PT ;  /* 0xff8000005e00780b */ /* 0x040fe20003fdd000 */
[----:B------:R-:W-:-:S01]  /*194c0*/  FFMA.FTZ R21, R94, R89, -8 ;  /* 0xc10000005e157423 */ /* 0x000fc20000010059 */
[----:B------:R-:W-:-:S04]  /*194d0*/  FMNMX.FTZ R39, R124, R39, !PT ;  /* 0x000000277c277209 */ /* 0x000fc80007810000 */
[----:B------:R-:W-:-:S05]  /*194e0*/  FSEL R21, R21, RZ, P6 ;  /* 0x000000ff15157208 */ /* 0x000fca0003000000 */
[-CC-:B------:R-:W-:Y:S01]  /*194f0*/  FFMA.FTZ R102, R102, R89.reuse, -R21.reuse ;  /* 0x0000005966667223 */ /* 0x180fe20000010815 */
[----:B------:R-:W-:-:S01]  /*19500*/  FFMA.FTZ R80, R80, R89, -R21 ;  /* 0x0000005950507223 */ /* 0x000fc20000010815 */
[-CC-:B---3--:R-:W-:Y:S01]  /*19510*/  FFMA.FTZ R13, R76, R89.reuse, -R21.reuse ;  /* 0x000000594c0d7223 */ /* 0x188fe20000010815 */
[----:B------:R-:W-:-:S01]  /*19520*/  FFMA.FTZ R76, R84, R89, -R21 ;  /* 0x00000059544c7223 */ /* 0x000fc20000010815 */
[----:B------:R0:W-:Y:S01]  /*19530*/  MUFU.EX2 R25, R102 ;  /* 0x0000006600197308 */ /* 0x0001e20000000800 */
[----:B------:R-:W-:-:S01]  /*19540*/  FFMA.FTZ R84, R108, R89, -R21 ;  /* 0x000000596c547223 */ /* 0x000fc20000010815 */
[-CC-:B------:R-:W-:Y:S01]  /*19550*/  FFMA.FTZ R110, R110, R89.reuse, -R21.reuse ;  /* 0x000000596e6e7223 */ /* 0x180fe20000010815 */
[----:B----4-:R-:W-:Y:S01]  /*19560*/  FSEL R108, R45, -INF , P4 ;  /* 0xff8000002d6c7808 */ /* 0x010fe20002000000 */
[-CC-:B------:R-:W-:Y:S01]  /*19570*/  FFMA.FTZ R34, R7, R89.reuse, -R21.reuse ;  /* 0x0000005907227223 */ /* 0x180fe20000010815 */
[----:B------:R-:W-:-:S01]  /*19580*/  FFMA.FTZ R7, R68, R89, -R21 ;  /* 0x0000005944077223 */ /* 0x000fc20000010815 */
[-CC-:B------:R-:W-:Y:S01]  /*19590*/  FFMA.FTZ R68, R98, R89.reuse, -R21.reuse ;  /* 0x0000005962447223 */ /* 0x180fe20000010815 */
[----:B------:R-:W-:-:S01]  /*195a0*/  FFMA.FTZ R9, R64, R89, -R21 ;  /* 0x0000005940097223 */ /* 0x000fc20000010815 */
[----:B------:R1:W-:Y:S01]  /*195b0*/  MUFU.EX2 R15, R80 ;  /* 0x00000050000f7308 */ /* 0x0003e20000000800 */
[----:B0-----:R-:W-:Y:S01]  /*195c0*/  FSEL R102, R41, -INF , P2 ;  /* 0xff80000029667808 */ /* 0x001fe20001000000 */
[--C-:B------:R-:W-:Y:S01]  /*195d0*/  FFMA.FTZ R132, R132, R89, -R21.reuse ;  /* 0x0000005984847223 */ /* 0x100fe20000010815 */
[----:B------:R-:W-:Y:S01]  /*195e0*/  FMNMX.FTZ R41, R126, R39, !PT ;  /* 0x000000277e297209 */ /* 0x000fe20007810000 */
[-CC-:B------:R-:W-:Y:S01]  /*195f0*/  FFMA.FTZ R38, R70, R89.reuse, -R21.reuse ;  /* 0x0000005946267223 */ /* 0x180fe20000010815 */
[----:B------:R-:W-:-:S01]  /*19600*/  FFMA.FTZ R90, R90, R89, -R21 ;  /* 0x000000595a5a7223 */ /* 0x000fc20000010815 */
[--C-:B------:R-:W-:Y:S01]  /*19610*/  FFMA.FTZ R106, R106, R89, -R21.reuse ;  /* 0x000000596a6a7223 */ /* 0x100fe20000010815 */
[----:B------:R-:W-:Y:S01]  /*19620*/  FMNMX.FTZ R41, R102, R41, !PT ;  /* 0x0000002966297209 */ /* 0x000fe20007810000 */
[----:B------:R0:W-:Y:S01]  /*19630*/  MUFU.EX2 R31, R110 ;  /* 0x0000006e001f7308 */ /* 0x0001e20000000800 */
[----:B-1----:R-:W-:-:S01]  /*19640*/  FFMA.FTZ R80, R104, R89, -R21 ;  /* 0x0000005968507223 */ /* 0x002fc20000010815 */
[----:B------:R-:W-:Y:S01]  /*19650*/  FSEL R104, R43, -INF , P3 ;  /* 0xff8000002b687808 */ /* 0x000fe20001800000 */
[----:B------:R-:W-:-:S01]  /*19660*/  FFMA.FTZ R114, R114, R89, -R21 ;  /* 0x0000005972727223 */ /* 0x000fc20000010815 */
[-CC-:B------:R-:W-:Y:S01]  /*19670*/  FFMA.FTZ R118, R118, R89.reuse, -R21.reuse ;  /* 0x0000005976767223 */ /* 0x180fe20000010815 */
[----:B------:R-:W-:-:S01]  /*19680*/  FFMA.FTZ R128, R128, R89, -R21 ;  /* 0x0000005980807223 */ /* 0x000fc20000010815 */
[----:B------:R-:W-:Y:S01]  /*19690*/  FMNMX.FTZ R41, R104, R41, !PT ;  /* 0x0000002968297209 */ /* 0x000fe20007810000 */
[----:B------:R-:W-:-:S01]  /*196a0*/  FFMA.FTZ R11, R92, R89, -R21 ;  /* 0x000000595c0b7223 */ /* 0x000fc20000010815 */
[----:B------:R-:W-:Y:S01]  /*196b0*/  MUFU.EX2 R9, R9 ;  /* 0x0000000900097308 */ /* 0x000fe20000000800 */
[----:B0-----:R-:W-:Y:S01]  /*196c0*/  FSEL R110, R47, -INF , P5 ;  /* 0xff8000002f6e7808 */ /* 0x001fe20002800000 */
[--C-:B------:R-:W-:Y:S01]  /*196d0*/  FFMA.FTZ R64, R96, R89, -R21.reuse ;  /* 0x0000005960407223 */ /* 0x100fe20000010815 */
[----:B------:R-:W-:Y:S01]  /*196e0*/  FMNMX.FTZ R41, R108, R41, !PT ;  /* 0x000000296c297209 */ /* 0x000fe20007810000 */
[-CC-:B------:R-:W-:Y:S01]  /*196f0*/  FFMA.FTZ R70, R100, R89.reuse, -R21.reuse ;  /* 0x0000005964467223 */ /* 0x180fe20000010815 */
[----:B------:R-:W-:-:S01]  /*19700*/  FFMA.FTZ R92, R116, R89, -R21 ;  /* 0x00000059745c7223 */ /* 0x000fc20000010815 */
[--C-:B------:R-:W-:Y:S01]  /*19710*/  FFMA.FTZ R96, R122, R89, -R21.reuse ;  /* 0x000000597a607223 */ /* 0x100fe20000010815 */
        /* <DEDUP_REMOVED lines=11> */
[-CC-:B------:R-:W-:Y:S01]  /*197d0*/  FFMA.FTZ R51, R158, R89.reuse, -R21.reuse ;  /* 0x000000599e337223 */ /* 0x180fe20000010815 */
[----:B------:R-:W-:-:S05]  /*197e0*/  FFMA.FTZ R130, R164, R89, -R21 ;  /* 0x00000059a4827223 */ /* 0x000fca0000010815 */
[----:B------:R-:W-:Y:S08]  /*197f0*/  MUFU.EX2 R7, R7 ;  /* 0x0000000700077308 */ /* 0x000ff00000000800 */
[----:B------:R-:W1:Y:S01]  /*19800*/  MUFU.EX2 R38, R38 ;  /* 0x0000002600267308 */ /* 0x000e620000000800 */
[----:B0-----:R-:W-:Y:S01]  /*19810*/  FMNMX.FTZ R53, R47, R98, !PT ;  /* 0x000000622f357209 */ /* 0x001fe20007810000 */
[----:B------:R-:W-:-:S06]  /*19820*/  FFMA.FTZ R47, R150, R89, -R21 ;  /* 0x00000059962f7223 */ /* 0x000fcc0000010815 */
[----:B------:R0:W-:Y:S01]  /*19830*/  MUFU.EX2 R27, R90 ;  /* 0x0000005a001b7308 */ /* 0x0001e20000000800 */
[----:B------:R-:W2:Y:S07]  /*19840*/  SHFL.BFLY PT, R98, R53, 0x1, 0x1f ;  /* 0x0c201f0035627f89 */ /* 0x000eae00000e0000 */
[----:B------:R3:W-:Y:S01]  /*19850*/  MUFU.EX2 R29, R106 ;  /* 0x0000006a001d7308 */ /* 0x0007e20000000800 */
[----:B0-----:R-:W-:-:S01]  /*19860*/  FFMA.FTZ R90, R112, R89, -R21 ;  /* 0x00000059705a7223 */ /* 0x001fc20000010815 */
[----:B------:R-:W-:Y:S01]  /*19870*/  FFMA.FTZ R112, R138, R89, -R21 ;  /* 0x000000598a707223 */ /* 0x000fe20000010815 */
[----:B-1----:R-:W-:-:S04]  /*19880*/  F2FP.SATFINITE.E4M3.F32.PACK_AB_MERGE_C R176, R38, R7, RZ ;  /* 0x0000000726b0723e */ /* 0x002fc800048070ff */
[----:B------:R-:W-:Y:S01]  /*19890*/  F2FP.SATFINITE.E4M3.F32.PACK_AB_MERGE_C R176, R34, R9, R176 ;  /* 0x0000000922b0723e */ /* 0x000fe200048070b0 */
[----:B------:R0:W-:Y:S01]  /*198a0*/  MUFU.EX2 R33, R114 ;  /* 0x0000007200217308 */ /* 0x0001e20000000800 */
[----:B---3--:R-:W-:-:S07]  /*198b0*/  FFMA.FTZ R106, R134, R89, -R21 ;  /* 0x00000059866a7223 */ /* 0x008fce0000010815 */
[----:B------:R1:W-:Y:S01]  /*198c0*/  MUFU.EX2 R35, R118 ;  /* 0x0000007600237308 */ /* 0x0003e20000000800 */
[----:B--2---:R-:W-:Y:S01]  /*198d0*/  FMNMX.FTZ R98, R53, R98, !PT ;  /* 0x0000006235627209 */ /* 0x004fe20007810000 */
[-CC-:B0-----:R-:W-:Y:S01]  /*198e0*/  FFMA.FTZ R114, R142, R89.reuse, -R21.reuse ;  /* 0x000000598e727223 */ /* 0x181fe20000010815 */
[----:B------:R-:W-:-:S02]  /*198f0*/  FFMA.FTZ R53, R162, R89, -R21 ;  /* 0x00000059a2357223 */ /* 0x000fc40000010815 */
[C---:B------:R-:W-:Y:S01]  /*19900*/  FSETP.NEU.FTZ.AND P2, PT, R98.reuse, -INF , PT ;  /* 0xff8000006200780b */ /* 0x040fe20003f5d000 */
[----:B------:R-:W-:-:S02]  /*19910*/  FFMA.FTZ R55, R98, R89, -8 ;  /* 0xc100000062377423 */ /* 0x000fc40000010059 */
[----:B------:R0:W-:Y:S01]  /*19920*/  MUFU.EX2 R37, R128 ;  /* 0x0000008000257308 */ /* 0x0001e20000000800 */
[----:B-1----:R-:W-:-:S02]  /*19930*/  FFMA.FTZ R118, R152, R89, -R21 ;  /* 0x0000005998767223 */ /* 0x002fc40000010815 */
[----:B------:R-:W-:-:S02]  /*19940*/  FSEL R55, R55, RZ, P2 ;  /* 0x000000ff37377208 */ /* 0x000fc40001000000 */
[----:B------:R-:W-:-:S03]  /*19950*/  ISETP.GE.AND P2, PT, R147, 0xa1, PT ;  /* 0x000000a19300780c */ /* 0x000fc60003f46270 */
[-CC-:B------:R-:W-:Y:S01]  /*19960*/  FFMA.FTZ R4, R4, R89.reuse, -R55.reuse ;  /* 0x0000005904047223 */ /* 0x180fe20000010837 */
[----:B------:R-:W-:-:S01]  /*19970*/  FFMA.FTZ R5, R5, R89, -R55 ;  /* 0x0000005905057223 */ /* 0x000fc20000010837 */
[-CC-:B------:R-:W-:Y:S01]  /*19980*/  FFMA.FTZ R57, R6, R89.reuse, -R55.reuse ;  /* 0x0000005906397223 */ /* 0x180fe20000010837 */
[----:B------:R-:W-:-:S01]  /*19990*/  FFMA.FTZ R132, R8, R89, -R55 ;  /* 0x0000005908847223 */ /* 0x000fc20000010837 */
[-C--:B------:R-:W-:Y:S01]  /*199a0*/  FFMA.FTZ R6, R10, R89.reuse, -R55 ;  /* 0x000000590a067223 */ /* 0x080fe20000010837 */
[----:B0-----:R-:W-:-:S01]  /*199b0*/  FFMA.FTZ R128, R160, R89, -R21 ;  /* 0x00000059a0807223 */ /* 0x001fc20000010815 */
[----:B------:R-:W-:Y:S01]  /*199c0*/  MUFU.EX2 R4, R4 ;  /* 0x0000000400047308 */ /* 0x000fe20000000800 */
[----:B------:R-:W-:-:S01]  /*199d0*/  FFMA.FTZ R21, R12, R89, -R55 ;  /* 0x000000590c157223 */ /* 0x000fc20000010837 */
[-CC-:B------:R-:W-:Y:S01]  /*199e0*/  FFMA.FTZ R67, R14, R89.reuse, -R55.reuse ;  /* 0x000000590e437223 */ /* 0x180fe20000010837 */
[----:B------:R-:W-:-:S01]  /*199f0*/  FFMA.FTZ R134, R20, R89, -R55 ;  /* 0x0000005914867223 */ /* 0x000fc20000010837 */
[----:B------:R-:W-:Y:S01]  /*19a00*/  FFMA.FTZ R12, R24, R89, -R55 ;  /* 0x00000059180c7223 */ /* 0x000fe20000010837 */
[----:B------:R-:W-:-:S01]  /*19a10*/  FADD.FTZ R20, R9, R34 ;  /* 0x0000002209147221 */ /* 0x000fc20000010000 */
[-CC-:B------:R-:W-:Y:S01]  /*19a20*/  FFMA.FTZ R8, R40, R89.reuse, -R55.reuse ;  /* 0x0000005928087223 */ /* 0x180fe20000010837 */
[----:B------:R-:W-:-:S01]  /*19a30*/  FFMA.FTZ R59, R42, R89, -R55 ;  /* 0x000000592a3b7223 */ /* 0x000fc20000010837 */
[----:B------:R-:W0:Y:S01]  /*19a40*/  MUFU.EX2 R5, R5 ;  /* 0x0000000500057308 */ /* 0x000e220000000800 */
[----:B------:R-:W-:-:S01]  /*19a50*/  FADD.FTZ R77, R7, R20 ;  /* 0x00000014074d7221 */ /* 0x000fc20000010000 */
        /* <DEDUP_REMOVED lines=15> */
[----:B0-----:R-:W-:-:S01]  /*19b50*/  FADD.FTZ R24, R4, R5 ;  /* 0x0000000504187221 */ /* 0x001fc20000010000 */
[----:B------:R-:W-:-:S02]  /*19b60*/  @!P1 VIADD R20, R3, 0x29840 ;  /* 0x0002984003149836 */ /* 0x000fc40000000000 */
[----:B------:R-:W-:-:S01]  /*19b70*/  FFMA.FTZ R30, R30, R89, -R55 ;  /* 0x000000591e1e7223 */ /* 0x000fc20000010837 */
[-CC-:B------:R-:W-:Y:S01]  /*19b80*/  FFMA.FTZ R72, R72, R89.reuse, -R55.reuse ;  /* 0x0000005948487223 */ /* 0x180fe20000010837 */
[----:B------:R-:W-:-:S01]  /*19b90*/  FFMA.FTZ R74, R74, R89, -R55 ;  /* 0x000000594a4a7223 */ /* 0x000fc20000010837 */
[----:B------:R-:W-:Y:S01]  /*19ba0*/  FFMA.FTZ R78, R78, R89, -R55 ;  /* 0x000000594e4e7223 */ /* 0x000fe20000010837 */
[----:B------:R-:W-:Y:S01]  /*19bb0*/  @!P1 PRMT R20, RZ, 0x654, R20 ;  /* 0x00000654ff149816 */ /* 0x000fe20000000014 */
[----:B------:R-:W0:Y:S01]  /*19bc0*/  MUFU.EX2 R11, R11 ;  /* 0x0000000b000b7308 */ /* 0x000e220000000800 */
[----:B-1----:R-:W-:-:S01]  /*19bd0*/  FADD.FTZ R79, R57, R24 ;  /* 0x00000018394f7221 */ /* 0x002fc20000010000 */
[----:B------:R-:W-:Y:S01]  /*19be0*/  FADD.FTZ R24, R38, R77 ;  /* 0x0000004d26187221 */ /* 0x000fe20000010000 */
[----:B------:R1:W-:Y:S01]  /*19bf0*/  @!P1 SYNCS.ARRIVE.TRANS64.RED.A1T0 RZ, [R20+URZ], RZ ;  /* 0x000000ff14ff99a7 */ /* 0x0003e2000810043f */
[----:B------:R-:W-:-:S01]  /*19c00*/  FFMA.FTZ R82, R82, R89, -R55 ;  /* 0x0000005952527223 */ /* 0x000fc20000010837 */
[-CC-:B------:R-:W-:Y:S01]  /*19c10*/  FFMA.FTZ R86, R86, R89.reuse, -R55.reuse ;  /* 0x0000005956567223 */ /* 0x180fe20000010837 */
[----:B------:R-:W-:-:S01]  /*19c20*/  FFMA.FTZ R88, R88, R89, -R55 ;  /* 0x0000005958587223 */ /* 0x000fc20000010837 */
[----:B------:R-:W-:Y:S01]  /*19c30*/  FFMA.FTZ R36, R36, R89, -R55 ;  /* 0x0000005924247223 */ /* 0x000fe20000010837 */
[----:B------:R-:W3:Y:S01]  /*19c40*/  MUFU.EX2 R6, R6 ;  /* 0x0000000600067308 */ /* 0x000ee20000000800 */
[----:B--2---:R-:W-:-:S01]  /*19c50*/  FADD.FTZ R79, R132, R79 ;  /* 0x0000004f844f7221 */ /* 0x004fc20000010000 */
[-CC-:B------:R-:W-:Y:S01]  /*19c60*/  FFMA.FTZ R120, R120, R89.reuse, -R55.reuse ;  /* 0x0000005978787223 */ /* 0x180fe20000010837 */
[----:B------:R-:W-:-:S01]  /*19c70*/  FFMA.FTZ R124, R124, R89, -R55 ;  /* 0x000000597c7c7223 */ /* 0x000fc20000010837 */
[-CC-:B------:R-:W-:Y:S01]  /*19c80*/  FFMA.FTZ R126, R126, R89.reuse, -R55.reuse ;  /* 0x000000597e7e7223 */ /* 0x180fe20000010837 */
[----:B------:R-:W-:-:S01]  /*19c90*/  FFMA.FTZ R102, R102, R89, -R55 ;  /* 0x0000005966667223 */ /* 0x000fc20000010837 */
[----:B------:R-:W-:Y:S01]  /*19ca0*/  F2FP.SATFINITE.E4M3.F32.PACK_AB_MERGE_C R57, R132, R57, RZ ;  /* 0x000000398439723e */ /* 0x000fe200048070ff */
[----:B------:R-:W-:-:S01]  /*19cb0*/  FFMA.FTZ R104, R104, R89, -R55 ;  /* 0x0000005968687223 */ /* 0x000fc20000010837 */
[----:B------:R-:W-:Y:S01]  /*19cc0*/  MUFU.EX2 R64, R64 ;  /* 0x0000004000407308 */ /* 0x000fe20000000800 */
[----:B0-----:R-:W-:-:S01]  /*19cd0*/  FADD.FTZ R77, R11, R24 ;  /* 0x000000180b4d7221 */ /* 0x001fc20000010000 */
[----:B------:R-:W-:Y:S01]  /*19ce0*/  F2FP.SATFINITE.E4M3.F32.PACK_AB_MERGE_C R177, R5, R4, R57 ;  /* 0x0000000405b1723e */ /* 0x000fe20004807039 */
[----:B------:R-:W-:-:S01]  /*19cf0*/  FFMA.FTZ R108, R108, R89, -R55 ;  /* 0x000000596c6c7223 */ /* 0x000fc20000010837 */
[--C-:B------:R-:W-:Y:S01]  /*19d00*/  IMAD.MOV.U32 R60, RZ, RZ, R87.reuse ;  /* 0x000000ffff3c7224 */ /* 0x100fe200078e0057 */
[----:B------:R-:W-:Y:S01]  /*19d10*/  MOV R34, R87 ;  /* 0x0000005700227202 */ /* 0x000fe20000000f00 */
[----:B------:R-:W-:-:S02]  /*19d20*/  IMAD.MOV.U32 R57, RZ, RZ, R87 ;  /* 0x000000ffff397224 */ /* 0x000fc400078e0057 */
[----:B------:R-:W0:Y:S01]  /*19d30*/  MUFU.EX2 R21, R21 ;  /* 0x0000001500157308 */ /* 0x000e220000000800 */
[----:B---3--:R-:W-:-:S01]  /*19d40*/  FADD.FTZ R24, R6, R79 ;  /* 0x0000004f06187221 */ /* 0x008fc20000010000 */
[--C-:B------:R-:W-:Y:S02]  /*19d50*/  IMAD.MOV.U32 R56, RZ, RZ, R87.reuse ;  /* 0x000000ffff387224 */ /* 0x100fe400078e0057 */
[--C-:B------:R-:W-:Y:S02]  /*19d60*/  IMAD.MOV.U32 R50, RZ, RZ, R87.reuse ;  /* 0x000000ffff327224 */ /* 0x100fe400078e0057 */
[--C-:B------:R-:W-:Y:S02]  /*19d70*/  IMAD.MOV.U32 R48, RZ, RZ, R87.reuse ;  /* 0x000000ffff307224 */ /* 0x100fe400078e0057 */
[----:B------:R-:W-:Y:S01]  /*19d80*/  MUFU.EX2 R13, R13 ;  /* 0x0000000d000d7308 */ /* 0x000fe20000000800 */
[--C-:B------:R-:W-:Y:S02]  /*19d90*/  IMAD.MOV.U32 R44, RZ, RZ, R87.reuse ;  /* 0x000000ffff2c7224 */ /* 0x100fe400078e0057 */
[----:B------:R-:W-:-:S02]  /*19da0*/  IMAD.MOV.U32 R42, RZ, RZ, R87 ;  /* 0x000000ffff2a7224 */ /* 0x000fc400078e0057 */
[----:B------:R-:W-:-:S03]  /*19db0*/  IMAD.MOV.U32 R38, RZ, RZ, R87 ;  /* 0x000000ffff267224 */ /* 0x000fc600078e0057 */
[----:B------:R-:W2:Y:S01]  /*19dc0*/  MUFU.EX2 R67, R67 ;  /* 0x0000004300437308 */ /* 0x000ea20000000800 */
[----:B0-----:R-:W-:-:S07]  /*19dd0*/  FADD.FTZ R24, R21, R24 ;  /* 0x0000001815187221 */ /* 0x001fce0000010000 */
[----:B------:R-:W0:Y:S08]  /*19de0*/  MUFU.EX2 R68, R68 ;  /* 0x0000004400447308 */ /* 0x000e300000000800 */
[----:B------:R-:W3:Y:S01]  /*19df0*/  MUFU.EX2 R134, R134 ;  /* 0x0000008600867308 */ /* 0x000ee20000000800 */
[----:B--2---:R-:W-:-:S01]  /*19e00*/  FADD.FTZ R79, R67, R24 ;  /* 0x00000018434f7221 */ /* 0x004fc20000010000 */
[-CC-:B------:R-:W-:Y:S01]  /*19e10*/  FFMA.FTZ R24, R32, R89.reuse, -R55.reuse ;  /* 0x0000005920187223 */ /* 0x180fe20000010837 */
[----:B------:R-:W-:-:S01]  /*19e20*/  FFMA.FTZ R55, R110, R89, -R55 ;  /* 0x000000596e377223 */ /* 0x000fc20000010837 */
[----:B------:R-:W-:-:S04]  /*19e30*/  IMAD.MOV.U32 R32, RZ, RZ, R87 ;  /* 0x000000ffff207224 */ /* 0x000fc800078e0057 */
[----:B------:R-:W2:Y:S01]  /*19e40*/  MUFU.EX2 R8, R8 ;  /* 0x0000000800087308 */ /* 0x000ea20000000800 */
[----:B0-----:R-:W-:-:S04]  /*19e50*/  F2FP.SATFINITE.E4M3.F32.PACK_AB_MERGE_C R178, R68, R13, RZ ;  /* 0x0000000d44b2723e */ /* 0x001fc800048070ff */
[----:B------:R-:W-:-:S03]  /*19e60*/  F2FP.SATFINITE.E4M3.F32.PACK_AB_MERGE_C R178, R64, R11, R178 ;  /* 0x0000000b40b2723e */ /* 0x000fc600048070b2 */
[----:B------:R-:W0:Y:S01]  /*19e70*/  MUFU.EX2 R70, R70 ;  /* 0x0000004600467308 */ /* 0x000e220000000800 */
[----:B---3--:R-:W-:-:S01]  /*19e80*/  FADD.FTZ R79, R134, R79 ;  /* 0x0000004f864f7221 */ /* 0x008fc20000010000 */
[----:B------:R-:W-:-:S04]  /*19e90*/  F2FP.SATFINITE.E4M3.F32.PACK_AB_MERGE_C R67, R134, R67, RZ ;  /* 0x000000438643723e */ /* 0x000fc800048070ff */
[----:B------:R-:W-:Y:S02]  /*19ea0*/  F2FP.SATFINITE.E4M3.F32.PACK_AB_MERGE_C R179, R21, R6, R67 ;  /* 0x0000000615b3723e */ /* 0x000fe40004807043 */
[----:B------:R3:W-:Y:S01]  /*19eb0*/  MUFU.EX2 R73, R26 ;  /* 0x0000001a00497308 */ /* 0x0007e20000000800 */
[----:B------:R-:W-:-:S07]  /*19ec0*/  MOV R67, R87 ;  /* 0x0000005700437202 */ /* 0x000fce0000000f00 */
[----:B------:R-:W4:Y:S01]  /*19ed0*/  MUFU.EX2 R59, R59 ;  /* 0x0000003b003b7308 */ /* 0x000f220000000800 */
[----:B---3--:R-:W-:-:S01]  /*19ee0*/  FADD.FTZ R26, R64, R77 ;  /* 0x0000004d401a7221 */ /* 0x008fc20000010000 */
[----:B------:R-:W-:-:S03]  /*19ef0*/  MOV R64, R87 ;  /* 0x0000005700407202 */ /* 0x000fc60000000f00 */
[----:B------:R-:W-:-:S03]  /*19f00*/  FADD.FTZ R77, R13, R26 ;  /* 0x0000001a0d4d7221 */ /* 0x000fc60000010000 */
[----:B------:R-:W3:Y:S01]  /*19f10*/  MUFU.EX2 R40, R40 ;  /* 0x0000002800287308 */ /* 0x000ee20000000800 */
[----:B------:R-:W-:-:S01]  /*19f20*/  FADD.FTZ R26, R68, R77 ;  /* 0x0000004d441a7221 */ /* 0x000fc20000010000 */
[----:B------:R-:W-:-:S03]  /*19f30*/  IMAD.MOV.U32 R68, RZ, RZ, R87 ;  /* 0x000000ffff447224 */ /* 0x000fc600078e0057 */
[----:B------:R-:W-:Y:S01]  /*19f40*/  FADD.FTZ R77, R15, R26 ;  /* 0x0000001a0f4d7221 */ /* 0x000fe20000010000 */
[----:B--2---:R-:W-:-:S02]  /*19f50*/  FADD.FTZ R26, R8, R79 ;  /* 0x0000004f081a7221 */ /* 0x004fc40000010000 */
[----:B------:R-:W2:Y:S01]  /*19f60*/  MUFU.EX2 R76, R76 ;  /* 0x0000004c004c7308 */ /* 0x000ea20000000800 */
[----:B0-----:R-:W-:-:S01]  /*19f70*/  FADD.FTZ R28, R70, R77 ;  /* 0x0000004d461c7221 */ /* 0x001fc20000010000 */
[----:B----4-:R-:W-:-:S03]  /*19f80*/  FADD.FTZ R79, R59, R26 ;  /* 0x0000001a3b4f7221 */ /* 0x010fc60000010000 */
[----:B------:R-:W-:-:S03]  /*19f90*/  FADD.FTZ R81, R25, R28 ;  /* 0x0000001c19517221 */ /* 0x000fc60000010000 */
[----:B------:R-:W0:Y:S01]  /*19fa0*/  MUFU.EX2 R69, R46 ;  /* 0x0000002e00457308 */ /* 0x000e220000000800 */
[----:B---3--:R-:W-:-:S07]  /*19fb0*/  FADD.FTZ R26, R40, R79 ;  /* 0x0000004f281a7221 */ /* 0x008fce0000010000 */
[----:B------:R-:W3:Y:S01]  /*19fc0*/  MUFU.EX2 R10, R10 ;  /* 0x0000000a000a7308 */ /* 0x000ee20000000800 */
[----:B--2---:R-:W-:-:S01]  /*19fd0*/  FADD.FTZ R28, R76, R81 ;  /* 0x000000514c1c7221 */ /* 0x004fc20000010000 */
[----:B------:R-:W-:Y:S02]  /*19fe0*/  F2FP.SATFINITE.E4M3.F32.PACK_AB_MERGE_C R180, R76, R25, RZ ;  /* 0x000000194cb4723e */ /* 0x000fe400048070ff */
[----:B------:R-:W-:Y:S01]  /*19ff0*/  MOV R76, R87 ;  /* 0x00000057004c7202 */ /* 0x000fe20000000f00 */
[----:B------:R-:W-:Y:S01]  /*1a000*/  FADD.FTZ R81, R27, R28 ;  /* 0x0000001c1b517221 */ /* 0x000fe20000010000 */
[----:B------:R-:W-:Y:S02]  /*1a010*/  F2FP.SATFINITE.E4M3.F32.PACK_AB_MERGE_C R180, R70, R15, R180 ;  /* 0x0000000f46b4723e */ /* 0x000fe400048070b4 */
[----:B------:R-:W2:Y:S01]  /*1a020*/  MUFU.EX2 R80, R80 ;  /* 0x0000005000507308 */ /* 0x000ea20000000800 */
[----:B0-----:R-:W-:-:S01]  /*1a030*/  FADD.FTZ R79, R69, R26 ;  /* 0x0000001a454f7221 */ /* 0x001fc20000010000 */
[----:B------:R-:W-:Y:S01]  /*1a040*/  F2FP.SATFINITE.E4M3.F32.PACK_AB_MERGE_C R40, R69, R40, RZ ;  /* 0x000000284528723e */ /* 0x000fe200048070ff */
[----:B------:R-:W-:Y:S01]  /*1a050*/  IMAD.MOV.U32 R69, RZ, RZ, R87 ;  /* 0x000000ffff457224 */ /* 0x000fe200078e0057 */
[----:B------:R-:W-:-:S02]  /*1a060*/  MOV R70, R87 ;  /* 0x0000005700467202 */ /* 0x000fc40000000f00 */
[----:B------:R-:W-:Y:S01]  /*1a070*/  F2FP.SATFINITE.E4M3.F32.PACK_AB_MERGE_C R181, R59, R8, R40 ;  /* 0x000000083bb5723e */ /* 0x000fe20004807028 */
[----:B------:R-:W-:Y:S01]  /*1a080*/  IMAD.MOV.U32 R59, RZ, RZ, R87 ;  /* 0x000000ffff3b7224 */ /* 0x000fe200078e0057 */
[----:B------:R-:W0:Y:S01]  /*1a090*/  MUFU.EX2 R61, R61 ;  /* 0x0000003d003d7308 */ /* 0x000e220000000800 */
[----:B---3--:R-:W-:-:S01]  /*1a0a0*/  FADD.FTZ R26, R10, R79 ;  /* 0x0000004f0a1a7221 */ /* 0x008fc20000010000 */
[-C--:B------:R-:W-:Y:S02]  /*1a0b0*/  MOV R46, R87.reuse ;  /* 0x00000057002e7202 */ /* 0x080fe40000000f00 */
[----:B------:R-:W-:-:S04]  /*1a0c0*/  MOV R40, R87 ;  /* 0x0000005700287202 */ /* 0x000fc80000000f00 */
[----:B------:R-:W3:Y:S01]  /*1a0d0*/  MUFU.EX2 R52, R52 ;  /* 0x0000003400347308 */ /* 0x000ee20000000800 */
[----:B--2---:R-:W-:-:S04]  /*1a0e0*/  FADD.FTZ R28, R80, R81 ;  /* 0x00000051501c7221 */ /* 0x004fc80000010000 */
[----:B------:R-:W-:-:S03]  /*1a0f0*/  FADD.FTZ R83, R29, R28 ;  /* 0x0000001c1d537221 */ /* 0x000fc60000010000 */
[----:B------:R-:W2:Y:S01]  /*1a100*/  MUFU.EX2 R84, R84 ;  /* 0x0000005400547308 */ /* 0x000ea20000000800 */
[----:B0-----:R-:W-:-:S07]  /*1a110*/  FADD.FTZ R81, R61, R26 ;  /* 0x0000001a3d517221 */ /* 0x001fce0000010000 */
[----:B------:R-:W0:Y:S01]  /*1a120*/  MUFU.EX2 R71, R54 ;  /* 0x0000003600477308 */ /* 0x000e220000000800 */
[----:B---3--:R-:W-:-:S07]  /*1a130*/  FADD.FTZ R26, R52, R81 ;  /* 0x00000051341a7221 */ /* 0x008fce0000010000 */
[----:B------:R-:W3:Y:S01]  /*1a140*/  MUFU.EX2 R12, R12 ;  /* 0x0000000c000c7308 */ /* 0x000ee20000000800 */
[----:B--2---:R-:W-:-:S01]  /*1a150*/  FADD.FTZ R28, R84, R83 ;  /* 0x00000053541c7221 */ /* 0x004fc20000010000 */
[----:B------:R-:W-:Y:S01]  /*1a160*/  F2FP.SATFINITE.E4M3.F32.PACK_AB_MERGE_C R182, R84, R29, RZ ;  /* 0x0000001d54b6723e */ /* 0x000fe200048070ff */
[--C-:B------:R-:W-:Y:S02]  /*1a170*/  IMAD.MOV.U32 R84, RZ, RZ, R87.reuse ;  /* 0x000000ffff547224 */ /* 0x100fe400078e0057 */
[----:B------:R-:W-:Y:S01]  /*1a180*/  FADD.FTZ R81, R31, R28 ;  /* 0x0000001c1f517221 */ /* 0x000fe20000010000 */
[----:B------:R-:W-:Y:S01]  /*1a190*/  F2FP.SATFINITE.E4M3.F32.PACK_AB_MERGE_C R182, R80, R27, R182 ;  /* 0x0000001b50b6723e */ /* 0x000fe200048070b6 */
[----:B------:R-:W-:Y:S01]  /*1a1a0*/  IMAD.MOV.U32 R83, RZ, RZ, R87 ;  /* 0x000000ffff537224 */ /* 0x000fe200078e0057 */
[----:B------:R-:W2:Y:S01]  /*1a1b0*/  MUFU.EX2 R90, R90 ;  /* 0x0000005a005a7308 */ /* 0x000ea20000000800 */
[----:B0-----:R-:W-:-:S01]  /*1a1c0*/  FADD.FTZ R7, R71, R26 ;  /* 0x0000001a47077221 */ /* 0x001fc20000010000 */
[----:B------:R-:W-:Y:S01]  /*1a1d0*/  F2FP.SATFINITE.E4M3.F32.PACK_AB_MERGE_C R52, R71, R52, RZ ;  /* 0x000000344734723e */ /* 0x000fe200048070ff */
[----:B------:R-:W-:-:S02]  /*1a1e0*/  IMAD.MOV.U32 R80, RZ, RZ, R87 ;  /* 0x000000ffff507224 */ /* 0x000fc400078e0057 */
[--C-:B------:R-:W-:Y:S01]  /*1a1f0*/  IMAD.MOV.U32 R71, RZ, RZ, R87.reuse ;  /* 0x000000ffff477224 */ /* 0x100fe200078e0057 */
[----:B------:R-:W-:Y:S01]  /*1a200*/  F2FP.SATFINITE.E4M3.F32.PACK_AB_MERGE_C R183, R61, R10, R52 ;  /* 0x0000000a3db7723e */ /* 0x000fe20004807034 */
[----:B------:R-:W-:Y:S01]  /*1a210*/  IMAD.MOV.U32 R54, RZ, RZ, R87 ;  /* 0x000000ffff367224 */ /* 0x000fe200078e0057 */
[----:B------:R-:W0:Y:S01]  /*1a220*/  MUFU.EX2 R63, R63 ;  /* 0x0000003f003f7308 */ /* 0x000e220000000800 */
[----:B---3--:R-:W-:-:S01]  /*1a230*/  FADD.FTZ R26, R12, R7 ;  /* 0x000000070c1a7221 */ /* 0x008fc20000010000 */
[-C--:B------:R-:W-:Y:S01]  /*1a240*/  MOV R61, R87.reuse ;  /* 0x00000057003d7202 */ /* 0x080fe20000000f00 */
[----:B------:R-:W-:Y:S01]  /*1a250*/  IMAD.MOV.U32 R27, RZ, RZ, R87 ;  /* 0x000000ffff1b7224 */ /* 0x000fe200078e0057 */
[----:B------:R-:W-:-:S04]  /*1a260*/  MOV R52, R87 ;  /* 0x0000005700347202 */ /* 0x000fc80000000f00 */
[----:B------:R-:W3:Y:S01]  /*1a270*/  MUFU.EX2 R58, R58 ;  /* 0x0000003a003a7308 */ /* 0x000ee20000000800 */
[----:B--2---:R-:W-:-:S01]  /*1a280*/  FADD.FTZ R28, R90, R81 ;  /* 0x000000515a1c7221 */ /* 0x004fc20000010000 */
[----:B------:R-:W-:-:S03]  /*1a290*/  IMAD.MOV.U32 R81, RZ, RZ, R87 ;  /* 0x000000ffff517224 */ /* 0x000fc600078e0057 */
[----:B------:R-:W-:-:S03]  /*1a2a0*/  FADD.FTZ R25, R33, R28 ;  /* 0x0000001c21197221 */ /* 0x000fc60000010000 */
[----:B------:R-:W2:Y:S01]  /*1a2b0*/  MUFU.EX2 R92, R92 ;  /* 0x0000005c005c7308 */ /* 0x000ea20000000800 */
[----:B0-----:R-:W-:-:S07]  /*1a2c0*/  FADD.FTZ R13, R63, R26 ;  /* 0x0000001a3f0d7221 */ /* 0x001fce0000010000 */
[----:B------:R-:W0:Y:S01]  /*1a2d0*/  MUFU.EX2 R14, R14 ;  /* 0x0000000e000e7308 */ /* 0x000e220000000800 */
[----:B---3--:R-:W-:-:S01]  /*1a2e0*/  FADD.FTZ R26, R58, R13 ;  /* 0x0000000d3a1a7221 */ /* 0x008fc20000010000 */
[----:B------:R-:W-:-:S03]  /*1a2f0*/  F2FP.SATFINITE.E4M3.F32.PACK_AB_MERGE_C R58, R73, R58, RZ ;  /* 0x0000003a493a723e */ /* 0x000fc600048070ff */
[----:B------:R-:W-:Y:S01]  /*1a300*/  FADD.FTZ R13, R73, R26 ;  /* 0x0000001a490d7221 */ /* 0x000fe20000010000 */
[----:B------:R-:W-:Y:S01]  /*1a310*/  F2FP.SATFINITE.E4M3.F32.PACK_AB_MERGE_C R185, R63, R12, R58 ;  /* 0x0000000c3fb9723e */ /* 0x000fe2000480703a */
[----:B------:R-:W-:Y:S01]  /*1a320*/  IMAD.MOV.U32 R63, RZ, RZ, R87 ;  /* 0x000000ffff3f7224 */ /* 0x000fe200078e0057 */
[----:B------:R-:W3:Y:S01]  /*1a330*/  MUFU.EX2 R96, R96 ;  /* 0x0000006000607308 */ /* 0x000ee20000000800 */
[C---:B--2---:R-:W-:Y:S01]  /*1a340*/  F2FP.SATFINITE.E4M3.F32.PACK_AB_MERGE_C R184, R92.reuse, R33, RZ ;  /* 0x000000215cb8723e */ /* 0x044fe200048070ff */
[----:B------:R-:W-:Y:S01]  /*1a350*/  FADD.FTZ R92, R92, R25 ;  /* 0x000000195c5c7221 */ /* 0x000fe20000010000 */
[----:B------:R-:W-:Y:S01]  /*1a360*/  MOV R73, R87 ;  /* 0x0000005700497202 */ /* 0x000fe20000000f00 */
[----:B------:R-:W-:Y:S01]  /*1a370*/  IMAD.MOV.U32 R33, RZ, RZ, R87 ;  /* 0x000000ffff217224 */ /* 0x000fe200078e0057 */
[----:B------:R-:W-:Y:S01]  /*1a380*/  F2FP.SATFINITE.E4M3.F32.PACK_AB_MERGE_C R184, R90, R31, R184 ;  /* 0x0000001f5ab8723e */ /* 0x000fe200048070b8 */
[----:B------:R-:W-:Y:S01]  /*1a390*/  FADD.FTZ R25, R35, R92 ;  /* 0x0000005c23197221 */ /* 0x000fe20000010000 */
[----:B------:R-:W-:Y:S01]  /*1a3a0*/  MOV R58, R87 ;  /* 0x00000057003a7202 */ /* 0x000fe20000000f00 */
[----:B------:R-:W2:Y:S01]  /*1a3b0*/  MUFU.EX2 R65, R65 ;  /* 0x0000004100417308 */ /* 0x000ea20000000800 */
[----:B0-----:R-:W-:-:S01]  /*1a3c0*/  FADD.FTZ R26, R14, R13 ;  /* 0x0000000d0e1a7221 */ /* 0x001fc20000010000 */
[----:B------:R-:W-:-:S06]  /*1a3d0*/  MOV R31, R87 ;  /* 0x00000057001f7202 */ /* 0x000fcc0000000f00 */
[----:B------:R-:W0:Y:S01]  /*1a3e0*/  MUFU.EX2 R62, R62 ;  /* 0x0000003e003e7308 */ /* 0x000e220000000800 */
[----:B---3--:R-:W-:-:S04]  /*1a3f0*/  FADD.FTZ R28, R96, R25 ;  /* 0x00000019601c7221 */ /* 0x008fc80000010000 */
[----:B------:R-:W-:-:S03]  /*1a400*/  FADD.FTZ R29, R37, R28 ;  /* 0x0000001c251d7221 */ /* 0x000fc60000010000 */
[----:B------:R-:W3:Y:S01]  /*1a410*/  MUFU.EX2 R100, R100 ;  /* 0x0000006400647308 */ /* 0x000ee20000000800 */
[----:B--2---:R-:W-:-:S07]  /*1a420*/  FADD.FTZ R25, R65, R26 ;  /* 0x0000001a41197221 */ /* 0x004fce0000010000 */
[----:B------:R2:W4:Y:S01]  /*1a430*/  MUFU.EX2 R75, R66 ;  /* 0x00000042004b7308 */ /* 0x0005220000000800 */
[----:B0-----:R-:W-:-:S07]  /*1a440*/  FADD.FTZ R26, R62, R25 ;  /* 0x000000193e1a7221 */ /* 0x001fce0000010000 */
[----:B------:R-:W0:Y:S01]  /*1a450*/  MUFU.EX2 R3, R30 ;  /* 0x0000001e00037308 */ /* 0x000e220000000800 */
[C---:B---3--:R-:W-:Y:S01]  /*1a460*/  F2FP.SATFINITE.E4M3.F32.PACK_AB_MERGE_C R37, R100.reuse, R37, RZ ;  /* 0x000000256425723e */ /* 0x048fe200048070ff */
[----:B------:R-:W-:Y:S01]  /*1a470*/  FADD.FTZ R100, R100, R29 ;  /* 0x0000001d64647221 */ /* 0x000fe20000010000 */
[----:B--2---:R-:W-:Y:S02]  /*1a480*/  IMAD.MOV.U32 R66, RZ, RZ, R87 ;  /* 0x000000ffff427224 */ /* 0x004fe400078e0057 */
[----:B------:R-:W-:Y:S01]  /*1a490*/  F2FP.SATFINITE.E4M3.F32.PACK_AB_MERGE_C R186, R96, R35, R37 ;  /* 0x0000002360ba723e */ /* 0x000fe20004807025 */
[----:B------:R-:W-:-:S01]  /*1a4a0*/  FADD.FTZ R9, R39, R100 ;  /* 0x0000006427097221 */ /* 0x000fc20000010000 */
[----:B------:R-:W-:Y:S01]  /*1a4b0*/  MOV R37, R87 ;  /* 0x0000005700257202 */ /* 0x000fe20000000f00 */
[----:B------:R-:W2:Y:S01]  /*1a4c0*/  MUFU.EX2 R106, R106 ;  /* 0x0000006a006a7308 */ /* 0x000ea20000000800 */
[----:B----4-:R-:W-:-:S01]  /*1a4d0*/  FADD.FTZ R26, R75, R26 ;  /* 0x0000001a4b1a7221 */ /* 0x010fc20000010000 */
[----:B------:R-:W-:Y:S01]  /*1a4e0*/  F2FP.SATFINITE.E4M3.F32.PACK_AB_MERGE_C R62, R75, R62, RZ ;  /* 0x0000003e4b3e723e */ /* 0x000fe200048070ff */
[----:B------:R-:W-:-:S02]  /*1a4f0*/  IMAD.MOV.U32 R75, RZ, RZ, R87 ;  /* 0x000000ffff4b7224 */ /* 0x000fc400078e0057 */
[--C-:B------:R-:W-:Y:S01]  /*1a500*/  IMAD.MOV.U32 R35, RZ, RZ, R87.reuse ;  /* 0x000000ffff237224 */ /* 0x100fe200078e0057 */
[----:B------:R-:W-:Y:S01]  /*1a510*/  F2FP.SATFINITE.E4M3.F32.PACK_AB_MERGE_C R187, R65, R14, R62 ;  /* 0x0000000e41bb723e */ /* 0x000fe2000480703e */
[----:B------:R-:W-:Y:S01]  /*1a520*/  IMAD.MOV.U32 R65, RZ, RZ, R87 ;  /* 0x000000ffff417224 */ /* 0x000fe200078e0057 */
[----:B-1----:R1:W3:Y:S01]  /*1a530*/  MUFU.EX2 R20, R72 ;  /* 0x0000004800147308 */ /* 0x0022e20000000800 */
[----:B0-----:R-:W-:-:S01]  /*1a540*/  FADD.FTZ R11, R3, R26 ;  /* 0x0000001a030b7221 */ /* 0x001fc20000010000 */
[--C-:B------:R-:W-:Y:S02]  /*1a550*/  IMAD.MOV.U32 R62, RZ, RZ, R87.reuse ;  /* 0x000000ffff3e7224 */ /* 0x100fe400078e0057 */
[--C-:B------:R-:W-:Y:S02]  /*1a560*/  IMAD.MOV.U32 R30, RZ, RZ, R87.reuse ;  /* 0x000000ffff1e7224 */ /* 0x100fe400078e0057 */
[----:B------:R-:W-:Y:S02]  /*1a570*/  IMAD.MOV.U32 R29, RZ, RZ, R87 ;  /* 0x000000ffff1d7224 */ /* 0x000fe400078e0057 */
[----:B------:R-:W0:Y:S01]  /*1a580*/  MUFU.EX2 R41, R136 ;  /* 0x0000008800297308 */ /* 0x000e220000000800 */
[----:B--2---:R-:W-:-:S01]  /*1a590*/  FADD.FTZ R26, R106, R9 ;  /* 0x000000096a1a7221 */ /* 0x004fc20000010000 */
[----:B-1----:R-:W-:-:S06]  /*1a5a0*/  IMAD.MOV.U32 R72, RZ, RZ, R87 ;  /* 0x000000ffff487224 */ /* 0x002fcc00078e0057 */
[----:B------:R-:W1:Y:S01]  /*1a5b0*/  MUFU.EX2 R74, R74 ;  /* 0x0000004a004a7308 */ /* 0x000e620000000800 */
[----:B---3--:R-:W-:-:S07]  /*1a5c0*/  FADD.FTZ R11, R20, R11 ;  /* 0x0000000b140b7221 */ /* 0x008fce0000010000 */
[----:B------:R-:W2:Y:S01]  /*1a5d0*/  MUFU.EX2 R112, R112 ;  /* 0x0000007000707308 */ /* 0x000ea20000000800 */
[----:B0-----:R-:W-:-:S07]  /*1a5e0*/  FADD.FTZ R15, R41, R26 ;  /* 0x0000001a290f7221 */ /* 0x001fce0000010000 */
[----:B------:R0:W3:Y:S01]  /*1a5f0*/  MUFU.EX2 R77, R78 ;  /* 0x0000004e004d7308 */ /* 0x0000e20000000800 */
[----:B-1----:R-:W-:-:S07]  /*1a600*/  FADD.FTZ R26, R74, R11 ;  /* 0x0000000b4a1a7221 */ /* 0x002fce0000010000 */
[----:B------:R-:W1:Y:S01]  /*1a610*/  MUFU.EX2 R43, R43 ;  /* 0x0000002b002b7308 */ /* 0x000e620000000800 */
[C---:B--2---:R-:W-:Y:S01]  /*1a620*/  F2FP.SATFINITE.E4M3.F32.PACK_AB_MERGE_C R41, R112.reuse, R41, RZ ;  /* 0x000000297029723e */ /* 0x044fe200048070ff */
[----:B------:R-:W-:Y:S01]  /*1a630*/  FADD.FTZ R112, R112, R15 ;  /* 0x0000000f70707221 */ /* 0x000fe20000010000 */
[----:B0-----:R-:W-:Y:S02]  /*1a640*/  IMAD.MOV.U32 R78, RZ, RZ, R87 ;  /* 0x000000ffff4e7224 */ /* 0x001fe400078e0057 */
[----:B------:R-:W-:Y:S01]  /*1a650*/  F2FP.SATFINITE.E4M3.F32.PACK_AB_MERGE_C R188, R106, R39, R41 ;  /* 0x000000276abc723e */ /* 0x000fe20004807029 */
[--C-:B------:R-:W-:Y:S02]  /*1a660*/  IMAD.MOV.U32 R41, RZ, RZ, R87.reuse ;  /* 0x000000ffff297224 */ /* 0x100fe400078e0057 */
[----:B------:R-:W0:Y:S01]  /*1a670*/  MUFU.EX2 R24, R24 ;  /* 0x0000001800187308 */ /* 0x000e220000000800 */
[C---:B---3--:R-:W-:Y:S01]  /*1a680*/  F2FP.SATFINITE.E4M3.F32.PACK_AB_MERGE_C R74, R77.reuse, R74, RZ ;  /* 0x0000004a4d4a723e */ /* 0x048fe200048070ff */
[----:B------:R-:W-:Y:S01]  /*1a690*/  FADD.FTZ R77, R77, R26 ;  /* 0x0000001a4d4d7221 */ /* 0x000fe20000010000 */
[----:B------:R-:W-:-:S02]  /*1a6a0*/  IMAD.MOV.U32 R39, RZ, RZ, R87 ;  /* 0x000000ffff277224 */ /* 0x000fc400078e0057 */
[----:B------:R-:W-:Y:S01]  /*1a6b0*/  F2FP.SATFINITE.E4M3.F32.PACK_AB_MERGE_C R189, R20, R3, R74 ;  /* 0x0000000314bd723e */ /* 0x000fe2000480704a */
[----:B------:R-:W-:Y:S02]  /*1a6c0*/  IMAD.MOV.U32 R74, RZ, RZ, R87 ;  /* 0x000000ffff4a7224 */ /* 0x000fe400078e0057 */
[----:B------:R-:W2:Y:S01]  /*1a6d0*/  MUFU.EX2 R114, R114 ;  /* 0x0000007200727308 */ /* 0x000ea20000000800 */
[----:B-1----:R-:W-:-:S07]  /*1a6e0*/  FADD.FTZ R11, R43, R112 ;  /* 0x000000702b0b7221 */ /* 0x002fce0000010000 */
[----:B------:R1:W3:Y:S01]  /*1a6f0*/  MUFU.EX2 R79, R82 ;  /* 0x00000052004f7308 */ /* 0x0002e20000000800 */
[----:B0-----:R-:W-:-:S01]  /*1a700*/  FADD.FTZ R26, R24, R77 ;  /* 0x0000004d181a7221 */ /* 0x001fc20000010000 */
[----:B------:R-:W-:-:S06]  /*1a710*/  IMAD.MOV.U32 R77, RZ, RZ, R87 ;  /* 0x000000ffff4d7224 */ /* 0x000fcc00078e0057 */
[----:B------:R-:W-:Y:S01]  /*1a720*/  MUFU.EX2 R45, R45 ;  /* 0x0000002d002d7308 */ /* 0x000fe20000000800 */
[----:B--2---:R-:W-:-:S01]  /*1a730*/  FADD.FTZ R28, R114, R11 ;  /* 0x0000000b721c7221 */ /* 0x004fc20000010000 */
[----:B-1----:R-:W-:-:S06]  /*1a740*/  MOV R82, R87 ;  /* 0x0000005700527202 */ /* 0x002fcc0000000f00 */
[----:B------:R-:W0:Y:S01]  /*1a750*/  MUFU.EX2 R116, R116 ;  /* 0x0000007400747308 */ /* 0x000e220000000800 */
[----:B---3--:R-:W-:-:S07]  /*1a760*/  FADD.FTZ R15, R79, R26 ;  /* 0x0000001a4f0f7221 */ /* 0x008fce0000010000 */
[----:B------:R-:W1:Y:S08]  /*1a770*/  MUFU.EX2 R86, R86 ;  /* 0x0000005600567308 */ /* 0x000e700000000800 */
[----:B------:R-:W2:Y:S01]  /*1a780*/  MUFU.EX2 R7, R88 ;  /* 0x0000005800077308 */ /* 0x000ea20000000800 */
[----:B0-----:R-:W-:Y:S01]  /*1a790*/  F2FP.SATFINITE.E4M3.F32.PACK_AB_MERGE_C R25, R116, R45, RZ ;  /* 0x0000002d7419723e */ /* 0x001fe200048070ff */
[----:B------:R-:W-:Y:S01]  /*1a7a0*/  FADD.FTZ R45, R45, R28 ;  /* 0x0000001c2d2d7221 */ /* 0x000fe20000010000 */
[----:B------:R-:W-:-:S02]  /*1a7b0*/  MOV R28, R87 ;  /* 0x00000057001c7202 */ /* 0x000fc40000000f00 */
[----:B------:R-:W-:Y:S01]  /*1a7c0*/  F2FP.SATFINITE.E4M3.F32.PACK_AB_MERGE_C R190, R114, R43, R25 ;  /* 0x0000002b72be723e */ /* 0x000fe20004807019 */
[----:B------:R-:W-:-:S01]  /*1a7d0*/  FADD.FTZ R116, R116, R45 ;  /* 0x0000002d74747221 */ /* 0x000fc20000010000 */
[----:B------:R-:W-:Y:S01]  /*1a7e0*/  IMAD.MOV.U32 R45, RZ, RZ, R87 ;  /* 0x000000ffff2d7224 */ /* 0x000fe200078e0057 */
[----:B------:R-:W-:Y:S01]  /*1a7f0*/  MUFU.EX2 R49, R49 ;  /* 0x0000003100317308 */ /* 0x000fe20000000800 */
[----:B-1----:R-:W-:-:S01]  /*1a800*/  FADD.FTZ R26, R86, R15 ;  /* 0x0000000f561a7221 */ /* 0x002fc20000010000 */
[-C--:B------:R-:W-:Y:S02]  /*1a810*/  MOV R43, R87.reuse ;  /* 0x00000057002b7202 */ /* 0x080fe40000000f00 */
[----:B------:R-:W-:-:S04]  /*1a820*/  MOV R25, R87 ;  /* 0x0000005700197202 */ /* 0x000fc80000000f00 */
[----:B------:R-:W0:Y:S01]  /*1a830*/  MUFU.EX2 R122, R122 ;  /* 0x0000007a007a7308 */ /* 0x000e220000000800 */
[C---:B--2---:R-:W-:Y:S01]  /*1a840*/  F2FP.SATFINITE.E4M3.F32.PACK_AB_MERGE_C R86, R7.reuse, R86, RZ ;  /* 0x000000560756723e */ /* 0x044fe200048070ff */
[----:B------:R-:W-:Y:S01]  /*1a850*/  FADD.FTZ R7, R7, R26 ;  /* 0x0000001a07077221 */ /* 0x000fe20000010000 */
[--C-:B------:R-:W-:Y:S02]  /*1a860*/  IMAD.MOV.U32 R26, RZ, RZ, R87.reuse ;  /* 0x000000ffff1a7224 */ /* 0x100fe400078e0057 */
[----:B------:R-:W-:Y:S01]  /*1a870*/  F2FP.SATFINITE.E4M3.F32.PACK_AB_MERGE_C R191, R79, R24, R86 ;  /* 0x000000184fbf723e */ /* 0x000fe20004807056 */
[--C-:B------:R-:W-:Y:S01]  /*1a880*/  IMAD.MOV.U32 R86, RZ, RZ, R87.reuse ;  /* 0x000000ffff567224 */ /* 0x100fe200078e0057 */
[----:B------:R-:W-:Y:S01]  /*1a890*/  MOV R79, R87 ;  /* 0x00000057004f7202 */ /* 0x000fe20000000f00 */
[----:B------:R-:W1:Y:S01]  /*1a8a0*/  MUFU.EX2 R47, R47 ;  /* 0x0000002f002f7308 */ /* 0x000e620000000800 */
[----:B------:R-:W-:-:S07]  /*1a8b0*/  IMAD.MOV.U32 R24, RZ, RZ, R87 ;  /* 0x000000ffff187224 */ /* 0x000fce00078e0057 */
[----:B------:R-:W2:Y:S01]  /*1a8c0*/  MUFU.EX2 R36, R36 ;  /* 0x0000002400247308 */ /* 0x000ea20000000800 */
[----:B0-----:R-:W-:-:S07]  /*1a8d0*/  F2FP.SATFINITE.E4M3.F32.PACK_AB_MERGE_C R15, R122, R49, RZ ;  /* 0x000000317a0f723e */ /* 0x001fce00048070ff */
[----:B------:R-:W0:Y:S01]  /*1a8e0*/  MUFU.EX2 R118, R118 ;  /* 0x0000007600767308 */ /* 0x000e220000000800 */
[----:B-1----:R-:W-:-:S07]  /*1a8f0*/  FADD.FTZ R5, R47, R116 ;  /* 0x000000742f057221 */ /* 0x002fce0000010000 */
[----:B------:R-:W1:Y:S01]  /*1a900*/  MUFU.EX2 R13, R120 ;  /* 0x00000078000d7308 */ /* 0x000e620000000800 */
[----:B--2---:R-:W-:-:S07]  /*1a910*/  FADD.FTZ R4, R36, R7 ;  /* 0x0000000724047221 */ /* 0x004fce0000010000 */
[----:B------:R-:W2:Y:S01]  /*1a920*/  MUFU.EX2 R124, R124 ;  /* 0x0000007c007c7308 */ /* 0x000ea20000000800 */
[C---:B0-----:R-:W-:Y:S01]  /*1a930*/  F2FP.SATFINITE.E4M3.F32.PACK_AB_MERGE_C R192, R118.reuse, R47, R15 ;  /* 0x0000002f76c0723e */ /* 0x041fe2000480700f */
[----:B------:R-:W-:Y:S01]  /*1a940*/  FADD.FTZ R118, R118, R5 ;  /* 0x0000000576767221 */ /* 0x000fe20000010000 */
[----:B------:R-:W-:-:S03]  /*1a950*/  IMAD.MOV.U32 R47, RZ, RZ, R87 ;  /* 0x000000ffff2f7224 */ /* 0x000fc600078e0057 */
[----:B------:R-:W-:Y:S02]  /*1a960*/  FADD.FTZ R49, R49, R118 ;  /* 0x0000007631317221 */ /* 0x000fe40000010000 */
[----:B------:R-:W0:Y:S01]  /*1a970*/  MUFU.EX2 R9, R126 ;  /* 0x0000007e00097308 */ /* 0x000e220000000800 */
[----:B-1----:R-:W-:-:S01]  /*1a980*/  FADD.FTZ R5, R13, R4 ;  /* 0x000000040d057221 */ /* 0x002fc20000010000 */
[----:B------:R-:W-:Y:S01]  /*1a990*/  FADD.FTZ R122, R122, R49 ;  /* 0x000000317a7a7221 */ /* 0x000fe20000010000 */
[----:B------:R-:W-:-:S05]  /*1a9a0*/  MOV R49, R87 ;  /* 0x0000005700317202 */ /* 0x000fca0000000f00 */
[----:B------:R-:W-:Y:S01]  /*1a9b0*/  MUFU.EX2 R53, R53 ;  /* 0x0000003500357308 */ /* 0x000fe20000000800 */
[----:B--2---:R-:W-:-:S07]  /*1a9c0*/  FADD.FTZ R4, R124, R5 ;  /* 0x000000057c047221 */ /* 0x004fce0000010000 */
[----:B------:R-:W1:Y:S01]  /*1a9d0*/  MUFU.EX2 R130, R130 ;  /* 0x0000008200827308 */ /* 0x000e620000000800 */
[C---:B0-----:R-:W-:Y:S01]  /*1a9e0*/  F2FP.SATFINITE.E4M3.F32.PACK_AB_MERGE_C R124, R9.reuse, R124, RZ ;  /* 0x0000007c097c723e */ /* 0x041fe200048070ff */
[----:B------:R-:W-:-:S03]  /*1a9f0*/  FADD.FTZ R9, R9, R4 ;  /* 0x0000000409097221 */ /* 0x000fc60000010000 */
[----:B------:R-:W-:Y:S01]  /*1aa00*/  F2FP.SATFINITE.E4M3.F32.PACK_AB_MERGE_C R193, R13, R36, R124 ;  /* 0x000000240dc1723e */ /* 0x000fe2000480707c */
[----:B------:R-:W-:Y:S02]  /*1aa10*/  IMAD.MOV.U32 R36, RZ, RZ, R87 ;  /* 0x000000ffff247224 */ /* 0x000fe400078e0057 */
[----:B------:R-:W0:Y:S08]  /*1aa20*/  MUFU.EX2 R51, R51 ;  /* 0x0000003300337308 */ /* 0x000e300000000800 */
[----:B------:R-:W2:Y:S01]  /*1aa30*/  MUFU.EX2 R102, R102 ;  /* 0x0000006600667308 */ /* 0x000ea20000000800 */
[----:B-1----:R-:W-:-:S07]  /*1aa40*/  F2FP.SATFINITE.E4M3.F32.PACK_AB_MERGE_C R6, R130, R53, RZ ;  /* 0x000000358206723e */ /* 0x002fce00048070ff */
[----:B------:R-:W1:Y:S01]  /*1aa50*/  MUFU.EX2 R128, R128 ;  /* 0x0000008000807308 */ /* 0x000e620000000800 */
[----:B0-----:R-:W-:-:S07]  /*1aa60*/  FADD.FTZ R5, R51, R122 ;  /* 0x0000007a33057221 */ /* 0x001fce0000010000 */
[----:B------:R-:W0:Y:S01]  /*1aa70*/  MUFU.EX2 R11, R104 ;  /* 0x00000068000b7308 */ /* 0x000e220000000800 */
[----:B--2---:R-:W-:-:S07]  /*1aa80*/  FADD.FTZ R4, R102, R9 ;  /* 0x0000000966047221 */ /* 0x004fce0000010000 */
[----:B------:R-:W2:Y:S01]  /*1aa90*/  MUFU.EX2 R108, R108 ;  /* 0x0000006c006c7308 */ /* 0x000ea20000000800 */
[C---:B-1----:R-:W-:Y:S01]  /*1aaa0*/  F2FP.SATFINITE.E4M3.F32.PACK_AB_MERGE_C R194, R128.reuse, R51, R6 ;  /* 0x0000003380c2723e */ /* 0x042fe20004807006 */
[----:B------:R-:W-:Y:S01]  /*1aab0*/  FADD.FTZ R128, R128, R5 ;  /* 0x0000000580807221 */ /* 0x000fe20000010000 */
[----:B------:R-:W-:-:S03]  /*1aac0*/  IMAD.MOV.U32 R51, RZ, RZ, R87 ;  /* 0x000000ffff337224 */ /* 0x000fc600078e0057 */
[----:B------:R-:W-:Y:S02]  /*1aad0*/  FADD.FTZ R53, R53, R128 ;  /* 0x0000008035357221 */ /* 0x000fe40000010000 */
[----:B------:R-:W1:Y:S01]  /*1aae0*/  MUFU.EX2 R55, R55 ;  /* 0x0000003700377308 */ /* 0x000e620000000800 */
[----:B0-----:R-:W-:-:S04]  /*1aaf0*/  FADD.FTZ R3, R11, R4 ;  /* 0x000000040b037221 */ /* 0x001fc80000010000 */
[----:B--2---:R-:W-:Y:S01]  /*1ab00*/  FADD.FTZ R4, R108, R3 ;  /* 0x000000036c047221 */ /* 0x004fe20000010000 */
[----:B------:R-:W-:-:S01]  /*1ab10*/  FADD.FTZ R3, R130, R53 ;  /* 0x0000003582037221 */ /* 0x000fc20000010000 */
[----:B------:R-:W-:Y:S01]  /*1ab20*/  IMAD.MOV.U32 R53, RZ, RZ, R87 ;  /* 0x000000ffff357224 */ /* 0x000fe200078e0057 */
[C---:B-1----:R-:W-:Y:S01]  /*1ab30*/  F2FP.SATFINITE.E4M3.F32.PACK_AB_MERGE_C R5, R55.reuse, R108, RZ ;  /* 0x0000006c3705723e */ /* 0x042fe200048070ff */
[----:B------:R-:W-:Y:S01]  /*1ab40*/  FADD.FTZ R4, R55, R4 ;  /* 0x0000000437047221 */ /* 0x000fe20000010000 */
[----:B------:R-:W-:Y:S02]  /*1ab50*/  MOV R55, R87 ;  /* 0x0000005700377202 */ /* 0x000fe40000000f00 */
[----:B------:R-:W-:Y:S01]  /*1ab60*/  F2FP.SATFINITE.E4M3.F32.PACK_AB_MERGE_C R195, R11, R102, R5 ;  /* 0x000000660bc3723e */ /* 0x000fe20004807005 */
[----:B------:R-:W-:Y:S06]  /*1ab70*/  @!P2 BRA `(.L_x_570) ;  /* 0x0000003c00b4a947 */ /* 0x000fec0003800000 */
[----:B------:R-:W-:Y:S01]  /*1ab80*/  VIADD R5, R161, 0xfffffffe ;  /* 0xfffffffea1057836 */ /* 0x000fe20000000000 */
[----:B------:R-:W-:Y:S01]  /*1ab90*/  MOV R6, R98 ;  /* 0x0000006200067202 */ /* 0x000fe20000000f00 */
[----:B------:R-:W-:Y:S01]  /*1aba0*/  IMAD.MOV.U32 R7, RZ, RZ, R94 ;  /* 0x000000ffff077224 */ /* 0x000fe200078e005e */
[----:B------:R-:W-:Y:S01]  /*1abb0*/  MOV R9, R148 ;  /* 0x0000009400097202 */ /* 0x000fe20000000f00 */
[----:B------:R-:W-:Y:S01]  /*1abc0*/  IMAD.MOV.U32 R8, RZ, RZ, R175 ;  /* 0x000000ffff087224 */ /* 0x000fe200078e00af */
        /* <DEDUP_REMOVED lines=31> */
[----:B------:R-:W-:-:S07]  /*1adc0*/  CS2R R24, SRZ ;  /* 0x0000000000187805 */ /* 0x000fce000001ff00 */
.L_x_582:
[----:B------:R-:W-:Y:S01]  /*1add0*/  ISETP.NE.AND P1, PT, R9, 0x1, PT ;  /* 0x000000010900780c */ /* 0x000fe20003f25270 */
[----:B------:R-:W-:Y:S05]  /*1ade0*/  YIELD ;  /* 0x0000000000007946 */ /* 0x000fea0003800000 */
[----:B------:R-:W-:Y:S02]  /*1adf0*/  SEL R175, RZ, 0x1, P1 ;  /* 0x00000001ffaf7807 */ /* 0x000fe40000800000 */
[----:B------:R-:W-:Y:S02]  /*1ae00*/  ISETP.NE.AND P1, PT, R198, RZ, PT ;  /* 0x000000ffc600720c */ /* 0x000fe40003f25270 */
[----:B------:R-:W-:-:S11]  /*1ae10*/  LOP3.LUT R175, R8, R175, RZ, 0x3c, !PT ;  /* 0x000000af08af7212 */ /* 0x000fd600078e3cff */
[----:B------:R-:W-:Y:S05]  /*1ae20*/  @P1 BRA `(.L_x_571) ;  /* 0x00000000003c1947 */ /* 0x000fea0003800000 */
[----:B------:R-:W-:Y:S05]  /*1ae30*/  @!P0 BRA `(.L_x_572) ;  /* 0x0000000000048947 */ /* 0x000fea0003800000 */
[----:B------:R-:W-:Y:S01]  /*1ae40*/  BPT.TRAP 0x1 ;  /* 0x000000040000795c */ /* 0x000fe20000300000 */
.L_x_572:
[----:B------:R-:W-:-:S05]  /*1ae50*/  VIADD R10, R9, 0x1 ;  /* 0x00000001090a7836 */ /* 0x000fca0000000000 */
[----:B------:R-:W-:-:S04]  /*1ae60*/  ISETP.NE.AND P2, PT, R10, 0x2, PT ;  /* 0x000000020a00780c */ /* 0x000fc80003f45270 */
[----:B------:R-:W-:Y:S02]  /*1ae70*/  SEL R11, R10, RZ, P2 ;  /* 0x000000ff0a0b7207 */ /* 0x000fe40001000000 */
[----:B------:R-:W-:-:S03]  /*1ae80*/  SHF.L.U32 R10, R175, 0x1f, RZ ;  /* 0x0000001faf0a7819 */ /* 0x000fc600000006ff */
[----:B------:R-:W-:-:S04]  /*1ae90*/  IMAD R11, R11, 0x8, R18 ;  /* 0x000000080b0b7824 */ /* 0x000fc800078e0212 */
[----:B------:R0:W1:Y:S01]  /*1aea0*/  SYNCS.PHASECHK.TRANS64.TRYWAIT P2, [R11+URZ+0x29830], R10 ;  /* 0x0298300a0b0075a7 */ /* 0x000062000804017f */
[----:B------:R-:W-:Y:S05]  /*1aeb0*/  @!P0 BRA `(.L_x_573) ;  /* 0x0000000000048947 */ /* 0x000fea0003800000 */
[----:B------:R-:W-:Y:S01]  /*1aec0*/  BPT.TRAP 0x1 ;  /* 0x000000040000795c */ /* 0x000fe20000300000 */
.L_x_573:
[----:B------:R-:W-:Y:S04]  /*1aed0*/  BSSY B0, `(.L_x_571) ;  /* 0x0000004000007945 */ /* 0x000fe80003800000 */
[----:B-1----:R-:W-:Y:S05]  /*1aee0*/  @P2 BRA `(.L_x_574) ;  /* 0x0000000000082947 */ /* 0x002fea0003800000 */
[----:B------:R-:W1:Y:S02]  /*1aef0*/  SYNCS.PHASECHK.TRANS64.TRYWAIT P2, [R11+URZ+0x29830], R10 ;  /* 0x0298300a0b0075a7 */ /* 0x000e64000804017f */
[----:B-1----:R-:W-:Y:S05]  /*1af00*/  @!P2 BRA `(.L_x_575) ;  /* 0x000000d400aca947 */ /* 0x002fea0003800000 */
.L_x_574:
[----:B------:R-:W-:Y:S05]  /*1af10*/  BSYNC B0 ;  /* 0x0000000000007941 */ /* 0x000fea0003800000 */
.L_x_571:
[----:B01----:R-:W0:Y:S01]  /*1af20*/  S2R R11, SR_TID.X ;  /* 0x00000000000b7919 */ /* 0x003e220000002100 */
[----:B------:R-:W-:Y:S01]  /*1af30*/  IADD3 R10, R9, 0x1, RZ ;  /* 0x00000001090a7810 */ /* 0x000fe20007ffe0ff */
[----:B------:R-:W-:Y:S05]  /*1af40*/  WARPSYNC.ALL ;  /* 0x0000000000007948 */ /* 0x000fea0003800000 */
[C---:B------:R-:W-:Y:S01]  /*1af50*/  ISETP.NE.AND P2, PT, R10.reuse, 0x2, PT ;  /* 0x000000020a00780c */ /* 0x040fe20003f45270 */
[----:B------:R-:W-:Y:S01]  /*1af60*/  IMAD.MOV.U32 R15, RZ, RZ, -0x7fffffe0 ;  /* 0x80000020ff0f7424 */ /* 0x000fe200078e00ff */
[----:B------:R-:W-:Y:S01]  /*1af70*/  MOV R13, 0x80000020 ;  /* 0x80000020000d7802 */ /* 0x000fe20000000f00 */
[----:B------:R-:W-:Y:S01]  /*1af80*/  UMOV UR28, UR24 ;  /* 0x00000018001c7c82 */ /* 0x000fe20008000000 */
[----:B------:R-:W-:Y:S01]  /*1af90*/  SEL R10, R10, RZ, P2 ;  /* 0x000000ff0a0a7207 */ /* 0x000fe20001000000 */
[----:B------:R-:W-:Y:S01]  /*1afa0*/  UMOV UR29, UR25 ;  /* 0x00000019001d7c82 */ /* 0x000fe20008000000 */
[----:B------:R-:W-:Y:S01]  /*1afb0*/  R2UR UR27, R13 ;  /* 0x000000000d1b72ca */ /* 0x000fe200000e0000 */
[----:B------:R-:W-:Y:S01]  /*1afc0*/  IMAD.MOV.U32 R21, RZ, RZ, -0x7fffffe0 ;  /* 0x80000020ff157424 */ /* 0x000fe200078e00ff */
[----:B------:R-:W-:Y:S01]  /*1afd0*/  R2UR UR31, R15 ;  /* 0x000000000f1f72ca */ /* 0x000fe200000e0000 */
[----:B------:R-:W-:Y:S01]  /*1afe0*/  IMAD R12, R10, 0x780, R0 ;  /* 0x000007800a0c7824 */ /* 0x000fe200078e0200 */
[----:B------:R-:W-:Y:S01]  /*1aff0*/  UMOV UR32, UR24 ;  /* 0x0000001800207c82 */ /* 0x000fe20008000000 */
[----:B------:R-:W-:Y:S01]  /*1b000*/  UMOV UR33, UR25 ;  /* 0x0000001900217c82 */ /* 0x000fe20008000000 */
[----:B------:R-:W-:Y:S01]  /*1b010*/  R2UR UR35, R21 ;  /* 0x00000000152372ca */ /* 0x000fe200000e0000 */
[C---:B------:R-:W-:Y:S01]  /*1b020*/  VIADD R14, R12.reuse, 0x80 ;  /* 0x000000800c0e7836 */ /* 0x040fe20000000000 */
[C---:B------:R-:W-:Y:S01]  /*1b030*/  R2UR UR26, R12.reuse ;  /* 0x000000000c1a72ca */ /* 0x040fe200000e0000 */
[----:B------:R-:W-:Y:S01]  /*1b040*/  VIADD R20, R12, 0x100 ;  /* 0x000001000c147836 */ /* 0x000fe20000000000 */
[----:B------:R-:W-:Y:S01]  /*1b050*/  R2UR UR47, R15 ;  /* 0x000000000f2f72ca */ /* 0x000fe200000e0000 */
[----:B------:R-:W-:Y:S01]  /*1b060*/  UMOV UR44, UR24 ;  /* 0x00000018002c7c82 */ /* 0x000fe20008000000 */
[----:B------:R-:W-:Y:S01]  /*1b070*/  R2UR UR30, R14 ;  /* 0x000000000e1e72ca */ /* 0x000fe200000e0000 */
[----:B------:R-:W-:Y:S01]  /*1b080*/  UMOV UR45, UR25 ;  /* 0x00000019002d7c82 */ /* 0x000fe20008000000 */
[----:B------:R-:W-:Y:S01]  /*1b090*/  R2UR UR34, R20 ;  /* 0x00000000142272ca */ /* 0x000fe200000e0000 */
[C---:B------:R-:W-:Y:S01]  /*1b0a0*/  VIADD R20, R12.reuse, 0x200 ;  /* 0x000002000c147836 */ /* 0x040fe20000000000 */
[----:B------:R-:W-:Y:S01]  /*1b0b0*/  IADD3 R14, R12, 0x180, RZ ;  /* 0x000001800c0e7810 */ /* 0x000fe20007ffe0ff */
[----:B------:R-:W-:Y:S01]  /*1b0c0*/  UMOV UR48, UR24 ;  /* 0x0000001800307c82 */ /* 0x000fe20008000000 */
[----:B------:R-:W-:Y:S01]  /*1b0d0*/  R2UR UR51, R21 ;  /* 0x00000000153372ca */ /* 0x000fe200000e0000 */
[----:B------:R-:W-:Y:S01]  /*1b0e0*/  UMOV UR49, UR25 ;  /* 0x0000001900317c82 */ /* 0x000fe20008000000 */
[----:B0-----:R-:W-:Y:S01]  /*1b0f0*/  SHF.R.U32.HI R11, RZ, 0x7, R11 ;  /* 0x00000007ff0b7819 */ /* 0x001fe2000001160b */
[----:B------:R-:W-:Y:S01]  /*1b100*/  IMAD.MOV.U32 R15, RZ, RZ, -0x7fffffe0 ;  /* 0x80000020ff0f7424 */ /* 0x000fe200078e00ff */
[----:B------:R-:W-:Y:S01]  /*1b110*/  R2UR UR46, R14 ;  /* 0x000000000e2e72ca */ /* 0x000fe200000e0000 */
[----:B------:R-:W-:Y:S01]  /*1b120*/  IMAD.MOV.U32 R13, RZ, RZ, -0x7fffffe0 ;  /* 0x80000020ff0d7424 */ /* 0x000fe200078e00ff */
[----:B------:R-:W-:Y:S01]  /*1b130*/  R2UR UR50, R20 ;  /* 0x00000000143272ca */ /* 0x000fe200000e0000 */
[----:B------:R-:W-:Y:S01]  /*1b140*/  VIADD R11, R11, 0x8 ;  /* 0x000000080b0b7836 */ /* 0x000fe20000000000 */
[----:B------:R-:W-:-:S02]  /*1b150*/  IADD3 R14, R12, 0x2, RZ ;  /* 0x000000020c0e7810 */ /* 0x000fc40007ffe0ff */
[----:B------:R-:W-:Y:S02]  /*1b160*/  R2UR UR7, R15 ;  /* 0x000000000f0772ca */ /* 0x000fe400000e0000 */
[----:B------:R0:W-:Y:S01]  /*1b170*/  BAR.SYNC.DEFER_BLOCKING R11, 0x100 ;  /* 0x0004000b0000751d */ /* 0x0001e20000010000 */
[----:B------:R-:W-:Y:S01]  /*1b180*/  R2UR UR6, R14 ;  /* 0x000000000e0672ca */ /* 0x000fe200000e0000 */
[----:B------:R-:W-:Y:S01]  /*1b190*/  VIADD R14, R12, 0x82 ;  /* 0x000000820c0e7836 */ /* 0x000fe20000000000 */
[----:B------:R-:W-:-:S03]  /*1b1a0*/  MOV R15, 0x80000020 ;  /* 0x80000020000f7802 */ /* 0x000fc60000000f00 */
[----:B------:R-:W-:-:S06]  /*1b1b0*/  WARPGROUP.ARRIVE ;  /* 0x00000000000079c5 */ /* 0x000fcc0000000000 */
[----:B------:R-:W-:Y:S03]  /*1b1c0*/  QGMMA.64x32x32.F32.E4M3.E4M3 R152, gdesc[UR24], RZ, !UPT, gsb0 ;  /* 0x00600000189879f3 */ /* 0x000fe6000c0008ff */
[----:B------:R-:W-:Y:S02]  /*1b1d0*/  WARPGROUP.DEPBAR.LE gsb0, 0x0 ;  /* 0x00008000000079c5 */ /* 0x000fe40000010000 */
[----:B------:R-:W-:-:S06]  /*1b1e0*/  WARPGROUP.ARRIVE ;  /* 0x00000000000079c5 */ /* 0x000fcc0000000000 */
[----:B------:R-:W-:Y:S01]  /*1b1f0*/  QGMMA.64x32x32.F32.E4M3.E4M3 R136, gdesc[UR28], RZ, !UPT, gsb0 ;  /* 0x006000001c8879f3 */ /* 0x000fe2000c0008ff */
[----:B------:R-:W-:Y:S01]  /*1b200*/  R2UR UR30, R14 ;  /* 0x000000000e1e72ca */ /* 0x000fe200000e0000 */
[----:B------:R-:W-:Y:S01]  /*1b210*/  UMOV UR28, UR4 ;  /* 0x00000004001c7c82 */ /* 0x000fe20008000000 */
[----:B------:R-:W-:Y:S01]  /*1b220*/  R2UR UR31, R15 ;  /* 0x000000000f1f72ca */ /* 0x000fe200000e0000 */
[----:B------:R-:W-:Y:S01]  /*1b230*/  UMOV UR29, UR5 ;  /* 0x00000005001d7c82 */ /* 0x000fe20008000000 */
[----:B------:R-:W-:Y:S02]  /*1b240*/  VIADD R14, R12, 0x102 ;  /* 0x000001020c0e7836 */ /* 0x000fe40000000000 */
[----:B------:R-:W-:Y:S01]  /*1b250*/  IMAD.MOV.U32 R15, RZ, RZ, -0x7fffffe0 ;  /* 0x80000020ff0f7424 */ /* 0x000fe200078e00ff */
[----:B------:R-:W-:Y:S02]  /*1b260*/  WARPGROUP.DEPBAR.LE gsb0, 0x0 ;  /* 0x00008000000079c5 */ /* 0x000fe40000010000 */
[----:B------:R-:W-:-:S06]  /*1b270*/  WARPGROUP.ARRIVE ;  /* 0x00000000000079c5 */ /* 0x000fcc0000000000 */
[----:B------:R-:W-:Y:S01]  /*1b280*/  QGMMA.64x32x32.F32.E4M3.E4M3 R120, gdesc[UR32], RZ, !UPT, gsb0 ;  /* 0x00600000207879f3 */ /* 0x000fe2000c0008ff */
[----:B------:R-:W-:Y:S01]  /*1b290*/  R2UR UR34, R14 ;  /* 0x000000000e2272ca */ /* 0x000fe200000e0000 */
[----:B------:R-:W-:Y:S01]  /*1b2a0*/  UMOV UR32, UR4 ;  /* 0x0000000400207c82 */ /* 0x000fe20008000000 */
[----:B------:R-:W-:Y:S01]  /*1b2b0*/  R2UR UR35, R15 ;  /* 0x000000000f2372ca */ /* 0x000fe200000e0000 */
[----:B------:R-:W-:Y:S01]  /*1b2c0*/  UMOV UR33, UR5 ;  /* 0x0000000500217c82 */ /* 0x000fe20008000000 */
[----:B------:R-:W-:Y:S01]  /*1b2d0*/  IMAD.MOV.U32 R15, RZ, RZ, -0x7fffffe0 ;  /* 0x80000020ff0f7424 */ /* 0x000fe200078e00ff */
[----:B------:R-:W-:Y:S01]  /*1b2e0*/  IADD3 R14, R12, 0x182, RZ ;  /* 0x000001820c0e7810 */ /* 0x000fe20007ffe0ff */
[----:B------:R-:W-:Y:S02]  /*1b2f0*/  WARPGROUP.DEPBAR.LE gsb0, 0x0 ;  /* 0x00008000000079c5 */ /* 0x000fe40000010000 */
[----:B------:R-:W-:-:S06]  /*1b300*/  WARPGROUP.ARRIVE ;  /* 0x00000000000079c5 */ /* 0x000fcc0000000000 */
[----:B------:R-:W-:Y:S01]  /*1b310*/  QGMMA.64x32x32.F32.E4M3.E4M3 R104, gdesc[UR44], RZ, !UPT, gsb0 ;  /* 0x006000002c6879f3 */ /* 0x000fe2000c0008ff */
[----:B------:R-:W-:Y:S01]  /*1b320*/  R2UR UR46, R14 ;  /* 0x000000000e2e72ca */ /* 0x000fe200000e0000 */
[----:B------:R-:W-:Y:S01]  /*1b330*/  UMOV UR44, UR4 ;  /* 0x00000004002c7c82 */ /* 0x000fe20008000000 */
[----:B------:R-:W-:Y:S01]  /*1b340*/  R2UR UR47, R15 ;  /* 0x000000000f2f72ca */ /* 0x000fe200000e0000 */
[----:B------:R-:W-:Y:S01]  /*1b350*/  UMOV UR45, UR5 ;  /* 0x00000005002d7c82 */ /* 0x000fe20008000000 */
[----:B------:R-:W-:Y:S01]  /*1b360*/  VIADD R14, R12, 0x202 ;  /* 0x000002020c0e7836 */ /* 0x000fe20000000000 */
[----:B------:R-:W-:Y:S01]  /*1b370*/  MOV R15, 0x80000020 ;  /* 0x80000020000f7802 */ /* 0x000fe20000000f00 */
        /* <DEDUP_REMOVED lines=15> */
[----:B------:R-:W-:Y:S03]  /*1b470*/  QGMMA.64x32x32.F32.E4M3.E4M3 R152, gdesc[UR4], R152, gsb0 ;  /* 0x00600000049879f3 */ /* 0x000fe60008000898 */
[----:B------:R-:W-:Y:S02]  /*1b480*/  WARPGROUP.DEPBAR.LE gsb0, 0x0 ;  /* 0x00008000000079c5 */ /* 0x000fe40000010000 */
[----:B------:R-:W-:-:S06]  /*1b490*/  WARPGROUP.ARRIVE ;  /* 0x00000000000079c5 */ /* 0x000fcc0000000000 */
[----:B------:R-:W-:Y:S01]  /*1b4a0*/  QGMMA.64x32x32.F32.E4M3.E4M3 R136, gdesc[UR28], R136, gsb0 ;  /* 0x006000001c8879f3 */ /* 0x000fe20008000888 */
        /* <DEDUP_REMOVED lines=32> */
[----:B------:R-:W-:-:S04]  /*1b6b0*/  MOV R15, 0x80000020 ;  /* 0x80000020000f7802 */ /* 0x000fc80000000f00 */
        /* <DEDUP_REMOVED lines=109> */
[C---:B------:R-:W-:Y:S01]  /*1bd90*/  VIADD R14, R12.reuse, 0x682 ;  /* 0x000006820c0e7836 */ /* 0x040fe20000000000 */
[----:B------:R-:W-:Y:S01]  /*1bda0*/  IADD3 R12, R12, 0x702, RZ ;  /* 0x000007020c0c7810 */ /* 0x000fe20007ffe0ff */
        /* <DEDUP_REMOVED lines=31> */
[----:B0-----:R-:W-:Y:S05]  /*1bfa0*/  @P1 BRA `(.L_x_576) ;  /* 0x0000000000301947 */ /* 0x001fea0003800000 */
[----:B------:R-:W-:Y:S05]  /*1bfb0*/  @!P0 BRA `(.L_x_577) ;  /* 0x0000000000048947 */ /* 0x000fea0003800000 */
[----:B------:R-:W-:Y:S01]  /*1bfc0*/  BPT.TRAP 0x1 ;  /* 0x000000040000795c */ /* 0x000fe20000300000 */
.L_x_577:
[----:B------:R-:W-:Y:S01]  /*1bfd0*/  SHF.L.U32 R8, R8, 0x1f, RZ ;  /* 0x0000001f08087819 */ /* 0x000fe200000006ff */
[----:B------:R-:W-:-:S04]  /*1bfe0*/  IMAD R11, R9, 0x8, R18 ;  /* 0x00000008090b7824 */ /* 0x000fc800078e0212 */
[----:B------:R0:W1:Y:S01]  /*1bff0*/  SYNCS.PHASECHK.TRANS64.TRYWAIT P1, [R11+URZ+0x29850], R8 ;  /* 0x029850080b0075a7 */ /* 0x000062000802017f */
[----:B------:R-:W-:Y:S05]  /*1c000*/  @!P0 BRA `(.L_x_578) ;  /* 0x0000000000048947 */ /* 0x000fea0003800000 */
[----:B------:R-:W-:Y:S01]  /*1c010*/  BPT.TRAP 0x1 ;  /* 0x000000040000795c */ /* 0x000fe20000300000 */
.L_x_578:
[----:B------:R-:W-:Y:S04]  /*1c020*/  BSSY B0, `(.L_x_576) ;  /* 0x0000004000007945 */ /* 0x000fe80003800000 */
[----:B-1----:R-:W-:Y:S05]  /*1c030*/  @P1 BRA `(.L_x_579) ;  /* 0x0000000000081947 */ /* 0x002fea0003800000 */
[----:B------:R-:W1:Y:S02]  /*1c040*/  SYNCS.PHASECHK.TRANS64.TRYWAIT P1, [R11+URZ+0x29850], R8 ;  /* 0x029850080b0075a7 */ /* 0x000e64000802017f */
[----:B-1----:R-:W-:Y:S05]  /*1c050*/  @!P1 BRA `(.L_x_580) ;  /* 0x000000c4006c9947 */ /* 0x002fea0003800000 */
.L_x_579:
[----:B------:R-:W-:Y:S05]  /*1c060*/  BSYNC B0 ;  /* 0x0000000000007941 */ /* 0x000fea0003800000 */
.L_x_576:
[C---:B01----:R-:W-:Y:S01]  /*1c070*/  FMUL.FTZ R8, R2.reuse, R152 ;  /* 0x0000009802087220 */ /* 0x043fe20000410000 */
[C---:B------:R-:W-:Y:S01]  /*1c080*/  FMUL.FTZ R152, R2.reuse, R160 ;  /* 0x000000a002987220 */ /* 0x040fe20000410000 */
        /* <DEDUP_REMOVED lines=38> */
[----:B------:R-:W-:Y:S01]  /*1c2f0*/  FMUL.FTZ R161, R2, R149 ;  /* 0x0000009502a17220 */ /* 0x000fe20000410000 */
[----:B0-----:R-:W-:Y:S01]  /*1c300*/  FMNMX.FTZ R116, R8, R7, !PT ;  /* 0x0000000708747209 */ /* 0x001fe20007810000 */
[C---:B------:R-:W-:Y:S01]  /*1c310*/  FMUL.FTZ R156, R2.reuse, R164 ;  /* 0x000000a4029c7220 */ /* 0x040fe20000410000 */
[----:B------:R-:W0:Y:S01]  /*1c320*/  MUFU.TANH R14, R14 ;  /* 0x0000000e000e7308 */ /* 0x000e220000002400 */
[C---:B------:R-:W-:Y:S01]  /*1c330*/  FMUL.FTZ R149, R2.reuse, R151 ;  /* 0x0000009702957220 */ /* 0x040fe20000410000 */
[C---:B------:R-:W-:Y:S01]  /*1c340*/  FMUL.FTZ R151, R2.reuse, R117 ;  /* 0x0000007502977220 */ /* 0x040fe20000410000 */
[----:B-1----:R-:W-:Y:S01]  /*1c350*/  FMNMX.FTZ R117, R13, R6, !PT ;  /* 0x000000060d757209 */ /* 0x002fe20007810000 */
[C---:B------:R-:W-:Y:S01]  /*1c360*/  FMUL.FTZ R158, R2.reuse, R166 ;  /* 0x000000a6029e7220 */ /* 0x040fe20000410000 */
[----:B--2---:R-:W-:Y:S01]  /*1c370*/  FMNMX.FTZ R163, R11, R116, !PT ;  /* 0x000000740ba37209 */ /* 0x004fe20007810000 */
[C---:B------:R-:W-:Y:S01]  /*1c380*/  FMUL.FTZ R157, R2.reuse, R165 ;  /* 0x000000a5029d7220 */ /* 0x040fe20000410000 */
[----:B------:R-:W-:Y:S01]  /*1c390*/  FMUL.FTZ R116, R2, R118 ;  /* 0x0000007602747220 */ /* 0x000fe20000410000 */
[----:B------:R-:W1:Y:S01]  /*1c3a0*/  MUFU.TANH R20, R20 ;  /* 0x0000001400147308 */ /* 0x000e620000002400 */
[----:B---3--:R-:W-:Y:S01]  /*1c3b0*/  FMNMX.FTZ R117, R12, R117, !PT ;  /* 0x000000750c757209 */ /* 0x008fe20007810000 */
[C---:B------:R-:W-:Y:S01]  /*1c3c0*/  FMUL.FTZ R159, R2.reuse, R167 ;  /* 0x000000a7029f7220 */ /* 0x040fe20000410000 */
[C---:B------:R-:W-:Y:S01]  /*1c3d0*/  FMUL.FTZ R136, R2.reuse, R136 ;  /* 0x0000008802887220 */ /* 0x040fe20000410000 */
[C---:B------:R-:W-:Y:S01]  /*1c3e0*/  FMUL.FTZ R138, R2.reuse, R138 ;  /* 0x0000008a028a7220 */ /* 0x040fe20000410000 */
[C---:B------:R-:W-:Y:S01]  /*1c3f0*/  FMUL.FTZ R137, R2.reuse, R137 ;  /* 0x0000008902897220 */ /* 0x040fe20000410000 */
[C---:B------:R-:W-:Y:S01]  /*1c400*/  FMUL.FTZ R139, R2.reuse, R139 ;  /* 0x0000008b028b7220 */ /* 0x040fe20000410000 */
[----:B------:R-:W-:Y:S01]  /*1c410*/  FMUL.FTZ R140, R2, R140 ;  /* 0x0000008c028c7220 */ /* 0x000fe20000410000 */
[----:B------:R-:W2:Y:S01]  /*1c420*/  MUFU.TANH R15, R15 ;  /* 0x0000000f000f7308 */ /* 0x000ea20000002400 */
        /* <DEDUP_REMOVED lines=35> */
[----:B------:R-:W-:Y:S01]  /*1c660*/  FMUL.FTZ R93, R2, R103 ;  /* 0x00000067025d7220 */ /* 0x000fe20000410000 */
[----:B------:R-:W-:Y:S05]  /*1c670*/  WARPSYNC.ALL ;  /* 0x0000000000007948 */ /* 0x000fea0003800000 */
[----:B------:R-:W1:Y:S01]  /*1c680*/  MUFU.TANH R155, R155 ;  /* 0x0000009b009b7308 */ /* 0x000e620000002400 */
[----:B--2---:R-:W-:Y:S01]  /*1c690*/  FMNMX.FTZ R164, R154, R119, !PT ;  /* 0x000000779aa47209 */ /* 0x004fe20007810000 */
[----:B------:R-:W-:-:S06]  /*1c6a0*/  WARPGROUP.ARRIVE ;  /* 0x00000000000079c5 */ /* 0x000fcc0000000000 */
[----:B------:R-:W2:Y:S01]  /*1c6b0*/  S2R R225, SR_TID.X ;  /* 0x0000000000e17919 */ /* 0x000ea20000002100 */
[----:B0-----:R-:W-:Y:S01]  /*1c6c0*/  FMNMX.FTZ R119, R153, R118, !PT ;  /* 0x0000007699777209 */ /* 0x001fe20007810000 */
[----:B------:R-:W0:Y:S08]  /*1c6d0*/  MUFU.TANH R156, R156 ;  /* 0x0000009c009c7308 */ /* 0x000e300000002400 */
[----:B------:R-:W3:Y:S01]  /*1c6e0*/  MUFU.TANH R158, R158 ;  /* 0x0000009e009e7308 */ /* 0x000ee20000002400 */
[----:B-1----:R-:W-:-:S07]  /*1c6f0*/  FMNMX.FTZ R163, R155, R164, !PT ;  /* 0x000000a49ba37209 */ /* 0x002fce0007810000 */
[----:B------:R-:W1:Y:S01]  /*1c700*/  MUFU.TANH R157, R157 ;  /* 0x0000009d009d7308 */ /* 0x000e620000002400 */
[----:B0-----:R-:W-:-:S07]  /*1c710*/  FMNMX.FTZ R88, R156, R119, !PT ;  /* 0x000000779c587209 */ /* 0x001fce0007810000 */
[----:B------:R-:W0:Y:S01]  /*1c720*/  MUFU.TANH R159, R159 ;  /* 0x0000009f009f7308 */ /* 0x000e220000002400 */
[----:B---3--:R-:W-:Y:S01]  /*1c730*/  FMNMX.FTZ R118, R158, R163, !PT ;  /* 0x000000a39e767209 */ /* 0x008fe20007810000 */
[----:B------:R-:W-:Y:S01]  /*1c740*/  FMUL.FTZ R163, R2, R89 ;  /* 0x0000005902a37220 */ /* 0x000fe20000410000 */
[----:B--2---:R-:W-:Y:S02]  /*1c750*/  LOP3.LUT R227, R225, 0x7f, RZ, 0xc0, !PT ;  /* 0x0000007fe1e37812 */ /* 0x004fe400078ec0ff */
[----:B------:R-:W2:Y:S02]  /*1c760*/  S2R R225, SR_TID.X ;  /* 0x0000000000e17919 */ /* 0x000ea40000002100 */
[----:B------:R-:W-:Y:S01]  /*1c770*/  ISETP.NE.AND P1, PT, R227, RZ, PT ;  /* 0x000000ffe300720c */ /* 0x000fe20003f25270 */
[----:B------:R-:W3:Y:S01]  /*1c780*/  MUFU.TANH R136, R136 ;  /* 0x0000008800887308 */ /* 0x000ee20000002400 */
[----:B-1----:R-:W-:-:S07]  /*1c790*/  FMNMX.FTZ R119, R157, R88, !PT ;  /* 0x000000589d777209 */ /* 0x002fce0007810000 */
[----:B------:R-:W1:Y:S01]  /*1c7a0*/  MUFU.TANH R138, R138 ;  /* 0x0000008a008a7308 */ /* 0x000e620000002400 */
[----:B0-----:R-:W-:Y:S01]  /*1c7b0*/  FMNMX.FTZ R89, R159, R118, !PT ;  /* 0x000000769f597209 */ /* 0x001fe20007810000 */
[----:B------:R-:W-:-:S06]  /*1c7c0*/  FMUL.FTZ R118, R2, R90 ;  /* 0x0000005a02767220 */ /* 0x000fcc0000410000 */
[----:B------:R-:W0:Y:S01]  /*1c7d0*/  MUFU.TANH R137, R137 ;  /* 0x0000008900897308 */ /* 0x000e220000002400 */
[----:B---3--:R-:W-:-:S07]  /*1c7e0*/  FMNMX.FTZ R88, R136, R119, !PT ;  /* 0x0000007788587209 */ /* 0x008fce0007810000 */
[----:B------:R-:W3:Y:S01]  /*1c7f0*/  MUFU.TANH R139, R139 ;  /* 0x0000008b008b7308 */ /* 0x000ee20000002400 */
[----:B-1----:R-:W-:Y:S02]  /*1c800*/  FMNMX.FTZ R164, R138, R89, !PT ;  /* 0x000000598aa47209 */ /* 0x002fe40007810000 */
[----:B--2---:R-:W-:-:S05]  /*1c810*/  SHF.R.U32.HI R225, RZ, 0x7, R225 ;  /* 0x00000007ffe17819 */ /* 0x004fca00000116e1 */
[----:B------:R-:W1:Y:S01]  /*1c820*/  MUFU.TANH R140, R140 ;  /* 0x0000008c008c7308 */ /* 0x000e620000002400 */
[----:B0-----:R-:W-:-:S07]  /*1c830*/  FMNMX.FTZ R89, R137, R88, !PT ;  /* 0x0000005889597209 */ /* 0x001fce0007810000 */
[----:B------:R-:W0:Y:S01]  /*1c840*/  MUFU.TANH R142, R142 ;  /* 0x0000008e008e7308 */ /* 0x000e220000002400 */
[----:B---3--:R-:W-:Y:S01]  /*1c850*/  FMNMX.FTZ R119, R139, R164, !PT ;  /* 0x000000a48b777209 */ /* 0x008fe20007810000 */
[----:B------:R-:W-:-:S06]  /*1c860*/  FMUL.FTZ R164, R2, R95 ;  /* 0x0000005f02a47220 */ /* 0x000fcc0000410000 */
[----:B------:R-:W2:Y:S01]  /*1c870*/  MUFU.TANH R141, R141 ;  /* 0x0000008d008d7308 */ /* 0x000ea20000002400 */
[----:B-1----:R-:W-:-:S07]  /*1c880*/  FMNMX.FTZ R88, R140, R89, !PT ;  /* 0x000000598c587209 */ /* 0x002fce0007810000 */
[----:B------:R-:W1:Y:S01]  /*1c890*/  MUFU.TANH R143, R143 ;  /* 0x0000008f008f7308 */ /* 0x000e620000002400 */
[----:B0-----:R-:W-:Y:S01]  /*1c8a0*/  FMNMX.FTZ R90, R142, R119, !PT ;  /* 0x000000778e5a7209 */ /* 0x001fe20007810000 */
[----:B------:R-:W-:-:S06]  /*1c8b0*/  FMUL.FTZ R119, R2, R91 ;  /* 0x0000005b02777220 */ /* 0x000fcc0000410000 */
[----:B------:R-:W0:Y:S01]  /*1c8c0*/  MUFU.TANH R144, R144 ;  /* 0x0000009000907308 */ /* 0x000e220000002400 */
[----:B--2---:R-:W-:-:S07]  /*1c8d0*/  FMNMX.FTZ R89, R141, R88, !PT ;  /* 0x000000588d597209 */ /* 0x004fce0007810000 */
[----:B------:R-:W2:Y:S01]  /*1c8e0*/  MUFU.TANH R146, R146 ;  /* 0x0000009200927308 */ /* 0x000ea20000002400 */
[----:B-1----:R-:W-:-:S07]  /*1c8f0*/  FMNMX.FTZ R91, R143, R90, !PT ;  /* 0x0000005a8f5b7209 */ /* 0x002fce0007810000 */
[----:B------:R-:W1:Y:S01]  /*1c900*/  MUFU.TANH R145, R145 ;  /* 0x0000009100917308 */ /* 0x000e620000002400 */
[----:B0-----:R-:W-:-:S07]  /*1c910*/  FMNMX.FTZ R88, R144, R89, !PT ;  /* 0x0000005990587209 */ /* 0x001fce0007810000 */
        /* <DEDUP_REMOVED lines=103> */
[----:B--2---:R-:W-:-:S05]  /*1cf90*/  FMNMX.FTZ R90, R236, R89, !PT ;  /* 0x00000059ec5a7209 */ /* 0x004fca0007810000 */
[----:B------:R-:W2:Y:S02]  /*1cfa0*/  SHFL.BFLY PT, R89, R90, 0x2, 0x1f ;  /* 0x0c401f005a597f89 */ /* 0x000ea400000e0000 */
[----:B------:R-:W3:Y:S01]  /*1cfb0*/  MUFU.TANH R93, R93 ;  /* 0x0000005d005d7308 */ /* 0x000ee20000002400 */
[----:B-1----:R-:W-:-:S04]  /*1cfc0*/  FMNMX.FTZ R91, R232, R91, !PT ;  /* 0x0000005be85b7209 */ /* 0x002fc80007810000 */
[----:B0-----:R-:W-:-:S04]  /*1cfd0*/  FMNMX.FTZ R88, R102, R91, !PT ;  /* 0x0000005b66587209 */ /* 0x001fc80007810000 */
[----:B---3--:R-:W-:Y:S02]  /*1cfe0*/  FMNMX.FTZ R91, R93, R88, !PT ;  /* 0x000000585d5b7209 */ /* 0x008fe40007810000 */
[----:B------:R-:W-:Y:S02]  /*1cff0*/  IADD3 R88, R18, 0x400, RZ ;  /* 0x0000040012587810 */ /* 0x000fe40007ffe0ff */
[----:B--2---:R-:W-:Y:S01]  /*1d000*/  FMNMX.FTZ R95, R90, R89, !PT ;  /* 0x000000595a5f7209 */ /* 0x004fe20007810000 */
[----:B------:R-:W-:Y:S01]  /*1d010*/  IMAD.MOV.U32 R89, RZ, RZ, -0x3ffffff0 ;  /* 0xc0000010ff597424 */ /* 0x000fe200078e00ff */
[----:B------:R-:W-:Y:S01]  /*1d020*/  SHF.R.U32.HI R88, RZ, 0x4, R88 ;  /* 0x00000004ff587819 */ /* 0x000fe20000011658 */
[----:B------:R-:W0:Y:S03]  /*1d030*/  SHFL.BFLY PT, R94, R91, 0x2, 0x1f ;  /* 0x0c401f005b5e7f89 */ /* 0x000e2600000e0000 */
[----:B------:R-:W-:-:S02]  /*1d040*/  LOP3.LUT R88, R88, 0x3fff, RZ, 0xc0, !PT ;  /* 0x00003fff58587812 */ /* 0x000fc400078ec0ff */
[----:B------:R-:W-:Y:S01]  /*1d050*/  R2UR UR7, R89 ;  /* 0x00000000590772ca */ /* 0x000fe200000e0000 */
[----:B------:R-:W-:Y:S01]  /*1d060*/  IMAD.U32 R89, RZ, RZ, UR56 ;  /* 0x00000038ff597e24 */ /* 0x000fe2000f8e00ff */
[----:B------:R-:W-:-:S05]  /*1d070*/  LOP3.LUT R88, R88, 0x10000, RZ, 0xfc, !PT ;  /* 0x0001000058587812 */ /* 0x000fca00078efcff */
[----:B------:R-:W-:-:S05]  /*1d080*/  IMAD R88, R9, 0x500, R88 ;  /* 0x0000050009587824 */ /* 0x000fca00078e0258 */
[C---:B------:R-:W-:Y:S02]  /*1d090*/  R2UR UR6, R88.reuse ;  /* 0x00000000580672ca */ /* 0x040fe400000e0000 */
[----:B------:R-:W-:Y:S02]  /*1d0a0*/  IADD3 R90, R88, 0x100, RZ ;  /* 0x00000100585a7810 */ /* 0x000fe40007ffe0ff */
[----:B0-----:R-:W-:Y:S01]  /*1d0b0*/  FMNMX.FTZ R97, R91, R94, !PT ;  /* 0x0000005e5b617209 */ /* 0x001fe20007810000 */
[----:B------:R-:W-:Y:S01]  /*1d0c0*/  IMAD.MOV.U32 R91, RZ, RZ, -0x3ffffff0 ;  /* 0xc0000010ff5b7424 */ /* 0x000fe200078e00ff */
[----:B------:R-:W0:Y:S07]  /*1d0d0*/  SHFL.BFLY PT, R94, R95, 0x1, 0x1f ;  /* 0x0c201f005f5e7f89 */ /* 0x000e2e00000e0000 */
[----:B------:R-:W-:Y:S01]  /*1d0e0*/  QGMMA.64x128x32.F32.E4M3.E4M3 R24, R176, gdesc[UR4], R24, gsb0 ;  /* 0x01e00004b0187df3 */ /* 0x000fe20008000818 */
[----:B------:R-:W-:Y:S01]  /*1d0f0*/  R2UR UR6, R90 ;  /* 0x000000005a0672ca */ /* 0x000fe200000e0000 */
[----:B------:R-:W1:Y:S01]  /*1d100*/  SHFL.BFLY PT, R98, R97, 0x1, 0x1f ;  /* 0x0c201f0061627f89 */ /* 0x000e6200000e0000 */
[----:B------:R-:W-:-:S02]  /*1d110*/  R2UR UR7, R91 ;  /* 0x000000005b0772ca */ /* 0x000fc400000e0000 */
[----:B0-----:R-:W-:-:S05]  /*1d120*/  FMNMX.FTZ R94, R95, R94, !PT ;  /* 0x0000005e5f5e7209 */ /* 0x001fca0007810000 */
[----:B------:R-:W-:Y:S01]  /*1d130*/  FFMA.FTZ R90, R94, R89, -8 ;  /* 0xc10000005e5a7423 */ /* 0x000fe20000010059 */
[----:B-1----:R-:W-:-:S03]  /*1d140*/  FMNMX.FTZ R98, R97, R98, !PT ;  /* 0x0000006261627209 */ /* 0x002fc60007810000 */
[-CC-:B------:R-:W-:Y:S01]  /*1d150*/  FFMA.FTZ R95, R8, R89.reuse, -R90.reuse ;  /* 0x00000059085f7223 */ /* 0x180fe2000001085a */
[----:B------:R-:W-:-:S01]  /*1d160*/  FFMA.FTZ R8, R11, R89, -R90 ;  /* 0x000000590b087223 */ /* 0x000fc2000001085a */
[----:B------:R-:W-:Y:S01]  /*1d170*/  FADD.FTZ R6, -R98, R6 ;  /* 0x0000000662067221 */ /* 0x000fe20000010100 */
[----:B------:R-:W-:-:S01]  /*1d180*/  FFMA.FTZ R11, R14, R89, -R90 ;  /* 0x000000590e0b7223 */ /* 0x000fc2000001085a */
[-CC-:B------:R-:W-:Y:S01]  /*1d190*/  FFMA.FTZ R14, R15, R89.reuse, -R90.reuse ;  /* 0x000000590f0e7223 */ /* 0x180fe2000001085a */
[----:B------:R-:W-:-:S01]  /*1d1a0*/  FFMA.FTZ R15, R152, R89, -R90 ;  /* 0x00000059980f7223 */ /* 0x000fc2000001085a */
[-C--:B------:R-:W-:Y:S01]  /*1d1b0*/  FMUL.FTZ R6, R6, R89.reuse ;  /* 0x0000005906067220 */ /* 0x080fe20000410000 */
        /* <DEDUP_REMOVED lines=17> */
[----:B0-----:R-:W-:-:S02]  /*1d2d0*/  VIADD R6, R88, 0x200 ;  /* 0x0000020058067836 */ /* 0x001fc40000000000 */
        /* <DEDUP_REMOVED lines=11> */
[----:B------:R-:W-:-:S03]  /*1d390*/  FFMA.FTZ R145, R236, R89, -R90 ;  /* 0x00000059ec917223 */ /* 0x000fc6000001085a */
[----:B------:R-:W-:Y:S08]  /*1d3a0*/  MUFU.EX2 R14, R14 ;  /* 0x0000000e000e7308 */ /* 0x000ff00000000800 */
        /* <DEDUP_REMOVED lines=8> */
[----:B------:R-:W-:Y:S01]  /*1d430*/  MUFU.EX2 R103, R103 ;  /* 0x0000006700677308 */ /* 0x000fe20000000800 */
[----:B------:R-:W-:-:S02]  /*1d440*/  WARPGROUP.DEPBAR.LE gsb0, 0x0 ;  /* 0x00008000000079c5 */ /* 0x000fc40000010000 */
[----:B------:R-:W-:Y:S01]  /*1d450*/  WARPGROUP.ARRIVE ;  /* 0x00000000000079c5 */ /* 0x000fe20000000000 */
[----:B------:R-:W-:-:S01]  /*1d460*/  FADD.FTZ R176, -R94, R7 ;  /* 0x000000075eb07221 */ /* 0x000fc20000010100 */
[----:B------:R-:W-:Y:S01]  /*1d470*/  MOV R7, 0xc0000010 ;  /* 0xc000001000077802 */ /* 0x000fe20000000f00 */
[----:B------:R-:W-:-:S01]  /*1d480*/  FFMA.FTZ R178, R125, R89, -R90 ;  /* 0x000000597db27223 */ /* 0x000fc2000001085a */
[-CC-:B------:R-:W-:Y:S01]  /*1d490*/  FFMA.FTZ R125, R131, R89.reuse, -R90.reuse ;  /* 0x00000059837d7223 */ /* 0x180fe2000001085a */
[-C--:B------:R-:W-:Y:S01]  /*1d4a0*/  FMUL.FTZ R176, R176, R89.reuse ;  /* 0x00000059b0b07220 */ /* 0x080fe20000410000 */
[----:B------:R-:W-:Y:S01]  /*1d4b0*/  QGMMA.64x128x32.F32.E4M3.E4M3 R24, R180, gdesc[UR4], R24, gsb0 ;  /* 0x01e00004b4187df3 */ /* 0x000fe20008000818 */
[----:B------:R-:W-:Y:S01]  /*1d4c0*/  R2UR UR6, R6 ;  /* 0x00000000060672ca */ /* 0x000fe200000e0000 */
[----:B------:R-:W-:Y:S01]  /*1d4d0*/  VIADD R6, R88, 0x300 ;  /* 0x0000030058067836 */ /* 0x000fe20000000000 */
[----:B------:R-:W-:Y:S01]  /*1d4e0*/  R2UR UR7, R7 ;  /* 0x00000000070772ca */ /* 0x000fe200000e0000 */
[----:B------:R-:W-:Y:S01]  /*1d4f0*/  IMAD.MOV.U32 R7, RZ, RZ, -0x3ffffff0 ;  /* 0xc0000010ff077424 */ /* 0x000fe200078e00ff */
[----:B------:R-:W0:Y:S01]  /*1d500*/  MUFU.EX2 R176, R176 ;  /* 0x000000b000b07308 */ /* 0x000e220000000800 */
[----:B------:R-:W-:-:S01]  /*1d510*/  FFMA.FTZ R131, R162, R89, -R90 ;  /* 0x00000059a2837223 */ /* 0x000fc2000001085a */
[----:B------:R-:W-:-:S06]  /*1d520*/  FFMA.FTZ R162, R163, R89, -R90 ;  /* 0x00000059a3a27223 */ /* 0x000fcc000001085a */
[----:B------:R-:W-:Y:S08]  /*1d530*/  MUFU.EX2 R144, R144 ;  /* 0x0000009000907308 */ /* 0x000ff00000000800 */
[----:B------:R-:W-:Y:S01]  /*1d540*/  MUFU.EX2 R137, R137 ;  /* 0x0000008900897308 */ /* 0x000fe20000000800 */
[----:B0-----:R-:W-:-:S07]  /*1d550*/  FFMA.FTZ R3, R176, R3, R95 ;  /* 0x00000003b0037223 */ /* 0x001fce000001005f */
        /* <DEDUP_REMOVED lines=20> */
[-C--:B------:R-:W-:Y:S01]  /*1d6a0*/  FFMA.FTZ R151, R98, R89.reuse, -8 ;  /* 0xc100000062977423 */ /* 0x080fe20000010059 */
[----:B------:R-:W-:-:S01]  /*1d6b0*/  FFMA.FTZ R133, R166, R89, -R90 ;  /* 0x00000059a6857223 */ /* 0x000fc2000001085a */
[----:B------:R-:W-:Y:S01]  /*1d6c0*/  QGMMA.64x128x32.F32.E4M3.E4M3 R24, R184, gdesc[UR4], R24, gsb0 ;  /* 0x01e00004b8187df3 */ /* 0x000fe20008000818 */
[----:B------:R-:W-:Y:S01]  /*1d6d0*/  R2UR UR6, R6 ;  /* 0x00000000060672ca */ /* 0x000fe200000e0000 */
[----:B------:R-:W-:Y:S01]  /*1d6e0*/  FADD.FTZ R6, R8, R3 ;  /* 0x0000000308067221 */ /* 0x000fe20000010000 */
[----:B------:R-:W-:Y:S01]  /*1d6f0*/  R2UR UR7, R7 ;  /* 0x00000000070772ca */ /* 0x000fe200000e0000 */
[-CC-:B------:R-:W-:Y:S01]  /*1d700*/  FFMA.FTZ R166, R226, R89.reuse, -R90.reuse ;  /* 0x00000059e2a67223 */ /* 0x180fe2000001085a */
[----:B------:R-:W-:-:S01]  /*1d710*/  FFMA.FTZ R226, R230, R89, -R90 ;  /* 0x00000059e6e27223 */ /* 0x000fc2000001085a */
[----:B------:R-:W-:Y:S01]  /*1d720*/  FFMA.FTZ R90, R13, R89, -R151 ;  /* 0x000000590d5a7223 */ /* 0x000fe20000010897 */
[----:B------:R-:W-:-:S01]  /*1d730*/  FADD.FTZ R7, R11, R6 ;  /* 0x000000060b077221 */ /* 0x000fc20000010000 */
[-CC-:B------:R-:W-:Y:S01]  /*1d740*/  FFMA.FTZ R13, R12, R89.reuse, -R151.reuse ;  /* 0x000000590c0d7223 */ /* 0x180fe20000010897 */
[----:B------:R-:W-:-:S01]  /*1d750*/  FFMA.FTZ R12, R20, R89, -R151 ;  /* 0x00000059140c7223 */ /* 0x000fc20000010897 */
[----:B------:R-:W-:Y:S01]  /*1d760*/  FFMA.FTZ R21, R21, R89, -R151 ;  /* 0x0000005915157223 */ /* 0x000fe20000010897 */
[----:B------:R-:W-:-:S01]  /*1d770*/  FADD.FTZ R6, R14, R7 ;  /* 0x000000070e067221 */ /* 0x000fc20000010000 */
[----:B------:R-:W0:Y:S01]  /*1d780*/  MUFU.EX2 R90, R90 ;  /* 0x0000005a005a7308 */ /* 0x000e220000000800 */
[----:B------:R-:W-:-:S01]  /*1d790*/  FFMA.FTZ R20, R154, R89, -R151 ;  /* 0x000000599a147223 */ /* 0x000fc20000010897 */
[----:B------:R-:W-:Y:S01]  /*1d7a0*/  FFMA.FTZ R153, R155, R89, -R151 ;  /* 0x000000599b997223 */ /* 0x000fe20000010897 */
[----:B------:R-:W-:-:S01]  /*1d7b0*/  FADD.FTZ R7, R15, R6 ;  /* 0x000000060f077221 */ /* 0x000fc20000010000 */
[-CC-:B------:R-:W-:Y:S01]  /*1d7c0*/  FFMA.FTZ R154, R158, R89.reuse, -R151.reuse ;  /* 0x000000599e9a7223 */ /* 0x180fe20000010897 */
[----:B------:R-:W-:-:S01]  /*1d7d0*/  FFMA.FTZ R155, R159, R89, -R151 ;  /* 0x000000599f9b7223 */ /* 0x000fc20000010897 */
[----:B------:R-:W-:Y:S01]  /*1d7e0*/  FFMA.FTZ R138, R138, R89, -R151 ;  /* 0x000000598a8a7223 */ /* 0x000fe20000010897 */
[----:B------:R-:W-:-:S01]  /*1d7f0*/  FADD.FTZ R6, R152, R7 ;  /* 0x0000000798067221 */ /* 0x000fc20000010000 */
[----:B------:R-:W1:Y:S01]  /*1d800*/  MUFU.EX2 R13, R13 ;  /* 0x0000000d000d7308 */ /* 0x000e620000000800 */
[----:B------:R-:W-:-:S01]  /*1d810*/  FFMA.FTZ R139, R139, R89, -R151 ;  /* 0x000000598b8b7223 */ /* 0x000fc20000010897 */
[----:B------:R-:W-:Y:S01]  /*1d820*/  FFMA.FTZ R142, R142, R89, -R151 ;  /* 0x000000598e8e7223 */ /* 0x000fe20000010897 */
[----:B------:R-:W-:-:S01]  /*1d830*/  FADD.FTZ R7, R97, R6 ;  /* 0x0000000661077221 */ /* 0x000fc20000010000 */
[-CC-:B------:R-:W-:Y:S01]  /*1d840*/  FFMA.FTZ R143, R143, R89.reuse, -R151.reuse ;  /* 0x000000598f8f7223 */ /* 0x180fe20000010897 */
[----:B------:R-:W-:-:S01]  /*1d850*/  FFMA.FTZ R146, R146, R89, -R151 ;  /* 0x0000005992927223 */ /* 0x000fc20000010897 */
[----:B------:R-:W-:Y:S01]  /*1d860*/  FFMA.FTZ R147, R147, R89, -R151 ;  /* 0x0000005993937223 */ /* 0x000fe20000010897 */
[----:B------:R-:W-:-:S01]  /*1d870*/  FADD.FTZ R6, R156, R7 ;  /* 0x000000079c067221 */ /* 0x000fc20000010000 */
[----:B------:R-:W2:Y:S01]  /*1d880*/  MUFU.EX2 R12, R12 ;  /* 0x0000000c000c7308 */ /* 0x000ea20000000800 */
[----:B0-----:R-:W-:-:S01]  /*1d890*/  FFMA.FTZ R4, R91, R4, R90 ;  /* 0x000000045b047223 */ /* 0x001fc2000001005a */
[----:B------:R-:W-:Y:S01]  /*1d8a0*/  FFMA.FTZ R148, R148, R89, -R151 ;  /* 0x0000005994947223 */ /* 0x000fe20000010897 */
[----:B------:R-:W-:-:S01]  /*1d8b0*/  FADD.FTZ R7, R99, R6 ;  /* 0x0000000663077221 */ /* 0x000fc20000010000 */
[-CC-:B------:R-:W-:Y:S01]  /*1d8c0*/  FFMA.FTZ R149, R149, R89.reuse, -R151.reuse ;  /* 0x0000005995957223 */ /* 0x180fe20000010897 */
[----:B------:R-:W-:-:S01]  /*1d8d0*/  FFMA.FTZ R120, R120, R89, -R151 ;  /* 0x0000005978787223 */ /* 0x000fc20000010897 */
[----:B------:R-:W-:Y:S01]  /*1d8e0*/  FFMA.FTZ R157, R122, R89, -R151 ;  /* 0x000000597a9d7223 */ /* 0x000fe20000010897 */
[----:B------:R-:W-:-:S01]  /*1d8f0*/  FADD.FTZ R6, R136, R7 ;  /* 0x0000000788067221 */ /* 0x000fc20000010000 */
[----:B------:R-:W0:Y:S01]  /*1d900*/  MUFU.EX2 R21, R21 ;  /* 0x0000001500157308 */ /* 0x000e220000000800 */
[----:B-1----:R-:W-:-:S01]  /*1d910*/  FADD.FTZ R3, R13, R4 ;  /* 0x000000040d037221 */ /* 0x002fc20000010000 */
[----:B------:R-:W-:Y:S01]  /*1d920*/  FFMA.FTZ R122, R124, R89, -R151 ;  /* 0x000000597c7a7223 */ /* 0x000fe20000010897 */
[----:B------:R-:W-:-:S01]  /*1d930*/  FADD.FTZ R7, R101, R6 ;  /* 0x0000000665077221 */ /* 0x000fc20000010000 */
[----:B------:R-:W-:Y:S01]  /*1d940*/  IADD3 R6, R88, 0x400, RZ ;  /* 0x0000040058067810 */ /* 0x000fe20007ffe0ff */
[----:B------:R-:W-:-:S01]  /*1d950*/  FFMA.FTZ R159, R126, R89, -R151 ;  /* 0x000000597e9f7223 */ /* 0x000fc20000010897 */
[----:B------:R-:W-:Y:S01]  /*1d960*/  FFMA.FTZ R124, R128, R89, -R151 ;  /* 0x00000059807c7223 */ /* 0x000fe20000010897 */
[----:B------:R-:W-:-:S01]  /*1d970*/  FADD.FTZ R88, R140, R7 ;  /* 0x000000078c587221 */ /* 0x000fc20000010000 */
[----:B------:R-:W1:Y:S01]  /*1d980*/  MUFU.EX2 R20, R20 ;  /* 0x0000001400147308 */ /* 0x000e620000000800 */
[----:B--2---:R-:W-:-:S01]  /*1d990*/  FADD.FTZ R4, R12, R3 ;  /* 0x000000030c047221 */ /* 0x004fc20000010000 */
[----:B------:R-:W-:-:S02]  /*1d9a0*/  IMAD.MOV.U32 R7, RZ, RZ, -0x3ffffff0 ;  /* 0xc0000010ff077424 */ /* 0x000fc400078e00ff */
[----:B------:R-:W-:-:S01]  /*1d9b0*/  FADD.FTZ R167, R103, R88 ;  /* 0x0000005867a77221 */ /* 0x000fc20000010000 */
[-CC-:B------:R-:W-:Y:S01]  /*1d9c0*/  FFMA.FTZ R161, R130, R89.reuse, -R151.reuse ;  /* 0x0000005982a17223 */ /* 0x180fe20000010897 */
[----:B------:R-:W-:-:S01]  /*1d9d0*/  FFMA.FTZ R126, R132, R89, -R151 ;  /* 0x00000059847e7223 */ /* 0x000fc20000010897 */
[----:B------:R-:W-:Y:S01]  /*1d9e0*/  FFMA.FTZ R165, R110, R89, -R151 ;  /* 0x000000596ea57223 */ /* 0x000fe20000010897 */
[----:B------:R-:W-:-:S01]  /*1d9f0*/  FADD.FTZ R88, R144, R167 ;  /* 0x000000a790587221 */ /* 0x000fc20000010000 */
[----:B------:R-:W2:Y:S01]  /*1da00*/  MUFU.EX2 R153, R153 ;  /* 0x0000009900997308 */ /* 0x000ea20000000800 */
[----:B0-----:R-:W-:-:S01]  /*1da10*/  FADD.FTZ R3, R21, R4 ;  /* 0x0000000415037221 */ /* 0x001fc20000010000 */
        /* <DEDUP_REMOVED lines=10> */
[-CC-:B------:R-:W-:Y:S01]  /*1dac0*/  FFMA.FTZ R88, R116, R89.reuse, -R151.reuse ;  /* 0x0000005974587223 */ /* 0x180fe20000010897 */
[----:B------:R-:W-:-:S01]  /*1dad0*/  FFMA.FTZ R117, R117, R89, -R151 ;  /* 0x0000005975757223 */ /* 0x000fc20000010897 */
[----:B------:R-:W-:Y:S01]  /*1dae0*/  FFMA.FTZ R119, R119, R89, -R151 ;  /* 0x0000005977777223 */ /* 0x000fe20000010897 */
[----:B------:R-:W-:-:S01]  /*1daf0*/  FADD.FTZ R110, R150, R167 ;  /* 0x000000a7966e7221 */ /* 0x000fc20000010000 */
[----:B------:R-:W1:Y:S01]  /*1db00*/  MUFU.EX2 R155, R155 ;  /* 0x0000009b009b7308 */ /* 0x000e620000000800 */
[----:B--2---:R-:W-:-:S01]  /*1db10*/  FADD.FTZ R3, R153, R4 ;  /* 0x0000000499037221 */ /* 0x004fc20000010000 */
[----:B------:R-:W-:Y:S01]  /*1db20*/  FFMA.FTZ R92, R92, R89, -R151 ;  /* 0x000000595c5c7223 */ /* 0x000fe20000010897 */
        /* <DEDUP_REMOVED lines=9> */
[----:B------:R-:W-:-:S04]  /*1dbc0*/  FFMA.FTZ R110, R118, R89, -R151 ;  /* 0x00000059766e7223 */ /* 0x000fc80000010897 */
        /* <DEDUP_REMOVED lines=15> */
[----:B--2---:R-:W-:-:S01]  /*1dcc0*/  FADD.FTZ R4, R148, R3 ;  /* 0x0000000394047221 */ /* 0x004fc20000010000 */
[----:B------:R-:W-:Y:S02]  /*1dcd0*/  WARPGROUP.DEPBAR.LE gsb0, 0x0 ;  /* 0x00008000000079c5 */ /* 0x000fe40000010000 */
[----:B------:R-:W-:-:S04]  /*1dce0*/  WARPGROUP.ARRIVE ;  /* 0x00000000000079c5 */ /* 0x000fc80000000000 */
[----:B------:R-:W2:Y:S01]  /*1dcf0*/  MUFU.EX2 R157, R157 ;  /* 0x0000009d009d7308 */ /* 0x000ea20000000800 */
[----:B0-----:R-:W-:-:S01]  /*1dd00*/  FADD.FTZ R3, R149, R4 ;  /* 0x0000000495037221 */ /* 0x001fc20000010000 */
[----:B------:R-:W-:Y:S01]  /*1dd10*/  QGMMA.64x128x32.F32.E4M3.E4M3 R24, R188, gdesc[UR4], R24, gsb0 ;  /* 0x01e00004bc187df3 */ /* 0x000fe20008000818 */
[----:B------:R-:W-:Y:S02]  /*1dd20*/  R2UR UR6, R6 ;  /* 0x00000000060672ca */ /* 0x000fe400000e0000 */
[----:B------:R-:W-:Y:S01]  /*1dd30*/  R2UR UR7, R7 ;  /* 0x00000000070772ca */ /* 0x000fe200000e0000 */
[----:B------:R-:W-:-:S02]  /*1dd40*/  FFMA.FTZ R7, R114, R89, -R151 ;  /* 0x0000005972077223 */ /* 0x000fc40000010897 */
[----:B------:R-:W0:Y:S01]  /*1dd50*/  MUFU.EX2 R122, R122 ;  /* 0x0000007a007a7308 */ /* 0x000e220000000800 */
[----:B-1----:R-:W-:-:S07]  /*1dd60*/  FADD.FTZ R4, R120, R3 ;  /* 0x0000000378047221 */ /* 0x002fce0000010000 */
[----:B------:R-:W1:Y:S01]  /*1dd70*/  MUFU.EX2 R159, R159 ;  /* 0x0000009f009f7308 */ /* 0x000e620000000800 */
[----:B--2---:R-:W-:-:S07]  /*1dd80*/  FADD.FTZ R3, R157, R4 ;  /* 0x000000049d037221 */ /* 0x004fce0000010000 */
[----:B------:R-:W2:Y:S01]  /*1dd90*/  MUFU.EX2 R124, R124 ;  /* 0x0000007c007c7308 */ /* 0x000ea20000000800 */
[----:B0-----:R-:W-:-:S07]  /*1dda0*/  FADD.FTZ R4, R122, R3 ;  /* 0x000000037a047221 */ /* 0x001fce0000010000 */
[----:B------:R-:W-:Y:S01]  /*1ddb0*/  MUFU.EX2 R180, R180 ;  /* 0x000000b400b47308 */ /* 0x000fe20000000800 */
[----:B-1----:R-:W-:-:S07]  /*1ddc0*/  FADD.FTZ R3, R159, R4 ;  /* 0x000000049f037221 */ /* 0x002fce0000010000 */
[----:B------:R-:W0:Y:S01]  /*1ddd0*/  MUFU.EX2 R161, R161 ;  /* 0x000000a100a17308 */ /* 0x000e220000000800 */
[----:B--2---:R-:W-:-:S07]  /*1dde0*/  FADD.FTZ R4, R124, R3 ;  /* 0x000000037c047221 */ /* 0x004fce0000010000 */
[----:B------:R-:W1:Y:S08]  /*1ddf0*/  MUFU.EX2 R126, R126 ;  /* 0x0000007e007e7308 */ /* 0x000e700000000800 */
[----:B------:R-:W-:Y:S01]  /*1de00*/  MUFU.EX2 R182, R182 ;  /* 0x000000b600b67308 */ /* 0x000fe20000000800 */
[----:B0-----:R-:W-:-:S07]  /*1de10*/  FADD.FTZ R3, R161, R4 ;  /* 0x00000004a1037221 */ /* 0x001fce0000010000 */
[----:B------:R-:W0:Y:S01]  /*1de20*/  MUFU.EX2 R163, R163 ;  /* 0x000000a300a37308 */ /* 0x000e220000000800 */
[----:B-1----:R-:W-:-:S07]  /*1de30*/  FADD.FTZ R4, R126, R3 ;  /* 0x000000037e047221 */ /* 0x002fce0000010000 */
[----:B------:R-:W1:Y:S08]  /*1de40*/  MUFU.EX2 R105, R105 ;  /* 0x0000006900697308 */ /* 0x000e700000000800 */
[----:B------:R2:W-:Y:S01]  /*1de50*/  MUFU.EX2 R6, R112 ;  /* 0x0000007000067308 */ /* 0x0005e20000000800 */
[----:B0-----:R-:W-:-:S07]  /*1de60*/  FADD.FTZ R4, R163, R4 ;  /* 0x00000004a3047221 */ /* 0x001fce0000010000 */
[----:B------:R-:W0:Y:S01]  /*1de70*/  MUFU.EX2 R106, R106 ;  /* 0x0000006a006a7308 */ /* 0x000e220000000800 */
[----:B--2---:R-:W-:-:S01]  /*1de80*/  FADD.FTZ R112, R180, R167 ;  /* 0x000000a7b4707221 */ /* 0x004fc20000010000 */
[----:B-1----:R-:W-:-:S03]  /*1de90*/  FADD.FTZ R3, R105, R4 ;  /* 0x0000000469037221 */ /* 0x002fc60000010000 */
[----:B------:R-:W-:-:S03]  /*1dea0*/  FADD.FTZ R167, R125, R112 ;  /* 0x000000707da77221 */ /* 0x000fc60000010000 */
[----:B------:R-:W1:Y:S01]  /*1deb0*/  MUFU.EX2 R108, R108 ;  /* 0x0000006c006c7308 */ /* 0x000e620000000800 */
[----:B------:R-:W-:-:S04]  /*1dec0*/  FADD.FTZ R167, R182, R167 ;  /* 0x000000a7b6a77221 */ /* 0x000fc80000010000 */
[----:B------:R-:W-:Y:S01]  /*1ded0*/  FADD.FTZ R112, R104, R167 ;  /* 0x000000a768707221 */ /* 0x000fe20000010000 */
[----:B------:R-:W-:-:S02]  /*1dee0*/  FFMA.FTZ R167, R164, R89, -R151 ;  /* 0x00000059a4a77223 */ /* 0x000fc40000010897 */
[----:B------:R-:W2:Y:S01]  /*1def0*/  MUFU.EX2 R165, R165 ;  /* 0x000000a500a57308 */ /* 0x000ea20000000800 */
[----:B------:R-:W-:-:S01]  /*1df00*/  FADD.FTZ R112, R127, R112 ;  /* 0x000000707f707221 */ /* 0x000fc20000010000 */
[----:B0-----:R-:W-:-:S03]  /*1df10*/  FADD.FTZ R3, R106, R3 ;  /* 0x000000036a037221 */ /* 0x001fc60000010000 */
[----:B------:R-:W-:-:S03]  /*1df20*/  FADD.FTZ R112, R107, R112 ;  /* 0x000000706b707221 */ /* 0x000fc60000010000 */
[----:B------:R-:W0:Y:S01]  /*1df30*/  MUFU.EX2 R7, R7 ;  /* 0x0000000700077308 */ /* 0x000e220000000800 */
[----:B-1----:R-:W-:-:S01]  /*1df40*/  FADD.FTZ R4, R108, R3 ;  /* 0x000000036c047221 */ /* 0x002fc20000010000 */
[----:B------:R-:W-:-:S04]  /*1df50*/  FADD.FTZ R112, R109, R112 ;  /* 0x000000706d707221 */ /* 0x000fc80000010000 */
[----:B------:R-:W-:Y:S02]  /*1df60*/  FADD.FTZ R112, R111, R112 ;  /* 0x000000706f707221 */ /* 0x000fe40000010000 */
[----:B------:R-:W1:Y:S01]  /*1df70*/  MUFU.EX2 R88, R88 ;  /* 0x0000005800587308 */ /* 0x000e620000000800 */
[----:B--2---:R-:W-:-:S01]  /*1df80*/  FADD.FTZ R3, R165, R4 ;  /* 0x00000004a5037221 */ /* 0x004fc20000010000 */
[----:B------:R-:W-:-:S03]  /*1df90*/  FADD.FTZ R112, R113, R112 ;  /* 0x0000007071707221 */ /* 0x000fc60000010000 */
[----:B------:R-:W-:Y:S01]  /*1dfa0*/  FADD.FTZ R4, R6, R3 ;  /* 0x0000000306047221 */ /* 0x000fe20000010000 */
[----:B------:R-:W-:-:S01]  /*1dfb0*/  FADD.FTZ R112, R115, R112 ;  /* 0x0000007073707221 */ /* 0x000fc20000010000 */
[----:B------:R-:W-:Y:S01]  /*1dfc0*/  IADD3 R3, -R225, 0xb, RZ ;  /* 0x0000000be1037810 */ /* 0x000fe20007ffe1ff */
        /* <DEDUP_REMOVED lines=8> */
[----:B------:R-:W-:Y:S01]  /*1e050*/  QGMMA.64x128x32.F32.E4M3.E4M3 R24, R192, gdesc[UR4], R24, gsb0 ;  /* 0x01e00004c0187df3 */ /* 0x000fe20008000818 */
[----:B0-----:R-:W-:-:S01]  /*1e060*/  FADD.FTZ R179, R117, R4 ;  /* 0x0000000475b37221 */ /* 0x001fc20000010000 */
[----:B------:R-:W-:-:S04]  /*1e070*/  @!P1 IMAD R4, R10, 0x8, R18 ;  /* 0x000000080a049824 */ /* 0x000fc800078e0212 */
[----:B------:R-:W0:Y:S01]  /*1e080*/  MUFU.EX2 R162, R162 ;  /* 0x000000a200a27308 */ /* 0x000e220000000800 */
[----:B------:R-:W-:-:S01]  /*1e090*/  FADD.FTZ R181, R131, R112 ;  /* 0x0000007083b57221 */ /* 0x000fc20000010000 */
[----:B------:R-:W-:-:S06]  /*1e0a0*/  @!P1 IADD3 R4, R4, 0x29840, RZ ;  /* 0x0002984004049810 */ /* 0x000fcc0007ffe0ff */
[----:B------:R-:W-:Y:S01]  /*1e0b0*/  MUFU.EX2 R119, R119 ;  /* 0x0000007700777308 */ /* 0x000fe20000000800 */
[----:B-1----:R-:W-:-:S01]  /*1e0c0*/  FADD.FTZ R112, R110, R179 ;  /* 0x000000b36e707221 */ /* 0x002fc20000010000 */
[----:B------:R-:W-:-:S06]  /*1e0d0*/  @!P1 PRMT R4, RZ, 0x654, R4 ;  /* 0x00000654ff049816 */ /* 0x000fcc0000000004 */
[----:B------:R-:W1:Y:S01]  /*1e0e0*/  MUFU.EX2 R133, R133 ;  /* 0x0000008500857308 */ /* 0x000e620000000800 */
[----:B0-----:R-:W-:-:S07]  /*1e0f0*/  FADD.FTZ R114, R162, R181 ;  /* 0x000000b5a2727221 */ /* 0x001fce0000010000 */
[----:B------:R-:W0:Y:S08]  /*1e100*/  MUFU.EX2 R92, R92 ;  /* 0x0000005c005c7308 */ /* 0x000e300000000800 */
[----:B------:R-:W2:Y:S01]  /*1e110*/  MUFU.EX2 R166, R166 ;  /* 0x000000a600a67308 */ /* 0x000ea20000000800 */
[----:B-1----:R-:W-:-:S07]  /*1e120*/  FADD.FTZ R151, R133, R114 ;  /* 0x0000007285977221 */ /* 0x002fce0000010000 */
[----:B------:R-:W1:Y:S08]  /*1e130*/  MUFU.EX2 R167, R167 ;  /* 0x000000a700a77308 */ /* 0x000e700000000800 */
[----:B------:R-:W3:Y:S08]  /*1e140*/  MUFU.EX2 R135, R135 ;  /* 0x0000008700877308 */ /* 0x000ef00000000800 */
[----:B------:R-:W4:Y:S08]  /*1e150*/  MUFU.EX2 R96, R96 ;  /* 0x0000006000607308 */ /* 0x000f300000000800 */
[----:B------:R-:W5:Y:S08]  /*1e160*/  MUFU.EX2 R226, R226 ;  /* 0x000000e200e27308 */ /* 0x000f700000000800 */
[----:B------:R-:W5:Y:S08]  /*1e170*/  MUFU.EX2 R177, R177 ;  /* 0x000000b100b17308 */ /* 0x000f700000000800 */
[----:B------:R-:W5:Y:S08]  /*1e180*/  MUFU.EX2 R100, R100 ;  /* 0x0000006400647308 */ /* 0x000f700000000800 */
[----:B------:R-:W5:Y:S08]  /*1e190*/  MUFU.EX2 R102, R102 ;  /* 0x0000006600667308 */ /* 0x000f700000000800 */
[----:B------:R-:W5:Y:S08]  /*1e1a0*/  MUFU.EX2 R145, R145 ;  /* 0x0000009100917308 */ /* 0x000f700000000800 */
[----:B------:R-:W5:Y:S01]  /*1e1b0*/  MUFU.EX2 R93, R93 ;  /* 0x0000005d005d7308 */ /* 0x000f620000000800 */
[----:B------:R-:W-:-:S02]  /*1e1c0*/  WARPGROUP.DEPBAR.LE gsb0, 0x0 ;  /* 0x00008000000079c5 */ /* 0x000fc40000010000 */
[----:B------:R0:W-:Y:S06]  /*1e1d0*/  BAR.ARV R3, 0x100 ;  /* 0x000400030000751d */ /* 0x0001ec0000002000 */
[----:B------:R2:W-:Y:S01]  /*1e1e0*/  @!P1 SYNCS.ARRIVE.TRANS64.RED.A1T0 RZ, [R4+URZ], RZ ;  /* 0x000000ff04ff99a7 */ /* 0x0005e2000810043f */
[----:B0-----:R-:W-:-:S04]  /*1e1f0*/  FADD.FTZ R3, R119, R112 ;  /* 0x0000007077037221 */ /* 0x001fc80000010000 */
[----:B------:R-:W-:Y:S01]  /*1e200*/  FADD.FTZ R112, R92, R3 ;  /* 0x000000035c707221 */ /* 0x000fe20000010000 */
[----:B--2---:R-:W-:-:S03]  /*1e210*/  FADD.FTZ R4, R166, R151 ;  /* 0x00000097a6047221 */ /* 0x004fc60000010000 */
[----:B-1----:R-:W-:Y:S01]  /*1e220*/  FADD.FTZ R3, R167, R112 ;  /* 0x00000070a7037221 */ /* 0x002fe20000010000 */
[----:B---3--:R-:W-:-:S03]  /*1e230*/  FADD.FTZ R151, R135, R4 ;  /* 0x0000000487977221 */ /* 0x008fc60000010000 */
[----:B----4-:R-:W-:Y:S01]  /*1e240*/  FADD.FTZ R4, R96, R3 ;  /* 0x0000000360047221 */ /* 0x010fe20000010000 */
[----:B-----5:R-:W-:-:S03]  /*1e250*/  FADD.FTZ R151, R226, R151 ;  /* 0x00000097e2977221 */ /* 0x020fc60000010000 */
[----:B------:R-:W-:Y:S01]  /*1e260*/  FADD.FTZ R3, R177, R4 ;  /* 0x00000004b1037221 */ /* 0x000fe20000010000 */
[----:B------:R-:W-:-:S03]  /*1e270*/  FADD.FTZ R4, R100, R151 ;  /* 0x0000009764047221 */ /* 0x000fc60000010000 */
[----:B------:R-:W-:Y:S01]  /*1e280*/  FADD.FTZ R112, R102, R3 ;  /* 0x0000000366707221 */ /* 0x000fe20000010000 */
[----:B------:R-:W-:-:S03]  /*1e290*/  FADD.FTZ R3, R145, R4 ;  /* 0x0000000491037221 */ /* 0x000fc60000010000 */
[----:B------:R-:W-:Y:S01]  /*1e2a0*/  FADD.FTZ R4, R93, R112 ;  /* 0x000000705d047221 */ /* 0x000fe20000010000 */
[----:B------:R-:W-:Y:S06]  /*1e2b0*/  @!P0 BRA `(.L_x_581) ;  /* 0x0000000000048947 */ /* 0x000fec0003800000 */
[----:B------:R-:W-:Y:S01]  /*1e2c0*/  BPT.TRAP 0x1 ;  /* 0x000000040000795c */ /* 0x000fe20000300000 */
.L_x_581:
[----:B------:R-:W-:Y:S01]  /*1e2d0*/  F2FP.SATFINITE.E4M3.F32.PACK_AB_MERGE_C R11, R14, R11, RZ ;  /* 0x0000000b0e0b723e */ /* 0x000fe200048070ff */
[-C--:B------:R-:W-:Y:S01]  /*1e2e0*/  FMUL.FTZ R24, R24, R176.reuse ;  /* 0x000000b018187220 */ /* 0x080fe20000410000 */
[----:B------:R-:W-:Y:S01]  /*1e2f0*/  ISETP.GT.AND P1, PT, R5, RZ, PT ;  /* 0x000000ff0500720c */ /* 0x000fe20003f24270 */
[----:B------:R-:W-:Y:S01]  /*1e300*/  FMUL.FTZ R25, R25, R176 ;  /* 0x000000b019197220 */ /* 0x000fe20000410000 */
[----:B------:R-:W-:Y:S01]  /*1e310*/  F2FP.SATFINITE.E4M3.F32.PACK_AB_MERGE_C R11, R8, R95, R11 ;  /* 0x0000005f080b723e */ /* 0x000fe2000480700b */
[----:B------:R-:W-:Y:S01]  /*1e320*/  IMAD R8, R9, 0x8, R18 ;  /* 0x0000000809087824 */ /* 0x000fe200078e0212 */
[----:B------:R-:W-:Y:S01]  /*1e330*/  F2FP.SATFINITE.E4M3.F32.PACK_AB_MERGE_C R12, R21, R12, RZ ;  /* 0x0000000c150c723e */ /* 0x000fe200048070ff */
[----:B------:R-:W-:Y:S01]  /*1e340*/  IMAD.U32 R9, RZ, RZ, UR37 ;  /* 0x00000025ff097e24 */ /* 0x000fe2000f8e00ff */
[----:B------:R-:W-:Y:S01]  /*1e350*/  F2FP.SATFINITE.E4M3.F32.PACK_AB_MERGE_C R101, R140, R101, RZ ;  /* 0x000000658c65723e */ /* 0x000fe200048070ff */
[-C--:B------:R-:W-:Y:S01]  /*1e360*/  FMUL.FTZ R28, R28, R176.reuse ;  /* 0x000000b01c1c7220 */ /* 0x080fe20000410000 */
[----:B------:R-:W-:Y:S01]  /*1e370*/  IADD3 R8, R8, 0x29860, RZ ;  /* 0x0002986008087810 */ /* 0x000fe20007ffe0ff */
[-C--:B------:R-:W-:Y:S01]  /*1e380*/  FMUL.FTZ R29, R29, R176.reuse ;  /* 0x000000b01d1d7220 */ /* 0x080fe20000410000 */
[----:B------:R-:W-:Y:S01]  /*1e390*/  F2FP.SATFINITE.E4M3.F32.PACK_AB_MERGE_C R125, R182, R125, RZ ;  /* 0x0000007db67d723e */ /* 0x000fe200048070ff */
[-C--:B------:R-:W-:Y:S01]  /*1e3a0*/  FMUL.FTZ R32, R32, R176.reuse ;  /* 0x000000b020207220 */ /* 0x080fe20000410000 */
[----:B------:R-:W-:Y:S01]  /*1e3b0*/  PRMT R8, R9, 0x654, R8 ;  /* 0x0000065409087816 */ /* 0x000fe20000000008 */
[----:B------:R-:W-:Y:S01]  /*1e3c0*/  FMUL.FTZ R33, R33, R176 ;  /* 0x000000b021217220 */ /* 0x000fe20000410000 */
[----:B------:R-:W-:Y:S01]  /*1e3d0*/  F2FP.SATFINITE.E4M3.F32.PACK_AB_MERGE_C R88, R117, R88, RZ ;  /* 0x000000587558723e */ /* 0x000fe200048070ff */
[----:B------:R-:W-:Y:S01]  /*1e3e0*/  FMUL.FTZ R36, R36, R176 ;  /* 0x000000b024247220 */ /* 0x000fe20000410000 */
[----:B------:R-:W-:Y:S01]  /*1e3f0*/  F2FP.SATFINITE.E4M3.F32.PACK_AB_MERGE_C R102, R93, R102, RZ ;  /* 0x000000665d66723e */ /* 0x000fe200048070ff */
[----:B------:R0:W-:Y:S01]  /*1e400*/  SYNCS.ARRIVE.TRANS64.RED.A1T0 RZ, [R8+URZ], RZ ;  /* 0x000000ff08ff79a7 */ /* 0x0001e2000810043f */
[----:B------:R-:W-:Y:S01]  /*1e410*/  F2FP.SATFINITE.E4M3.F32.PACK_AB_MERGE_C R12, R13, R90, R12 ;  /* 0x0000005a0d0c723e */ /* 0x000fe2000480700c */
[-C--:B------:R-:W-:Y:S01]  /*1e420*/  FMUL.FTZ R37, R37, R176.reuse ;  /* 0x000000b025257220 */ /* 0x080fe20000410000 */
[----:B------:R-:W-:Y:S01]  /*1e430*/  F2FP.SATFINITE.E4M3.F32.PACK_AB_MERGE_C R101, R136, R99, R101 ;  /* 0x000000638865723e */ /* 0x000fe20004807065 */
[-C--:B------:R-:W-:Y:S01]  /*1e440*/  FMUL.FTZ R40, R40, R176.reuse ;  /* 0x000000b028287220 */ /* 0x080fe20000410000 */
        /* <DEDUP_REMOVED lines=41> */
[-C--:B------:R-:W-:Y:S01]  /*1e6e0*/  FMUL.FTZ R26, R26, R91.reuse ;  /* 0x0000005b1a1a7220 */ /* 0x080fe20000410000 */
[----:B------:R-:W-:Y:S01]  /*1e6f0*/  F2FP.SATFINITE.E4M3.F32.PACK_AB_MERGE_C R179, R153, R20, R154 ;  /* 0x0000001499b3723e */ /* 0x000fe2000480709a */
[-C--:B------:R-:W-:Y:S01]  /*1e700*/  FMUL.FTZ R27, R27, R91.reuse ;  /* 0x0000005b1b1b7220 */ /* 0x080fe20000410000 */
[----:B------:R-:W-:Y:S01]  /*1e710*/  F2FP.SATFINITE.E4M3.F32.PACK_AB_MERGE_C R181, R139, R138, R142 ;  /* 0x0000008a8bb5723e */ /* 0x000fe2000480708e */
[----:B------:R-:W-:Y:S01]  /*1e720*/  FMUL.FTZ R30, R30, R91 ;  /* 0x0000005b1e1e7220 */ /* 0x000fe20000410000 */
[----:B------:R-:W-:Y:S01]  /*1e730*/  F2FP.SATFINITE.E4M3.F32.PACK_AB_MERGE_C R182, R144, R103, R137 ;  /* 0x0000006790b6723e */ /* 0x000fe20004807089 */
[-C--:B------:R-:W-:Y:S01]  /*1e740*/  FMUL.FTZ R31, R31, R91.reuse ;  /* 0x0000005b1f1f7220 */ /* 0x080fe20000410000 */
[----:B------:R-:W-:Y:S01]  /*1e750*/  F2FP.SATFINITE.E4M3.F32.PACK_AB_MERGE_C R183, R147, R146, R148 ;  /* 0x0000009293b7723e */ /* 0x000fe20004807094 */
[----:B------:R-:W-:Y:S01]  /*1e760*/  FMUL.FTZ R34, R34, R91 ;  /* 0x0000005b22227220 */ /* 0x000fe20000410000 */
[----:B------:R-:W-:Y:S01]  /*1e770*/  F2FP.SATFINITE.E4M3.F32.PACK_AB_MERGE_C R184, R150, R141, R121 ;  /* 0x0000008d96b8723e */ /* 0x000fe20004807079 */
[-C--:B------:R-:W-:Y:S01]  /*1e780*/  FMUL.FTZ R35, R35, R91.reuse ;  /* 0x0000005b23237220 */ /* 0x080fe20000410000 */
[----:B------:R-:W-:Y:S01]  /*1e790*/  F2FP.SATFINITE.E4M3.F32.PACK_AB_MERGE_C R185, R157, R120, R122 ;  /* 0x000000789db9723e */ /* 0x000fe2000480707a */
[-C--:B------:R-:W-:Y:S01]  /*1e7a0*/  FMUL.FTZ R38, R38, R91.reuse ;  /* 0x0000005b26267220 */ /* 0x080fe20000410000 */
[----:B------:R-:W-:Y:S01]  /*1e7b0*/  F2FP.SATFINITE.E4M3.F32.PACK_AB_MERGE_C R187, R161, R124, R126 ;  /* 0x0000007ca1bb723e */ /* 0x000fe2000480707e */
[-C--:B------:R-:W-:Y:S01]  /*1e7c0*/  FMUL.FTZ R39, R39, R91.reuse ;  /* 0x0000005b27277220 */ /* 0x080fe20000410000 */
[----:B------:R-:W-:Y:S01]  /*1e7d0*/  F2FP.SATFINITE.E4M3.F32.PACK_AB_MERGE_C R188, R127, R104, R107 ;  /* 0x000000687fbc723e */ /* 0x000fe2000480706b */
[----:B------:R-:W-:Y:S01]  /*1e7e0*/  FMUL.FTZ R42, R42, R91 ;  /* 0x0000005b2a2a7220 */ /* 0x000fe20000410000 */
[----:B------:R-:W-:Y:S01]  /*1e7f0*/  F2FP.SATFINITE.E4M3.F32.PACK_AB_MERGE_C R189, R106, R105, R108 ;  /* 0x000000696abd723e */ /* 0x000fe2000480706c */
[----:B------:R-:W-:Y:S01]  /*1e800*/  FMUL.FTZ R43, R43, R91 ;  /* 0x0000005b2b2b7220 */ /* 0x000fe20000410000 */
        /* <DEDUP_REMOVED lines=26> */
[----:B------:R-:W-:Y:S01]  /*1e9b0*/  VIADD R5, R5, 0xffffffff ;  /* 0xffffffff05057836 */ /* 0x000fe20000000000 */
[----:B------:R-:W-:Y:S01]  /*1e9c0*/  MOV R7, R94 ;  /* 0x0000005e00077202 */ /* 0x000fe20000000f00 */
[----:B------:R-:W-:Y:S01]  /*1e9d0*/  IMAD.MOV.U32 R6, RZ, RZ, R98 ;  /* 0x000000ffff067224 */ /* 0x000fe200078e0062 */
[----:B------:R-:W-:Y:S01]  /*1e9e0*/  MOV R176, R11 ;  /* 0x0000000b00b07202 */ /* 0x000fe20000000f00 */
[----:B0-----:R-:W-:-:S02]  /*1e9f0*/  IMAD.MOV.U32 R8, RZ, RZ, R175 ;  /* 0x000000ffff087224 */ /* 0x001fc400078e00af */
[----:B------:R-:W-:Y:S02]  /*1ea00*/  IMAD.MOV.U32 R9, RZ, RZ, R10 ;  /* 0x000000ffff097224 */ /* 0x000fe400078e000a */
[----:B------:R-:W-:Y:S02]  /*1ea10*/  IMAD.MOV.U32 R177, RZ, RZ, R12 ;  /* 0x000000ffffb17224 */ /* 0x000fe400078e000c */
[----:B------:R-:W-:Y:S01]  /*1ea20*/  IMAD.MOV.U32 R180, RZ, RZ, R101 ;  /* 0x000000ffffb47224 */ /* 0x000fe200078e0065 */
[----:B------:R-:W-:Y:S06]  /*1ea30*/  @P1 BRA `(.L_x_582) ;  /* 0xffffffc000e41947 */ /* 0x000fec000383ffff */
[----:B------:R-:W-:-:S07]  /*1ea40*/  MOV R148, R10 ;  /* 0x0000000a00947202 */ /* 0x000fce0000000f00 */
.L_x_570:
[----:B------:R-:W-:Y:S05]  /*1ea50*/  WARPSYNC.ALL ;  /* 0x0000000000007948 */ /* 0x000fea0003800000 */
[----:B------:R-:W-:Y:S06]  /*1ea60*/  BAR.ARV 0x8, 0x120 ;  /* 0x0204800000007b1d */ /* 0x000fec0000002000 */
[----:B------:R-:W-:Y:S05]  /*1ea70*/  @!P0 BRA `(.L_x_583) ;  /* 0x0000000000048947 */ /* 0x000fea0003800000 */
[----:B------:R-:W-:Y:S01]  /*1ea80*/  BPT.TRAP 0x1 ;  /* 0x000000040000795c */ /* 0x000fe20000300000 */
.L_x_583:
[----:B------:R-:W-:Y:S01]  /*1ea90*/  IMAD R13, R148, 0x8, R18 ;  /* 0x00000008940d7824 */ /* 0x000fe200078e0212 */
[----:B------:R-:W-:-:S04]  /*1eaa0*/  SHF.L.U32 R0, R175, 0x1f, RZ ;  /* 0x0000001faf007819 */ /* 0x000fc800000006ff */
[----:B------:R0:W1:Y:S01]  /*1eab0*/  SYNCS.PHASECHK.TRANS64.TRYWAIT P1, [R13+URZ+0x29850], R0 ;  /* 0x029850000d0075a7 */ /* 0x000062000802017f */
[----:B------:R-:W-:Y:S05]  /*1eac0*/  @!P0 BRA `(.L_x_584) ;  /* 0x0000000000048947 */ /* 0x000fea0003800000 */
[----:B------:R-:W-:Y:S01]  /*1ead0*/  BPT.TRAP 0x1 ;  /* 0x000000040000795c */ /* 0x000fe20000300000 */
.L_x_584:
[----:B------:R-:W-:-:S05]  /*1eae0*/  VIADD R18, R18, 0x400 ;  /* 0x0000040012127836 */ /* 0x000fca0000000000 */
[----:B------:R-:W-:-:S04]  /*1eaf0*/  SHF.R.U32.HI R18, RZ, 0x4, R18 ;  /* 0x00000004ff127819 */ /* 0x000fc80000011612 */
[----:B------:R-:W-:-:S04]  /*1eb00*/  LOP3.LUT R18, R18, 0x3fff, RZ, 0xc0, !PT ;  /* 0x00003fff12127812 */ /* 0x000fc800078ec0ff */
[----:B------:R-:W-:Y:S01]  /*1eb10*/  LOP3.LUT R7, R18, 0x10000, RZ, 0xfc, !PT ;  /* 0x0001000012077812 */ /* 0x000fe200078efcff */
[----:B-1----:R-:W-:Y:S06]  /*1eb20*/  @P1 BRA `(.L_x_585) ;  /* 0x0000000000081947 */ /* 0x002fec0003800000 */
[----:B------:R-:W1:Y:S02]  /*1eb30*/  SYNCS.PHASECHK.TRANS64.TRYWAIT P1, [R13+URZ+0x29850], R0 ;  /* 0x029850000d0075a7 */ /* 0x000e64000802017f */
[----:B-1----:R-:W-:Y:S05]  /*1eb40*/  @!P1 BRA `(.L_x_586) ;  /* 0x0000009800c49947 */ /* 0x002fea0003800000 */
.L_x_585:
[----:B------:R-:W-:Y:S01]  /*1eb50*/  IMAD R6, R148, 0x500, R7 ;  /* 0x0000050094067824 */ /* 0x000fe200078e0207 */
[----:B------:R-:W-:Y:S01]  /*1eb60*/  MOV R7, 0xc0000010 ;  /* 0xc000001000077802 */ /* 0x000fe20000000f00 */
[----:B------:R-:W-:Y:S05]  /*1eb70*/  WARPSYNC.ALL ;  /* 0x0000000000007948 */ /* 0x000fea0003800000 */
[C---:B------:R-:W-:Y:S01]  /*1eb80*/  R2UR UR6, R6.reuse ;  /* 0x00000000060672ca */ /* 0x040fe200000e0000 */
[----:B------:R-:W-:Y:S01]  /*1eb90*/  WARPGROUP.ARRIVE ;  /* 0x00000000000079c5 */ /* 0x000fe20000000000 */
[----:B------:R-:W-:Y:S01]  /*1eba0*/  R2UR UR7, R7 ;  /* 0x00000000070772ca */ /* 0x000fe200000e0000 */
[C---:B------:R-:W-:Y:S01]  /*1ebb0*/  VIADD R8, R6.reuse, 0x100 ;  /* 0x0000010006087836 */ /* 0x040fe20000000000 */
[----:B------:R-:W-:Y:S01]  /*1ebc0*/  ULDC.64 UR4, c[0x0][0x9a0] ;  /* 0x0002680000047ab9 */ /* 0x000fe20000000a00 */
[----:B------:R-:W-:Y:S01]  /*1ebd0*/  IMAD.MOV.U32 R9, RZ, RZ, -0x3ffffff0 ;  /* 0xc0000010ff097424 */ /* 0x000fe200078e00ff */
[----:B------:R-:W-:Y:S01]  /*1ebe0*/  ISETP.NE.U32.AND P1, PT, RZ, UR4, PT ;  /* 0x00000004ff007c0c */ /* 0x000fe2000bf25070 */
[----:B------:R-:W-:-:S02]  /*1ebf0*/  VIADD R14, R6, 0x200 ;  /* 0x00000200060e7836 */ /* 0x000fc40000000000 */
[----:B------:R-:W-:Y:S01]  /*1ec00*/  IMAD.MOV.U32 R15, RZ, RZ, -0x3ffffff0 ;  /* 0xc0000010ff0f7424 */ /* 0x000fe200078e00ff */
[----:B------:R-:W-:-:S05]  /*1ec10*/  ISETP.NE.AND.EX P1, PT, RZ, UR5, PT, P1 ;  /* 0x00000005ff007c0c */ /* 0x000fca000bf25310 */
[----:B------:R-:W-:Y:S01]  /*1ec20*/  QGMMA.64x128x32.F32.E4M3.E4M3 R24, R176, gdesc[UR4], R24, gsb0 ;  /* 0x01e00004b0187df3 */ /* 0x000fe20008000818 */
[----:B------:R-:W-:Y:S02]  /*1ec30*/  R2UR UR6, R8 ;  /* 0x00000000080672ca */ /* 0x000fe400000e0000 */
[----:B------:R-:W-:-:S05]  /*1ec40*/  R2UR UR7, R9 ;  /* 0x00000000090772ca */ /* 0x000fca00000e0000 */
[----:B------:R-:W0:Y:S01]  /*1ec50*/  @P1 LDC.64 R8, c[0x0][0x9c8] ;  /* 0x00027200ff081b82 */ /* 0x000e220000000a00 */
[----:B------:R-:W-:-:S07]  /*1ec60*/  @P1 SHF.R.S32.HI R7, RZ, 0x1f, R202 ;  /* 0x0000001fff071819 */ /* 0x000fce00000114ca */
[----:B------:R-:W2:Y:S01]  /*1ec70*/  @P1 LDC.64 R10, c[0x0][0x9d0] ;  /* 0x00027400ff0a1b82 */ /* 0x000ea20000000a00 */
[----:B01----:R-:W-:-:S04]  /*1ec80*/  @P1 IMAD R0, R210, R8, RZ ;  /* 0x00000008d2001224 */ /* 0x003fc800078e02ff */
[C---:B------:R-:W-:Y:S02]  /*1ec90*/  @P1 IMAD R5, R206.reuse, R9, R0 ;  /* 0x00000009ce051224 */ /* 0x040fe400078e0200 */
[----:B------:R-:W-:-:S04]  /*1eca0*/  @P1 IMAD.WIDE.U32 R8, R206, R8, RZ ;  /* 0x00000008ce081225 */ /* 0x000fc800078e00ff */
[----:B--2---:R-:W-:Y:S01]  /*1ecb0*/  @P1 IMAD R0, R7, R10, RZ ;  /* 0x0000000a07001224 */ /* 0x004fe200078e02ff */
[----:B------:R-:W-:-:S03]  /*1ecc0*/  @P1 IADD3 R9, R9, R5, RZ ;  /* 0x0000000509091210 */ /* 0x000fc60007ffe0ff */
[C---:B------:R-:W-:Y:S01]  /*1ecd0*/  @P1 IMAD R5, R202.reuse, R11, R0 ;  /* 0x0000000bca051224 */ /* 0x040fe200078e0200 */
[----:B------:R-:W-:Y:S01]  /*1ece0*/  MOV R0, 0x3f800000 ;  /* 0x3f80000000007802 */ /* 0x000fe20000000f00 */
[----:B------:R-:W-:-:S04]  /*1ecf0*/  @P1 IMAD.WIDE.U32 R8, R202, R10, R8 ;  /* 0x0000000aca081225 */ /* 0x000fc800078e0008 */
[----:B------:R-:W-:Y:S01]  /*1ed00*/  @P1 IMAD.IADD R5, R9, 0x1, R5 ;  /* 0x0000000109051824 */ /* 0x000fe200078e0205 */
[----:B------:R-:W-:-:S04]  /*1ed10*/  @P1 LEA R10, P2, R8, UR4, 0x2 ;  /* 0x00000004080a1c11 */ /* 0x000fc8000f8410ff */
[----:B------:R-:W-:-:S05]  /*1ed20*/  @P1 LEA.HI.X R11, R8, UR5, R5, 0x2, P2 ;  /* 0x00000005080b1c11 */ /* 0x000fca00090f1405 */
[----:B------:R0:W2:Y:S01]  /*1ed30*/  @P1 LDG.E R0, desc[UR54][R10.64] ;  /* 0x000000360a001981 */ /* 0x0000a2000c1e1900 */
[----:B------:R-:W-:Y:S02]  /*1ed40*/  WARPGROUP.DEPBAR.LE gsb0, 0x0 ;  /* 0x00008000000079c5 */ /* 0x000fe40000010000 */
[----:B------:R-:W-:-:S06]  /*1ed50*/  WARPGROUP.ARRIVE ;  /* 0x00000000000079c5 */ /* 0x000fcc0000000000 */
[----:B------:R-:W-:Y:S01]  /*1ed60*/  QGMMA.64x128x32.F32.E4M3.E4M3 R24, R180, gdesc[UR4], R24, gsb0 ;  /* 0x01e00004b4187df3 */ /* 0x000fe20008000818 */
[----:B------:R-:W-:Y:S02]  /*1ed70*/  R2UR UR6, R14 ;  /* 0x000000000e0672ca */ /* 0x000fe400000e0000 */
[----:B------:R-:W-:Y:S01]  /*1ed80*/  R2UR UR7, R15 ;  /* 0x000000000f0772ca */ /* 0x000fe200000e0000 */
[----:B------:R-:W-:Y:S01]  /*1ed90*/  VIADD R8, R6, 0x300 ;  /* 0x0000030006087836 */ /* 0x000fe20000000000 */
[----:B------:R-:W-:Y:S01]  /*1eda0*/  MOV R9, 0xc0000010 ;  /* 0xc000001000097802 */ /* 0x000fe20000000f00 */
[----:B------:R-:W-:Y:S02]  /*1edb0*/  WARPGROUP.DEPBAR.LE gsb0, 0x0 ;  /* 0x00008000000079c5 */ /* 0x000fe40000010000 */
[----:B------:R-:W-:-:S08]  /*1edc0*/  WARPGROUP.ARRIVE ;  /* 0x00000000000079c5 */ /* 0x000fd00000000000 */
[----:B------:R-:W-:Y:S01]  /*1edd0*/  QGMMA.64x128x32.F32.E4M3.E4M3 R24, R184, gdesc[UR4], R24, gsb0 ;  /* 0x01e00004b8187df3 */ /* 0x000fe20008000818 */
[----:B------:R-:W-:Y:S02]  /*1ede0*/  R2UR UR6, R8 ;  /* 0x00000000080672ca */ /* 0x000fe400000e0000 */
[----:B------:R-:W-:Y:S01]  /*1edf0*/  R2UR UR7, R9 ;  /* 0x00000000090772ca */ /* 0x000fe200000e0000 */
[----:B------:R-:W-:Y:S02]  /*1ee00*/  VIADD R6, R6, 0x400 ;  /* 0x0000040006067836 */ /* 0x000fe40000000000 */
[----:B------:R-:W-:Y:S01]  /*1ee10*/  IMAD.MOV.U32 R7, RZ, RZ, -0x3ffffff0 ;  /* 0xc0000010ff077424 */ /* 0x000fe200078e00ff */
[----:B------:R-:W1:Y:S01]  /*1ee20*/  SHFL.BFLY PT, R2, R3, 0x2, 0x1f ;  /* 0x0c401f0003027f89 */ /* 0x000e6200000e0000 */
[----:B------:R-:W-:Y:S02]  /*1ee30*/  WARPGROUP.DEPBAR.LE gsb0, 0x0 ;  /* 0x00008000000079c5 */ /* 0x000fe40000010000 */
[----:B------:R-:W-:-:S06]  /*1ee40*/  WARPGROUP.ARRIVE ;  /* 0x00000000000079c5 */ /* 0x000fcc0000000000 */
[----:B------:R-:W-:Y:S01]  /*1ee50*/  QGMMA.64x128x32.F32.E4M3.E4M3 R24, R188, gdesc[UR4], R24, gsb0 ;  /* 0x01e00004bc187df3 */ /* 0x000fe20008000818 */
[----:B------:R-:W-:Y:S02]  /*1ee60*/  R2UR UR6, R6 ;  /* 0x00000000060672ca */ /* 0x000fe400000e0000 */
[----:B------:R-:W-:Y:S02]  /*1ee70*/  R2UR UR7, R7 ;  /* 0x00000000070772ca */ /* 0x000fe400000e0000 */
[----:B------:R-:W3:Y:S01]  /*1ee80*/  SHFL.BFLY PT, R7, R4, 0x2, 0x1f ;  /* 0x0c401f0004077f89 */ /* 0x000ee200000e0000 */
[----:B-1----:R-:W-:-:S05]  /*1ee90*/  FADD.FTZ R2, R2, R3 ;  /* 0x0000000302027221 */ /* 0x002fca0000010000 */
[----:B------:R-:W1:Y:S01]  /*1eea0*/  SHFL.BFLY PT, R5, R2, 0x1, 0x1f ;  /* 0x0c201f0002057f89 */ /* 0x000e6200000e0000 */
[----:B---3--:R-:W-:-:S05]  /*1eeb0*/  FADD.FTZ R7, R7, R4 ;  /* 0x0000000407077221 */ /* 0x008fca0000010000 */
[----:B------:R-:W3:Y:S01]  /*1eec0*/  SHFL.BFLY PT, R6, R7, 0x1, 0x1f ;  /* 0x0c201f0007067f89 */ /* 0x000ee200000e0000 */
[----:B-1----:R-:W-:-:S05]  /*1eed0*/  FADD.FTZ R8, R2, R5 ;  /* 0x0000000502087221 */ /* 0x002fca0000010000 */
[C---:B------:R-:W-:Y:S01]  /*1eee0*/  FSETP.NE.FTZ.AND P1, PT, R8.reuse, RZ, PT ;  /* 0x000000ff0800720b */ /* 0x040fe20003f35000 */
[----:B0-----:R-:W-:Y:S01]  /*1eef0*/  FMUL.FTZ R10, R8, 0.00390625 ;  /* 0x3b800000080a7820 */ /* 0x001fe20000410000 */
[----:B------:R-:W-:-:S04]  /*1ef00*/  MOV R3, RZ ;  /* 0x000000ff00037202 */ /* 0x000fc80000000f00 */
[----:B------:R-:W-:Y:S01]  /*1ef10*/  FSETP.NE.FTZ.AND P2, PT, R10, RZ, PT ;  /* 0x000000ff0a00720b */ /* 0x000fe20003f55000 */
[----:B---3--:R-:W-:-:S04]  /*1ef20*/  FADD.FTZ R6, R7, R6 ;  /* 0x0000000607067221 */ /* 0x008fc80000010000 */
        /* <DEDUP_REMOVED lines=10> */
[----:B------:R-:W3:Y:S01]  /*1efd0*/  @P1 MUFU.RCP R7, R6 ;  /* 0x0000000600071308 */ /* 0x000ee20000001000 */
[C---:B------:R-:W-:Y:S01]  /*1efe0*/  @P2 FMUL.FTZ R5, R89.reuse, 0.69314718246459960938 ;  /* 0x3f31721859052820 */ /* 0x040fe20000410000 */
[----:B0-----:R-:W-:Y:S01]  /*1eff0*/  @P2 FMUL.FTZ R2, R2, 0.69314718246459960938 ;  /* 0x3f31721802022820 */ /* 0x001fe20000410000 */
[----:B------:R-:W-:Y:S01]  /*1f000*/  @P3 FMUL.FTZ R12, R89, 0.69314718246459960938 ;  /* 0x3f317218590c3820 */ /* 0x000fe20000410000 */
[----:B------:R-:W-:Y:S01]  /*1f010*/  IMAD.MOV.U32 R90, RZ, RZ, -0x800000 ;  /* 0xff800000ff5a7424 */ /* 0x000fe200078e00ff */
[----:B------:R-:W-:Y:S01]  /*1f020*/  MOV R88, 0xff800000 ;  /* 0xff80000000587802 */ /* 0x000fe20000000f00 */
[----:B------:R-:W-:Y:S01]  /*1f030*/  @P2 FFMA.FTZ R90, R5, R94, R2 ;  /* 0x0000005e055a2223 */ /* 0x000fe20000010002 */
[----:B-1----:R-:W-:Y:S01]  /*1f040*/  @P3 FMUL.FTZ R9, R4, 0.69314718246459960938 ;  /* 0x3f31721804093820 */ /* 0x002fe20000410000 */
[----:B--2---:R-:W-:-:S03]  /*1f050*/  FMUL.FTZ R3, R3, R0 ;  /* 0x0000000003037220 */ /* 0x004fc60000410000 */
[----:B------:R-:W-:Y:S01]  /*1f060*/  @P3 FFMA.FTZ R88, R12, R98, R9 ;  /* 0x000000620c583223 */ /* 0x000fe20000010009 */
[----:B---3--:R-:W-:Y:S01]  /*1f070*/  FMUL.FTZ R2, R7, R0 ;  /* 0x0000000007027220 */ /* 0x008fe20000410000 */
[----:B------:R-:W-:Y:S02]  /*1f080*/  WARPGROUP.DEPBAR.LE gsb0, 0x0 ;  /* 0x00008000000079c5 */ /* 0x000fe40000010000 */
[----:B------:R-:W-:Y:S05]  /*1f090*/  @!P0 BRA `(.L_x_587) ;  /* 0x0000000000048947 */ /* 0x000fea0003800000 */
[----:B------:R-:W-:Y:S01]  /*1f0a0*/  BPT.TRAP 0x1 ;  /* 0x000000040000795c */ /* 0x000fe20000300000 */
.L_x_587:
[----:B------:R-:W-:Y:S01]  /*1f0b0*/  VIADD R0, R13, 0x29860 ;  /* 0x000298600d007836 */ /* 0x000fe20000000000 */
[----:B------:R-:W-:Y:S01]  /*1f0c0*/  IADD3 R148, R148, 0x1, RZ ;  /* 0x0000000194947810 */ /* 0x000fe20007ffe0ff */
[----:B------:R-:W-:Y:S02]  /*1f0d0*/  IMAD.U32 R5, RZ, RZ, UR37 ;  /* 0x00000025ff057e24 */ /* 0x000fe4000f8e00ff */
[-C--:B------:R-:W-:Y:S01]  /*1f0e0*/  FMUL.FTZ R102, R24, R3.reuse ;  /* 0x0000000318667220 */ /* 0x080fe20000410000 */
[-C--:B------:R-:W-:Y:S01]  /*1f0f0*/  FMUL.FTZ R99, R29, R3.reuse ;  /* 0x000000031d637220 */ /* 0x080fe20000410000 */
[----:B------:R-:W-:Y:S01]  /*1f100*/  ISETP.NE.AND P0, PT, R148, 0x2, PT ;  /* 0x000000029400780c */ /* 0x000fe20003f05270 */
[-C--:B------:R-:W-:Y:S01]  /*1f110*/  FMUL.FTZ R98, R32, R3.reuse ;  /* 0x0000000320627220 */ /* 0x080fe20000410000 */
[----:B------:R-:W-:Y:S01]  /*1f120*/  PRMT R0, R5, 0x654, R0 ;  /* 0x0000065405007816 */ /* 0x000fe20000000000 */
        /* <DEDUP_REMOVED lines=11> */
[----:B0-----:R-:W-:Y:S01]  /*1f1e0*/  SEL R0, RZ, 0x1, P0 ;  /* 0x00000001ff007807 */ /* 0x001fe20000000000 */
        /* <DEDUP_REMOVED lines=51> */
[----:B------:R-:W-:Y:S01]  /*1f520*/  FMUL.FTZ R87, R87, R2 ;  /* 0x0000000257577220 */ /* 0x000fe20000410000 */
[----:B------:R-:W-:Y:S01]  /*1f530*/  LOP3.LUT R175, R175, R0, RZ, 0x3c, !PT ;  /* 0x00000000afaf7212 */ /* 0x000fe200078e3cff */
[----:B------:R-:W-:Y:S01]  /*1f540*/  UIADD3 UR43, UR43, 0x1, URZ ;  /* 0x000000012b2b7890 */ /* 0x000fe2000fffe03f */
[----:B------:R-:W-:-:S11]  /*1f550*/  SEL R148, R148, RZ, P0 ;  /* 0x000000ff94947207 */ /* 0x000fd60000000000 */
.L_x_524:
[----:B------:R-:W-:Y:S05]  /*1f560*/  WARPSYNC.ALL ;  /* 0x0000000000007948 */ /* 0x000fea0003800000 */
[----:B------:R-:W0:Y:S08]  /*1f570*/  S2UR UR37, SR_CgaCtaId ;  /* 0x00000000002579c3 */ /* 0x000e300000008800 */
[----:B------:R-:W-:Y:S06]  /*1f580*/  BAR.SYNC.DEFER_BLOCKING 0x5, 0x180 ;  /* 0x0146000000007b1d */ /* 0x000fec0000010000 */
[----:B------:R-:W-:Y:S01]  /*1f590*/  UMOV UR4, 0x400 ;  /* 0x0000040000047882 */ /* 0x000fe20000000000 */
[----:B------:R-:W-:Y:S01]  /*1f5a0*/  BSSY B0, `(.L_x_588) ;  /* 0x0000242000007945 */ /* 0x000fe20003800000 */
[----:B0-----:R-:W-:-:S06]  /*1f5b0*/  ULEA UR4, UR37, UR4, 0x18 ;  /* 0x0000000425047291 */ /* 0x001fcc000f8ec03f */
[----:B------:R-:W-:-:S05]  /*1f5c0*/  IMAD.U32 R18, RZ, RZ, UR4 ;  /* 0x00000004ff127e24 */ /* 0x000fca000f8e00ff */
[----:B------:R0:W1:Y:S01]  /*1f5d0*/  LDS.128 R144, [R18+0x298d0] ;  /* 0x0298d00012907984 */ /* 0x0000620000000c00 */
[----:B------:R-:W-:Y:S06]  /*1f5e0*/  BAR.ARV 0x4, 0x180 ;  /* 0x0106000000007b1d */ /* 0x000fec0000002000 */
[----:B------:R-:W-:Y:S05]  /*1f5f0*/  @P1 BRA `(.L_x_589) ;  /* 0x0000001800741947 */ /* 0x000fea0003800000 */
[----:B------:R-:W2:Y:S01]  /*1f600*/  S2R R54, SR_TID.X ;  /* 0x0000000000367919 */ /* 0x000ea20000002100 */
[----:B------:R-:W-:Y:S01]  /*1f610*/  ULDC.64 UR4, c[0x4][0x40] ;  /* 0x0100100000047ab9 */ /* 0x000fe20000000a00 */
[----:B--2---:R-:W-:-:S05]  /*1f620*/  IMAD.SHL.U32 R0, R54, 0x4, RZ ;  /* 0x0000000436007824 */ /* 0x004fca00078e00ff */
[----:B------:R-:W-:-:S04]  /*1f630*/  LOP3.LUT R0, R0, 0xc, RZ, 0xc0, !PT ;  /* 0x0000000c00007812 */ /* 0x000fc800078ec0ff */
[----:B------:R-:W-:-:S04]  /*1f640*/  IADD3 R2, P0, R0, UR4, RZ ;  /* 0x0000000400027c10 */ /* 0x000fc8000ff1e0ff */
[----:B------:R-:W-:-:S05]  /*1f650*/  IADD3.X R3, RZ, UR5, RZ, P0, !PT ;  /* 0x00000005ff037c10 */ /* 0x000fca00087fe4ff */
[----:B------:R2:W3:Y:S01]  /*1f660*/  LDG.E.CONSTANT R0, desc[UR54][R2.64] ;  /* 0x0000003602007981 */ /* 0x0004e2000c1e9900 */
[----:B------:R-:W-:Y:S01]  /*1f670*/  F2FP.BF16.F32.PACK_AB R68, R61, R68 ;  /* 0x000000443d44723e */ /* 0x000fe200000010ff */
[----:B------:R-:W-:Y:S01]  /*1f680*/  UMOV UR4, 0xffffffff ;  /* 0xffffffff00047882 */ /* 0x000fe20000000000 */
[----:B------:R-:W-:Y:S01]  /*1f690*/  F2FP.BF16.F32.PACK_AB R50, R53, R60 ;  /* 0x0000003c3532723e */ /* 0x000fe200000010ff */
[----:B------:R-:W4:Y:S01]  /*1f6a0*/  S2R R63, SR_SWINHI ;  /* 0x00000000003f7919 */ /* 0x000f220000002f00 */
[----:B------:R-:W-:Y:S02]  /*1f6b0*/  F2FP.BF16.F32.PACK_AB R46, R43, R46 ;  /* 0x0000002e2b2e723e */ /* 0x000fe400000010ff */
[----:B------:R-:W-:Y:S02]  /*1f6c0*/  F2FP.BF16.F32.PACK_AB R43, R4, R5 ;  /* 0x00000005042b723e */ /* 0x000fe400000010ff */
[----:B------:R-:W-:Y:S02]  /*1f6d0*/  F2FP.BF16.F32.PACK_AB R37, R36, R37 ;  /* 0x000000252425723e */ /* 0x000fe400000010ff */
[----:B------:R-:W-:-:S02]  /*1f6e0*/  F2FP.BF16.F32.PACK_AB R77, R9, R10 ;  /* 0x0000000a094d723e */ /* 0x000fc400000010ff */
[----:B------:R-:W-:Y:S02]  /*1f6f0*/  F2FP.BF16.F32.PACK_AB R36, R7, R8 ;  /* 0x000000080724723e */ /* 0x000fe400000010ff */
[----:B------:R-:W-:Y:S02]  /*1f700*/  F2FP.BF16.F32.PACK_AB R59, R39, R42 ;  /* 0x0000002a273b723e */ /* 0x000fe400000010ff */
        /* <DEDUP_REMOVED lines=10> */
[----:B------:R-:W-:Y:S02]  /*1f7b0*/  MOV R60, R18 ;  /* 0x00000012003c7202 */ /* 0x000fe40000000f00 */
[----:B----4-:R-:W-:Y:S02]  /*1f7c0*/  MOV R61, R63 ;  /* 0x0000003f003d7202 */ /* 0x010fe40000000f00 */
[----:B--2---:R-:W-:Y:S02]  /*1f7d0*/  LOP3.LUT P0, R2, R54, 0x3, RZ, 0xc0, !PT ;  /* 0x0000000336027812 */ /* 0x004fe4000780c0ff */
[----:B------:R-:W-:Y:S01]  /*1f7e0*/  F2FP.BF16.F32.PACK_AB R101, R101, R102 ;  /* 0x000000666565723e */ /* 0x000fe200000010ff */
[----:B------:R-:W-:Y:S01]  /*1f7f0*/  IMAD.WIDE R4, R234, 0x2, R60 ;  /* 0x00000002ea047825 */ /* 0x000fe200078e023c */
[----:B------:R-:W-:Y:S02]  /*1f800*/  F2FP.BF16.F32.PACK_AB R100, R99, R100 ;  /* 0x000000646364723e */ /* 0x000fe400000010ff */
[----:B------:R-:W-:-:S02]  /*1f810*/  ISETP.EQ.OR P0, PT, R2, 0x3, !P0 ;  /* 0x000000030200780c */ /* 0x000fc40004702670 */
[C---:B------:R-:W-:Y:S02]  /*1f820*/  IADD3 R9, P1, R4.reuse, 0x4040, RZ ;  /* 0x0000404004097810 */ /* 0x040fe40007f3e0ff */
[C---:B------:R-:W-:Y:S02]  /*1f830*/  IADD3 R7, P5, R4.reuse, 0x4060, RZ ;  /* 0x0000406004077810 */ /* 0x040fe40007fbe0ff */
[----:B------:R-:W-:Y:S02]  /*1f840*/  LOP3.LUT R8, R9, 0x380, RZ, 0xc0, !PT ;  /* 0x0000038009087812 */ /* 0x000fe400078ec0ff */
[----:B------:R-:W-:Y:S02]  /*1f850*/  LOP3.LUT R6, R7, 0x380, RZ, 0xc0, !PT ;  /* 0x0000038007067812 */ /* 0x000fe400078ec0ff */
[----:B------:R-:W-:Y:S02]  /*1f860*/  IADD3 R15, P3, R4, 0x4000, RZ ;  /* 0x00004000040f7810 */ /* 0x000fe40007f7e0ff */
[----:B------:R-:W-:-:S02]  /*1f870*/  SHF.R.U64 R8, R8, 0x3, RZ ;  /* 0x0000000308087819 */ /* 0x000fc400000012ff */
[----:B------:R-:W-:Y:S02]  /*1f880*/  SHF.R.U64 R6, R6, 0x3, RZ ;  /* 0x0000000306067819 */ /* 0x000fe400000012ff */
[----:B------:R-:W-:Y:S02]  /*1f890*/  LOP3.LUT R14, R15, 0x380, RZ, 0xc0, !PT ;  /* 0x000003800f0e7812 */ /* 0x000fe400078ec0ff */
[----:B------:R-:W-:Y:S01]  /*1f8a0*/  LOP3.LUT R8, R8, R9, RZ, 0x3c, !PT ;  /* 0x0000000908087212 */ /* 0x000fe200078e3cff */
[--C-:B------:R-:W-:Y:S01]  /*1f8b0*/  IMAD.X R9, RZ, RZ, R5.reuse, P1 ;  /* 0x000000ffff097224 */ /* 0x100fe200008e0605 */
[----:B------:R-:W-:Y:S01]  /*1f8c0*/  LOP3.LUT R6, R6, R7, RZ, 0x3c, !PT ;  /* 0x0000000706067212 */ /* 0x000fe200078e3cff */
[----:B------:R-:W-:Y:S01]  /*1f8d0*/  IMAD.X R7, RZ, RZ, R5, P5 ;  /* 0x000000ffff077224 */ /* 0x000fe200028e0605 */
[----:B------:R-:W-:Y:S02]  /*1f8e0*/  SHF.R.U64 R14, R14, 0x3, RZ ;  /* 0x000000030e0e7819 */ /* 0x000fe400000012ff */
[----:B------:R-:W-:-:S02]  /*1f8f0*/  IADD3 R21, P4, R4, 0x60, RZ ;  /* 0x0000006004157810 */ /* 0x000fc40007f9e0ff */
[C---:B------:R-:W-:Y:S02]  /*1f900*/  IADD3 R27, P1, R4.reuse, 0x20, RZ ;  /* 0x00000020041b7810 */ /* 0x040fe40007f3e0ff */
[C---:B------:R-:W-:Y:S02]  /*1f910*/  IADD3 R11, P2, R4.reuse, 0x4020, RZ ;  /* 0x00004020040b7810 */ /* 0x040fe40007f5e0ff */
[----:B------:R-:W-:Y:S02]  /*1f920*/  IADD3 R25, P5, R4, 0x40, RZ ;  /* 0x0000004004197810 */ /* 0x000fe40007fbe0ff */
[----:B------:R-:W-:Y:S02]  /*1f930*/  LOP3.LUT R14, R14, R15, RZ, 0x3c, !PT ;  /* 0x0000000f0e0e7212 */ /* 0x000fe400078e3cff */
[----:B------:R-:W-:Y:S02]  /*1f940*/  LOP3.LUT R20, R21, 0x380, RZ, 0xc0, !PT ;  /* 0x0000038015147812 */ /* 0x000fe400078ec0ff */
[----:B------:R-:W-:-:S02]  /*1f950*/  LOP3.LUT R26, R27, 0x380, RZ, 0xc0, !PT ;  /* 0x000003801b1a7812 */ /* 0x000fc400078ec0ff */
[----:B------:R-:W-:Y:S02]  /*1f960*/  LOP3.LUT R15, R4, 0x380, RZ, 0xc0, !PT ;  /* 0x00000380040f7812 */ /* 0x000fe400078ec0ff */
[----:B------:R-:W-:Y:S02]  /*1f970*/  LOP3.LUT R10, R11, 0x380, RZ, 0xc0, !PT ;  /* 0x000003800b0a7812 */ /* 0x000fe400078ec0ff */
[----:B------:R-:W-:Y:S02]  /*1f980*/  LOP3.LUT R24, R25, 0x380, RZ, 0xc0, !PT ;  /* 0x0000038019187812 */ /* 0x000fe400078ec0ff */
[----:B------:R-:W-:Y:S02]  /*1f990*/  SHF.R.U64 R20, R20, 0x3, RZ ;  /* 0x0000000314147819 */ /* 0x000fe400000012ff */
        /* <DEDUP_REMOVED lines=9> */
[----:B------:R-:W-:Y:S01]  /*1fa30*/  IMAD.X R15, RZ, RZ, R5, P3 ;  /* 0x000000ffff0f7224 */ /* 0x000fe200018e0605 */
[----:B------:R-:W-:-:S02]  /*1fa40*/  LOP3.LUT R10, R10, R11, RZ, 0x3c, !PT ;  /* 0x0000000b0a0a7212 */ /* 0x000fc400078e3cff */
[----:B------:R-:W-:Y:S02]  /*1fa50*/  LOP3.LUT R24, R24, R25, RZ, 0x3c, !PT ;  /* 0x0000001918187212 */ /* 0x000fe400078e3cff */
[-C--:B------:R-:W-:Y:S02]  /*1fa60*/  IADD3.X R11, RZ, R5.reuse, RZ, P2, !PT ;  /* 0x00000005ff0b7210 */ /* 0x080fe400017fe4ff */
[----:B------:R-:W-:Y:S02]  /*1fa70*/  IADD3.X R25, RZ, R5, RZ, P5, !PT ;  /* 0x00000005ff197210 */ /* 0x000fe40002ffe4ff */
        /* <DEDUP_REMOVED lines=12> */
[----:B------:R-:W-:Y:S02]  /*1fb40*/  SEL R13, R101, R100, P0 ;  /* 0x00000064650d7207 */ /* 0x000fe40000000000 */
[----:B------:R-:W-:Y:S02]  /*1fb50*/  SEL R3, R100, R101, P0 ;  /* 0x0000006564037207 */ /* 0x000fe40000000000 */
[----:B------:R-:W-:-:S02]  /*1fb60*/  MOV R79, R4 ;  /* 0x00000004004f7202 */ /* 0x000fc40000000f00 */
[----:B------:R-:W-:Y:S02]  /*1fb70*/  MOV R64, R6 ;  /* 0x0000000600407202 */ /* 0x000fe40000000f00 */
[----:B------:R-:W-:Y:S02]  /*1fb80*/  MOV R66, R8 ;  /* 0x0000000800427202 */ /* 0x000fe40000000f00 */
[----:B------:R-:W-:Y:S02]  /*1fb90*/  MOV R70, R10 ;  /* 0x0000000a00467202 */ /* 0x000fe40000000f00 */
[----:B------:R-:W-:Y:S02]  /*1fba0*/  MOV R72, R14 ;  /* 0x0000000e00487202 */ /* 0x000fe40000000f00 */
[----:B------:R-:W-:Y:S02]  /*1fbb0*/  MOV R74, R20 ;  /* 0x00000014004a7202 */ /* 0x000fe40000000f00 */
[----:B------:R-:W-:-:S02]  /*1fbc0*/  MOV R76, R24 ;  /* 0x00000018004c7202 */ /* 0x000fc40000000f00 */
[----:B------:R-:W-:Y:S02]  /*1fbd0*/  MOV R78, R26 ;  /* 0x0000001a004e7202 */ /* 0x000fe40000000f00 */
[----:B---3--:R-:W-:Y:S01]  /*1fbe0*/  LOP3.LUT R2, R0, 0x2, RZ, 0x3c, !PT ;  /* 0x0000000200027812 */ /* 0x008fe200078e3cff */
[----:B------:R-:W-:Y:S06]  /*1fbf0*/  BRA.DIV UR4, `(.L_x_590) ;  /* 0x0000008a04ac7947 */ /* 0x000fec000b800000 */
[----:B------:R-:W-:Y:S01]  /*1fc00*/  SEL R25, R48, R45, P0 ;  /* 0x0000002d30197207 */ /* 0x000fe20000000000 */
[----:B------:R-:W-:Y:S01]  /*1fc10*/  SHFL.IDX PT, R6, R13, R0, 0x1c1f ;  /* 0x001c1f000d067589 */ /* 0x000fe200000e0000 */
[----:B------:R-:W-:Y:S02]  /*1fc20*/  SEL R27, R45, R48, P0 ;  /* 0x000000302d1b7207 */ /* 0x000fe40000000000 */
[----:B------:R-:W-:Y:S01]  /*1fc30*/  SEL R33, R32, R35, P0 ;  /* 0x0000002320217207 */ /* 0x000fe20000000000 */
[----:B------:R-:W-:Y:S01]  /*1fc40*/  SHFL.IDX PT, R3, R3, R2, 0x1c1f ;  /* 0x001c1f0203037589 */ /* 0x000fe200000e0000 */
[----:B------:R-:W-:Y:S02]  /*1fc50*/  SEL R7, R96, R97, P0 ;  /* 0x0000006160077207 */ /* 0x000fe40000000000 */
[----:B------:R-:W-:Y:S01]  /*1fc60*/  SEL R29, R40, R37, P0 ;  /* 0x00000025281d7207 */ /* 0x000fe20000000000 */
[----:B------:R-:W-:Y:S01]  /*1fc70*/  SHFL.IDX PT, R27, R27, R2, 0x1c1f ;  /* 0x001c1f021b1b7589 */ /* 0x000fe200000e0000 */
[----:B------:R-:W-:-:S02]  /*1fc80*/  SEL R31, R37, R40, P0 ;  /* 0x00000028251f7207 */ /* 0x000fc40000000000 */
        /* <DEDUP_REMOVED lines=10> */
[----:B------:R-:W2:Y:S01]  /*1fd30*/  SHFL.IDX PT, R10, R5, R0, 0x1c1f ;  /* 0x001c1f00050a7589 */ /* 0x000ea200000e0000 */
[----:B------:R-:W-:Y:S02]  /*1fd40*/  SEL R65, R67, R38, P0 ;  /* 0x0000002643417207 */ /* 0x000fe40000000000 */
[----:B------:R-:W-:Y:S01]  /*1fd50*/  SEL R9, R93, R92, P0 ;  /* 0x0000005c5d097207 */ /* 0x000fe20000000000 */
[----:B------:R-:W3:Y:S01]  /*1fd60*/  SHFL.IDX PT, R38, R33, R0, 0x1c1f ;  /* 0x001c1f0021267589 */ /* 0x000ee200000e0000 */
[----:B------:R-:W-:Y:S02]  /*1fd70*/  SEL R39, R28, R39, P0 ;  /* 0x000000271c277207 */ /* 0x000fe40000000000 */
[----:B------:R-:W-:Y:S01]  /*1fd80*/  SEL R41, R43, R36, P0 ;  /* 0x000000242b297207 */ /* 0x000fe20000000000 */
[----:B------:R-:W-:Y:S01]  /*1fd90*/  SHFL.IDX PT, R26, R9, R0, 0x1c1f ;  /* 0x001c1f00091a7589 */ /* 0x000fe200000e0000 */
[----:B------:R-:W-:-:S02]  /*1fda0*/  SEL R49, R51, R50, P0 ;  /* 0x0000003233317207 */ /* 0x000fc40000000000 */
[----:B------:R-:W-:Y:S01]  /*1fdb0*/  SEL R53, R55, R52, P0 ;  /* 0x0000003437357207 */ /* 0x000fe20000000000 */
[----:B------:R-:W4:Y:S01]  /*1fdc0*/  SHFL.IDX PT, R21, R21, R2, 0x1c1f ;  /* 0x001c1f0215157589 */ /* 0x000f2200000e0000 */
[----:B------:R-:W-:Y:S02]  /*1fdd0*/  SEL R57, R46, R59, P0 ;  /* 0x0000003b2e397207 */ /* 0x000fe40000000000 */
[----:B------:R-:W-:Y:S01]  /*1fde0*/  SEL R67, R30, R69, P0 ;  /* 0x000000451e437207 */ /* 0x000fe20000000000 */
[----:B------:R-:W-:Y:S01]  /*1fdf0*/  SHFL.IDX PT, R37, R37, R0, 0x1c1f ;  /* 0x001c1f0025257589 */ /* 0x000fe200000e0000 */
[----:B------:R-:W-:Y:S02]  /*1fe00*/  SEL R71, R73, R34, P0 ;  /* 0x0000002249477207 */ /* 0x000fe40000000000 */
[----:B------:R-:W-:Y:S01]  /*1fe10*/  SEL R43, R36, R43, P0 ;  /* 0x0000002b242b7207 */ /* 0x000fe20000000000 */
[----:B------:R-:W0:Y:S01]  /*1fe20*/  SHFL.IDX PT, R20, R39, R2, 0x1c1f ;  /* 0x001c1f0227147589 */ /* 0x000e2200000e0000 */
[----:B------:R-:W-:-:S02]  /*1fe30*/  SEL R51, R50, R51, P0 ;  /* 0x0000003332337207 */ /* 0x000fc40000000000 */
[----:B------:R-:W-:Y:S01]  /*1fe40*/  SEL R55, R52, R55, P0 ;  /* 0x0000003734377207 */ /* 0x000fe20000000000 */
[----:B------:R-:W-:Y:S01]  /*1fe50*/  SHFL.IDX PT, R41, R41, R0, 0x1c1f ;  /* 0x001c1f0029297589 */ /* 0x000fe200000e0000 */
[----:B------:R-:W-:Y:S02]  /*1fe60*/  SEL R59, R59, R46, P0 ;  /* 0x0000002e3b3b7207 */ /* 0x000fe40000000000 */
[----:B------:R-:W-:Y:S01]  /*1fe70*/  SEL R69, R69, R30, P0 ;  /* 0x0000001e45457207 */ /* 0x000fe20000000000 */
[----:B------:R-:W1:Y:S01]  /*1fe80*/  SHFL.IDX PT, R40, R43, R2, 0x1c1f ;  /* 0x001c1f022b287589 */ /* 0x000e6200000e0000 */
[----:B------:R-:W-:Y:S02]  /*1fe90*/  SEL R73, R34, R73, P0 ;  /* 0x0000004922497207 */ /* 0x000fe40000000000 */
[----:B------:R-:W-:Y:S01]  /*1fea0*/  SEL R75, R77, R42, P0 ;  /* 0x0000002a4d4b7207 */ /* 0x000fe20000000000 */
[----:B------:R-:W1:Y:S01]  /*1feb0*/  SHFL.IDX PT, R30, R25, R0, 0x1c1f ;  /* 0x001c1f00191e7589 */ /* 0x000e6200000e0000 */
[----:B------:R-:W-:-:S02]  /*1fec0*/  SEL R77, R42, R77, P0 ;  /* 0x0000004d2a4d7207 */ /* 0x000fc40000000000 */
[----:B--2---:R-:W-:Y:S01]  /*1fed0*/  SEL R8, R10, R7, P0 ;  /* 0x000000070a087207 */ /* 0x004fe20000000000 */
[----:B------:R-:W2:Y:S01]  /*1fee0*/  SHFL.IDX PT, R34, R29, R0, 0x1c1f ;  /* 0x001c1f001d227589 */ /* 0x000ea200000e0000 */
[----:B---3--:R-:W-:Y:S02]  /*1fef0*/  SEL R36, R38, R35, P0 ;  /* 0x0000002326247207 */ /* 0x008fe40000000000 */
[----:B------:R-:W-:Y:S01]  /*1ff00*/  SEL R4, R6, R3, P0 ;  /* 0x0000000306047207 */ /* 0x000fe20000000000 */
[----:B------:R-:W-:Y:S01]  /*1ff10*/  SHFL.IDX PT, R45, R45, R0, 0x1c1f ;  /* 0x001c1f002d2d7589 */ /* 0x000fe200000e0000 */
[----:B------:R-:W-:Y:S02]  /*1ff20*/  SEL R10, R7, R10, P0 ;  /* 0x0000000a070a7207 */ /* 0x000fe40000000000 */
[----:B----4-:R-:W-:Y:S01]  /*1ff30*/  SEL R24, R26, R21, P0 ;  /* 0x000000151a187207 */ /* 0x010fe20000000000 */
[----:B------:R-:W-:Y:S01]  /*1ff40*/  SHFL.IDX PT, R49, R49, R0, 0x1c1f ;  /* 0x001c1f0031317589 */ /* 0x000fe200000e0000 */
[----:B------:R-:W-:-:S02]  /*1ff50*/  SEL R38, R35, R38, P0 ;  /* 0x0000002623267207 */ /* 0x000fc40000000000 */
[----:B0-----:R-:W-:Y:S01]  /*1ff60*/  SEL R12, R37, R20, P0 ;  /* 0x00000014250c7207 */ /* 0x001fe20000000000 */
[----:B------:R-:W-:Y:S01]  /*1ff70*/  SHFL.IDX PT, R53, R53, R0, 0x1c1f ;  /* 0x001c1f0035357589 */ /* 0x000fe200000e0000 */
[----:B------:R-:W-:Y:S01]  /*1ff80*/  SEL R14, R20, R37, P0 ;  /* 0x00000025140e7207 */ /* 0x000fe20000000000 */
[----:B------:R-:W-:Y:S01]  /*1ff90*/  IMAD.MOV.U32 R20, RZ, RZ, RZ ;  /* 0x000000ffff147224 */ /* 0x000fe200078e00ff */
[----:B------:R-:W-:Y:S01]  /*1ffa0*/  SEL R6, R3, R6, P0 ;  /* 0x0000000603067207 */ /* 0x000fe20000000000 */
[----:B------:R-:W-:Y:S01]  /*1ffb0*/  SHFL.IDX PT, R57, R57, R0, 0x1c1f ;  /* 0x001c1f0039397589 */ /* 0x000fe200000e0000 */
[----:B------:R-:W-:Y:S02]  /*1ffc0*/  SEL R26, R21, R26, P0 ;  /* 0x0000001a151a7207 */ /* 0x000fe40000000000 */
[----:B-1----:R-:W-:Y:S01]  /*1ffd0*/  SEL R44, R41, R40, P0 ;  /* 0x00000028292c7207 */ /* 0x002fe20000000000 */
[----:B------:R-:W-:Y:S01]  /*1ffe0*/  SHFL.IDX PT, R63, R63, R0, 0x1c1f ;  /* 0x001c1f003f3f7589 */ /* 0x000fe200000e0000 */
[----:B------:R-:W-:-:S02]  /*1fff0*/  SEL R28, R30, R27, P0 ;  /* 0x0000001b1e1c7207 */ /* 0x000fc40000000000 */
[----:B------:R-:W-:Y:S01]  /*20000*/  SEL R30, R27, R30, P0 ;  /* 0x0000001e1b1e7207 */ /* 0x000fe20000000000 */
[----:B------:R-:W-:Y:S01]  /*20010*/  SHFL.IDX PT, R67, R67, R0, 0x1c1f ;  /* 0x001c1f0043437589 */ /* 0x000fe200000e0000 */
[----:B--2---:R-:W-:Y:S02]  /*20020*/  SEL R32, R34, R31, P0 ;  /* 0x0000001f22207207 */ /* 0x004fe40000000000 */
[----:B------:R-:W-:Y:S01]  /*20030*/  SEL R34, R31, R34, P0 ;  /* 0x000000221f227207 */ /* 0x000fe20000000000 */
[----:B------:R-:W-:Y:S01]  /*20040*/  SHFL.IDX PT, R71, R71, R0, 0x1c1f ;  /* 0x001c1f0047477589 */ /* 0x000fe200000e0000 */
[----:B------:R-:W-:-:S03]  /*20050*/  SEL R46, R40, R41, P0 ;  /* 0x00000029282e7207 */ /* 0x000fc60000000000 */
[----:B------:R-:W0:Y:S04]  /*20060*/  SHFL.IDX PT, R42, R47, R2, 0x1c1f ;  /* 0x001c1f022f2a7589 */ /* 0x000e2800000e0000 */
[----:B------:R-:W1:Y:S04]  /*20070*/  SHFL.IDX PT, R48, R51, R2, 0x1c1f ;  /* 0x001c1f0233307589 */ /* 0x000e6800000e0000 */
[----:B------:R-:W2:Y:S04]  /*20080*/  SHFL.IDX PT, R50, R55, R2, 0x1c1f ;  /* 0x001c1f0237327589 */ /* 0x000ea800000e0000 */
[----:B------:R-:W3:Y:S04]  /*20090*/  SHFL.IDX PT, R52, R59, R2, 0x1c1f ;  /* 0x001c1f023b347589 */ /* 0x000ee800000e0000 */
[----:B------:R-:W4:Y:S04]  /*200a0*/  SHFL.IDX PT, R54, R65, R2, 0x1c1f ;  /* 0x001c1f0241367589 */ /* 0x000f2800000e0000 */
[----:B------:R-:W4:Y:S04]  /*200b0*/  SHFL.IDX PT, R56, R69, R2, 0x1c1f ;  /* 0x001c1f0245387589 */ /* 0x000f2800000e0000 */
[----:B------:R-:W4:Y:S01]  /*200c0*/  SHFL.IDX PT, R58, R73, R2, 0x1c1f ;  /* 0x001c1f02493a7589 */ /* 0x000f2200000e0000 */
[----:B0-----:R-:W-:-:S02]  /*200d0*/  SEL R5, R45, R42, P0 ;  /* 0x0000002a2d057207 */ /* 0x001fc40000000000 */
[----:B------:R-:W-:Y:S01]  /*200e0*/  SEL R7, R42, R45, P0 ;  /* 0x0000002d2a077207 */ /* 0x000fe20000000000 */
[----:B------:R0:W0:Y:S01]  /*200f0*/  SHFL.IDX PT, R75, R75, R0, 0x1c1f ;  /* 0x001c1f004b4b7589 */ /* 0x00002200000e0000 */
[----:B-1----:R-:W-:Y:S02]  /*20100*/  SEL R9, R49, R48, P0 ;  /* 0x0000003031097207 */ /* 0x002fe40000000000 */
[----:B------:R-:W-:Y:S01]  /*20110*/  SEL R11, R48, R49, P0 ;  /* 0x00000031300b7207 */ /* 0x000fe20000000000 */
[----:B------:R1:W0:Y:S01]  /*20120*/  SHFL.IDX PT, R62, R77, R2, 0x1c1f ;  /* 0x001c1f024d3e7589 */ /* 0x00022200000e0000 */
[----:B--2---:R-:W-:Y:S02]  /*20130*/  SEL R25, R53, R50, P0 ;  /* 0x0000003235197207 */ /* 0x004fe40000000000 */
[----:B------:R-:W-:Y:S02]  /*20140*/  SEL R27, R50, R53, P0 ;  /* 0x00000035321b7207 */ /* 0x000fe40000000000 */
[----:B---3--:R-:W-:-:S02]  /*20150*/  SEL R29, R57, R52, P0 ;  /* 0x00000034391d7207 */ /* 0x008fc40000000000 */
[----:B------:R-:W-:Y:S02]  /*20160*/  SEL R31, R52, R57, P0 ;  /* 0x00000039341f7207 */ /* 0x000fe40000000000 */
[----:B----4-:R-:W-:Y:S02]  /*20170*/  SEL R33, R63, R54, P0 ;  /* 0x000000363f217207 */ /* 0x010fe40000000000 */
[----:B------:R-:W-:Y:S02]  /*20180*/  SEL R35, R54, R63, P0 ;  /* 0x0000003f36237207 */ /* 0x000fe40000000000 */
[----:B------:R-:W-:Y:S02]  /*20190*/  SEL R37, R67, R56, P0 ;  /* 0x0000003843257207 */ /* 0x000fe40000000000 */
[----:B------:R-:W-:Y:S02]  /*201a0*/  SEL R39, R56, R67, P0 ;  /* 0x0000004338277207 */ /* 0x000fe40000000000 */
[----:B------:R-:W-:-:S02]  /*201b0*/  SEL R13, R71, R58, P0 ;  /* 0x0000003a470d7207 */ /* 0x000fc40000000000 */
[----:B-1----:R-:W-:-:S07]  /*201c0*/  SEL R15, R58, R71, P0 ;  /* 0x000000473a0f7207 */ /* 0x002fce0000000000 */
.L_x_801:
[----:B------:R-:W-:Y:S05]  /*201d0*/  WARPSYNC.ALL ;  /* 0x0000000000007948 */ /* 0x000fea0003800000 */
[----:B------:R-:W-:Y:S01]  /*201e0*/  BAR.SYNC.DEFER_BLOCKING 0x1, 0x100 ;  /* 0x0044000000007b1d */ /* 0x000fe20000010000 */
[----:B0-----:R-:W-:Y:S02]  /*201f0*/  SEL R45, R75, R62, P0 ;  /* 0x0000003e4b2d7207 */ /* 0x001fe40000000000 */
[----:B------:R-:W-:-:S03]  /*20200*/  SEL R47, R62, R75, P0 ;  /* 0x0000004b3e2f7207 */ /* 0x000fc60000000000 */
[----:B------:R-:W-:Y:S02]  /*20210*/  ULDC.64 UR4, c[0x0][0xbd8] ;  /* 0x0002f60000047ab9 */ /* 0x000fe40000000a00 */
[----:B------:R-:W-:Y:S02]  /*20220*/  ISETP.NE.U32.AND P2, PT, RZ, UR4, PT ;  /* 0x00000004ff007c0c */ /* 0x000fe4000bf45070 */
[----:B------:R-:W-:Y:S02]  /*20230*/  IADD3 R2, P1, R208, UR4, RZ ;  /* 0x00000004d0027c10 */ /* 0x000fe4000ff3e0ff */
[----:B------:R-:W-:Y:S02]  /*20240*/  ISETP.NE.AND.EX P2, PT, RZ, UR5, PT, P2 ;  /* 0x00000005ff007c0c */ /* 0x000fe4000bf45320 */
[----:B------:R-:W-:Y:S01]  /*20250*/  IADD3.X R3, R209, UR5, RZ, P1, !PT ;  /* 0x00000005d1037c10 */ /* 0x000fe20008ffe4ff */
[----:B------:R-:W-:Y:S02]  /*20260*/  ULDC.64 UR4, c[0x0][0xbe0] ;  /* 0x0002f80000047ab9 */ /* 0x000fe40000000a00 */
[----:B------:R-:W-:Y:S01]  /*20270*/  ISETP.NE.U32.AND P0, PT, RZ, UR4, PT ;  /* 0x00000004ff007c0c */ /* 0x000fe2000bf05070 */
[----:B------:R0:W-:Y:S04]  /*20280*/  STSM.16.M88.4 [R79], R4 ;  /* 0x000000044f007844 */ /* 0x0001e80000000200 */
[----:B------:R1:W-:Y:S04]  /*20290*/  STSM.16.M88.4 [R78], R8 ;  /* 0x000000084e007844 */ /* 0x0003e80000000200 */
[----:B------:R1:W-:Y:S04]  /*202a0*/  STSM.16.M88.4 [R76], R24 ;  /* 0x000000184c007844 */ /* 0x0003e80000000200 */
[----:B------:R1:W-:Y:S04]  /*202b0*/  STSM.16.M88.4 [R74], R28 ;  /* 0x0000001c4a007844 */ /* 0x0003e80000000200 */
[----:B------:R1:W-:Y:S04]  /*202c0*/  STSM.16.M88.4 [R72], R32 ;  /* 0x0000002048007844 */ /* 0x0003e80000000200 */
[----:B------:R1:W-:Y:S04]  /*202d0*/  STSM.16.M88.4 [R70], R36 ;  /* 0x0000002446007844 */ /* 0x0003e80000000200 */
[----:B------:R1:W-:Y:S01]  /*202e0*/  STSM.16.M88.4 [R66], R12 ;  /* 0x0000000c42007844 */ /* 0x0003e20000000200 */
[----:B------:R-:W-:-:S03]  /*202f0*/  ISETP.NE.AND.EX P0, PT, RZ, UR5, PT, P0 ;  /* 0x00000005ff007c0c */ /* 0x000fc6000bf05300 */
[----:B------:R1:W-:Y:S01]  /*20300*/  STSM.16.M88.4 [R64], R44 ;  /* 0x0000002c40007844 */ /* 0x0003e20000000200 */
[----:B------:R-:W-:Y:S09]  /*20310*/  BAR.SYNC.DEFER_BLOCKING 0x1, 0x100 ;  /* 0x0044000000007b1d */ /* 0x000ff20000010000 */
[----:B------:R-:W-:Y:S01]  /*20320*/  @P0 IADD3 R208, P1, R208, UR4, RZ ;  /* 0x00000004d0d00c10 */ /* 0x000fe2000ff3e0ff */
[----:B------:R-:W-:-:S02]  /*20330*/  ULDC UR4, c[0x0][0xa88] ;  /* 0x0002a20000047ab9 */ /* 0x000fc40000000800 */
[----:B------:R-:W-:Y:S01]  /*20340*/  IMAD.U32 R49, RZ, RZ, UR4 ;  /* 0x00000004ff317e24 */ /* 0x000fe2000f8e00ff */
[----:B------:R-:W-:Y:S01]  /*20350*/  @P0 IADD3.X R209, R209, UR5, RZ, P1, !PT ;  /* 0x00000005d1d10c10 */ /* 0x000fe20008ffe4ff */
[----:B------:R1:W5:Y:S01]  /*20360*/  @P2 LDG.E R20, desc[UR54][R2.64] ;  /* 0x0000003602142981 */ /* 0x000362000c1e1900 */
[----:B0-----:R-:W-:-:S03]  /*20370*/  LEA R5, R200, R199, 0x6 ;  /* 0x000000c7c8057211 */ /* 0x001fc600078e30ff */
[----:B------:R1:W5:Y:S02]  /*20380*/  @P0 LDG.E R49, desc[UR54][R208.64] ;  /* 0x00000036d0310981 */ /* 0x000364000c1e1900 */
[----:B------:R-:W-:Y:S01]  /*20390*/  IMAD.WIDE R60, R5, 0x2, R60 ;  /* 0x00000002053c7825 */ /* 0x000fe200078e023c */
[----:B------:R-:W-:Y:S06]  /*203a0*/  @P0 BRA `(.L_x_591) ;  /* 0x0000000000100947 */ /* 0x000fec0003800000 */
[----:B------:R-:W-:Y:S05]  /*203b0*/  @!P2 BRA `(.L_x_591) ;  /* 0x00000000000ca947 */ /* 0x000fea0003800000 */
[----:B------:R-:W2:Y:S04]  /*203c0*/  LDG.E R0, desc[UR54][R2.64] ;  /* 0x0000003602007981 */ /* 0x000ea8000c1e1900 */
[----:B-----5:R-:W2:Y:S02]  /*203d0*/  LDG.E R49, desc[UR54][R2.64+0x4] ;  /* 0x0000043602317981 */ /* 0x020ea4000c1e1900 */
[----:B--2---:R-:W-:-:S07]  /*203e0*/  IMAD.IADD R49, R49, 0x1, -R0 ;  /* 0x0000000131317824 */ /* 0x004fce00078e0a00 */
.L_x_591:
[----:B-1----:R-:W-:Y:S01]  /*203f0*/  SHF.R.S32.HI R46, RZ, 0x1f, R207 ;  /* 0x0000001fff2e7819 */ /* 0x002fe200000114cf */
[----:B------:R-:W-:Y:S01]  /*20400*/  ULDC.64 UR4, c[0x0][0xb70] ;  /* 0x0002dc0000047ab9 */ /* 0x000fe20000000a00 */
[----:B-----5:R-:W-:Y:S01]  /*20410*/  SHF.R.S32.HI R21, RZ, 0x1f, R20 ;  /* 0x0000001fff157819 */ /* 0x020fe20000011414 */
[----:B------:R-:W-:Y:S01]  /*20420*/  IMAD R6, R212, 0x80, R224 ;  /* 0x00000080d4067824 */ /* 0x000fe200078e02e0 */
[----:B------:R-:W-:Y:S01]  /*20430*/  SEL R210, R210, RZ, !P2 ;  /* 0x000000ffd2d27207 */ /* 0x000fe20005000000 */
[----:B------:R-:W-:Y:S01]  /*20440*/  IMAD R0, R46, UR4, RZ ;  /* 0x000000042e007c24 */ /* 0x000fe2000f8e02ff */
[----:B------:R-:W-:Y:S01]  /*20450*/  SEL R51, R206, RZ, !P2 ;  /* 0x000000ffce337207 */ /* 0x000fe20005000000 */
[C---:B------:R-:W-:Y:S01]  /*20460*/  IMAD.WIDE.U32 R2, R207.reuse, UR4, R20 ;  /* 0x00000004cf027c25 */ /* 0x040fe2000f8e0014 */
[C---:B------:R-:W-:Y:S02]  /*20470*/  IADD3 R9, P0, R60.reuse, 0x1000, RZ ;  /* 0x000010003c097810 */ /* 0x040fe40007f1e0ff */
[----:B------:R-:W-:Y:S01]  /*20480*/  IADD3 R25, P2, R60, 0x3000, RZ ;  /* 0x000030003c197810 */ /* 0x000fe20007f5e0ff */
[----:B------:R-:W-:Y:S01]  /*20490*/  IMAD R5, R207, UR5, R0 ;  /* 0x00000005cf057c24 */ /* 0x000fe2000f8e0200 */
[----:B------:R-:W-:Y:S01]  /*204a0*/  ULDC.64 UR4, c[0x0][0xb78] ;  /* 0x0002de0000047ab9 */ /* 0x000fe20000000a00 */
[----:B------:R-:W-:Y:S01]  /*204b0*/  LOP3.LUT R8, R9, 0x380, RZ, 0xc0, !PT ;  /* 0x0000038009087812 */ /* 0x000fe200078ec0ff */
[----:B------:R-:W-:Y:S01]  /*204c0*/  IMAD R0, R210, UR4, RZ ;  /* 0x00000004d2007c24 */ /* 0x000fe2000f8e02ff */
[----:B------:R-:W-:-:S02]  /*204d0*/  IADD3 R13, P1, R60, 0x2000, RZ ;  /* 0x000020003c0d7810 */ /* 0x000fc40007f3e0ff */
[----:B------:R-:W-:Y:S01]  /*204e0*/  IADD3 R3, R3, R5, RZ ;  /* 0x0000000503037210 */ /* 0x000fe20007ffe0ff */
[----:B------:R-:W-:Y:S01]  /*204f0*/  IMAD R4, R51, UR5, R0 ;  /* 0x0000000533047c24 */ /* 0x000fe2000f8e0200 */
[----:B------:R-:W-:Y:S02]  /*20500*/  SHF.R.S32.HI R5, RZ, 0x1f, R6 ;  /* 0x0000001fff057819 */ /* 0x000fe40000011406 */
[----:B------:R-:W-:Y:S01]  /*20510*/  LOP3.LUT R24, R25, 0x380, RZ, 0xc0, !PT ;  /* 0x0000038019187812 */ /* 0x000fe200078ec0ff */
[----:B------:R-:W-:Y:S01]  /*20520*/  IMAD.WIDE.U32 R2, R51, UR4, R2 ;  /* 0x0000000433027c25 */ /* 0x000fe2000f8e0002 */
[----:B------:R-:W-:Y:S01]  /*20530*/  ULDC.64 UR4, c[0x0][0xb40] ;  /* 0x0002d00000047ab9 */ /* 0x000fe20000000a00 */
[----:B------:R-:W-:Y:S02]  /*20540*/  SHF.R.U64 R8, R8, 0x3, RZ ;  /* 0x0000000308087819 */ /* 0x000fe400000012ff */
[----:B------:R-:W-:Y:S02]  /*20550*/  LOP3.LUT R12, R13, 0x380, RZ, 0xc0, !PT ;  /* 0x000003800d0c7812 */ /* 0x000fe400078ec0ff */
[----:B------:R-:W-:-:S02]  /*20560*/  IADD3 R0, P4, R6, R2, RZ ;  /* 0x0000000206007210 */ /* 0x000fc40007f9e0ff */
[----:B------:R-:W-:Y:S02]  /*20570*/  SHF.R.U64 R24, R24, 0x3, RZ ;  /* 0x0000000318187819 */ /* 0x000fe400000012ff */
[----:B------:R-:W-:Y:S02]  /*20580*/  IADD3.X R5, R5, R3, R4, P4, !PT ;  /* 0x0000000305057210 */ /* 0x000fe400027fe404 */
[----:B------:R-:W-:Y:S02]  /*20590*/  LEA R44, P5, R0, UR4, 0x2 ;  /* 0x00000004002c7c11 */ /* 0x000fe4000f8a10ff */
[----:B------:R-:W-:Y:S01]  /*205a0*/  LOP3.LUT R8, R8, R9, RZ, 0x3c, !PT ;  /* 0x0000000908087212 */ /* 0x000fe200078e3cff */
[----:B------:R-:W-:Y:S01]  /*205b0*/  IMAD.X R9, RZ, RZ, R61, P0 ;  /* 0x000000ffff097224 */ /* 0x000fe200000e063d */
[----:B------:R-:W-:Y:S02]  /*205c0*/  SHF.R.U64 R12, R12, 0x3, RZ ;  /* 0x000000030c0c7819 */ /* 0x000fe400000012ff */
[----:B------:R-:W-:Y:S01]  /*205d0*/  LEA.HI.X R45, R0, UR5, R5, 0x2, P5 ;  /* 0x00000005002d7c11 */ /* 0x000fe2000a8f1405 */
[----:B------:R-:W-:Y:S01]  /*205e0*/  VIADD R0, R6, 0x8 ;  /* 0x0000000806007836 */ /* 0x000fe20000000000 */
[----:B------:R-:W-:Y:S01]  /*205f0*/  LOP3.LUT R24, R24, R25, RZ, 0x3c, !PT ;  /* 0x0000001918187212 */ /* 0x000fe200078e3cff */
[----:B------:R-:W-:Y:S01]  /*20600*/  IMAD.X R25, RZ, RZ, R61, P2 ;  /* 0x000000ffff197224 */ /* 0x000fe200010e063d */
[----:B------:R-:W-:Y:S01]  /*20610*/  LOP3.LUT P0, RZ, R215, 0x3, RZ, 0xc0, !PT ;  /* 0x00000003d7ff7812 */ /* 0x000fe2000780c0ff */
[----:B------:R-:W-:Y:S01]  /*20620*/  ULDC.64 UR4, c[0x0][0xaa0] ;  /* 0x0002a80000047ab9 */ /* 0x000fe20000000a00 */
[----:B------:R-:W-:-:S02]  /*20630*/  IADD3 R29, P3, R60, 0x4000, RZ ;  /* 0x000040003c1d7810 */ /* 0x000fc40007f7e0ff */
[C---:B------:R-:W-:Y:S02]  /*20640*/  IADD3 R33, P4, R60.reuse, 0x5000, RZ ;  /* 0x000050003c217810 */ /* 0x040fe40007f9e0ff */
[----:B------:R-:W-:Y:S02]  /*20650*/  IADD3 R37, P5, R60, 0x6000, RZ ;  /* 0x000060003c257810 */ /* 0x000fe40007fbe0ff */
[----:B------:R-:W-:Y:S02]  /*20660*/  LOP3.LUT R12, R12, R13, RZ, 0x3c, !PT ;  /* 0x0000000d0c0c7212 */ /* 0x000fe400078e3cff */
[----:B------:R-:W-:Y:S02]  /*20670*/  IADD3 R3, P2, R60, 0x7000, RZ ;  /* 0x000070003c037810 */ /* 0x000fe40007f5e0ff */
[----:B------:R-:W-:Y:S02]  /*20680*/  IADD3.X R13, RZ, R61, RZ, P1, !PT ;  /* 0x0000003dff0d7210 */ /* 0x000fe40000ffe4ff */
[----:B------:R-:W-:-:S02]  /*20690*/  ISETP.GE.OR P1, PT, R6, R49, P0 ;  /* 0x000000310600720c */ /* 0x000fc40000726670 */
[----:B------:R-:W-:Y:S02]  /*206a0*/  LOP3.LUT R28, R29, 0x380, RZ, 0xc0, !PT ;  /* 0x000003801d1c7812 */ /* 0x000fe400078ec0ff */
[----:B------:R-:W-:Y:S02]  /*206b0*/  LOP3.LUT R32, R33, 0x380, RZ, 0xc0, !PT ;  /* 0x0000038021207812 */ /* 0x000fe400078ec0ff */
[----:B------:R-:W-:Y:S02]  /*206c0*/  LOP3.LUT R36, R37, 0x380, RZ, 0xc0, !PT ;  /* 0x0000038025247812 */ /* 0x000fe400078ec0ff */
[----:B------:R-:W-:Y:S02]  /*206d0*/  ISETP.GE.OR P0, PT, R0, R49, P0 ;  /* 0x000000310000720c */ /* 0x000fe40000706670 */
[----:B------:R-:W-:Y:S02]  /*206e0*/  LOP3.LUT R0, R3, 0x380, RZ, 0xc0, !PT ;  /* 0x0000038003007812 */ /* 0x000fe400078ec0ff */
[----:B------:R-:W-:Y:S01]  /*206f0*/  LOP3.LUT R5, R60, 0x380, RZ, 0xc0, !PT ;  /* 0x000003803c057812 */ /* 0x000fe200078ec0ff */
[----:B------:R-:W-:Y:S01]  /*20700*/  @!P1 STG.E desc[UR54][R44.64], R90 ;  /* 0x0000005a2c009986 */ /* 0x000fe2000c101936 */
[----:B------:R-:W-:-:S02]  /*20710*/  SHF.R.U64 R28, R28, 0x3, RZ ;  /* 0x000000031c1c7819 */ /* 0x000fc400000012ff */
[----:B------:R-:W-:Y:S02]  /*20720*/  SHF.R.U64 R32, R32, 0x3, RZ ;  /* 0x0000000320207819 */ /* 0x000fe400000012ff */
[----:B------:R-:W-:Y:S02]  /*20730*/  SHF.R.U64 R36, R36, 0x3, RZ ;  /* 0x0000000324247819 */ /* 0x000fe400000012ff */
[----:B------:R-:W-:Y:S01]  /*20740*/  SHF.R.U64 R0, R0, 0x3, RZ ;  /* 0x0000000300007819 */ /* 0x000fe200000012ff */
[----:B------:R0:W-:Y:S01]  /*20750*/  @!P0 STG.E desc[UR54][R44.64+0x20], R88 ;  /* 0x000020582c008986 */ /* 0x0001e2000c101936 */
[----:B------:R-:W-:Y:S02]  /*20760*/  SHF.R.U64 R5, R5, 0x3, RZ ;  /* 0x0000000305057819 */ /* 0x000fe400000012ff */
[----:B------:R-:W-:Y:S01]  /*20770*/  LOP3.LUT R28, R28, R29, RZ, 0x3c, !PT ;  /* 0x0000001d1c1c7212 */ /* 0x000fe200078e3cff */
[----:B------:R-:W5:Y:S01]  /*20780*/  LD.E.128 R8, desc[UR54][R8.64] ;  /* 0x0000003608087980 */ /* 0x000f62000c101d00 */
[----:B------:R-:W-:Y:S01]  /*20790*/  LOP3.LUT R32, R32, R33, RZ, 0x3c, !PT ;  /* 0x0000002120207212 */ /* 0x000fe200078e3cff */
[--C-:B------:R-:W-:Y:S01]  /*207a0*/  IMAD.X R33, RZ, RZ, R61.reuse, P4 ;  /* 0x000000ffff217224 */ /* 0x100fe200020e063d */
[----:B------:R-:W-:Y:S01]  /*207b0*/  LOP3.LUT R36, R36, R37, RZ, 0x3c, !PT ;  /* 0x0000002524247212 */ /* 0x000fe200078e3cff */
[----:B------:R-:W-:Y:S01]  /*207c0*/  IMAD.X R37, RZ, RZ, R61, P5 ;  /* 0x000000ffff257224 */ /* 0x000fe200028e063d */
[-C--:B------:R-:W-:Y:S01]  /*207d0*/  IADD3.X R29, RZ, R61.reuse, RZ, P3, !PT ;  /* 0x0000003dff1d7210 */ /* 0x080fe20001ffe4ff */
[----:B------:R-:W5:Y:S01]  /*207e0*/  LD.E.128 R12, desc[UR54][R12.64] ;  /* 0x000000360c0c7980 */ /* 0x000f62000c101d00 */
[----:B------:R-:W-:-:S02]  /*207f0*/  IADD3.X R41, RZ, R61, RZ, P2, !PT ;  /* 0x0000003dff297210 */ /* 0x000fc400017fe4ff */
[----:B------:R-:W-:Y:S01]  /*20800*/  LOP3.LUT R40, R0, R3, RZ, 0x3c, !PT ;  /* 0x0000000300287212 */ /* 0x000fe200078e3cff */
[----:B------:R-:W5:Y:S01]  /*20810*/  LD.E.128 R24, desc[UR54][R24.64] ;  /* 0x0000003618187980 */ /* 0x000f62000c101d00 */
[----:B------:R-:W-:Y:S01]  /*20820*/  LOP3.LUT R60, R5, R60, RZ, 0x3c, !PT ;  /* 0x0000003c053c7212 */ /* 0x000fe200078e3cff */
[----:B------:R-:W-:Y:S01]  /*20830*/  IMAD R21, R21, UR4, RZ ;  /* 0x0000000415157c24 */ /* 0x000fe2000f8e02ff */
[--C-:B------:R-:W-:Y:S01]  /*20840*/  SHF.R.S32.HI R3, RZ, 0x1f, R199.reuse ;  /* 0x0000001fff037819 */ /* 0x100fe200000114c7 */
[----:B------:R-:W5:Y:S01]  /*20850*/  LD.E.128 R28, desc[UR54][R28.64] ;  /* 0x000000361c1c7980 */ /* 0x000f62000c101d00 */
[----:B------:R-:W-:-:S03]  /*20860*/  IMAD.MOV.U32 R2, RZ, RZ, R199 ;  /* 0x000000ffff027224 */ /* 0x000fc600078e00c7 */
[----:B------:R1:W5:Y:S04]  /*20870*/  LD.E.128 R4, desc[UR54][R60.64] ;  /* 0x000000363c047980 */ /* 0x000368000c101d00 */
[----:B------:R-:W5:Y:S04]  /*20880*/  LD.E.128 R32, desc[UR54][R32.64] ;  /* 0x0000003620207980 */ /* 0x000f68000c101d00 */
[----:B------:R-:W5:Y:S04]  /*20890*/  LD.E.128 R36, desc[UR54][R36.64] ;  /* 0x0000003624247980 */ /* 0x000f68000c101d00 */
[----:B------:R-:W5:Y:S01]  /*208a0*/  LD.E.128 R40, desc[UR54][R40.64] ;  /* 0x0000003628287980 */ /* 0x000f62000c101d00 */
[----:B------:R-:W-:Y:S01]  /*208b0*/  @!PT LDS RZ, [RZ] ;  /* 0x00000000fffff984 */ /* 0x000fe20000000800 */
[----:B------:R-:W-:Y:S01]  /*208c0*/  @!PT LDS RZ, [RZ] ;  /* 0x00000000fffff984 */ /* 0x000fe20000000800 */
[----:B------:R-:W-:Y:S01]  /*208d0*/  @!PT LDS RZ, [RZ] ;  /* 0x00000000fffff984 */ /* 0x000fe20000000800 */
[----:B------:R-:W-:Y:S01]  /*208e0*/  @!PT LDS RZ, [RZ] ;  /* 0x00000000fffff984 */ /* 0x000fe20000000800 */
[----:B------:R2:W-:Y:S06]  /*208f0*/  MEMBAR.ALL.CTA ;  /* 0x0000000000007992 */ /* 0x0005ec0000008000 */
[----:B--2---:R-:W2:Y:S01]  /*20900*/  FENCE.VIEW.ASYNC.S ;  /* 0x00000000000073c6 */ /* 0x004ea20000000000 */
[----:B------:R-:W-:-:S04]  /*20910*/  IMAD.WIDE.U32 R2, R20, UR4, R2 ;  /* 0x0000000414027c25 */ /* 0x000fc8000f8e0002 */
[----:B------:R-:W-:Y:S01]  /*20920*/  IMAD R21, R20, UR5, R21 ;  /* 0x0000000514157c24 */ /* 0x000fe2000f8e0215 */
[----:B------:R-:W-:Y:S01]  /*20930*/  ULDC.64 UR4, c[0x0][0xae0] ;  /* 0x0002b80000047ab9 */ /* 0x000fe20000000a00 */
[----:B------:R-:W-:Y:S01]  /*20940*/  IMAD R49, R212, -0x80, R49 ;  /* 0xffffff80d4317824 */ /* 0x000fe200078e0231 */
[----:B------:R-:W-:Y:S01]  /*20950*/  IADD3 R0, R200, 0x20, RZ ;  /* 0x00000020c8007810 */ /* 0x000fe20007ffe0ff */
[----:B------:R-:W-:Y:S02]  /*20960*/  IMAD.IADD R3, R3, 0x1, R21 ;  /* 0x0000000103037824 */ /* 0x000fe400078e0215 */
[----:B0-----:R-:W-:Y:S01]  /*20970*/  IMAD R44, R46, UR4, RZ ;  /* 0x000000042e2c7c24 */ /* 0x001fe2000f8e02ff */
[CC--:B------:R-:W-:Y:S01]  /*20980*/  ISETP.GE.AND P3, PT, R200.reuse, R49.reuse, PT ;  /* 0x00000031c800720c */ /* 0x0c0fe20003f66270 */
[----:B------:R-:W-:Y:S01]  /*20990*/  VIADD R20, R200, 0x40 ;  /* 0x00000040c8147836 */ /* 0x000fe20000000000 */
[----:B------:R-:W-:Y:S01]  /*209a0*/  ISETP.GE.AND P0, PT, R0, R49, PT ;  /* 0x000000310000720c */ /* 0x000fe20003f06270 */
[----:B------:R-:W-:-:S02]  /*209b0*/  IMAD R45, R207, UR5, R44 ;  /* 0x00000005cf2d7c24 */ /* 0x000fc4000f8e022c */
[----:B------:R-:W-:Y:S01]  /*209c0*/  IMAD.WIDE.U32 R2, R207, UR4, R2 ;  /* 0x00000004cf027c25 */ /* 0x000fe2000f8e0002 */
[----:B------:R-:W-:-:S03]  /*209d0*/  ULDC.64 UR4, c[0x0][0xae8] ;  /* 0x0002ba0000047ab9 */ /* 0x000fc60000000a00 */
[----:B------:R-:W-:Y:S01]  /*209e0*/  VIADD R0, R18, 0x29820 ;  /* 0x0002982012007836 */ /* 0x000fe20000000000 */
[----:B------:R-:W-:Y:S01]  /*209f0*/  ISETP.GE.AND P1, PT, R20, R49, PT ;  /* 0x000000311400720c */ /* 0x000fe20003f26270 */
[----:B------:R-:W-:Y:S01]  /*20a00*/  IMAD R20, R210, UR4, RZ ;  /* 0x00000004d2147c24 */ /* 0x000fe2000f8e02ff */
[----:B------:R-:W-:Y:S01]  /*20a10*/  IADD3 R3, R3, R45, RZ ;  /* 0x0000002d03037210 */ /* 0x000fe20007ffe0ff */
[----:B------:R-:W-:Y:S01]  /*20a20*/  VIADD R21, R200, 0x60 ;  /* 0x00000060c8157836 */ /* 0x000fe20000000000 */
[----:B------:R-:W-:Y:S01]  /*20a30*/  PRMT R0, RZ, 0x654, R0 ;  /* 0x00000654ff007816 */ /* 0x000fe20000000000 */
[C---:B------:R-:W-:Y:S01]  /*20a40*/  IMAD R47, R51.reuse, UR5, R20 ;  /* 0x00000005332f7c24 */ /* 0x040fe2000f8e0214 */
[----:B------:R-:W-:Y:S01]  /*20a50*/  SHF.R.S32.HI R201, RZ, 0x1f, R200 ;  /* 0x0000001fffc97819 */ /* 0x000fe200000114c8 */
[----:B------:R-:W-:Y:S01]  /*20a60*/  IMAD.WIDE.U32 R44, R51, UR4, R2 ;  /* 0x00000004332c7c25 */ /* 0x000fe2000f8e0002 */
[----:B--2---:R1:W-:Y:S01]  /*20a70*/  SYNCS.ARRIVE.TRANS64.RED.A1T0 RZ, [R0+URZ], RZ ;  /* 0x000000ff00ff79a7 */ /* 0x0043e2000810043f */
[----:B------:R-:W-:Y:S01]  /*20a80*/  BSSY B1, `(.L_x_592) ;  /* 0x0000015000017945 */ /* 0x000fe20003800000 */
[----:B------:R-:W-:Y:S01]  /*20a90*/  ISETP.GE.AND P2, PT, R21, R49, PT ;  /* 0x000000311500720c */ /* 0x000fe20003f46270 */
[----:B------:R-:W-:-:S04]  /*20aa0*/  IMAD.WIDE R20, R212, 0x80, R200 ;  /* 0x00000080d4147825 */ /* 0x000fc800078e02c8 */
[----:B------:R-:W-:Y:S01]  /*20ab0*/  IMAD.IADD R49, R45, 0x1, R47 ;  /* 0x000000012d317824 */ /* 0x000fe200078e022f */
[----:B-1----:R-:W-:Y:S07]  /*20ac0*/  @P3 BRA `(.L_x_593) ;  /* 0x0000000000403947 */ /* 0x002fee0003800000 */
[----:B------:R-:W-:Y:S01]  /*20ad0*/  ULDC.64 UR4, c[0x0][0xad8] ;  /* 0x0002b60000047ab9 */ /* 0x000fe20000000a00 */
[----:B------:R-:W-:Y:S01]  /*20ae0*/  IMAD.MOV.U32 R2, RZ, RZ, R44 ;  /* 0x000000ffff027224 */ /* 0x000fe200078e002c */
[----:B------:R-:W-:Y:S01]  /*20af0*/  IADD3 R0, R199, 0x40, RZ ;  /* 0x00000040c7007810 */ /* 0x000fe20007ffe0ff */
[----:B------:R-:W-:Y:S01]  /*20b00*/  IMAD.MOV.U32 R3, RZ, RZ, R49 ;  /* 0x000000ffff037224 */ /* 0x000fe200078e0031 */
[----:B------:R-:W-:Y:S01]  /*20b10*/  ULDC.64 UR6, c[0x0][0xa80] ;  /* 0x0002a00000067ab9 */ /* 0x000fe20000000a00 */
[----:B------:R-:W-:Y:S02]  /*20b20*/  IMAD R47, R21, UR4, RZ ;  /* 0x00000004152f7c24 */ /* 0x000fe4000f8e02ff */
[C---:B------:R-:W-:Y:S01]  /*20b30*/  IMAD.WIDE.U32 R2, R20.reuse, UR4, R2 ;  /* 0x0000000414027c25 */ /* 0x040fe2000f8e0002 */
[----:B------:R-:W-:Y:S02]  /*20b40*/  ULDC UR4, c[0x0][0xa8c] ;  /* 0x0002a30000047ab9 */ /* 0x000fe40000000800 */
[----:B------:R-:W-:Y:S01]  /*20b50*/  ISETP.GE.AND P3, PT, R199, UR4, PT ;  /* 0x00000004c7007c0c */ /* 0x000fe2000bf66270 */
[----:B------:R-:W-:Y:S01]  /*20b60*/  IMAD R47, R20, UR5, R47 ;  /* 0x00000005142f7c24 */ /* 0x000fe2000f8e022f */
[----:B------:R-:W-:-:S02]  /*20b70*/  ISETP.GE.AND P4, PT, R0, UR4, PT ;  /* 0x0000000400007c0c */ /* 0x000fc4000bf86270 */
[----:B------:R-:W-:Y:S02]  /*20b80*/  LEA R46, P5, R2, UR6, 0x1 ;  /* 0x00000006022e7c11 */ /* 0x000fe4000f8a08ff */
[----:B------:R-:W-:-:S04]  /*20b90*/  IADD3 R3, R3, R47, RZ ;  /* 0x0000002f03037210 */ /* 0x000fc80007ffe0ff */
[----:B------:R-:W-:-:S05]  /*20ba0*/  LEA.HI.X R47, R2, UR7, R3, 0x1, P5 ;  /* 0x00000007022f7c11 */ /* 0x000fca000a8f0c03 */
[----:B-----5:R0:W-:Y:S04]  /*20bb0*/  @!P3 STG.E.128 desc[UR54][R46.64], R4 ;  /* 0x000000042e00b986 */ /* 0x0201e8000c101d36 */
[----:B------:R0:W-:Y:S02]  /*20bc0*/  @!P4 STG.E.128 desc[UR54][R46.64+0x80], R28 ;  /* 0x0000801c2e00c986 */ /* 0x0001e4000c101d36 */
.L_x_593:
[----:B------:R-:W-:Y:S05]  /*20bd0*/  BSYNC B1 ;  /* 0x0000000000017941 */ /* 0x000fea0003800000 */
.L_x_592:
[----:B------:R-:W-:Y:S04]  /*20be0*/  BSSY B1, `(.L_x_594) ;  /* 0x0000014000017945 */ /* 0x000fe80003800000 */
[----:B------:R-:W-:Y:S05]  /*20bf0*/  @P0 BRA `(.L_x_595) ;  /* 0x0000000000480947 */ /* 0x000fea0003800000 */
[----:B0----5:R-:W-:Y:S01]  /*20c00*/  IADD3 R5, P0, R20, 0x20, RZ ;  /* 0x0000002014057810 */ /* 0x021fe20007f1e0ff */
[----:B------:R-:W-:Y:S01]  /*20c10*/  ULDC.64 UR4, c[0x0][0xad8] ;  /* 0x0002b60000047ab9 */ /* 0x000fe20000000a00 */
[----:B------:R-:W-:Y:S01]  /*20c20*/  MOV R2, R44 ;  /* 0x0000002c00027202 */ /* 0x000fe20000000f00 */
[----:B------:R-:W-:Y:S01]  /*20c30*/  IMAD.MOV.U32 R3, RZ, RZ, R49 ;  /* 0x000000ffff037224 */ /* 0x000fe200078e0031 */
[----:B------:R-:W-:Y:S01]  /*20c40*/  ULDC.64 UR6, c[0x0][0xa80] ;  /* 0x0002a00000067ab9 */ /* 0x000fe20000000a00 */
[----:B------:R-:W-:Y:S02]  /*20c50*/  IMAD.X R0, RZ, RZ, R21, P0 ;  /* 0x000000ffff007224 */ /* 0x000fe400000e0615 */
[----:B------:R-:W-:Y:S02]  /*20c60*/  VIADD R4, R199, 0x40 ;  /* 0x00000040c7047836 */ /* 0x000fe40000000000 */
[----:B------:R-:W-:Y:S02]  /*20c70*/  IMAD R0, R0, UR4, RZ ;  /* 0x0000000400007c24 */ /* 0x000fe4000f8e02ff */
[----:B------:R-:W-:Y:S01]  /*20c80*/  IMAD.WIDE.U32 R2, R5, UR4, R2 ;  /* 0x0000000405027c25 */ /* 0x000fe2000f8e0002 */
[----:B------:R-:W-:-:S02]  /*20c90*/  ULDC UR4, c[0x0][0xa8c] ;  /* 0x0002a30000047ab9 */ /* 0x000fc40000000800 */
[----:B------:R-:W-:Y:S01]  /*20ca0*/  ISETP.GE.AND P3, PT, R199, UR4, PT ;  /* 0x00000004c7007c0c */ /* 0x000fe2000bf66270 */
[----:B------:R-:W-:Y:S01]  /*20cb0*/  IMAD R5, R5, UR5, R0 ;  /* 0x0000000505057c24 */ /* 0x000fe2000f8e0200 */
[----:B------:R-:W-:Y:S02]  /*20cc0*/  ISETP.GE.AND P4, PT, R4, UR4, PT ;  /* 0x0000000404007c0c */ /* 0x000fe4000bf86270 */
[----:B------:R-:W-:Y:S01]  /*20cd0*/  LEA R4, P0, R2, UR6, 0x1 ;  /* 0x0000000602047c11 */ /* 0x000fe2000f8008ff */
[----:B------:R-:W-:-:S05]  /*20ce0*/  IMAD.IADD R3, R3, 0x1, R5 ;  /* 0x0000000103037824 */ /* 0x000fca00078e0205 */
[----:B------:R-:W-:-:S05]  /*20cf0*/  LEA.HI.X R5, R2, UR7, R3, 0x1, P0 ;  /* 0x0000000702057c11 */ /* 0x000fca00080f0c03 */
[----:B------:R1:W-:Y:S04]  /*20d00*/  @!P3 STG.E.128 desc[UR54][R4.64], R8 ;  /* 0x000000080400b986 */ /* 0x0003e8000c101d36 */
[----:B------:R1:W-:Y:S02]  /*20d10*/  @!P4 STG.E.128 desc[UR54][R4.64+0x80], R32 ;  /* 0x000080200400c986 */ /* 0x0003e4000c101d36 */
.L_x_595:
[----:B------:R-:W-:Y:S05]  /*20d20*/  BSYNC B1 ;  /* 0x0000000000017941 */ /* 0x000fea0003800000 */
.L_x_594:
[----:B------:R-:W-:Y:S04]  /*20d30*/  BSSY B1, `(.L_x_596) ;  /* 0x0000014000017945 */ /* 0x000fe80003800000 */
[----:B------:R-:W-:Y:S05]  /*20d40*/  @P1 BRA `(.L_x_597) ;  /* 0x0000000000481947 */ /* 0x000fea0003800000 */
[----:B01---5:R-:W-:Y:S01]  /*20d50*/  IADD3 R5, P0, R20, 0x40, RZ ;  /* 0x0000004014057810 */ /* 0x023fe20007f1e0ff */
[----:B------:R-:W-:Y:S01]  /*20d60*/  ULDC.64 UR4, c[0x0][0xad8] ;  /* 0x0002b60000047ab9 */ /* 0x000fe20000000a00 */
[----:B------:R-:W-:Y:S01]  /*20d70*/  MOV R3, R49 ;  /* 0x0000003100037202 */ /* 0x000fe20000000f00 */
[----:B------:R-:W-:Y:S01]  /*20d80*/  IMAD.MOV.U32 R2, RZ, RZ, R44 ;  /* 0x000000ffff027224 */ /* 0x000fe200078e002c */
[----:B------:R-:W-:Y:S01]  /*20d90*/  IADD3.X R0, RZ, R21, RZ, P0, !PT ;  /* 0x00000015ff007210 */ /* 0x000fe200007fe4ff */
[----:B------:R-:W-:Y:S01]  /*20da0*/  VIADD R4, R199, 0x40 ;  /* 0x00000040c7047836 */ /* 0x000fe20000000000 */
[----:B------:R-:W-:Y:S01]  /*20db0*/  ULDC.64 UR6, c[0x0][0xa80] ;  /* 0x0002a00000067ab9 */ /* 0x000fe20000000a00 */
[----:B------:R-:W-:-:S04]  /*20dc0*/  IMAD.WIDE.U32 R2, R5, UR4, R2 ;  /* 0x0000000405027c25 */ /* 0x000fc8000f8e0002 */
[----:B------:R-:W-:Y:S01]  /*20dd0*/  IMAD R0, R0, UR4, RZ ;  /* 0x0000000400007c24 */ /* 0x000fe2000f8e02ff */
[----:B------:R-:W-:Y:S02]  /*20de0*/  ULDC UR4, c[0x0][0xa8c] ;  /* 0x0002a30000047ab9 */ /* 0x000fe40000000800 */
        /* <DEDUP_REMOVED lines=8> */
.L_x_597:
[----:B------:R-:W-:Y:S05]  /*20e70*/  BSYNC B1 ;  /* 0x0000000000017941 */ /* 0x000fea0003800000 */
.L_x_596:
[----:B------:R-:W-:Y:S05]  /*20e80*/  @P2 BRA `(.L_x_598) ;  /* 0x0000000800cc2947 */ /* 0x000fea0003800000 */
[----:B012--5:R-:W-:Y:S01]  /*20e90*/  IADD3 R5, P0, R20, 0x60, RZ ;  /* 0x0000006014057810 */ /* 0x027fe20007f1e0ff */
[----:B------:R-:W-:Y:S01]  /*20ea0*/  ULDC.64 UR6, c[0x0][0xad8] ;  /* 0x0002b60000067ab9 */ /* 0x000fe20000000a00 */
[----:B------:R-:W-:Y:S01]  /*20eb0*/  MOV R2, R44 ;  /* 0x0000002c00027202 */ /* 0x000fe20000000f00 */
[----:B------:R-:W-:Y:S01]  /*20ec0*/  IMAD.MOV.U32 R3, RZ, RZ, R49 ;  /* 0x000000ffff037224 */ /* 0x000fe200078e0031 */
[----:B------:R-:W-:Y:S01]  /*20ed0*/  ULDC UR4, c[0x0][0xa8c] ;  /* 0x0002a30000047ab9 */ /* 0x000fe20000000800 */
[----:B------:R-:W-:Y:S01]  /*20ee0*/  IMAD.X R20, RZ, RZ, R21, P0 ;  /* 0x000000ffff147224 */ /* 0x000fe200000e0615 */
[----:B------:R-:W-:Y:S01]  /*20ef0*/  ISETP.GE.AND P1, PT, R199, UR4, PT ;  /* 0x00000004c7007c0c */ /* 0x000fe2000bf26270 */
[----:B------:R-:W-:Y:S01]  /*20f00*/  IMAD.WIDE.U32 R2, R5, UR6, R2 ;  /* 0x0000000605027c25 */ /* 0x000fe2000f8e0002 */
[----:B------:R-:W-:-:S03]  /*20f10*/  IADD3 R0, R199, 0x40, RZ ;  /* 0x00000040c7007810 */ /* 0x000fc60007ffe0ff */
[----:B------:R-:W-:-:S04]  /*20f20*/  IMAD R20, R20, UR6, RZ ;  /* 0x0000000614147c24 */ /* 0x000fc8000f8e02ff */
[----:B------:R-:W-:Y:S01]  /*20f30*/  IMAD R5, R5, UR7, R20 ;  /* 0x0000000705057c24 */ /* 0x000fe2000f8e0214 */
[----:B------:R-:W-:Y:S02]  /*20f40*/  ULDC.64 UR6, c[0x0][0xa80] ;  /* 0x0002a00000067ab9 */ /* 0x000fe40000000a00 */
[----:B------:R-:W-:Y:S01]  /*20f50*/  LEA R4, P0, R2, UR6, 0x1 ;  /* 0x0000000602047c11 */ /* 0x000fe2000f8008ff */
[----:B------:R-:W-:-:S05]  /*20f60*/  IMAD.IADD R3, R3, 0x1, R5 ;  /* 0x0000000103037824 */ /* 0x000fca00078e0205 */
[----:B------:R-:W-:Y:S02]  /*20f70*/  LEA.HI.X R5, R2, UR7, R3, 0x1, P0 ;  /* 0x0000000702057c11 */ /* 0x000fe400080f0c03 */
[----:B------:R-:W-:-:S03]  /*20f80*/  ISETP.GE.AND P0, PT, R0, UR4, PT ;  /* 0x0000000400007c0c */ /* 0x000fc6000bf06270 */
[----:B------:R3:W-:Y:S10]  /*20f90*/  @!P1 STG.E.128 desc[UR54][R4.64], R24 ;  /* 0x0000001804009986 */ /* 0x0007f4000c101d36 */
[----:B------:R-:W-:Y:S05]  /*20fa0*/  @P0 BRA `(.L_x_598) ;  /* 0x0000000800840947 */ /* 0x000fea0003800000 */
[----:B------:R4:W-:Y:S01]  /*20fb0*/  STG.E.128 desc[UR54][R4.64+0x80], R40 ;  /* 0x0000802804007986 */ /* 0x0009e2000c101d36 */
[----:B------:R-:W-:Y:S05]  /*20fc0*/  BRA `(.L_x_598) ;  /* 0x00000008007c7947 */ /* 0x000fea0003800000 */
.L_x_589:
[----:B------:R-:W-:Y:S01]  /*20fd0*/  ULDC.64 UR4, c[0x0][0xbd8] ;  /* 0x0002f60000047ab9 */ /* 0x000fe20000000a00 */
[----:B------:R-:W-:Y:S01]  /*20fe0*/  IMAD.MOV.U32 R9, RZ, RZ, RZ ;  /* 0x000000ffff097224 */ /* 0x000fe200078e00ff */
[----:B------:R-:W-:Y:S02]  /*20ff0*/  ISETP.NE.U32.AND P0, PT, RZ, UR4, PT ;  /* 0x00000004ff007c0c */ /* 0x000fe4000bf05070 */
[----:B------:R-:W-:Y:S02]  /*21000*/  IADD3 R2, P1, R208, UR4, RZ ;  /* 0x00000004d0027c10 */ /* 0x000fe4000ff3e0ff */
[----:B------:R-:W-:Y:S02]  /*21010*/  ISETP.NE.AND.EX P0, PT, RZ, UR5, PT, P0 ;  /* 0x00000005ff007c0c */ /* 0x000fe4000bf05300 */
[----:B------:R-:W-:Y:S01]  /*21020*/  IADD3.X R3, R209, UR5, RZ, P1, !PT ;  /* 0x00000005d1037c10 */ /* 0x000fe20008ffe4ff */
[----:B------:R-:W-:Y:S02]  /*21030*/  ULDC.64 UR4, c[0x0][0xbe0] ;  /* 0x0002f80000047ab9 */ /* 0x000fe40000000a00 */
[----:B------:R-:W-:-:S04]  /*21040*/  ISETP.NE.U32.AND P1, PT, RZ, UR4, PT ;  /* 0x00000004ff007c0c */ /* 0x000fc8000bf25070 */
[----:B------:R-:W-:-:S04]  /*21050*/  ISETP.NE.AND.EX P1, PT, RZ, UR5, PT, P1 ;  /* 0x00000005ff007c0c */ /* 0x000fc8000bf25310 */
[----:B------:R2:W5:Y:S09]  /*21060*/  @P0 LDG.E R9, desc[UR54][R2.64] ;  /* 0x0000003602090981 */ /* 0x000572000c1e1900 */
[----:B------:R-:W-:Y:S01]  /*21070*/  @P1 IADD3 R208, P2, R208, UR4, RZ ;  /* 0x00000004d0d01c10 */ /* 0x000fe2000ff5e0ff */
[----:B------:R-:W-:-:S02]  /*21080*/  ULDC UR4, c[0x0][0xa88] ;  /* 0x0002a20000047ab9 */ /* 0x000fc40000000800 */
[----:B------:R-:W-:Y:S01]  /*21090*/  IMAD.U32 R7, RZ, RZ, UR4 ;  /* 0x00000004ff077e24 */ /* 0x000fe2000f8e00ff */
[----:B------:R-:W-:-:S05]  /*210a0*/  @P1 IADD3.X R209, R209, UR5, RZ, P2, !PT ;  /* 0x00000005d1d11c10 */ /* 0x000fca00097fe4ff */
[----:B------:R2:W5:Y:S01]  /*210b0*/  @P1 LDG.E R7, desc[UR54][R208.64] ;  /* 0x00000036d0071981 */ /* 0x000562000c1e1900 */
[----:B------:R-:W-:Y:S01]  /*210c0*/  ISETP.GE.AND P2, PT, R235, 0x80, PT ;  /* 0x00000080eb00780c */ /* 0x000fe20003f46270 */
[----:B------:R-:W-:-:S12]  /*210d0*/  @P1 BRA `(.L_x_599) ;  /* 0x0000000000101947 */ /* 0x000fd80003800000 */
[----:B------:R-:W-:Y:S05]  /*210e0*/  @!P0 BRA `(.L_x_599) ;  /* 0x00000000000c8947 */ /* 0x000fea0003800000 */
[----:B------:R-:W3:Y:S04]  /*210f0*/  LDG.E R0, desc[UR54][R2.64] ;  /* 0x0000003602007981 */ /* 0x000ee8000c1e1900 */
[----:B-----5:R-:W3:Y:S02]  /*21100*/  LDG.E R7, desc[UR54][R2.64+0x4] ;  /* 0x0000043602077981 */ /* 0x020ee4000c1e1900 */
[----:B---3--:R-:W-:-:S07]  /*21110*/  IADD3 R7, -R0, R7, RZ ;  /* 0x0000000700077210 */ /* 0x008fce0007ffe1ff */
.L_x_599:
[----:B------:R-:W-:Y:S01]  /*21120*/  BSSY B1, `(.L_x_600) ;  /* 0x000001d000017945 */ /* 0x000fe20003800000 */
[----:B------:R-:W-:Y:S02]  /*21130*/  SHF.R.S32.HI R8, RZ, 0x1f, R207 ;  /* 0x0000001fff087819 */ /* 0x000fe400000114cf */
[----:B------:R-:W-:Y:S02]  /*21140*/  SHF.R.S32.HI R10, RZ, 0x1f, R199 ;  /* 0x0000001fff0a7819 */ /* 0x000fe400000114c7 */
[----:B------:R-:W-:Y:S02]  /*21150*/  SEL R11, R206, RZ, !P0 ;  /* 0x000000ffce0b7207 */ /* 0x000fe40004000000 */
[----:B------:R-:W-:Y:S02]  /*21160*/  SEL R210, R210, RZ, !P0 ;  /* 0x000000ffd2d27207 */ /* 0x000fe40004000000 */
[----:B-----5:R-:W-:Y:S01]  /*21170*/  SHF.R.S32.HI R6, RZ, 0x1f, R9 ;  /* 0x0000001fff067819 */ /* 0x020fe20000011409 */
[----:B------:R-:W-:Y:S06]  /*21180*/  @P2 BRA `(.L_x_601) ;  /* 0x0000000000582947 */ /* 0x000fec0003800000 */
[----:B------:R-:W3:Y:S02]  /*21190*/  S2R R0, SR_TID.X ;  /* 0x0000000000007919 */ /* 0x000ee40000002100 */
[----:B---3--:R-:W-:-:S04]  /*211a0*/  IMAD R0, R212, 0x80, R0 ;  /* 0x00000080d4007824 */ /* 0x008fc800078e0200 */
[----:B------:R-:W-:-:S05]  /*211b0*/  VIADD R0, R0, 0xffffff80 ;  /* 0xffffff8000007836 */ /* 0x000fca0000000000 */
[----:B------:R-:W-:-:S13]  /*211c0*/  ISETP.GE.AND P0, PT, R0, R7, PT ;  /* 0x000000070000720c */ /* 0x000fda0003f06270 */
[----:B------:R-:W-:Y:S05]  /*211d0*/  @P0 BRA `(.L_x_601) ;  /* 0x0000000000440947 */ /* 0x000fea0003800000 */
[----:B--2---:R-:W-:Y:S01]  /*211e0*/  IADD3 R2, P0, R0, R9, RZ ;  /* 0x0000000900027210 */ /* 0x004fe20007f1e0ff */
[----:B------:R-:W-:-:S03]  /*211f0*/  ULDC.64 UR4, c[0x0][0xb70] ;  /* 0x0002dc0000047ab9 */ /* 0x000fc60000000a00 */
[----:B------:R-:W-:Y:S01]  /*21200*/  LEA.HI.X.SX32 R3, R0, R6, 0x1, P0 ;  /* 0x0000000600037211 */ /* 0x000fe200000f0eff */
[----:B------:R-:W-:-:S04]  /*21210*/  IMAD R0, R8, UR4, RZ ;  /* 0x0000000408007c24 */ /* 0x000fc8000f8e02ff */
[C---:B------:R-:W-:Y:S02]  /*21220*/  IMAD R5, R207.reuse, UR5, R0 ;  /* 0x00000005cf057c24 */ /* 0x040fe4000f8e0200 */
[----:B------:R-:W-:Y:S01]  /*21230*/  IMAD.WIDE.U32 R2, R207, UR4, R2 ;  /* 0x00000004cf027c25 */ /* 0x000fe2000f8e0002 */
[----:B------:R-:W-:-:S03]  /*21240*/  ULDC.64 UR4, c[0x0][0xb78] ;  /* 0x0002de0000047ab9 */ /* 0x000fc60000000a00 */
[----:B------:R-:W-:Y:S01]  /*21250*/  IMAD R0, R210, UR4, RZ ;  /* 0x00000004d2007c24 */ /* 0x000fe2000f8e02ff */
[----:B------:R-:W-:-:S03]  /*21260*/  IADD3 R3, R3, R5, RZ ;  /* 0x0000000503037210 */ /* 0x000fc60007ffe0ff */
[C---:B------:R-:W-:Y:S02]  /*21270*/  IMAD R5, R11.reuse, UR5, R0 ;  /* 0x000000050b057c24 */ /* 0x040fe4000f8e0200 */
[----:B------:R-:W-:Y:S01]  /*21280*/  IMAD.WIDE.U32 R2, R11, UR4, R2 ;  /* 0x000000040b027c25 */ /* 0x000fe2000f8e0002 */
[----:B------:R-:W-:-:S03]  /*21290*/  ULDC.64 UR4, c[0x0][0xb40] ;  /* 0x0002d00000047ab9 */ /* 0x000fc60000000a00 */
[----:B------:R-:W-:Y:S01]  /*212a0*/  IMAD.IADD R3, R3, 0x1, R5 ;  /* 0x0000000103037824 */ /* 0x000fe200078e0205 */
[----:B------:R-:W-:-:S04]  /*212b0*/  LEA R4, P0, R2, UR4, 0x2 ;  /* 0x0000000402047c11 */ /* 0x000fc8000f8010ff */
[----:B------:R-:W-:Y:S01]  /*212c0*/  LEA.HI.X R5, R2, UR5, R3, 0x2, P0 ;  /* 0x0000000502057c11 */ /* 0x000fe200080f1403 */
[----:B------:R-:W-:-:S05]  /*212d0*/  IMAD.MOV.U32 R3, RZ, RZ, -0x800000 ;  /* 0xff800000ff037424 */ /* 0x000fca00078e00ff */
[----:B------:R3:W-:Y:S03]  /*212e0*/  STG.E desc[UR54][R4.64], R3 ;  /* 0x0000000304007986 */ /* 0x0007e6000c101936 */
.L_x_601:
[----:B------:R-:W-:Y:S05]  /*212f0*/  BSYNC B1 ;  /* 0x0000000000017941 */ /* 0x000fea0003800000 */
.L_x_600:
[----:B------:R-:W-:Y:S01]  /*21300*/  ULDC.64 UR4, c[0x0][0xaa0] ;  /* 0x0002a80000047ab9 */ /* 0x000fe20000000a00 */
[----:B--2---:R-:W-:Y:S01]  /*21310*/  MOV R2, R199 ;  /* 0x000000c700027202 */ /* 0x004fe20000000f00 */
[----:B---3--:R-:W-:Y:S01]  /*21320*/  IMAD.MOV.U32 R3, RZ, RZ, R10 ;  /* 0x000000ffff037224 */ /* 0x008fe200078e000a */
[----:B------:R-:W-:Y:S01]  /*21330*/  IADD3 R4, R200, 0x20, RZ ;  /* 0x00000020c8047810 */ /* 0x000fe20007ffe0ff */
[----:B------:R-:W-:Y:S01]  /*21340*/  IMAD R0, R6, UR4, RZ ;  /* 0x0000000406007c24 */ /* 0x000fe2000f8e02ff */
[----:B------:R-:W-:Y:S01]  /*21350*/  BSSY B1, `(.L_x_602) ;  /* 0x0000029000017945 */ /* 0x000fe20003800000 */
[----:B------:R-:W-:-:S04]  /*21360*/  IMAD.WIDE.U32 R2, R9, UR4, R2 ;  /* 0x0000000409027c25 */ /* 0x000fc8000f8e0002 */
[----:B------:R-:W-:Y:S01]  /*21370*/  IMAD R9, R9, UR5, R0 ;  /* 0x0000000509097c24 */ /* 0x000fe2000f8e0200 */
[----:B------:R-:W-:Y:S01]  /*21380*/  ULDC.64 UR4, c[0x0][0xae0] ;  /* 0x0002b80000047ab9 */ /* 0x000fe20000000a00 */
[----:B------:R-:W-:Y:S02]  /*21390*/  IMAD R7, R212, -0x80, R7 ;  /* 0xffffff80d4077824 */ /* 0x000fe400078e0207 */
[----:B------:R-:W-:Y:S02]  /*213a0*/  IMAD R0, R8, UR4, RZ ;  /* 0x0000000408007c24 */ /* 0x000fe4000f8e02ff */
[----:B------:R-:W-:Y:S01]  /*213b0*/  IMAD.IADD R3, R3, 0x1, R9 ;  /* 0x0000000103037824 */ /* 0x000fe200078e0209 */
[-C--:B------:R-:W-:Y:S01]  /*213c0*/  ISETP.GE.AND P3, PT, R200, R7.reuse, PT ;  /* 0x00000007c800720c */ /* 0x080fe20003f66270 */
[C---:B------:R-:W-:Y:S01]  /*213d0*/  IMAD R5, R207.reuse, UR5, R0 ;  /* 0x00000005cf057c24 */ /* 0x040fe2000f8e0200 */
[----:B------:R-:W-:Y:S01]  /*213e0*/  ISETP.GE.AND P2, PT, R4, R7, PT ;  /* 0x000000070400720c */ /* 0x000fe20003f46270 */
[----:B------:R-:W-:Y:S01]  /*213f0*/  IMAD.WIDE.U32 R2, R207, UR4, R2 ;  /* 0x00000004cf027c25 */ /* 0x000fe2000f8e0002 */
[----:B------:R-:W-:-:S03]  /*21400*/  ULDC.64 UR4, c[0x0][0xae8] ;  /* 0x0002ba0000047ab9 */ /* 0x000fc60000000a00 */
[C---:B------:R-:W-:Y:S01]  /*21410*/  VIADD R0, R200.reuse, 0x40 ;  /* 0x00000040c8007836 */ /* 0x040fe20000000000 */
[----:B------:R-:W-:Y:S01]  /*21420*/  IADD3 R3, R3, R5, RZ ;  /* 0x0000000503037210 */ /* 0x000fe20007ffe0ff */
[----:B------:R-:W-:Y:S02]  /*21430*/  VIADD R4, R200, 0x60 ;  /* 0x00000060c8047836 */ /* 0x000fe40000000000 */
[----:B------:R-:W-:Y:S01]  /*21440*/  IMAD.MOV.U32 R6, RZ, RZ, R200 ;  /* 0x000000ffff067224 */ /* 0x000fe200078e00c8 */
[-C--:B------:R-:W-:Y:S01]  /*21450*/  ISETP.GE.AND P0, PT, R0, R7.reuse, PT ;  /* 0x000000070000720c */ /* 0x080fe20003f06270 */
[----:B------:R-:W-:Y:S01]  /*21460*/  IMAD R0, R210, UR4, RZ ;  /* 0x00000004d2007c24 */ /* 0x000fe2000f8e02ff */
[----:B------:R-:W-:Y:S01]  /*21470*/  ISETP.GE.AND P1, PT, R4, R7, PT ;  /* 0x000000070400720c */ /* 0x000fe20003f26270 */
[----:B------:R-:W-:Y:S01]  /*21480*/  IMAD.WIDE.U32 R4, R11, UR4, R2 ;  /* 0x000000040b047c25 */ /* 0x000fe2000f8e0002 */
[----:B------:R-:W-:-:S03]  /*21490*/  SHF.R.S32.HI R7, RZ, 0x1f, R200 ;  /* 0x0000001fff077819 */ /* 0x000fc600000114c8 */
[----:B------:R-:W-:Y:S02]  /*214a0*/  IMAD R9, R11, UR5, R0 ;  /* 0x000000050b097c24 */ /* 0x000fe4000f8e0200 */
[----:B------:R-:W-:-:S04]  /*214b0*/  IMAD.WIDE R6, R212, 0x80, R6 ;  /* 0x00000080d4067825 */ /* 0x000fc800078e0206 */
[----:B------:R-:W-:Y:S01]  /*214c0*/  IMAD.IADD R11, R5, 0x1, R9 ;  /* 0x00000001050b7824 */ /* 0x000fe200078e0209 */
[----:B------:R-:W-:Y:S06]  /*214d0*/  @P3 BRA `(.L_x_603) ;  /* 0x0000000000403947 */ /* 0x000fec0003800000 */
        /* <DEDUP_REMOVED lines=14> */
[----:B------:R2:W-:Y:S04]  /*215c0*/  @!P4 STG.E.128 desc[UR54][R8.64], RZ ;  /* 0x000000ff0800c986 */ /* 0x0005e8000c101d36 */
[----:B------:R2:W-:Y:S02]  /*215d0*/  @!P5 STG.E.128 desc[UR54][R8.64+0x80], RZ ;  /* 0x000080ff0800d986 */ /* 0x0005e4000c101d36 */
.L_x_603:
[----:B------:R-:W-:Y:S05]  /*215e0*/  BSYNC B1 ;  /* 0x0000000000017941 */ /* 0x000fea0003800000 */
.L_x_602:
[----:B------:R-:W-:Y:S04]  /*215f0*/  BSSY B1, `(.L_x_604) ;  /* 0x0000014000017945 */ /* 0x000fe80003800000 */
[----:B------:R-:W-:Y:S05]  /*21600*/  @P2 BRA `(.L_x_605) ;  /* 0x0000000000482947 */ /* 0x000fea0003800000 */
[----:B--2---:R-:W-:Y:S01]  /*21610*/  IADD3 R9, P2, R6, 0x20, RZ ;  /* 0x0000002006097810 */ /* 0x004fe20007f5e0ff */
        /* <DEDUP_REMOVED lines=15> */
[----:B------:R3:W-:Y:S04]  /*21710*/  @!P3 STG.E.128 desc[UR54][R8.64], RZ ;  /* 0x000000ff0800b986 */ /* 0x0007e8000c101d36 */
[----:B------:R3:W-:Y:S02]  /*21720*/  @!P4 STG.E.128 desc[UR54][R8.64+0x80], RZ ;  /* 0x000080ff0800c986 */ /* 0x0007e4000c101d36 */
.L_x_605:
[----:B------:R-:W-:Y:S05]  /*21730*/  BSYNC B1 ;  /* 0x0000000000017941 */ /* 0x000fea0003800000 */
.L_x_604:
[----:B------:R-:W-:Y:S04]  /*21740*/  BSSY B1, `(.L_x_606) ;  /* 0x0000014000017945 */ /* 0x000fe80003800000 */
[----:B------:R-:W-:Y:S05]  /*21750*/  @P0 BRA `(.L_x_607) ;  /* 0x0000000000480947 */ /* 0x000fea0003800000 */
[----:B--23--:R-:W-:Y:S01]  /*21760*/  IADD3 R9, P0, R6, 0x40, RZ ;  /* 0x0000004006097810 */ /* 0x00cfe20007f1e0ff */
        /* <DEDUP_REMOVED lines=17> */
.L_x_607:
[----:B------:R-:W-:Y:S05]  /*21880*/  BSYNC B1 ;  /* 0x0000000000017941 */ /* 0x000fea0003800000 */
.L_x_606:
[----:B------:R-:W-:Y:S05]  /*21890*/  @P1 BRA `(.L_x_598) ;  /* 0x0000000000481947 */ /* 0x000fea0003800000 */
[----:B------:R-:W-:Y:S01]  /*218a0*/  IADD3 R5, P0, R6, 0x60, RZ ;  /* 0x0000006006057810 */ /* 0x000fe20007f1e0ff */
        /* <DEDUP_REMOVED lines=12> */
[----:B------:R-:W-:Y:S02]  /*21970*/  LEA R4, P0, R2, UR6, 0x1 ;  /* 0x0000000602047c11 */ /* 0x000fe4000f8008ff */
[----:B------:R-:W-:-:S04]  /*21980*/  IADD3 R3, R3, R5, RZ ;  /* 0x0000000503037210 */ /* 0x000fc80007ffe0ff */
[----:B------:R-:W-:-:S05]  /*21990*/  LEA.HI.X R5, R2, UR7, R3, 0x1, P0 ;  /* 0x0000000702057c11 */ /* 0x000fca00080f0c03 */
[----:B------:R0:W-:Y:S04]  /*219a0*/  @!P1 STG.E.128 desc[UR54][R4.64], RZ ;  /* 0x000000ff04009986 */ /* 0x0001e8000c101d36 */
[----:B------:R0:W-:Y:S02]  /*219b0*/  @!P2 STG.E.128 desc[UR54][R4.64+0x80], RZ ;  /* 0x000080ff0400a986 */ /* 0x0001e4000c101d36 */
.L_x_598:
[----:B------:R-:W-:Y:S05]  /*219c0*/  BSYNC B0 ;  /* 0x0000000000007941 */ /* 0x000fea0003800000 */
.L_x_588:
[----:B------:R-:W-:Y:S02]  /*219d0*/  ULDC UR4, c[0x0][0xc14] ;  /* 0x0003050000047ab9 */ /* 0x000fe40000000800 */
[----:B-1----:R-:W-:-:S13]  /*219e0*/  ISETP.GE.AND P0, PT, R147, UR4, PT ;  /* 0x0000000493007c0c */ /* 0x002fda000bf06270 */
[----:B------:R-:W-:Y:S05]  /*219f0*/  @!P0 BRA `(.L_x_608) ;  /* 0xfffffdf800548947 */ /* 0x000fea000383ffff */
[----:B------:R-:W-:Y:S05]  /*21a00*/  BRA `(.L_x_414) ;  /* 0x0000006000ec7947 */ /* 0x000fea0003800000 */
.L_x_412:
[----:B------:R-:W-:-:S08]  /*21a10*/  NOP ;  /* 0x0000000000007918 */ /* 0x000fd00000000000 */
[----:B------:R-:W0:-:S00]  /*21a20*/  USETMAXREG.DEALLOC.CTAPOOL 0x18 ;  /* 0x00000018000079c8 */ /* 0x000e0000080e0500 */
[----:B0-----:R-:W2:Y:S01]  /*21a30*/  LDL.LU R2, [R1+0x18] ;  /* 0x0000180001027983 */ /* 0x001ea20000300800 */
[----:B------:R-:W-:-:S06]  /*21a40*/  LOP3.LUT R0, R0, 0x3, RZ, 0xc0, !PT ;  /* 0x0000000300007812 */ /* 0x000fcc00078ec0ff */
[----:B------:R-:W0:Y:S02]  /*21a50*/  SHFL.IDX PT, R0, R0, RZ, 0x1f ;  /* 0x00001fff00007589 */ /* 0x000e2400000e0000 */
[----:B0-----:R-:W-:Y:S01]  /*21a60*/  ISETP.NE.AND P0, PT, R0, RZ, PT ;  /* 0x000000ff0000720c */ /* 0x001fe20003f05270 */
[----:B------:R-:W-:Y:S01]  /*21a70*/  IMAD.MOV.U32 R0, RZ, RZ, RZ ;  /* 0x000000ffff007224 */ /* 0x000fe200078e00ff */
[----:B--2---:R-:W-:-:S11]  /*21a80*/  LOP3.LUT R2, R2, 0xfffffffd, RZ, 0xc0, !PT ;  /* 0xfffffffd02027812 */ /* 0x004fd600078ec0ff */
[----:B------:R-:W-:-:S05]  /*21a90*/  @P0 LOP3.LUT R2, R2, 0x2, RZ, 0xfc, !PT ;  /* 0x0000000202020812 */ /* 0x000fca00078efcff */
[----:B------:R0:W-:Y:S01]  /*21aa0*/  STL [R1+0x18], R2 ;  /* 0x0000180201007387 */ /* 0x0001e20000100800 */
[----:B------:R-:W-:Y:S05]  /*21ab0*/  @!P0 BRA `(.L_x_609) ;  /* 0x0000000000248947 */ /* 0x000fea0003800000 */
[----:B------:R-:W1:Y:S08]  /*21ac0*/  S2UR UR5, SR_CgaCtaId ;  /* 0x00000000000579c3 */ /* 0x000e700000008800 */
[----:B------:R-:W-:Y:S06]  /*21ad0*/  BAR.SYNC.DEFER_BLOCKING 0x5, 0x180 ;  /* 0x0146000000007b1d */ /* 0x000fec0000010000 */
[----:B------:R-:W-:-:S02]  /*21ae0*/  UMOV UR4, 0x400 ;  /* 0x0000040000047882 */ /* 0x000fc40000000000 */
[----:B-1----:R-:W-:-:S09]  /*21af0*/  ULEA UR4, UR5, UR4, 0x18 ;  /* 0x0000000405047291 */ /* 0x002fd2000f8ec03f */
[----:B------:R-:W1:Y:S04]  /*21b00*/  LDS.128 R4, [UR4+0x298d0] ;  /* 0x0298d004ff047984 */ /* 0x000e680008000c00 */
[----:B-1----:R1:W-:Y:S04]  /*21b10*/  STL.64 [R1], R4 ;  /* 0x0000000401007387 */ /* 0x0023e80000100a00 */
[----:B------:R1:W-:Y:S01]  /*21b20*/  STL.64 [R1+0x8], R6 ;  /* 0x0000080601007387 */ /* 0x0003e20000100a00 */
[----:B------:R-:W-:Y:S06]  /*21b30*/  BAR.ARV 0x4, 0x180 ;  /* 0x0106000000007b1d */ /* 0x000fec0000002000 */
[----:B------:R-:W-:Y:S05]  /*21b40*/  BRA `(.L_x_610) ;  /* 0x0000000800207947 */ /* 0x000fea0003800000 */
.L_x_609:
[----:B0-----:R-:W0:Y:S01]  /*21b50*/  S2R R2, SR_TID.X ;  /* 0x0000000000027919 */ /* 0x001e220000002100 */
[----:B------:R-:W-:Y:S01]  /*21b60*/  ULDC UR4, c[0x0][0xc14] ;  /* 0x0003050000047ab9 */ /* 0x000fe20000000800 */
[----:B------:R-:W1:Y:S01]  /*21b70*/  S2UR UR6, SR_CTAID.X ;  /* 0x00000000000679c3 */ /* 0x000e620000002500 */
[----:B------:R-:W-:Y:S01]  /*21b80*/  ULDC UR5, c[0x0][0xc10] ;  /* 0x0003040000057ab9 */ /* 0x000fe20000000800 */
        /* <DEDUP_REMOVED lines=16> */
[----:B0-----:R-:W-:-:S04]  /*21c90*/  SEL R4, R4, RZ, P2 ;  /* 0x000000ff04047207 */ /* 0x001fc80001000000 */
[----:B------:R-:W-:-:S05]  /*21ca0*/  IADD3 R4, R7, R4, RZ ;  /* 0x0000000407047210 */ /* 0x000fca0007ffe0ff */
[----:B------:R-:W0:Y:S02]  /*21cb0*/  SHFL.UP PT, R6, R4, 0x4, RZ ;  /* 0x0480000004067989 */ /* 0x000e2400000e00ff */
[----:B0-----:R-:W-:-:S05]  /*21cc0*/  SEL R3, R6, RZ, P3 ;  /* 0x000000ff06037207 */ /* 0x001fca0001800000 */
[----:B------:R-:W-:Y:S02]  /*21cd0*/  IMAD.IADD R3, R4, 0x1, R3 ;  /* 0x0000000104037824 */ /* 0x000fe400078e0203 */
[----:B------:R-:W-:-:S03]  /*21ce0*/  IMAD.MOV.U32 R4, RZ, RZ, RZ ;  /* 0x000000ffff047224 */ /* 0x000fc600078e00ff */
[----:B------:R-:W0:Y:S02]  /*21cf0*/  SHFL.UP PT, R2, R3, 0x8, RZ ;  /* 0x0500000003027989 */ /* 0x000e2400000e00ff */
[----:B0-----:R-:W-:-:S05]  /*21d00*/  SEL R2, R2, RZ, P4 ;  /* 0x000000ff02027207 */ /* 0x001fca0002000000 */
[----:B------:R-:W-:-:S05]  /*21d10*/  IMAD.IADD R7, R3, 0x1, R2 ;  /* 0x0000000103077824 */ /* 0x000fca00078e0202 */
[----:B------:R-:W0:Y:S02]  /*21d20*/  SHFL.UP PT, R2, R7, 0x10, RZ ;  /* 0x0600000007027989 */ /* 0x000e2400000e00ff */
[----:B0-----:R-:W-:-:S04]  /*21d30*/  SEL R2, R2, RZ, P5 ;  /* 0x000000ff02027207 */ /* 0x001fc80002800000 */
[----:B------:R-:W-:-:S05]  /*21d40*/  IADD3 R2, R7, R2, RZ ;  /* 0x0000000207027210 */ /* 0x000fca0007ffe0ff */
[----:B------:R-:W0:Y:S02]  /*21d50*/  SHFL.IDX PT, R6, R2, 0x1f, 0x1f ;  /* 0x03e01f0002067f89 */ /* 0x000e2400000e0000 */
[----:B0-----:R-:W-:-:S04]  /*21d60*/  IMAD R6, R6, UR5, RZ ;  /* 0x0000000506067c24 */ /* 0x001fc8000f8e02ff */
[----:B------:R-:W-:Y:S01]  /*21d70*/  IMAD.MOV.U32 R9, RZ, RZ, R6 ;  /* 0x000000ffff097224 */ /* 0x000fe200078e0006 */
[----:B-1----:R-:W-:-:S13]  /*21d80*/  ISETP.GT.AND P6, PT, R6, UR6, PT ;  /* 0x0000000606007c0c */ /* 0x002fda000bfc4270 */
[----:B------:R-:W-:Y:S05]  /*21d90*/  @P6 BRA `(.L_x_611) ;  /* 0x0000000000a46947 */ /* 0x000fea0003800000 */
[----:B------:R-:W0:Y:S01]  /*21da0*/  LDC R7, c[0x0][0xc14] ;  /* 0x00030500ff077b82 */ /* 0x000e220000000800 */
[----:B------:R-:W-:Y:S01]  /*21db0*/  MOV R6, R9 ;  /* 0x0000000900067202 */ /* 0x000fe20000000f00 */
[----:B------:R-:W-:Y:S01]  /*21dc0*/  UMOV UR4, URZ ;  /* 0x0000003f00047c82 */ /* 0x000fe20008000000 */
[----:B------:R-:W-:Y:S01]  /*21dd0*/  ULDC UR7, c[0x0][0xc14] ;  /* 0x0003050000077ab9 */ /* 0x000fe20000000800 */
[----:B------:R-:W-:-:S05]  /*21de0*/  ULDC UR5, c[0x0][0xc10] ;  /* 0x0003040000057ab9 */ /* 0x000fca0000000800 */
.L_x_615:
[----:B------:R-:W-:Y:S01]  /*21df0*/  IMAD.U32 R0, RZ, RZ, UR7 ;  /* 0x00000007ff007e24 */ /* 0x000fe2000f8e00ff */
[----:B------:R-:W-:-:S04]  /*21e00*/  UIADD3 UR4, UR4, 0x1f, URZ ;  /* 0x0000001f04047890 */ /* 0x000fc8000fffe03f */
[----:B------:R1:W-:Y:S02]  /*21e10*/  STL [R1+0xc], R0 ;  /* 0x00000c0001007387 */ /* 0x0003e40000100800 */
[----:B0-----:R-:W-:-:S13]  /*21e20*/  ISETP.LE.AND P6, PT, R7, UR4, PT ;  /* 0x0000000407007c0c */ /* 0x001fda000bfc3270 */
[----:B-1----:R-:W-:Y:S05]  /*21e30*/  @P6 BRA `(.L_x_612) ;  /* 0x00000004002c6947 */ /* 0x002fea0003800000 */
[----:B------:R-:W-:Y:S01]  /*21e40*/  VIADD R8, R5, UR4 ;  /* 0x0000000405087c36 */ /* 0x000fe20008000000 */
[----:B------:R-:W-:Y:S01]  /*21e50*/  BSSY B0, `(.L_x_613) ;  /* 0x0000007000007945 */ /* 0x000fe20003800000 */
[----:B------:R-:W-:-:S03]  /*21e60*/  MOV R0, RZ ;  /* 0x000000ff00007202 */ /* 0x000fc60000000f00 */
[----:B------:R-:W-:-:S13]  /*21e70*/  ISETP.GE.OR P6, PT, R8, R7, !P0 ;  /* 0x000000070800720c */ /* 0x000fda00047c6670 */
[----:B------:R-:W-:Y:S05]  /*21e80*/  @P6 BRA `(.L_x_614) ;  /* 0x00000000000c6947 */ /* 0x000fea0003800000 */
[----:B------:R-:W0:Y:S02]  /*21e90*/  LDC.64 R2, c[0x0][0xc58] ;  /* 0x00031600ff027b82 */ /* 0x000e240000000a00 */
[----:B0-----:R-:W-:-:S05]  /*21ea0*/  IMAD.WIDE R2, R8, 0x4, R2 ;  /* 0x0000000408027825 */ /* 0x001fca00078e0202 */
[----:B------:R0:W5:Y:S02]  /*21eb0*/  LDG.E R0, desc[UR54][R2.64] ;  /* 0x0000003602007981 */ /* 0x000164000c1e1900 */
.L_x_614:
[----:B------:R-:W-:Y:S05]  /*21ec0*/  BSYNC B0 ;  /* 0x0000000000007941 */ /* 0x000fea0003800000 */
.L_x_613:
[----:B0----5:R-:W0:Y:S02]  /*21ed0*/  SHFL.UP PT, R2, R0, 0x1, RZ ;  /* 0x0420000000027989 */ /* 0x021e2400000e00ff */
        /* <DEDUP_REMOVED lines=9> */
[----:B0-----:R-:W-:-:S05]  /*21f70*/  SEL R8, R8, RZ, P4 ;  /* 0x000000ff08087207 */ /* 0x001fca0002000000 */
[----:B------:R-:W-:-:S05]  /*21f80*/  IMAD.IADD R8, R9, 0x1, R8 ;  /* 0x0000000109087824 */ /* 0x000fca00078e0208 */
[----:B------:R-:W0:Y:S02]  /*21f90*/  SHFL.UP PT, R10, R8, 0x10, RZ ;  /* 0x06000000080a7989 */ /* 0x000e2400000e00ff */
[----:B0-----:R-:W-:-:S05]  /*21fa0*/  SEL R11, R10, RZ, P5 ;  /* 0x000000ff0a0b7207 */ /* 0x001fca0002800000 */
[----:B------:R-:W-:-:S05]  /*21fb0*/  IMAD.IADD R11, R8, 0x1, R11 ;  /* 0x00000001080b7824 */ /* 0x000fca00078e020b */
[----:B------:R-:W0:Y:S02]  /*21fc0*/  SHFL.IDX PT, R3, R11, 0x1f, 0x1f ;  /* 0x03e01f000b037f89 */ /* 0x000e2400000e0000 */
[----:B0-----:R-:W-:-:S05]  /*21fd0*/  IMAD R3, R3, UR5, RZ ;  /* 0x0000000503037c24 */ /* 0x001fca000f8e02ff */
[----:B------:R-:W-:-:S04]  /*21fe0*/  IADD3 R6, R3, R6, RZ ;  /* 0x0000000603067210 */ /* 0x000fc80007ffe0ff */
[----:B------:R-:W-:-:S13]  /*21ff0*/  ISETP.GT.AND P6, PT, R6, UR6, PT ;  /* 0x0000000606007c0c */ /* 0x000fda000bfc4270 */
[----:B------:R-:W-:Y:S05]  /*22000*/  @!P6 BRA `(.L_x_615) ;  /* 0xfffffffc0078e947 */ /* 0x000fea000383ffff */
[----:B------:R-:W-:Y:S02]  /*22010*/  IMAD.MOV.U32 R2, RZ, RZ, R11 ;  /* 0x000000ffff027224 */ /* 0x000fe400078e000b */
[----:B------:R-:W-:-:S07]  /*22020*/  IMAD.MOV.U32 R9, RZ, RZ, R3 ;  /* 0x000000ffff097224 */ /* 0x000fce00078e0003 */
.L_x_611:
[----:B------:R-:W-:-:S05]  /*22030*/  IADD3 R9, -R9, R6, RZ ;  /* 0x0000000609097210 */ /* 0x000fca0007ffe1ff */
[----:B------:R-:W-:-:S05]  /*22040*/  IMAD R3, R2, UR5, R9 ;  /* 0x0000000502037c24 */ /* 0x000fca000f8e0209 */
[----:B------:R-:W-:-:S13]  /*22050*/  ISETP.GT.AND P0, PT, R3, UR6, PT ;  /* 0x0000000603007c0c */ /* 0x000fda000bf04270 */
[----:B------:R-:W-:-:S04]  /*22060*/  VOTE.ANY R8, PT, !P0 ;  /* 0x0000000000087806 */ /* 0x000fc800040e0100 */
[----:B------:R-:W0:Y:S01]  /*22070*/  POPC R7, R8 ;  /* 0x0000000800077309 */ /* 0x000e220000000000 */
[----:B------:R-:W-:Y:S01]  /*22080*/  ISETP.NE.AND P0, PT, R8, RZ, PT ;  /* 0x000000ff0800720c */ /* 0x000fe20003f05270 */
[----:B0-----:R-:W0:Y:S02]  /*22090*/  SHFL.IDX PT, R0, R0, R7, 0x1f ;  /* 0x00001f0700007589 */ /* 0x001e2400000e0000 */
[----:B0-----:R-:W-:-:S04]  /*220a0*/  IABS R6, R0 ;  /* 0x0000000000067213 */ /* 0x001fc80000000000 */
[----:B------:R-:W0:Y:S08]  /*220b0*/  I2F.RP R10, R6 ;  /* 0x00000006000a7306 */ /* 0x000e300000209400 */
[----:B0-----:R-:W0:Y:S02]  /*220c0*/  MUFU.RCP R10, R10 ;  /* 0x0000000a000a7308 */ /* 0x001e240000001000 */
[----:B0-----:R-:W-:-:S06]  /*220d0*/  VIADD R3, R10, 0xffffffe ;  /* 0x0ffffffe0a037836 */ /* 0x001fcc0000000000 */
[----:B------:R-:W0:Y:S02]  /*220e0*/  F2I.FTZ.U32.TRUNC.NTZ R3, R3 ;  /* 0x0000000300037305 */ /* 0x000e24000021f000 */
[----:B0-----:R-:W-:Y:S01]  /*220f0*/  IMAD.MOV R13, RZ, RZ, -R3 ;  /* 0x000000ffff0d7224 */ /* 0x001fe200078e0a03 */
[----:B------:R-:W-:Y:S06]  /*22100*/  @!P0 BRA `(.L_x_616) ;  /* 0x0000000000088947 */ /* 0x000fec0003800000 */
[----:B------:R-:W-:-:S05]  /*22110*/  IADD3 R11, R7, -0x1, RZ ;  /* 0xffffffff070b7810 */ /* 0x000fca0007ffe0ff */
[----:B------:R0:W1:Y:S02]  /*22120*/  SHFL.IDX PT, R4, R2, R11, 0x1f ;  /* 0x00001f0b02047589 */ /* 0x00006400000e0000 */
.L_x_616:
[----:B-1----:R-:W-:Y:S02]  /*22130*/  IMAD R4, R4, UR5, R9 ;  /* 0x0000000504047c24 */ /* 0x002fe4000f8e0209 */
[----:B------:R-:W-:Y:S02]  /*22140*/  IMAD R9, R13, R6, RZ ;  /* 0x000000060d097224 */ /* 0x000fe400078e02ff */
[----:B0-----:R-:W-:Y:S01]  /*22150*/  IMAD.MOV.U32 R2, RZ, RZ, RZ ;  /* 0x000000ffff027224 */ /* 0x001fe200078e00ff */
[----:B------:R0:W-:Y:S03]  /*22160*/  STL [R1], R4 ;  /* 0x0000000401007387 */ /* 0x0001e60000100800 */
[----:B------:R-:W-:Y:S01]  /*22170*/  IMAD.HI.U32 R2, R3, R9, R2 ;  /* 0x0000000903027227 */ /* 0x000fe200078e0002 */
[----:B------:R-:W-:-:S04]  /*22180*/  IADD3 R9, -R4, UR6, RZ ;  /* 0x0000000604097c10 */ /* 0x000fc8000fffe1ff */
[----:B------:R-:W-:Y:S02]  /*22190*/  IABS R3, R9 ;  /* 0x0000000900037213 */ /* 0x000fe40000000000 */
[----:B0-----:R-:W-:-:S03]  /*221a0*/  IABS R4, R0 ;  /* 0x0000000000047213 */ /* 0x001fc60000000000 */
[----:B------:R-:W-:-:S04]  /*221b0*/  IMAD.HI.U32 R2, R2, R3, RZ ;  /* 0x0000000302027227 */ /* 0x000fc800078e00ff */
[----:B------:R-:W-:-:S04]  /*221c0*/  IMAD.MOV R4, RZ, RZ, -R4 ;  /* 0x000000ffff047224 */ /* 0x000fc800078e0a04 */
[----:B------:R-:W-:-:S05]  /*221d0*/  IMAD R3, R2, R4, R3 ;  /* 0x0000000402037224 */ /* 0x000fca00078e0203 */
[----:B------:R-:W-:-:S13]  /*221e0*/  ISETP.GT.U32.AND P1, PT, R6, R3, PT ;  /* 0x000000030600720c */ /* 0x000fda0003f24070 */
[-C--:B------:R-:W-:Y:S01]  /*221f0*/  @!P1 IADD3 R3, R3, -R6.reuse, RZ ;  /* 0x8000000603039210 */ /* 0x080fe20007ffe0ff */
[----:B------:R-:W-:Y:S01]  /*22200*/  @!P1 VIADD R2, R2, 0x1 ;  /* 0x0000000102029836 */ /* 0x000fe20000000000 */
[----:B------:R-:W-:Y:S02]  /*22210*/  ISETP.NE.AND P1, PT, R0, RZ, PT ;  /* 0x000000ff0000720c */ /* 0x000fe40003f25270 */
[----:B------:R-:W-:Y:S02]  /*22220*/  ISETP.GE.U32.AND P0, PT, R3, R6, PT ;  /* 0x000000060300720c */ /* 0x000fe40003f06070 */
[----:B------:R-:W-:-:S04]  /*22230*/  LOP3.LUT R3, R9, R0, RZ, 0x3c, !PT ;  /* 0x0000000009037212 */ /* 0x000fc800078e3cff */
[----:B------:R-:W-:-:S07]  /*22240*/  ISETP.GE.AND P2, PT, R3, RZ, PT ;  /* 0x000000ff0300720c */ /* 0x000fce0003f46270 */
[----:B------:R-:W-:-:S06]  /*22250*/  @P0 VIADD R2, R2, 0x1 ;  /* 0x0000000102020836 */ /* 0x000fcc0000000000 */
[----:B------:R-:W-:Y:S02]  /*22260*/  @!P2 IADD3 R2, -R2, RZ, RZ ;  /* 0x000000ff0202a210 */ /* 0x000fe40007ffe1ff */
[----:B------:R-:W-:-:S05]  /*22270*/  @!P1 LOP3.LUT R2, RZ, R0, RZ, 0x33, !PT ;  /* 0x00000000ff029212 */ /* 0x000fca00078e33ff */
[----:B------:R-:W-:-:S04]  /*22280*/  IMAD.MOV R3, RZ, RZ, -R2 ;  /* 0x000000ffff037224 */ /* 0x000fc800078e0a02 */
[----:B------:R-:W-:Y:S02]  /*22290*/  IMAD R3, R0, R3, R9 ;  /* 0x0000000300037224 */ /* 0x000fe400078e0209 */
[----:B------:R-:W-:-:S03]  /*222a0*/  VIADD R0, R7, UR4 ;  /* 0x0000000407007c36 */ /* 0x000fc60008000000 */
[----:B------:R1:W-:Y:S04]  /*222b0*/  STL [R1+0x4], R3 ;  /* 0x0000040301007387 */ /* 0x0003e80000100800 */
[----:B------:R1:W-:Y:S04]  /*222c0*/  STL [R1+0x8], R2 ;  /* 0x0000080201007387 */ /* 0x0003e80000100800 */
[----:B------:R1:W-:Y:S01]  /*222d0*/  STL [R1+0xc], R0 ;  /* 0x00000c0001007387 */ /* 0x0003e20000100800 */
[----:B------:R-:W-:Y:S05]  /*222e0*/  BRA `(.L_x_617) ;  /* 0x0000000000107947 */ /* 0x000fea0003800000 */
.L_x_612:
[----:B------:R-:W-:Y:S01]  /*222f0*/  MOV R0, UR6 ;  /* 0x0000000600007c02 */ /* 0x000fe20008000f00 */
[----:B------:R0:W-:Y:S04]  /*22300*/  STL [R1+0x4], RZ ;  /* 0x000004ff01007387 */ /* 0x0001e80000100800 */
[----:B------:R0:W-:Y:S04]  /*22310*/  STL [R1+0x8], RZ ;  /* 0x000008ff01007387 */ /* 0x0001e80000100800 */
[----:B------:R0:W-:Y:S02]  /*22320*/  STL [R1], R0 ;  /* 0x0000000001007387 */ /* 0x0001e40000100800 */
.L_x_617:
[----:B------:R-:W2:Y:S04]  /*22330*/  LDL R8, [R1] ;  /* 0x0000000001087983 */ /* 0x000ea80000100800 */
[----:B------:R-:W2:Y:S04]  /*22340*/  LDL R9, [R1+0x4] ;  /* 0x0000040001097983 */ /* 0x000ea80000100800 */
[----:B------:R-:W2:Y:S04]  /*22350*/  LDL R10, [R1+0x8] ;  /* 0x00000800010a7983 */ /* 0x000ea80000100800 */
[----:B------:R-:W2:Y:S01]  /*22360*/  LDL R11, [R1+0xc] ;  /* 0x00000c00010b7983 */ /* 0x000ea20000100800 */
[----:B------:R-:W-:-:S13]  /*22370*/  ISETP.NE.AND P0, PT, R5, RZ, PT ;  /* 0x000000ff0500720c */ /* 0x000fda0003f05270 */
[----:B-1----:R-:W1:Y:S01]  /*22380*/  @!P0 S2R R3, SR_CgaCtaId ;  /* 0x0000000000038919 */ /* 0x002e620000008800 */
[----:B0-----:R-:W-:-:S04]  /*22390*/  @!P0 MOV R0, 0x400 ;  /* 0x0000040000008802 */ /* 0x001fc80000000f00 */
[----:B-1----:R-:W-:-:S05]  /*223a0*/  @!P0 LEA R0, R3, R0, 0x18 ;  /* 0x0000000003008211 */ /* 0x002fca00078ec0ff */
[----:B--2---:R2:W-:Y:S01]  /*223b0*/  @!P0 STS.128 [R0+0x298d0], R8 ;  /* 0x0298d00800008388 */ /* 0x0045e20000000c00 */
[----:B------:R-:W-:Y:S06]  /*223c0*/  BAR.ARV 0x5, 0x180 ;  /* 0x0146000000007b1d */ /* 0x000fec0000002000 */
.L_x_610:
[----:B--2---:R-:W2:Y:S01]  /*223d0*/  LDL R0, [R1+0xc] ;  /* 0x00000c0001007983 */ /* 0x004ea20000100800 */
[----:B------:R-:W-:-:S03]  /*223e0*/  ULDC UR4, c[0x0][0xc14] ;  /* 0x0003050000047ab9 */ /* 0x000fc60000000800 */
[----:B------:R3:W-:Y:S01]  /*223f0*/  STL [R1+0x10], RZ ;  /* 0x000010ff01007387 */ /* 0x0007e20000100800 */
[----:B--2---:R-:W-:Y:S01]  /*22400*/  ISETP.GE.AND P0, PT, R0, UR4, PT ;  /* 0x0000000400007c0c */ /* 0x004fe2000bf06270 */
[----:B------:R-:W-:-:S05]  /*22410*/  IMAD.MOV.U32 R0, RZ, RZ, 0x1 ;  /* 0x00000001ff007424 */ /* 0x000fca00078e00ff */
[----:B------:R3:W-:Y:S04]  /*22420*/  STL [R1+0x1c], R0 ;  /* 0x00001c0001007387 */ /* 0x0007e80000100800 */
[----:B------:R3:W-:Y:S03]  /*22430*/  STL [R1+0x40], RZ ;  /* 0x000040ff01007387 */ /* 0x0007e60000100800 */
[----:B------:R-:W-:Y:S05]  /*22440*/  @P0 BRA `(.L_x_618) ;  /* 0x0000005400580947 */ /* 0x000fea0003800000 */
[----:B---3--:R-:W2:Y:S01]  /*22450*/  S2R R0, SR_TID.X ;  /* 0x0000000000007919 */ /* 0x008ea20000002100 */
[----:B------:R-:W-:Y:S01]  /*22460*/  BSSY B7, `(.L_x_618) ;  /* 0x0000554000077945 */ /* 0x000fe20003800000 */
[----:B------:R-:W-:Y:S01]  /*22470*/  ULDC UR38, c[0x0][0xc] ;  /* 0x0000030000267ab9 */ /* 0x000fe20000000800 */
[----:B------:R-:W-:Y:S01]  /*22480*/  ULOP3.LUT UR37, UR36, 0x1, URZ, 0xfc, !UPT ;  /* 0x0000000124257892 */ /* 0x000fe2000f8efc3f */
[----:B-1----:R-:W1:Y:S01]  /*22490*/  S2R R6, SR_TID.X ;  /* 0x0000000000067919 */ /* 0x002e620000002100 */
[----:B------:R-:W-:Y:S01]  /*224a0*/  ULOP3.LUT UR39, UR36, 0x2, URZ, 0xfc, !UPT ;  /* 0x0000000224277892 */ /* 0x000fe2000f8efc3f */
[----:B------:R-:W-:Y:S01]  /*224b0*/  ULDC.64 UR40, c[0x0][0x198] ;  /* 0x0000660000287ab9 */ /* 0x000fe20000000a00 */
[----:B--2---:R-:W-:Y:S02]  /*224c0*/  LOP3.LUT R0, R0, 0x7f, RZ, 0xc0, !PT ;  /* 0x0000007f00007812 */ /* 0x004fe400078ec0ff */
[----:B-1----:R-:W-:-:S03]  /*224d0*/  SHF.L.U32 R4, R6, 0x5, RZ ;  /* 0x0000000506047819 */ /* 0x002fc600000006ff */
[----:B------:R-:W-:Y:S01]  /*224e0*/  IMAD.SHL.U32 R0, R0, 0x10, RZ ;  /* 0x0000001000007824 */ /* 0x000fe200078e00ff */
[C---:B------:R-:W-:Y:S02]  /*224f0*/  SHF.L.U32 R7, R6.reuse, 0x2, RZ ;  /* 0x0000000206077819 */ /* 0x040fe400000006ff */
[----:B------:R-:W-:Y:S02]  /*22500*/  LOP3.LUT P0, RZ, R6, 0x4, RZ, 0xc0, !PT ;  /* 0x0000000406ff7812 */ /* 0x000fe4000780c0ff */
[----:B------:R-:W-:Y:S01]  /*22510*/  LOP3.LUT R3, R0, 0x600, RZ, 0xc0, !PT ;  /* 0x0000060000037812 */ /* 0x000fe200078ec0ff */
[----:B------:R-:W-:-:S03]  /*22520*/  IMAD.SHL.U32 R0, R6, 0x80, RZ ;  /* 0x0000008006007824 */ /* 0x000fc600078e00ff */
[----:B------:R-:W-:Y:S02]  /*22530*/  LOP3.LUT R5, R3, 0x60, R4, 0xf8, !PT ;  /* 0x0000006003057812 */ /* 0x000fe400078ef804 */
[----:B------:R-:W-:Y:S02]  /*22540*/  SHF.R.U32.HI R3, RZ, 0x1, R6 ;  /* 0x00000001ff037819 */ /* 0x000fe40000011606 */
[----:B0-----:R-:W-:Y:S02]  /*22550*/  LOP3.LUT R2, R0, 0x380, RZ, 0xc0, !PT ;  /* 0x0000038000027812 */ /* 0x001fe400078ec0ff */
[----:B------:R-:W-:Y:S02]  /*22560*/  LOP3.LUT R5, R5, 0x100, R4, 0xf8, !PT ;  /* 0x0000010005057812 */ /* 0x000fe400078ef804 */
[----:B------:R-:W-:Y:S02]  /*22570*/  LOP3.LUT R4, R4, 0x80, RZ, 0xc0, !PT ;  /* 0x0000008004047812 */ /* 0x000fe400078ec0ff */
[----:B------:R-:W-:Y:S01]  /*22580*/  LOP3.LUT R2, R2, 0x30, R3, 0xf8, !PT ;  /* 0x0000003002027812 */ /* 0x000fe200078ef803 */
[----:B------:R-:W-:Y:S01]  /*22590*/  IMAD.SHL.U32 R3, R6, 0x10, RZ ;  /* 0x0000001006037824 */ /* 0x000fe200078e00ff */
[----:B------:R-:W-:-:S04]  /*225a0*/  LOP3.LUT R4, R4, 0x10, R6, 0xf8, !PT ;  /* 0x0000001004047812 */ /* 0x000fc800078ef806 */
[----:B------:R-:W-:Y:S02]  /*225b0*/  LOP3.LUT R3, R2, 0x70, R3, 0x78, !PT ;  /* 0x0000007002037812 */ /* 0x000fe400078e7803 */
[----:B------:R-:W-:Y:S02]  /*225c0*/  LOP3.LUT R4, R4, 0x10, R7, 0x78, !PT ;  /* 0x0000001004047812 */ /* 0x000fe400078e7807 */
[----:B------:R-:W-:Y:S02]  /*225d0*/  LOP3.LUT R2, R3, 0xc00, R0, 0xf8, !PT ;  /* 0x00000c0003027812 */ /* 0x000fe400078ef800 */
[----:B------:R-:W-:-:S03]  /*225e0*/  LOP3.LUT R0, R5, R4, RZ, 0xfc, !PT ;  /* 0x0000000405007212 */ /* 0x000fc600078efcff */
[----:B------:R-:W-:Y:S04]  /*225f0*/  STL [R1+0x34], R2 ;  /* 0x0000340201007387 */ /* 0x000fe80000100800 */
[----:B------:R0:W-:Y:S04]  /*22600*/  STL [R1+0x30], R0 ;  /* 0x0000300001007387 */ /* 0x0001e80000100800 */
[----:B------:R1:W-:Y:S01]  /*22610*/  STL [R1+0x40], RZ ;  /* 0x000040ff01007387 */ /* 0x0003e20000100800 */
[----:B0-----:R-:W-:-:S05]  /*22620*/  IMAD.MOV.U32 R0, RZ, RZ, 0x40 ;  /* 0x00000040ff007424 */ /* 0x001fca00078e00ff */
[----:B------:R-:W-:Y:S01]  /*22630*/  SEL R2, R0, 0xffffffc0, !P0 ;  /* 0xffffffc000027807 */ /* 0x000fe20004000000 */
[----:B------:R-:W-:-:S05]  /*22640*/  IMAD.MOV.U32 R0, RZ, RZ, 0x1 ;  /* 0x00000001ff007424 */ /* 0x000fca00078e00ff */
[----:B------:R1:W-:Y:S04]  /*22650*/  STL [R1+0x20], R0 ;  /* 0x0000200001007387 */ /* 0x0003e80000100800 */
[----:B------:R1:W-:Y:S04]  /*22660*/  STL [R1+0x14], RZ ;  /* 0x000014ff01007387 */ /* 0x0003e80000100800 */
[----:B------:R1:W-:Y:S04]  /*22670*/  STL [R1+0x10], RZ ;  /* 0x000010ff01007387 */ /* 0x0003e80000100800 */
[----:B------:R1:W-:Y:S02]  /*22680*/  STL [R1+0x1c], R0 ;  /* 0x00001c0001007387 */ /* 0x0003e40000100800 */
.L_x_721:
[----:B-1----:R-:W2:Y:S01]  /*22690*/  LDL R0, [R1+0xc] ;  /* 0x00000c0001007983 */ /* 0x002ea20000100800 */
[----:B------:R-:W2:Y:S01]  /*226a0*/  LDC.64 R16, c[0x0][0xc60] ;  /* 0x00031800ff107b82 */ /* 0x000ea20000000a00 */
[----:B------:R-:W-:Y:S05]  /*226b0*/  YIELD ;  /* 0x0000000000007946 */ /* 0x000fea0003800000 */
[----:B------:R-:W-:Y:S01]  /*226c0*/  ULDC.64 UR4, c[0x0][0xa28] ;  /* 0x00028a0000047ab9 */ /* 0x000fe20000000a00 */
[----:B------:R-:W-:Y:S01]  /*226d0*/  ULDC.64 UR6, c[0x0][0xa00] ;  /* 0x0002800000067ab9 */ /* 0x000fe20000000a00 */
[----:B------:R-:W-:Y:S01]  /*226e0*/  ISETP.NE.U32.AND P0, PT, RZ, UR4, PT ;  /* 0x00000004ff007c0c */ /* 0x000fe2000bf05070 */
[----:B--2---:R-:W-:-:S06]  /*226f0*/  IMAD.WIDE R16, R0, 0x4, R16 ;  /* 0x0000000400107825 */ /* 0x004fcc00078e0210 */
[----:B------:R-:W2:Y:S01]  /*22700*/  LDG.E R16, desc[UR54][R16.64] ;  /* 0x0000003610107981 */ /* 0x000ea2000c1e1900 */
[----:B------:R-:W-:Y:S02]  /*22710*/  ISETP.NE.AND.EX P0, PT, RZ, UR5, PT, P0 ;  /* 0x00000005ff007c0c */ /* 0x000fe4000bf05300 */
[----:B------:R-:W-:Y:S02]  /*22720*/  ISETP.NE.U32.AND P1, PT, RZ, UR6, PT ;  /* 0x00000006ff007c0c */ /* 0x000fe4000bf25070 */
[----:B------:R-:W-:Y:S02]  /*22730*/  MOV R0, RZ ;  /* 0x000000ff00007202 */ /* 0x000fe40000000f00 */
[----:B------:R-:W-:Y:S01]  /*22740*/  ISETP.NE.AND.EX P1, PT, RZ, UR7, PT, P1 ;  /* 0x00000007ff007c0c */ /* 0x000fe2000bf25310 */
[----:B0-----:R-:W-:Y:S01]  /*22750*/  IMAD.MOV.U32 R4, RZ, RZ, RZ ;  /* 0x000000ffff047224 */ /* 0x001fe200078e00ff */
[----:B------:R-:W-:Y:S01]  /*22760*/  MOV R10, RZ ;  /* 0x000000ff000a7202 */ /* 0x000fe20000000f00 */
[----:B------:R-:W-:Y:S01]  /*22770*/  IMAD.MOV.U32 R8, RZ, RZ, RZ ;  /* 0x000000ffff087224 */ /* 0x000fe200078e00ff */
[----:B--2---:R-:W-:-:S03]  /*22780*/  SHF.R.S32.HI R18, RZ, 0x1f, R16 ;  /* 0x0000001fff127819 */ /* 0x004fc60000011410 */
[----:B------:R-:W-:-:S04]  /*22790*/  @P0 LEA R2, P2, R16, UR4, 0x2 ;  /* 0x0000000410020c11 */ /* 0x000fc8000f8410ff */
[C---:B------:R-:W-:Y:S01]  /*227a0*/  @P0 LEA.HI.X R3, R16.reuse, UR5, R18, 0x2, P2 ;  /* 0x0000000510030c11 */ /* 0x040fe200090f1412 */
[----:B------:R-:W-:Y:S01]  /*227b0*/  IMAD.SHL.U32 R17, R16, 0x4, RZ ;  /* 0x0000000410117824 */ /* 0x000fe200078e00ff */
[----:B------:R-:W-:-:S03]  /*227c0*/  ULDC.64 UR4, c[0x0][0xa08] ;  /* 0x0002820000047ab9 */ /* 0x000fc60000000a00 */
[----:B------:R0:W5:Y:S02]  /*227d0*/  @P0 LDG.E R0, desc[UR54][R2.64] ;  /* 0x0000003602000981 */ /* 0x000164000c1e1900 */
[----:B0-----:R-:W-:-:S04]  /*227e0*/  @P1 LEA R2, P0, R16, UR6, 0x2 ;  /* 0x0000000610021c11 */ /* 0x001fc8000f8010ff */
[----:B------:R-:W-:Y:S01]  /*227f0*/  @P1 LEA.HI.X R3, R16, UR7, R18, 0x2, P0 ;  /* 0x0000000710031c11 */ /* 0x000fe200080f1412 */
[----:B------:R-:W-:-:S04]  /*22800*/  ULDC.64 UR6, c[0x0][0xa10] ;  /* 0x0002840000067ab9 */ /* 0x000fc80000000a00 */
[----:B------:R0:W2:Y:S01]  /*22810*/  @P1 LDG.E R4, desc[UR54][R2.64] ;  /* 0x0000003602041981 */ /* 0x0000a2000c1e1900 */
[----:B------:R-:W-:Y:S02]  /*22820*/  ISETP.NE.U32.AND P1, PT, RZ, UR6, PT ;  /* 0x00000006ff007c0c */ /* 0x000fe4000bf25070 */
[----:B------:R-:W-:Y:S02]  /*22830*/  SHF.L.U64.HI R18, R16, 0x2, R18 ;  /* 0x0000000210127819 */ /* 0x000fe40000010212 */
[----:B------:R-:W-:Y:S02]  /*22840*/  ISETP.NE.AND.EX P1, PT, RZ, UR7, PT, P1 ;  /* 0x00000007ff007c0c */ /* 0x000fe4000bf25310 */
[----:B0-----:R-:W-:-:S04]  /*22850*/  IADD3 R2, P0, R17, UR6, RZ ;  /* 0x0000000611027c10 */ /* 0x001fc8000ff1e0ff */
[----:B------:R-:W-:Y:S01]  /*22860*/  IADD3.X R3, R18, UR7, RZ, P0, !PT ;  /* 0x0000000712037c10 */ /* 0x000fe200087fe4ff */
[----:B------:R-:W-:Y:S01]  /*22870*/  ULDC.64 UR6, c[0x0][0xa20] ;  /* 0x0002880000067ab9 */ /* 0x000fe20000000a00 */
[----:B------:R-:W-:-:S05]  /*22880*/  ISETP.NE.U32.AND P0, PT, RZ, UR4, PT ;  /* 0x00000004ff007c0c */ /* 0x000fca000bf05070 */
[----:B------:R-:W5:Y:S04]  /*22890*/  @P1 LDG.E R10, desc[UR54][R2.64] ;  /* 0x00000036020a1981 */ /* 0x000f68000c1e1900 */
[----:B------:R-:W5:Y:S04]  /*228a0*/  @P1 LDG.E R11, desc[UR54][R2.64] ;  /* 0x00000036020b1981 */ /* 0x000f68000c1e1900 */
[----:B------:R0:W5:Y:S01]  /*228b0*/  @P1 LDG.E R9, desc[UR54][R2.64+0x4] ;  /* 0x0000043602091981 */ /* 0x000162000c1e1900 */
[----:B------:R-:W-:Y:S02]  /*228c0*/  ISETP.NE.AND.EX P0, PT, RZ, UR5, PT, P0 ;  /* 0x00000005ff007c0c */ /* 0x000fe4000bf05300 */
[----:B0-----:R-:W-:-:S04]  /*228d0*/  IADD3 R2, P2, R17, UR4, RZ ;  /* 0x0000000411027c10 */ /* 0x001fc8000ff5e0ff */
[----:B------:R-:W-:Y:S01]  /*228e0*/  IADD3.X R3, R18, UR5, RZ, P2, !PT ;  /* 0x0000000512037c10 */ /* 0x000fe200097fe4ff */
[----:B------:R-:W-:Y:S01]  /*228f0*/  ULDC.64 UR4, c[0x0][0x3f8] ;  /* 0x0000fe0000047ab9 */ /* 0x000fe20000000a00 */
[----:B------:R-:W-:Y:S01]  /*22900*/  ISETP.NE.U32.AND P2, PT, RZ, UR6, PT ;  /* 0x00000006ff007c0c */ /* 0x000fe2000bf45070 */
[----:B------:R-:W-:-:S04]  /*22910*/  UISETP.NE.U32.AND UP0, UPT, UR4, URZ, UPT ;  /* 0x0000003f0400728c */ /* 0x000fc8000bf05070 */
[----:B------:R0:W5:Y:S01]  /*22920*/  @P0 LDG.E R8, desc[UR54][R2.64] ;  /* 0x0000003602080981 */ /* 0x000162000c1e1900 */
[----:B------:R-:W-:Y:S01]  /*22930*/  ISETP.NE.AND.EX P2, PT, RZ, UR7, PT, P2 ;  /* 0x00000007ff007c0c */ /* 0x000fe2000bf45320 */
[----:B------:R-:W-:Y:S01]  /*22940*/  UISETP.NE.AND.EX UP0, UPT, UR5, URZ, UPT, UP0 ;  /* 0x0000003f0500728c */ /* 0x000fe2000bf05300 */
[----:B------:R-:W-:Y:S02]  /*22950*/  ULDC UR4, c[0x0][0x404] ;  /* 0x0001010000047ab9 */ /* 0x000fe40000000800 */
[----:B------:R-:W-:Y:S01]  /*22960*/  ULDC UR5, c[0x0][0x2e0] ;  /* 0x0000b80000057ab9 */ /* 0x000fe20000000800 */
[----:B------:R-:W-:-:S04]  /*22970*/  USEL UR4, UR4, 0x1, UP0 ;  /* 0x0000000104047887 */ /* 0x000fc80008000000 */
[----:B------:R-:W-:-:S04]  /*22980*/  UIMAD UR4, UR4, UR5, URZ ;  /* 0x00000005040472a4 */ /* 0x000fc8000f8e023f */
[----:B------:R-:W-:Y:S02]  /*22990*/  @P2 IADD3 R6, P3, R17, UR6, RZ ;  /* 0x0000000611062c10 */ /* 0x000fe4000ff7e0ff */
[----:B------:R-:W-:Y:S02]  /*229a0*/  IMAD.U32 R5, RZ, RZ, UR4 ;  /* 0x00000004ff057e24 */ /* 0x000fe4000f8e00ff */
[----:B------:R-:W-:-:S05]  /*229b0*/  @P2 IADD3.X R7, R18, UR7, RZ, P3, !PT ;  /* 0x0000000712072c10 */ /* 0x000fca0009ffe4ff */
[----:B------:R0:W5:Y:S01]  /*229c0*/  @P2 LDG.E R5, desc[UR54][R6.64] ;  /* 0x0000003606052981 */ /* 0x000162000c1e1900 */
[----:B------:R-:W-:-:S03]  /*229d0*/  ULDC UR4, c[0x0][0x338] ;  /* 0x0000ce0000047ab9 */ /* 0x000fc60000000800 */
[----:B--2---:R1:W-:Y:S02]  /*229e0*/  STL [R1+0x28], R4 ;  /* 0x0000280401007387 */ /* 0x0043e40000100800 */
[----:B-1----:R-:W-:Y:S01]  /*229f0*/  MOV R4, UR4 ;  /* 0x0000000400047c02 */ /* 0x002fe20008000f00 */
[----:B0-----:R-:W-:Y:S06]  /*22a00*/  @P2 BRA `(.L_x_619) ;  /* 0x0000000000102947 */ /* 0x001fec0003800000 */
[----:B------:R-:W-:Y:S05]  /*22a10*/  @!P0 BRA `(.L_x_619) ;  /* 0x00000000000c8947 */ /* 0x000fea0003800000 */
[----:B-----5:R-:W2:Y:S04]  /*22a20*/  LDG.E R5, desc[UR54][R2.64] ;  /* 0x0000003602057981 */ /* 0x020ea8000c1e1900 */
[----:B------:R-:W2:Y:S02]  /*22a30*/  LDG.E R2, desc[UR54][R2.64+0x4] ;  /* 0x0000043602027981 */ /* 0x000ea4000c1e1900 */
[----:B--2---:R-:W-:-:S07]  /*22a40*/  IMAD.IADD R5, R2, 0x1, -R5 ;  /* 0x0000000102057824 */ /* 0x004fce00078e0a05 */
.L_x_619:
[----:B-----5:R-:W-:Y:S01]  /*22a50*/  IADD3 R5, -R0, R5, RZ ;  /* 0x0000000500057210 */ /* 0x020fe20007ffe1ff */
[----:B------:R-:W-:Y:S01]  /*22a60*/  @P1 IMAD.IADD R4, R9, 0x1, -R11 ;  /* 0x0000000109041824 */ /* 0x000fe200078e0a0b */
[----:B------:R-:W-:Y:S01]  /*22a70*/  IADD3 R0, R8, R0, RZ ;  /* 0x0000000008007210 */ /* 0x000fe20007ffe0ff */
[----:B------:R-:W-:Y:S02]  /*22a80*/  BSSY B0, `(.L_x_620) ;  /* 0x0000137000007945 */ /* 0x000fe40003800000 */
[----:B------:R-:W-:-:S04]  /*22a90*/  IMAD.IADD R19, R5, 0x1, R4 ;  /* 0x0000000105137824 */ /* 0x000fc800078e0204 */
[----:B------:R-:W-:-:S04]  /*22aa0*/  VIADD R2, R19, 0x9f ;  /* 0x0000009f13027836 */ /* 0x000fc80000000000 */
[----:B------:R-:W-:-:S05]  /*22ab0*/  IMAD.HI R2, R2, 0x66666667, RZ ;  /* 0x6666666702027827 */ /* 0x000fca00078e02ff */
[----:B------:R-:W-:-:S04]  /*22ac0*/  SHF.R.U32.HI R3, RZ, 0x1f, R2 ;  /* 0x0000001fff037819 */ /* 0x000fc80000011602 */
[----:B------:R-:W-:-:S05]  /*22ad0*/  LEA.HI.SX32 R6, R2, R3, 0x1a ;  /* 0x0000000302067211 */ /* 0x000fca00078fd2ff */
[----:B------:R-:W-:Y:S01]  /*22ae0*/  IMAD R2, R6, 0xa0, -R5 ;  /* 0x000000a006027824 */ /* 0x000fe200078e0a05 */
[----:B------:R-:W-:Y:S01]  /*22af0*/  IADD3 R5, -R5, RZ, RZ ;  /* 0x000000ff05057210 */ /* 0x000fe20007ffe1ff */
[----:B------:R0:W-:Y:S03]  /*22b00*/  STL [R1+0x3c], R6 ;  /* 0x00003c0601007387 */ /* 0x0001e60000100800 */
[----:B------:R-:W-:Y:S01]  /*22b10*/  VIMNMX R4, R2, R4, PT ;  /* 0x0000000402047248 */ /* 0x000fe20003fe0100 */
[----:B------:R0:W-:Y:S01]  /*22b20*/  STL [R1+0x2c], R0 ;  /* 0x00002c0001007387 */ /* 0x0001e20000100800 */
[----:B------:R-:W-:-:S04]  /*22b30*/  VIMNMX R2, RZ, R5, !PT ;  /* 0x00000005ff027248 */ /* 0x000fc80007fe0100 */
[----:B------:R-:W-:Y:S01]  /*22b40*/  ISETP.GT.AND P0, PT, R4, R2, PT ;  /* 0x000000020400720c */ /* 0x000fe20003f04270 */
[----:B------:R-:W-:-:S05]  /*22b50*/  IMAD.WIDE.U32 R2, R2, -0x33333333, RZ ;  /* 0xcccccccd02027825 */ /* 0x000fca00078e00ff */
[----:B------:R-:W-:-:S07]  /*22b60*/  SHF.R.U32.HI R3, RZ, 0x7, R3 ;  /* 0x00000007ff037819 */ /* 0x000fce0000011603 */
[----:B------:R-:W-:-:S04]  /*22b70*/  @P0 VIADD R4, R4, 0x9f ;  /* 0x0000009f04040836 */ /* 0x000fc80000000000 */
[----:B------:R-:W-:-:S04]  /*22b80*/  @P0 IMAD.HI R2, R4, 0x66666667, RZ ;  /* 0x6666666704020827 */ /* 0x000fc800078e02ff */
[----:B------:R-:W-:Y:S01]  /*22b90*/  IMAD.MOV.U32 R4, RZ, RZ, R3 ;  /* 0x000000ffff047224 */ /* 0x000fe200078e0003 */
[----:B------:R-:W-:-:S04]  /*22ba0*/  @P0 SHF.R.U32.HI R5, RZ, 0x1f, R2 ;  /* 0x0000001fff050819 */ /* 0x000fc80000011602 */
[----:B------:R-:W-:Y:S02]  /*22bb0*/  @P0 LEA.HI.SX32 R4, R2, R5, 0x1a ;  /* 0x0000000502040211 */ /* 0x000fe400078fd2ff */
[----:B------:R-:W-:Y:S02]  /*22bc0*/  PLOP3.LUT P0, PT, PT, PT, PT, 0x80, 0x0 ;  /* 0x000000000000781c */ /* 0x000fe40003f0f070 */
[----:B------:R-:W-:-:S13]  /*22bd0*/  ISETP.GT.AND P2, PT, R4, R3, PT ;  /* 0x000000030400720c */ /* 0x000fda0003f44270 */
[----:B0-----:R-:W-:Y:S05]  /*22be0*/  @!P2 BRA `(.L_x_621) ;  /* 0x000000100080a947 */ /* 0x001fea0003800000 */
[----:B------:R-:W2:Y:S01]  /*22bf0*/  LDL R6, [R1+0x8] ;  /* 0x0000080001067983 */ /* 0x000ea20000100800 */
[----:B------:R-:W0:Y:S01]  /*22c00*/  LDC R0, c[0x0][0x428] ;  /* 0x00010a00ff007b82 */ /* 0x000e220000000800 */
[----:B------:R-:W-:Y:S01]  /*22c10*/  UMOV UR4, 0xffffffff ;  /* 0xffffffff00047882 */ /* 0x000fe20000000000 */
[----:B0-----:R-:W-:-:S13]  /*22c20*/  ISETP.NE.AND P0, PT, R0, 0x1, PT ;  /* 0x000000010000780c */ /* 0x001fda0003f05270 */
[----:B------:R-:W2:Y:S08]  /*22c30*/  @P0 LDC R0, c[0x0][0x42c] ;  /* 0x00010b00ff000b82 */ /* 0x000eb00000000800 */
[----:B------:R-:W0:Y:S01]  /*22c40*/  @P0 LDC R5, c[0x0][0x430] ;  /* 0x00010c00ff050b82 */ /* 0x000e220000000800 */
[----:B--2---:R-:W-:-:S04]  /*22c50*/  @P0 IMAD.HI.U32 R0, R6, R0, RZ ;  /* 0x0000000006000227 */ /* 0x004fc800078e00ff */
[----:B------:R-:W-:Y:S01]  /*22c60*/  IMAD.MOV.U32 R2, RZ, RZ, R6 ;  /* 0x000000ffff027224 */ /* 0x000fe200078e0006 */
[----:B0-----:R-:W-:Y:S02]  /*22c70*/  @P0 SHF.R.U32.HI R2, RZ, R5, R0 ;  /* 0x00000005ff020219 */ /* 0x001fe40000011600 */
[----:B------:R-:W-:Y:S01]  /*22c80*/  SEL R0, R16, RZ, !P1 ;  /* 0x000000ff10007207 */ /* 0x000fe20004800000 */
[----:B------:R-:W-:Y:S06]  /*22c90*/  BRA.DIV UR4, `(.L_x_622) ;  /* 0x0000006a04807947 */ /* 0x000fec000b800000 */
[----:B------:R-:W0:Y:S02]  /*22ca0*/  S2R R5, SR_TID.X ;  /* 0x0000000000057919 */ /* 0x000e240000002100 */
[----:B0-----:R-:W-:-:S04]  /*22cb0*/  SHF.R.U32.HI R5, RZ, 0x5, R5 ;  /* 0x00000005ff057819 */ /* 0x001fc80000011605 */
[----:B------:R-:W-:-:S05]  /*22cc0*/  LOP3.LUT R5, R5, 0x3, RZ, 0xc0, !PT ;  /* 0x0000000305057812 */ /* 0x000fca00078ec0ff */
[----:B------:R0:W1:Y:S02]  /*22cd0*/  SHFL.IDX PT, R14, R5, RZ, 0x1f ;  /* 0x00001fff050e7589 */ /* 0x00006400000e0000 */
.L_x_804:
[----:B-1----:R-:W-:Y:S02]  /*22ce0*/  ISETP.NE.AND P0, PT, R14, RZ, PT ;  /* 0x000000ff0e00720c */ /* 0x002fe40003f05270 */
[----:B------:R-:W-:-:S11]  /*22cf0*/  PLOP3.LUT P6, PT, PT, PT, PT, 0x8, 0x0 ;  /* 0x000000000000781c */ /* 0x000fd60003fce170 */
[----:B------:R-:W-:Y:S05]  /*22d00*/  @P0 BRA `(.L_x_623) ;  /* 0x00000000000c0947 */ /* 0x000fea0003800000 */
[----:B------:R-:W-:-:S03]  /*22d10*/  UMOV UR4, 0xffffffff ;  /* 0xffffffff00047882 */ /* 0x000fc60000000000 */
[----:B------:R-:W-:Y:S05]  /*22d20*/  BRA.DIV UR4, `(.L_x_624) ;  /* 0x0000006a04907947 */ /* 0x000fea000b800000 */
[----:B------:R-:W-:-:S13]  /*22d30*/  ELECT P6, URZ, PT ;  /* 0x00000000003f782f */ /* 0x000fda00038c0000 */
.L_x_623:
[----:B0-----:R-:W2:Y:S01]  /*22d40*/  LDL R5, [R1+0x40] ;  /* 0x0000400001057983 */ /* 0x001ea20000100800 */
[----:B------:R-:W-:Y:S01]  /*22d50*/  BSSY B1, `(.L_x_625) ;  /* 0x000000b000017945 */ /* 0x000fe20003800000 */
[----:B------:R-:W0:Y:S01]  /*22d60*/  S2R R11, SR_CgaCtaId ;  /* 0x00000000000b7919 */ /* 0x000e220000008800 */
[----:B--2---:R-:W-:-:S05]  /*22d70*/  VIADD R5, R5, 0x1 ;  /* 0x0000000105057836 */ /* 0x004fca0000000000 */
[----:B------:R-:W-:-:S04]  /*22d80*/  LEA.HI R6, R5, R5, RZ, 0x1 ;  /* 0x0000000505067211 */ /* 0x000fc800078f08ff */
[----:B------:R-:W-:-:S04]  /*22d90*/  LOP3.LUT R6, R6, 0xfffffffe, RZ, 0xc0, !PT ;  /* 0xfffffffe06067812 */ /* 0x000fc800078ec0ff */
[----:B------:R-:W-:Y:S02]  /*22da0*/  IADD3 R5, R5, -R6, RZ ;  /* 0x8000000605057210 */ /* 0x000fe40007ffe0ff */
[----:B------:R-:W-:Y:S02]  /*22db0*/  MOV R6, 0x400 ;  /* 0x0000040000067802 */ /* 0x000fe40000000f00 */
[----:B------:R-:W-:Y:S02]  /*22dc0*/  SHF.L.U32 R5, R5, 0x1f, RZ ;  /* 0x0000001f05057819 */ /* 0x000fe400000006ff */
[----:B0-----:R-:W-:-:S04]  /*22dd0*/  LEA R11, R11, R6, 0x18 ;  /* 0x000000060b0b7211 */ /* 0x001fc800078ec0ff */
[----:B------:R-:W0:Y:S02]  /*22de0*/  SYNCS.PHASECHK.TRANS64.TRYWAIT P0, [R11+URZ+0x29820], R5 ;  /* 0x029820050b0075a7 */ /* 0x000e24000800017f */
[----:B0-----:R-:W-:Y:S05]  /*22df0*/  @!P0 BRA `(.L_x_626) ;  /* 0x00000068007c8947 */ /* 0x001fea0003800000 */
.L_x_807:
[----:B------:R-:W-:Y:S05]  /*22e00*/  BSYNC B1 ;  /* 0x0000000000017941 */ /* 0x000fea0003800000 */
.L_x_625:
[----:B------:R-:W-:Y:S04]  /*22e10*/  BSSY B1, `(.L_x_627) ;  /* 0x0000070000017945 */ /* 0x000fe80003800000 */
[----:B------:R-:W-:Y:S05]  /*22e20*/  @!P6 BRA `(.L_x_628) ;  /* 0x0000000400b8e947 */ /* 0x000fea0003800000 */
[----:B------:R-:W2:Y:S04]  /*22e30*/  LDL R8, [R1+0x14] ;  /* 0x0000140001087983 */ /* 0x000ea80000100800 */
[----:B------:R-:W3:Y:S01]  /*22e40*/  LDL R7, [R1+0x20] ;  /* 0x0000200001077983 */ /* 0x000ee20000100800 */
[----:B------:R-:W1:Y:S01]  /*22e50*/  S2R R6, SR_TID.X ;  /* 0x0000000000067919 */ /* 0x000e620000002100 */
[----:B------:R-:W-:Y:S01]  /*22e60*/  BSSY B2, `(.L_x_629) ;  /* 0x0000007000027945 */ /* 0x000fe20003800000 */
[----:B-1----:R-:W-:-:S04]  /*22e70*/  LOP3.LUT R6, R6, 0x7f, RZ, 0xc0, !PT ;  /* 0x0000007f06067812 */ /* 0x002fc800078ec0ff */
[----:B------:R-:W-:Y:S01]  /*22e80*/  ISETP.NE.AND P1, PT, R6, RZ, PT ;  /* 0x000000ff0600720c */ /* 0x000fe20003f25270 */
[----:B--2---:R-:W-:Y:S01]  /*22e90*/  IMAD R8, R8, 0x8, R11 ;  /* 0x0000000808087824 */ /* 0x004fe200078e020b */
[----:B---3--:R-:W-:-:S04]  /*22ea0*/  SHF.L.U32 R12, R7, 0x1f, RZ ;  /* 0x0000001f070c7819 */ /* 0x008fc800000006ff */
[----:B------:R-:W1:Y:S02]  /*22eb0*/  SYNCS.PHASECHK.TRANS64.TRYWAIT P0, [R8+URZ+0x298a0], R12 ;  /* 0x0298a00c080075a7 */ /* 0x000e64000800017f */
[----:B-1----:R-:W-:Y:S05]  /*22ec0*/  @!P0 BRA `(.L_x_630) ;  /* 0x00000068005c8947 */ /* 0x002fea0003800000 */
.L_x_808:
[----:B------:R-:W-:Y:S05]  /*22ed0*/  BSYNC B2 ;  /* 0x0000000000027941 */ /* 0x000fea0003800000 */
.L_x_629:
[----:B------:R-:W-:Y:S04]  /*22ee0*/  BSSY B2, `(.L_x_631) ;  /* 0x0000009000027945 */ /* 0x000fe80003800000 */
[----:B------:R-:W-:Y:S05]  /*22ef0*/  @P1 BRA `(.L_x_632) ;  /* 0x00000000001c1947 */ /* 0x000fea0003800000 */
[----:B0-----:R-:W0:Y:S02]  /*22f00*/  S2R R5, SR_TID.X ;  /* 0x0000000000057919 */ /* 0x001e240000002100 */
[----:B0-----:R-:W-:Y:S01]  /*22f10*/  LOP3.LUT R6, R5, 0x1f, RZ, 0xc0, !PT ;  /* 0x0000001f05067812 */ /* 0x001fe200078ec0ff */
[----:B------:R-:W-:-:S03]  /*22f20*/  IMAD.MOV.U32 R5, RZ, RZ, 0x7800 ;  /* 0x00007800ff057424 */ /* 0x000fc600078e00ff */
[----:B------:R-:W-:Y:S01]  /*22f30*/  ISETP.NE.AND P0, PT, R6, RZ, PT ;  /* 0x000000ff0600720c */ /* 0x000fe20003f05270 */
[----:B------:R2:W-:-:S12]  /*22f40*/  SYNCS.ARRIVE.TRANS64 RZ, [R8+URZ+0x29890], R5 ;  /* 0x0298900508ff79a7 */ /* 0x0005d8000800003f */
[----:B--2---:R-:W-:Y:S05]  /*22f50*/  @!P0 BRA `(.L_x_632) ;  /* 0x0000000000048947 */ /* 0x004fea0003800000 */
[----:B------:R-:W-:Y:S01]  /*22f60*/  BPT.TRAP 0x1 ;  /* 0x000000040000795c */ /* 0x000fe20000300000 */
.L_x_632:
[----:B------:R-:W-:Y:S05]  /*22f70*/  BSYNC B2 ;  /* 0x0000000000027941 */ /* 0x000fea0003800000 */
.L_x_631:
[----:B0-----:R-:W2:Y:S01]  /*22f80*/  LDL R5, [R1+0x14] ;  /* 0x0000140001057983 */ /* 0x001ea20000100800 */
[----:B------:R-:W-:Y:S01]  /*22f90*/  MOV R13, RZ ;  /* 0x000000ff000d7202 */ /* 0x000fe20000000f00 */
[----:B------:R-:W-:Y:S01]  /*22fa0*/  IMAD R6, R4, 0xa0, R10 ;  /* 0x000000a004067824 */ /* 0x000fe200078e020a */
[----:B------:R-:W-:Y:S01]  /*22fb0*/  UIADD3 UR4, UP0, UR40, 0x570, URZ ;  /* 0x0000057028047890 */ /* 0x000fe2000ff1e03f */
[----:B------:R-:W-:Y:S01]  /*22fc0*/  PLOP3.LUT P0, PT, PT, PT, PT, 0x80, 0x0 ;  /* 0x000000000000781c */ /* 0x000fe20003f0f070 */
[----:B------:R-:W-:Y:S01]  /*22fd0*/  UMOV UR6, 0x0 ;  /* 0x0000000000067882 */ /* 0x000fe20000000000 */
[----:B------:R-:W-:Y:S01]  /*22fe0*/  R2UR UR10, R13 ;  /* 0x000000000d0a72ca */ /* 0x000fe200000e0000 */
[----:B------:R-:W-:Y:S01]  /*22ff0*/  VIADD R6, R6, 0xffffff60 ;  /* 0xffffff6006067836 */ /* 0x000fe20000000000 */
[----:B------:R-:W-:Y:S01]  /*23000*/  UIADD3.X UR5, URZ, UR41, URZ, UP0, !UPT ;  /* 0x000000293f057290 */ /* 0x000fe200087fe43f */
[----:B------:R-:W-:Y:S01]  /*23010*/  UMOV UR7, 0x12f00000 ;  /* 0x12f0000000077882 */ /* 0x000fe20000000000 */
[----:B--2---:R-:W-:-:S02]  /*23020*/  IMAD R9, R5, 0x7800, R11 ;  /* 0x0000780005097824 */ /* 0x004fc400078e020b */
[----:B------:R-:W-:-:S03]  /*23030*/  VIADD R5, R8, 0x29890 ;  /* 0x0002989008057836 */ /* 0x000fc60000000000 */
[----:B------:R-:W-:-:S07]  /*23040*/  IADD3 R7, R9, 0x1a400, RZ ;  /* 0x0001a40009077810 */ /* 0x000fce0007ffe0ff */
.L_x_633:
[----:B------:R-:W-:-:S13]  /*23050*/  @P0 ELECT P2, URZ, PT ;  /* 0x00000000003f082f */ /* 0x000fda0003840000 */
[----:B------:R-:W-:Y:S02]  /*23060*/  @P2 R2UR UR13, R0 ;  /* 0x00000000000d22ca */ /* 0x000fe400000e0000 */
[----:B------:R-:W-:Y:S02]  /*23070*/  @P2 R2UR UR12, R2 ;  /* 0x00000000020c22ca */ /* 0x000fe400000e0000 */
[----:B------:R-:W-:Y:S02]  /*23080*/  @P2 R2UR UR11, R6 ;  /* 0x00000000060b22ca */ /* 0x000fe400000e0000 */
[----:B------:R-:W-:Y:S02]  /*23090*/  @P2 R2UR UR9, R5 ;  /* 0x00000000050922ca */ /* 0x000fe400000e0000 */
[----:B------:R-:W-:Y:S02]  /*230a0*/  @P2 R2UR UR8, R7 ;  /* 0x00000000070822ca */ /* 0x000fe400000e0000 */
[----:B------:R-:W-:-:S02]  /*230b0*/  @P2 PLOP3.LUT P0, PT, P2, PT, PT, 0x8, 0x0 ;  /* 0x000000000000281c */ /* 0x000fc4000170e170 */
[----:B------:R-:W-:-:S09]  /*230c0*/  PLOP3.LUT P2, PT, PT, PT, PT, 0x8, 0x0 ;  /* 0x000000000000781c */ /* 0x000fd20003f4e170 */
[----:B------:R0:W-:Y:S02]  /*230d0*/  UTMALDG.4D [UR8], [UR4], desc[UR6] ;  /* 0x00000608040075b4 */ /* 0x0001e40008019000 */
[----:B0-----:R-:W-:Y:S05]  /*230e0*/  @P0 BRA.U.ANY `(.L_x_633) ;  /* 0xfffffffd00d80947 */ /* 0x001fea000393ffff */
[----:B------:R-:W-:Y:S01]  /*230f0*/  PLOP3.LUT P0, PT, PT, PT, PT, 0x80, 0x0 ;  /* 0x000000000000781c */ /* 0x000fe20003f0f070 */
[----:B------:R-:W-:Y:S01]  /*23100*/  VIADD R7, R9, 0x1cc00 ;  /* 0x0001cc0009077836 */ /* 0x000fe20000000000 */
[----:B------:R-:W-:Y:S01]  /*23110*/  UMOV UR6, 0x0 ;  /* 0x0000000000067882 */ /* 0x000fe20000000000 */
[----:B------:R-:W-:Y:S01]  /*23120*/  UMOV UR7, 0x12f00000 ;  /* 0x12f0000000077882 */ /* 0x000fe20000000000 */
[----:B------:R-:W-:-:S09]  /*23130*/  UMOV UR10, 0x40 ;  /* 0x00000040000a7882 */ /* 0x000fd20000000000 */
.L_x_634:
        /* <DEDUP_REMOVED lines=15> */
.L_x_635:
        /* <DEDUP_REMOVED lines=10> */
[----:B------:R-:W0:Y:S01]  /*232d0*/  SYNCS.PHASECHK.TRANS64.TRYWAIT P0, [R8+URZ+0x298c0], R12 ;  /* 0x0298c00c080075a7 */ /* 0x000e22000800017f */
[----:B------:R-:W-:Y:S04]  /*232e0*/  BSSY B2, `(.L_x_636) ;  /* 0x0000002000027945 */ /* 0x000fe80003800000 */
[----:B0-----:R-:W-:Y:S05]  /*232f0*/  @!P0 BRA `(.L_x_637) ;  /* 0x0000006400648947 */ /* 0x001fea0003800000 */
.L_x_809:
[----:B------:R-:W-:Y:S05]  /*23300*/  BSYNC B2 ;  /* 0x0000000000027941 */ /* 0x000fea0003800000 */
.L_x_636:
[----:B------:R-:W-:Y:S01]  /*23310*/  BSSY B2, `(.L_x_638) ;  /* 0x000000b000027945 */ /* 0x000fe20003800000 */
[----:B------:R-:W-:Y:S01]  /*23320*/  MOV R14, 0x0 ;  /* 0x00000000000e7802 */ /* 0x000fe20000000f00 */
[----:B------:R-:W-:Y:S02]  /*23330*/  IMAD.MOV.U32 R15, RZ, RZ, 0x12f00000 ;  /* 0x12f00000ff0f7424 */ /* 0x000fe400078e00ff */
[----:B------:R-:W-:Y:S05]  /*23340*/  @P1 BRA `(.L_x_639) ;  /* 0x00000000001c1947 */ /* 0x000fea0003800000 */
[----:B------:R-:W2:Y:S02]  /*23350*/  S2R R5, SR_TID.X ;  /* 0x0000000000057919 */ /* 0x000ea40000002100 */
[----:B--2---:R-:W-:Y:S01]  /*23360*/  LOP3.LUT R7, R5, 0x1f, RZ, 0xc0, !PT ;  /* 0x0000001f05077812 */ /* 0x004fe200078ec0ff */
[----:B------:R-:W-:-:S03]  /*23370*/  IMAD.MOV.U32 R5, RZ, RZ, 0x5000 ;  /* 0x00005000ff057424 */ /* 0x000fc600078e00ff */
[----:B------:R-:W-:Y:S01]  /*23380*/  ISETP.NE.AND P0, PT, R7, RZ, PT ;  /* 0x000000ff0700720c */ /* 0x000fe20003f05270 */
[----:B------:R2:W-:-:S12]  /*23390*/  SYNCS.ARRIVE.TRANS64 RZ, [R8+URZ+0x298b0], R5 ;  /* 0x0298b00508ff79a7 */ /* 0x0005d8000800003f */
[----:B--2---:R-:W-:Y:S05]  /*233a0*/  @!P0 BRA `(.L_x_639) ;  /* 0x0000000000048947 */ /* 0x004fea0003800000 */
[----:B------:R-:W-:Y:S01]  /*233b0*/  BPT.TRAP 0x1 ;  /* 0x000000040000795c */ /* 0x000fe20000300000 */
.L_x_639:
[----:B------:R-:W-:Y:S05]  /*233c0*/  BSYNC B2 ;  /* 0x0000000000027941 */ /* 0x000fea0003800000 */
.L_x_638:
[----:B------:R-:W2:Y:S01]  /*233d0*/  LDL R5, [R1+0x14] ;  /* 0x0000140001057983 */ /* 0x000ea20000100800 */
[----:B------:R-:W-:Y:S01]  /*233e0*/  R2UR UR10, R13 ;  /* 0x000000000d0a72ca */ /* 0x000fe200000e0000 */
[----:B------:R-:W-:Y:S01]  /*233f0*/  UIADD3 UR4, UP0, UR40, 0x670, URZ ;  /* 0x0000067028047890 */ /* 0x000fe2000ff1e03f */
[----:B------:R-:W-:Y:S02]  /*23400*/  R2UR UR6, R14 ;  /* 0x000000000e0672ca */ /* 0x000fe400000e0000 */
[----:B------:R-:W-:Y:S01]  /*23410*/  R2UR UR7, R15 ;  /* 0x000000000f0772ca */ /* 0x000fe200000e0000 */
[----:B------:R-:W-:Y:S01]  /*23420*/  UIADD3.X UR5, URZ, UR41, URZ, UP0, !UPT ;  /* 0x000000293f057290 */ /* 0x000fe200087fe43f */
[----:B------:R-:W-:Y:S02]  /*23430*/  PLOP3.LUT P0, PT, PT, PT, PT, 0x80, 0x0 ;  /* 0x000000000000781c */ /* 0x000fe40003f0f070 */
[----:B01----:R-:W-:Y:S01]  /*23440*/  IADD3 R8, R8, 0x298b0, RZ ;  /* 0x000298b008087810 */ /* 0x003fe20007ffe0ff */
[----:B--2---:R-:W-:-:S04]  /*23450*/  IMAD R5, R5, 0x5000, R11 ;  /* 0x0000500005057824 */ /* 0x004fc800078e020b */
[----:B------:R-:W-:-:S07]  /*23460*/  VIADD R5, R5, 0xa400 ;  /* 0x0000a40005057836 */ /* 0x000fce0000000000 */
.L_x_640:
        /* <DEDUP_REMOVED lines=9> */
[----:B-1----:R-:W-:Y:S05]  /*23500*/  @P0 BRA.U.ANY `(.L_x_640) ;  /* 0xfffffffd00d80947 */ /* 0x002fea000393ffff */
.L_x_628:
[----:B------:R-:W-:Y:S05]  /*23510*/  BSYNC B1 ;  /* 0x0000000000017941 */ /* 0x000fea0003800000 */
.L_x_627:
[----:B------:R-:W0:Y:S04]  /*23520*/  LDL.LU R9, [R1+0x14] ;  /* 0x0000140001097983 */ /* 0x000e280000300800 */
[----:B------:R-:W2:Y:S01]  /*23530*/  LDL.LU R7, [R1+0x20] ;  /* 0x0000200001077983 */ /* 0x000ea20000300800 */
[----:B------:R-:W-:Y:S01]  /*23540*/  PLOP3.LUT P0, PT, PT, PT, PT, 0x8, 0x0 ;  /* 0x000000000000781c */ /* 0x000fe20003f0e170 */
[----:B0-----:R-:W-:-:S05]  /*23550*/  VIADD R5, R9, 0x1 ;  /* 0x0000000109057836 */ /* 0x001fca0000000000 */
[----:B------:R-:W-:-:S04]  /*23560*/  ISETP.NE.AND P1, PT, R5, 0x2, PT ;  /* 0x000000020500780c */ /* 0x000fc80003f25270 */
[----:B------:R-:W-:Y:S02]  /*23570*/  SEL R6, RZ, 0x1, P1 ;  /* 0x00000001ff067807 */ /* 0x000fe40000800000 */
[----:B------:R-:W-:Y:S02]  /*23580*/  SEL R5, R5, RZ, P1 ;  /* 0x000000ff05057207 */ /* 0x000fe40000800000 */
[----:B--2---:R-:W-:Y:S02]  /*23590*/  LOP3.LUT R7, R7, R6, RZ, 0x3c, !PT ;  /* 0x0000000607077212 */ /* 0x004fe400078e3cff */
[----:B------:R-:W-:-:S03]  /*235a0*/  IADD3 R6, R4, -0x2, RZ ;  /* 0xfffffffe04067810 */ /* 0x000fc60007ffe0ff */
[----:B------:R0:W-:Y:S01]  /*235b0*/  STL [R1+0x20], R7 ;  /* 0x0000200701007387 */ /* 0x0001e20000100800 */
[----:B------:R-:W-:-:S03]  /*235c0*/  ISETP.GE.AND P2, PT, R6, R3, PT ;  /* 0x000000030600720c */ /* 0x000fc60003f46270 */
[----:B------:R0:W-:Y:S10]  /*235d0*/  STL [R1+0x14], R5 ;  /* 0x0000140501007387 */ /* 0x0001f40000100800 */
[----:B0-----:R-:W-:Y:S05]  /*235e0*/  @!P2 BRA `(.L_x_621) ;  /* 0x000000080000a947 */ /* 0x001fea0003800000 */
[C---:B------:R-:W-:Y:S02]  /*235f0*/  IMAD R8, R4.reuse, 0xa0, R10 ;  /* 0x000000a004087824 */ /* 0x040fe400078e020a */
[----:B------:R-:W-:Y:S02]  /*23600*/  VIADD R9, R4, 0xffffffff ;  /* 0xffffffff04097836 */ /* 0x000fe40000000000 */
[----:B------:R-:W-:-:S07]  /*23610*/  VIADD R8, R8, 0xfffffec0 ;  /* 0xfffffec008087836 */ /* 0x000fce0000000000 */
.L_x_655:
[----:B------:R-:W-:Y:S05]  /*23620*/  YIELD ;  /* 0x0000000000007946 */ /* 0x000fea0003800000 */
[----:B------:R-:W-:Y:S04]  /*23630*/  BSSY B1, `(.L_x_641) ;  /* 0x000006e000017945 */ /* 0x000fe80003800000 */
[----:B0-----:R-:W-:Y:S05]  /*23640*/  @!P6 BRA `(.L_x_642) ;  /* 0x0000000400b0e947 */ /* 0x001fea0003800000 */
[----:B------:R-:W2:Y:S04]  /*23650*/  LDL R6, [R1+0x14] ;  /* 0x0000140001067983 */ /* 0x000ea80000100800 */
[----:B------:R-:W3:Y:S01]  /*23660*/  LDL R5, [R1+0x20] ;  /* 0x0000200001057983 */ /* 0x000ee20000100800 */
[----:B------:R-:W0:Y:S01]  /*23670*/  S2R R4, SR_TID.X ;  /* 0x0000000000047919 */ /* 0x000e220000002100 */
[----:B------:R-:W-:Y:S01]  /*23680*/  BSSY B2, `(.L_x_643) ;  /* 0x0000007000027945 */ /* 0x000fe20003800000 */
[----:B0-----:R-:W-:-:S04]  /*23690*/  LOP3.LUT R4, R4, 0x7f, RZ, 0xc0, !PT ;  /* 0x0000007f04047812 */ /* 0x001fc800078ec0ff */
[----:B------:R-:W-:Y:S02]  /*236a0*/  ISETP.NE.AND P2, PT, R4, RZ, PT ;  /* 0x000000ff0400720c */ /* 0x000fe40003f45270 */
[----:B--2---:R-:W-:Y:S02]  /*236b0*/  LEA R7, R6, R11, 0x3 ;  /* 0x0000000b06077211 */ /* 0x004fe400078e18ff */
[----:B---3--:R-:W-:-:S04]  /*236c0*/  SHF.L.U32 R6, R5, 0x1f, RZ ;  /* 0x0000001f05067819 */ /* 0x008fc800000006ff */
[----:B------:R-:W0:Y:S02]  /*236d0*/  SYNCS.PHASECHK.TRANS64.TRYWAIT P1, [R7+URZ+0x298a0], R6 ;  /* 0x0298a006070075a7 */ /* 0x000e24000802017f */
[----:B0-----:R-:W-:Y:S05]  /*236e0*/  @!P1 BRA `(.L_x_644) ;  /* 0x00000060007c9947 */ /* 0x001fea0003800000 */
.L_x_810:
[----:B------:R-:W-:Y:S05]  /*236f0*/  BSYNC B2 ;  /* 0x0000000000027941 */ /* 0x000fea0003800000 */
.L_x_643:
[----:B------:R-:W-:Y:S04]  /*23700*/  BSSY B2, `(.L_x_645) ;  /* 0x0000009000027945 */ /* 0x000fe80003800000 */
[----:B------:R-:W-:Y:S05]  /*23710*/  @P2 BRA `(.L_x_646) ;  /* 0x00000000001c2947 */ /* 0x000fea0003800000 */
[----:B------:R-:W1:Y:S02]  /*23720*/  S2R R4, SR_TID.X ;  /* 0x0000000000047919 */ /* 0x000e640000002100 */
[----:B-1----:R-:W-:Y:S01]  /*23730*/  LOP3.LUT R5, R4, 0x1f, RZ, 0xc0, !PT ;  /* 0x0000001f04057812 */ /* 0x002fe200078ec0ff */
[----:B------:R-:W-:-:S03]  /*23740*/  IMAD.MOV.U32 R4, RZ, RZ, 0x7800 ;  /* 0x00007800ff047424 */ /* 0x000fc600078e00ff */
[----:B------:R-:W-:Y:S01]  /*23750*/  ISETP.NE.AND P1, PT, R5, RZ, PT ;  /* 0x000000ff0500720c */ /* 0x000fe20003f25270 */
[----:B------:R1:W-:-:S12]  /*23760*/  SYNCS.ARRIVE.TRANS64 RZ, [R7+URZ+0x29890], R4 ;  /* 0x0298900407ff79a7 */ /* 0x0003d8000800003f */
[----:B-1----:R-:W-:Y:S05]  /*23770*/  @!P1 BRA `(.L_x_646) ;  /* 0x0000000000049947 */ /* 0x002fea0003800000 */
[----:B------:R-:W-:Y:S01]  /*23780*/  BPT.TRAP 0x1 ;  /* 0x000000040000795c */ /* 0x000fe20000300000 */
.L_x_646:
[----:B------:R-:W-:Y:S05]  /*23790*/  BSYNC B2 ;  /* 0x0000000000027941 */ /* 0x000fea0003800000 */
.L_x_645:
[----:B------:R-:W2:Y:S01]  /*237a0*/  LDL R4, [R1+0x14] ;  /* 0x0000140001047983 */ /* 0x000ea20000100800 */
[----:B------:R-:W-:Y:S01]  /*237b0*/  IMAD.MOV.U32 R12, RZ, RZ, RZ ;  /* 0x000000ffff0c7224 */ /* 0x000fe200078e00ff */
[----:B------:R-:W-:Y:S01]  /*237c0*/  UIADD3 UR4, UP0, UR40, 0x570, URZ ;  /* 0x0000057028047890 */ /* 0x000fe2000ff1e03f */
[----:B------:R-:W-:Y:S01]  /*237d0*/  PLOP3.LUT P1, PT, PT, PT, PT, 0x80, 0x0 ;  /* 0x000000000000781c */ /* 0x000fe20003f2f070 */
[----:B------:R-:W-:Y:S01]  /*237e0*/  UMOV UR6, 0x0 ;  /* 0x0000000000067882 */ /* 0x000fe20000000000 */
[----:B------:R-:W-:Y:S01]  /*237f0*/  UMOV UR7, 0x12f00000 ;  /* 0x12f0000000077882 */ /* 0x000fe20000000000 */
[----:B------:R-:W-:Y:S01]  /*23800*/  R2UR UR10, R12 ;  /* 0x000000000c0a72ca */ /* 0x000fe200000e0000 */
[----:B------:R-:W-:Y:S01]  /*23810*/  UIADD3.X UR5, URZ, UR41, URZ, UP0, !UPT ;  /* 0x000000293f057290 */ /* 0x000fe200087fe43f */
[----:B--2---:R-:W-:Y:S01]  /*23820*/  IMAD R5, R4, 0x7800, R11 ;  /* 0x0000780004057824 */ /* 0x004fe200078e020b */
[----:B------:R-:W-:-:S03]  /*23830*/  IADD3 R4, R7, 0x29890, RZ ;  /* 0x0002989007047810 */ /* 0x000fc60007ffe0ff */
[----:B------:R-:W-:-:S09]  /*23840*/  VIADD R10, R5, 0x1a400 ;  /* 0x0001a400050a7836 */ /* 0x000fd20000000000 */
.L_x_647:
        /* <DEDUP_REMOVED lines=10> */
[----:B------:R-:W-:Y:S01]  /*238f0*/  PLOP3.LUT P1, PT, PT, PT, PT, 0x80, 0x0 ;  /* 0x000000000000781c */ /* 0x000fe20003f2f070 */
[----:B------:R-:W-:Y:S01]  /*23900*/  VIADD R10, R5, 0x1cc00 ;  /* 0x0001cc00050a7836 */ /* 0x000fe20000000000 */
[----:B------:R-:W-:Y:S01]  /*23910*/  UMOV UR6, 0x0 ;  /* 0x0000000000067882 */ /* 0x000fe20000000000 */
[----:B------:R-:W-:Y:S01]  /*23920*/  UMOV UR7, 0x12f00000 ;  /* 0x12f0000000077882 */ /* 0x000fe20000000000 */
[----:B------:R-:W-:-:S09]  /*23930*/  UMOV UR10, 0x40 ;  /* 0x00000040000a7882 */ /* 0x000fd20000000000 */
.L_x_648:
        /* <DEDUP_REMOVED lines=11> */
[----:B------:R-:W-:Y:S01]  /*239f0*/  UMOV UR6, 0x0 ;  /* 0x0000000000067882 */ /* 0x000fe20000000000 */
[----:B------:R-:W-:Y:S01]  /*23a00*/  IADD3 R5, R5, 0x1f400, RZ ;  /* 0x0001f40005057810 */ /* 0x000fe20007ffe0ff */
[----:B------:R-:W-:Y:S01]  /*23a10*/  UMOV UR7, 0x12f00000 ;  /* 0x12f0000000077882 */ /* 0x000fe20000000000 */
[----:B------:R-:W-:-:S09]  /*23a20*/  UMOV UR10, 0x80 ;  /* 0x00000080000a7882 */ /* 0x000fd20000000000 */
.L_x_649:
        /* <DEDUP_REMOVED lines=10> */
[----:B------:R-:W1:Y:S01]  /*23ad0*/  SYNCS.PHASECHK.TRANS64.TRYWAIT P1, [R7+URZ+0x298c0], R6 ;  /* 0x0298c006070075a7 */ /* 0x000e62000802017f */
[----:B------:R-:W-:Y:S04]  /*23ae0*/  BSSY B2, `(.L_x_650) ;  /* 0x0000002000027945 */ /* 0x000fe80003800000 */
[----:B-1----:R-:W-:Y:S05]  /*23af0*/  @!P1 BRA `(.L_x_651) ;  /* 0x0000005c008c9947 */ /* 0x002fea0003800000 */
.L_x_811:
[----:B------:R-:W-:Y:S05]  /*23b00*/  BSYNC B2 ;  /* 0x0000000000027941 */ /* 0x000fea0003800000 */
.L_x_650:
[----:B------:R-:W-:Y:S01]  /*23b10*/  BSSY B2, `(.L_x_652) ;  /* 0x000000b000027945 */ /* 0x000fe20003800000 */
[----:B------:R-:W-:Y:S02]  /*23b20*/  IMAD.MOV.U32 R4, RZ, RZ, 0x0 ;  /* 0x00000000ff047424 */ /* 0x000fe400078e00ff */
[----:B------:R-:W-:Y:S01]  /*23b30*/  IMAD.MOV.U32 R5, RZ, RZ, 0x12f00000 ;  /* 0x12f00000ff057424 */ /* 0x000fe200078e00ff */
[----:B------:R-:W-:Y:S06]  /*23b40*/  @P2 BRA `(.L_x_653) ;  /* 0x00000000001c2947 */ /* 0x000fec0003800000 */
[----:B------:R-:W2:Y:S01]  /*23b50*/  S2R R10, SR_TID.X ;  /* 0x00000000000a7919 */ /* 0x000ea20000002100 */
[----:B01----:R-:W-:-:S04]  /*23b60*/  MOV R6, 0x5000 ;  /* 0x0000500000067802 */ /* 0x003fc80000000f00 */
[----:B------:R3:W-:Y:S01]  /*23b70*/  SYNCS.ARRIVE.TRANS64 RZ, [R7+URZ+0x298b0], R6 ;  /* 0x0298b00607ff79a7 */ /* 0x0007e2000800003f */
[----:B--2---:R-:W-:-:S04]  /*23b80*/  LOP3.LUT R10, R10, 0x1f, RZ, 0xc0, !PT ;  /* 0x0000001f0a0a7812 */ /* 0x004fc800078ec0ff */
[----:B------:R-:W-:-:S13]  /*23b90*/  ISETP.NE.AND P1, PT, R10, RZ, PT ;  /* 0x000000ff0a00720c */ /* 0x000fda0003f25270 */
[----:B---3--:R-:W-:Y:S05]  /*23ba0*/  @!P1 BRA `(.L_x_653) ;  /* 0x0000000000049947 */ /* 0x008fea0003800000 */
[----:B------:R-:W-:Y:S01]  /*23bb0*/  BPT.TRAP 0x1 ;  /* 0x000000040000795c */ /* 0x000fe20000300000 */
.L_x_653:
[----:B------:R-:W-:Y:S05]  /*23bc0*/  BSYNC B2 ;  /* 0x0000000000027941 */ /* 0x000fea0003800000 */
.L_x_652:
[----:B01----:R-:W2:Y:S01]  /*23bd0*/  LDL R6, [R1+0x14] ;  /* 0x0000140001067983 */ /* 0x003ea20000100800 */
[----:B------:R-:W-:Y:S01]  /*23be0*/  R2UR UR10, R12 ;  /* 0x000000000c0a72ca */ /* 0x000fe200000e0000 */
[----:B------:R-:W-:Y:S01]  /*23bf0*/  UIADD3 UR4, UP0, UR40, 0x670, URZ ;  /* 0x0000067028047890 */ /* 0x000fe2000ff1e03f */
[----:B------:R-:W-:Y:S01]  /*23c00*/  R2UR UR7, R5 ;  /* 0x00000000050772ca */ /* 0x000fe200000e0000 */
[----:B------:R-:W-:Y:S01]  /*23c10*/  VIADD R7, R7, 0x298b0 ;  /* 0x000298b007077836 */ /* 0x000fe20000000000 */
[----:B------:R-:W-:Y:S01]  /*23c20*/  R2UR UR6, R4 ;  /* 0x00000000040672ca */ /* 0x000fe200000e0000 */
[----:B------:R-:W-:Y:S01]  /*23c30*/  UIADD3.X UR5, URZ, UR41, URZ, UP0, !UPT ;  /* 0x000000293f057290 */ /* 0x000fe200087fe43f */
[----:B------:R-:W-:Y:S01]  /*23c40*/  PLOP3.LUT P1, PT, PT, PT, PT, 0x80, 0x0 ;  /* 0x000000000000781c */ /* 0x000fe20003f2f070 */
[----:B--2---:R-:W-:-:S04]  /*23c50*/  IMAD R4, R6, 0x5000, R11 ;  /* 0x0000500006047824 */ /* 0x004fc800078e020b */
[----:B------:R-:W-:-:S08]  /*23c60*/  VIADD R4, R4, 0xa400 ;  /* 0x0000a40004047836 */ /* 0x000fd00000000000 */
.L_x_654:
        /* <DEDUP_REMOVED lines=10> */
.L_x_642:
[----:B------:R-:W-:Y:S05]  /*23d10*/  BSYNC B1 ;  /* 0x0000000000017941 */ /* 0x000fea0003800000 */
.L_x_641:
[----:B------:R-:W2:Y:S04]  /*23d20*/  LDL.LU R5, [R1+0x14] ;  /* 0x0000140001057983 */ /* 0x000ea80000300800 */
[----:B------:R-:W3:Y:S01]  /*23d30*/  LDL.LU R6, [R1+0x20] ;  /* 0x0000200001067983 */ /* 0x000ee20000300800 */
[----:B------:R-:W-:Y:S02]  /*23d40*/  VIADD R9, R9, 0xffffffff ;  /* 0xffffffff09097836 */ /* 0x000fe40000000000 */
[----:B------:R-:W-:-:S03]  /*23d50*/  VIADD R8, R8, 0xffffff60 ;  /* 0xffffff6008087836 */ /* 0x000fc60000000000 */
[----:B------:R-:W-:Y:S02]  /*23d60*/  ISETP.GT.AND P2, PT, R9, R3, PT ;  /* 0x000000030900720c */ /* 0x000fe40003f44270 */
[----:B--2---:R-:W-:-:S04]  /*23d70*/  IADD3 R4, R5, 0x1, RZ ;  /* 0x0000000105047810 */ /* 0x004fc80007ffe0ff */
[----:B------:R-:W-:-:S04]  /*23d80*/  ISETP.NE.AND P1, PT, R4, 0x2, PT ;  /* 0x000000020400780c */ /* 0x000fc80003f25270 */
[----:B------:R-:W-:Y:S02]  /*23d90*/  SEL R5, RZ, 0x1, P1 ;  /* 0x00000001ff057807 */ /* 0x000fe40000800000 */
[----:B------:R-:W-:Y:S02]  /*23da0*/  SEL R4, R4, RZ, P1 ;  /* 0x000000ff04047207 */ /* 0x000fe40000800000 */
[----:B---3--:R-:W-:-:S03]  /*23db0*/  LOP3.LUT R6, R6, R5, RZ, 0x3c, !PT ;  /* 0x0000000506067212 */ /* 0x008fc600078e3cff */
[----:B------:R0:W-:Y:S04]  /*23dc0*/  STL [R1+0x14], R4 ;  /* 0x0000140401007387 */ /* 0x0001e80000100800 */
[----:B------:R0:W-:Y:S01]  /*23dd0*/  STL [R1+0x20], R6 ;  /* 0x0000200601007387 */ /* 0x0001e20000100800 */
[----:B------:R-:W-:Y:S05]  /*23de0*/  @P2 BRA `(.L_x_655) ;  /* 0xfffffff8000c2947 */ /* 0x000fea000383ffff */
.L_x_621:
[----:B------:R-:W-:Y:S05]  /*23df0*/  BSYNC B0 ;  /* 0x0000000000007941 */ /* 0x000fea0003800000 */
.L_x_620:
[----:B------:R-:W-:Y:S05]  /*23e00*/  @!P0 WARPSYNC.ALL ;  /* 0x0000000000008948 */ /* 0x000fea0003800000 */
[----:B------:R-:W-:Y:S01]  /*23e10*/  @!P0 BAR.SYNC.DEFER_BLOCKING 0xc, 0x180 ;  /* 0x0306000000008b1d */ /* 0x000fe20000010000 */
[----:B------:R-:W-:-:S05]  /*23e20*/  ISETP.GT.AND P0, PT, R19, RZ, PT ;  /* 0x000000ff1300720c */ /* 0x000fca0003f04270 */
[----:B------:R-:W-:Y:S08]  /*23e30*/  BSSY B6, `(.L_x_656) ;  /* 0x0000304000067945 */ /* 0x000ff00003800000 */
[----:B------:R-:W-:Y:S05]  /*23e40*/  @P0 BRA `(.L_x_657) ;  /* 0x0000000000480947 */ /* 0x000fea0003800000 */
[----:B0-----:R-:W0:Y:S02]  /*23e50*/  S2R R4, SR_TID.X ;  /* 0x0000000000047919 */ /* 0x001e240000002100 */
        /* <DEDUP_REMOVED lines=15> */
[----:B------:R1:W-:Y:S01]  /*23f50*/  STL [R1], R0 ;  /* 0x0000000001007387 */ /* 0x0003e20000100800 */
[----:B------:R-:W-:Y:S05]  /*23f60*/  BRA `(.L_x_658) ;  /* 0x0000002c00c07947 */ /* 0x000fea0003800000 */
.L_x_657:
[----:B------:R-:W1:Y:S01]  /*23f70*/  S2R R0, SR_CgaCtaId ;  /* 0x0000000000007919 */ /* 0x000e620000008800 */
[----:B------:R-:W-:-:S04]  /*23f80*/  MOV R2, 0x400 ;  /* 0x0000040000027802 */ /* 0x000fc80000000f00 */
[----:B-1----:R-:W-:-:S04]  /*23f90*/  LEA R3, R0, R2, 0x18 ;  /* 0x0000000200037211 */ /* 0x002fc800078ec0ff */
[----:B------:R-:W-:Y:S01]  /*23fa0*/  IADD3 R0, R3, 0x1a400, RZ ;  /* 0x0001a40003007810 */ /* 0x000fe20007ffe0ff */
[----:B------:R1:W-:Y:S03]  /*23fb0*/  STL [R1+0x38], R3 ;  /* 0x0000380301007387 */ /* 0x0003e60000100800 */
[----:B------:R-:W-:-:S13]  /*23fc0*/  LOP3.LUT P0, RZ, R0, 0x1bf, RZ, 0xc0, !PT ;  /* 0x000001bf00ff7812 */ /* 0x000fda000780c0ff */
[----:B-1----:R-:W-:Y:S05]  /*23fd0*/  @!P0 BRA `(.L_x_659) ;  /* 0x0000000000408947 */ /* 0x002fea0003800000 */
[----:B------:R-:W-:Y:S01]  /*23fe0*/  MOV R2, 0x0 ;  /* 0x0000000000027802 */ /* 0x000fe20000000f00 */
[----:B------:R-:W-:Y:S01]  /*23ff0*/  ULDC.64 UR6, c[0x4][0xc8] ;  /* 0x0100320000067ab9 */ /* 0x000fe20000000a00 */
[----:B------:R-:W-:Y:S01]  /*24000*/  ULDC.64 UR8, c[0x4][0xd0] ;  /* 0x0100340000087ab9 */ /* 0x000fe20000000a00 */
[----:B------:R-:W-:Y:S01]  /*24010*/  ULDC.64 UR4, c[0x4][0x8] ;  /* 0x0100020000047ab9 */ /* 0x000fe20000000a00 */
[----:B0-----:R-:W-:Y:S01]  /*24020*/  IMAD.U32 R4, RZ, RZ, UR6 ;  /* 0x00000006ff047e24 */ /* 0x001fe2000f8e00ff */
[----:B------:R-:W-:Y:S01]  /*24030*/  MOV R6, UR8 ;  /* 0x0000000800067c02 */ /* 0x000fe20008000f00 */
[----:B------:R-:W0:Y:S01]  /*24040*/  LDC.64 R2, c[0x4][R2] ;  /* 0x0100000002027b82 */ /* 0x000e220000000a00 */
[----:B------:R-:W-:Y:S01]  /*24050*/  IMAD.U32 R5, RZ, RZ, UR7 ;  /* 0x00000007ff057e24 */ /* 0x000fe2000f8e00ff */
[----:B------:R-:W-:Y:S01]  /*24060*/  MOV R11, UR5 ;  /* 0x00000005000b7c02 */ /* 0x000fe20008000f00 */
[----:B------:R-:W-:Y:S01]  /*24070*/  IMAD.U32 R7, RZ, RZ, UR9 ;  /* 0x00000009ff077e24 */ /* 0x000fe2000f8e00ff */
[----:B------:R-:W-:Y:S01]  /*24080*/  MOV R13, RZ ;  /* 0x000000ff000d7202 */ /* 0x000fe20000000f00 */
[----:B------:R-:W-:-:S02]  /*24090*/  IMAD.U32 R10, RZ, RZ, UR4 ;  /* 0x00000004ff0a7e24 */ /* 0x000fc4000f8e00ff */
[----:B------:R-:W-:Y:S02]  /*240a0*/  IMAD.MOV.U32 R8, RZ, RZ, 0x70 ;  /* 0x00000070ff087424 */ /* 0x000fe400078e00ff */
[----:B------:R-:W-:-:S07]  /*240b0*/  IMAD.MOV.U32 R12, RZ, RZ, 0x1 ;  /* 0x00000001ff0c7424 */ /* 0x000fce00078e00ff */
[----:B------:R-:W-:-:S07]  /*240c0*/  LEPC R20, `(.L_x_659) ;  /* 0x000000001014794e */ /* 0x000fce0000000000 */
[----:B0-----:R-:W-:Y:S05]  /*240d0*/  CALL.ABS.NOINC R2 ;  /* 0x0000000002007343 */ /* 0x001fea0003c00000 */
.L_x_659:
[----:B------:R-:W2:Y:S01]  /*240e0*/  LDL.LU R2, [R1+0x18] ;  /* 0x0000180001027983 */ /* 0x000ea20000300800 */
[----:B------:R-:W-:Y:S01]  /*240f0*/  MOV R0, 0x400 ;  /* 0x0000040000007802 */ /* 0x000fe20000000f00 */
[----:B------:R-:W1:Y:S03]  /*24100*/  S2R R15, SR_CgaCtaId ;  /* 0x00000000000f7919 */ /* 0x000e660000008800 */
[----:B-1----:R-:W-:-:S05]  /*24110*/  LEA R0, R15, R0, 0x18 ;  /* 0x000000000f007211 */ /* 0x002fca00078ec0ff */
[----:B------:R-:W-:-:S05]  /*24120*/  VIADD R0, R0, 0xa400 ;  /* 0x0000a40000007836 */ /* 0x000fca0000000000 */
[----:B------:R-:W-:Y:S01]  /*24130*/  LOP3.LUT P0, RZ, R0, 0x3ff, RZ, 0xc0, !PT ;  /* 0x000003ff00ff7812 */ /* 0x000fe2000780c0ff */
[----:B------:R1:W-:Y:S01]  /*24140*/  STL [R1+0x24], R0 ;  /* 0x0000240001007387 */ /* 0x0003e20000100800 */
[----:B--2---:R-:W-:-:S11]  /*24150*/  LOP3.LUT R2, R2, 0xfffffffe, RZ, 0xc0, !PT ;  /* 0xfffffffe02027812 */ /* 0x004fd600078ec0ff */
[----:B------:R-:W-:-:S05]  /*24160*/  @P0 LOP3.LUT R2, R2, 0x1, RZ, 0xfc, !PT ;  /* 0x0000000102020812 */ /* 0x000fca00078efcff */
[----:B------:R1:W-:Y:S01]  /*24170*/  STL [R1+0x18], R2 ;  /* 0x0000180201007387 */ /* 0x0003e20000100800 */
[----:B------:R-:W-:Y:S05]  /*24180*/  @!P0 BRA `(.L_x_660) ;  /* 0x0000000000408947 */ /* 0x000fea0003800000 */
[----:B-1----:R-:W-:Y:S01]  /*24190*/  MOV R2, 0x0 ;  /* 0x0000000000027802 */ /* 0x002fe20000000f00 */
        /* <DEDUP_REMOVED lines=9> */
[----:B------:R-:W-:Y:S01]  /*24230*/  MOV R12, 0x1 ;  /* 0x00000001000c7802 */ /* 0x000fe20000000f00 */
[----:B------:R-:W-:-:S02]  /*24240*/  IMAD.U32 R11, RZ, RZ, UR5 ;  /* 0x00000005ff0b7e24 */ /* 0x000fc4000f8e00ff */
[----:B------:R-:W-:Y:S02]  /*24250*/  IMAD.MOV.U32 R8, RZ, RZ, 0x70 ;  /* 0x00000070ff087424 */ /* 0x000fe400078e00ff */
[----:B------:R-:W-:-:S07]  /*24260*/  IMAD.MOV.U32 R13, RZ, RZ, RZ ;  /* 0x000000ffff0d7224 */ /* 0x000fce00078e00ff */
[----:B------:R-:W-:-:S07]  /*24270*/  LEPC R20, `(.L_x_660) ;  /* 0x000000001014794e */ /* 0x000fce0000000000 */
[----:B0-----:R-:W-:Y:S05]  /*24280*/  CALL.ABS.NOINC R2 ;  /* 0x0000000002007343 */ /* 0x001fea0003c00000 */
.L_x_660:
[----:B-1----:R-:W2:Y:S02]  /*24290*/  LDL R2, [R1+0x38] ;  /* 0x0000380001027983 */ /* 0x002ea40000100800 */
[----:B--2---:R-:W-:-:S05]  /*242a0*/  VIADD R0, R2, 0x400 ;  /* 0x0000040002007836 */ /* 0x004fca0000000000 */
[----:B------:R-:W-:-:S13]  /*242b0*/  LOP3.LUT P0, RZ, R0, 0x9f, RZ, 0xc0, !PT ;  /* 0x0000009f00ff7812 */ /* 0x000fda000780c0ff */
[----:B------:R-:W-:Y:S05]  /*242c0*/  @!P0 BRA `(.L_x_661) ;  /* 0x0000000000408947 */ /* 0x000fea0003800000 */
[----:B------:R-:W-:Y:S01]  /*242d0*/  MOV R2, 0x0 ;  /* 0x0000000000027802 */ /* 0x000fe20000000f00 */
[----:B------:R-:W-:Y:S01]  /*242e0*/  ULDC.64 UR6, c[0x4][0xc8] ;  /* 0x0100320000067ab9 */ /* 0x000fe20000000a00 */
[----:B------:R-:W-:Y:S01]  /*242f0*/  ULDC.64 UR8, c[0x4][0xd0] ;  /* 0x0100340000087ab9 */ /* 0x000fe20000000a00 */
[----:B------:R-:W-:Y:S01]  /*24300*/  ULDC.64 UR4, c[0x4][0x18] ;  /* 0x0100060000047ab9 */ /* 0x000fe20000000a00 */
[----:B0-----:R-:W-:Y:S01]  /*24310*/  MOV R4, UR6 ;  /* 0x0000000600047c02 */ /* 0x001fe20008000f00 */
[----:B------:R-:W-:Y:S01]  /*24320*/  IMAD.U32 R5, RZ, RZ, UR7 ;  /* 0x00000007ff057e24 */ /* 0x000fe2000f8e00ff */
        /* <DEDUP_REMOVED lines=10> */
.L_x_661:
[----:B------:R-:W2:Y:S02]  /*243d0*/  LDL.LU R2, [R1+0x24] ;  /* 0x0000240001027983 */ /* 0x000ea40000300800 */
[----:B--2---:R-:W-:-:S13]  /*243e0*/  LOP3.LUT P6, RZ, R2, 0x3ff, RZ, 0xc0, !PT ;  /* 0x000003ff02ff7812 */ /* 0x004fda00078cc0ff */
        /* <DEDUP_REMOVED lines=17> */
.L_x_662:
[----:B------:R-:W-:Y:S01]  /*24500*/  ULDC.64 UR4, c[0x0][0x9f8] ;  /* 0x00027e0000047ab9 */ /* 0x000fe20000000a00 */
[----:B0-----:R-:W2:Y:S01]  /*24510*/  LDL.LU R4, [R1+0x28] ;  /* 0x0000280001047983 */ /* 0x001ea20000300800 */
[----:B------:R-:W-:-:S03]  /*24520*/  ISETP.NE.U32.AND P0, PT, RZ, UR4, PT ;  /* 0x00000004ff007c0c */ /* 0x000fc6000bf05070 */
[----:B------:R-:W2:Y:S01]  /*24530*/  LDL.LU R0, [R1+0x4] ;  /* 0x0000040001007983 */ /* 0x000ea20000300800 */
[----:B------:R-:W-:Y:S02]  /*24540*/  ISETP.NE.AND.EX P0, PT, RZ, UR5, PT, P0 ;  /* 0x00000005ff007c0c */ /* 0x000fe4000bf05300 */
[----:B------:R-:W-:Y:S01]  /*24550*/  MOV R5, R16 ;  /* 0x0000001000057202 */ /* 0x000fe20000000f00 */
[----:B------:R-:W3:Y:S10]  /*24560*/  LDL R6, [R1+0x8] ;  /* 0x0000080001067983 */ /* 0x000ef40000100800 */
[----:B------:R-:W-:-:S04]  /*24570*/  @P0 IADD3 R2, P1, R17, UR4, RZ ;  /* 0x0000000411020c10 */ /* 0x000fc8000ff3e0ff */
[----:B------:R-:W-:Y:S01]  /*24580*/  @P0 IADD3.X R3, R18, UR5, RZ, P1, !PT ;  /* 0x0000000512030c10 */ /* 0x000fe20008ffe4ff */
[----:B------:R-:W-:-:S04]  /*24590*/  ULDC.64 UR4, c[0x0][0xa00] ;  /* 0x0002800000047ab9 */ /* 0x000fc80000000a00 */
[----:B------:R-:W4:Y:S01]  /*245a0*/  @P0 LDG.E R5, desc[UR54][R2.64] ;  /* 0x0000003602050981 */ /* 0x000f22000c1e1900 */
[----:B--2---:R-:W-:Y:S02]  /*245b0*/  IMAD R4, R0, 0x80, R4 ;  /* 0x0000008000047824 */ /* 0x004fe400078e0204 */
[----:B------:R-:W0:Y:S01]  /*245c0*/  LDC R0, c[0x0][0x428] ;  /* 0x00010a00ff007b82 */ /* 0x000e220000000800 */
[----:B----4-:R1:W-:Y:S01]  /*245d0*/  STL [R1+0x24], R5 ;  /* 0x0000240501007387 */ /* 0x0103e20000100800 */
[----:B0-----:R-:W-:Y:S01]  /*245e0*/  ISETP.NE.AND P0, PT, R0, 0x1, PT ;  /* 0x000000010000780c */ /* 0x001fe20003f05270 */
[----:B---3--:R-:W-:Y:S01]  /*245f0*/  IMAD.MOV.U32 R0, RZ, RZ, R6 ;  /* 0x000000ffff007224 */ /* 0x008fe200078e0006 */
[----:B-1----:R-:W0:Y:S11]  /*24600*/  S2R R5, SR_TID.X ;  /* 0x0000000000057919 */ /* 0x002e360000002100 */
[----:B------:R-:W1:Y:S08]  /*24610*/  @P0 LDC R2, c[0x0][0x42c] ;  /* 0x00010b00ff020b82 */ /* 0x000e700000000800 */
[----:B------:R-:W2:Y:S01]  /*24620*/  @P0 LDC R3, c[0x0][0x430] ;  /* 0x00010c00ff030b82 */ /* 0x000ea20000000800 */
[----:B-1----:R-:W-:Y:S01]  /*24630*/  @P0 IMAD.HI.U32 R2, R6, R2, RZ ;  /* 0x0000000206020227 */ /* 0x002fe200078e00ff */
[----:B0-----:R-:W-:-:S04]  /*24640*/  LOP3.LUT R5, R5, 0x7f, RZ, 0xc0, !PT ;  /* 0x0000007f05057812 */ /* 0x001fc800078ec0ff */
[----:B------:R-:W-:Y:S02]  /*24650*/  ISETP.NE.AND P1, PT, R5, RZ, PT ;  /* 0x000000ff0500720c */ /* 0x000fe40003f25270 */
[----:B--2---:R-:W-:Y:S02]  /*24660*/  @P0 SHF.R.U32.HI R0, RZ, R3, R2 ;  /* 0x00000003ff000219 */ /* 0x004fe40000011602 */
[----:B------:R-:W-:Y:S02]  /*24670*/  ISETP.NE.U32.AND P0, PT, RZ, UR4, PT ;  /* 0x00000004ff007c0c */ /* 0x000fe4000bf05070 */
[----:B------:R-:W-:Y:S02]  /*24680*/  PLOP3.LUT P3, PT, P1, PT, PT, 0x8, 0x0 ;  /* 0x000000000000781c */ /* 0x000fe40000f6e170 */
[----:B------:R-:W-:-:S04]  /*24690*/  ISETP.NE.AND.EX P2, PT, RZ, UR5, PT, P0 ;  /* 0x00000005ff007c0c */ /* 0x000fc8000bf45300 */
[----:B------:R-:W-:Y:S01]  /*246a0*/  SEL R3, R16, RZ, !P2 ;  /* 0x000000ff10037207 */ /* 0x000fe20005000000 */
[----:B------:R-:W-:-:S05]  /*246b0*/  VOTEU.ALL UP1, P1 ;  /* 0x00000000003f7886 */ /* 0x000fca0000820000 */
[----:B------:R-:W-:-:S04]  /*246c0*/  @!UP1 UIADD3 UR8, UP0, UR40, 0x270, URZ ;  /* 0x0000027028089890 */ /* 0x000fc8000ff1e03f */
[----:B------:R-:W-:-:S03]  /*246d0*/  @!UP1 UIADD3.X UR9, URZ, UR41, URZ, UP0, !UPT ;  /* 0x000000293f099290 */ /* 0x000fc600087fe43f */
[----:B------:R-:W-:-:S09]  /*246e0*/  VOTEU.ALL UP0, P1 ;  /* 0x00000000003f7886 */ /* 0x000fd20000800000 */
.L_x_663:
[----:B------:R-:W2:Y:S01]  /*246f0*/  LDL R2, [R1+0x8] ;  /* 0x0000080001027983 */ /* 0x000ea20000100800 */
[----:B------:R-:W-:Y:S02]  /*24700*/  PLOP3.LUT P0, PT, P0, P3, PT, 0xa2, 0x0 ;  /* 0x000000000000781c */ /* 0x000fe40000707472 */
[----:B------:R-:W-:Y:S01]  /*24710*/  @P3 R2UR P0, UR7, R3 ;  /* 0x00000000030732ca */ /* 0x000fe20000000000 */
[----:B------:R-:W-:-:S07]  /*24720*/  UMOV UR4, URZ ;  /* 0x0000003f00047c82 */ /* 0x000fce0008000000 */
[----:B------:R-:W-:Y:S02]  /*24730*/  PLOP3.LUT P0, PT, P0, P3, PT, 0xa2, 0x0 ;  /* 0x000000000000781c */ /* 0x000fe40000707472 */
[----:B--2---:R-:W-:-:S08]  /*24740*/  @P3 R2UR.OR P0, UR6, R2 ;  /* 0x00000000020632ca */ /* 0x004fd00000100000 */
[----:B------:R-:W-:Y:S02]  /*24750*/  PLOP3.LUT P0, PT, P0, P3, PT, 0xa2, 0x0 ;  /* 0x000000000000781c */ /* 0x000fe40000707472 */
[----:B------:R-:W-:-:S08]  /*24760*/  @P3 R2UR.OR P0, UR5, R4 ;  /* 0x00000000040532ca */ /* 0x000fd00000100000 */
[----:B------:R-:W-:-:S05]  /*24770*/  @P3 PLOP3.LUT P3, PT, P0, PT, PT, 0x80, 0x0 ;  /* 0x000000000000381c */ /* 0x000fca000076f070 */
[----:B------:R0:W-:Y:S08]  /*24780*/  @!UP0 UTMAPF.L2.4D [UR4], [UR8] ;  /* 0x00000004080085b8 */ /* 0x0001f00008018000 */
[----:B0-----:R-:W-:Y:S05]  /*24790*/  @P3 BRA.U.ANY `(.L_x_663) ;  /* 0xfffffffd00d43947 */ /* 0x001fea000393ffff */
[----:B------:R-:W-:Y:S01]  /*247a0*/  PLOP3.LUT P2, PT, P1, PT, PT, 0x8, 0x0 ;  /* 0x000000000000781c */ /* 0x000fe20000f4e170 */
[----:B------:R-:W-:Y:S01]  /*247b0*/  VOTEU.ALL UP0, P1 ;  /* 0x00000000003f7886 */ /* 0x000fe20000800000 */
[----:B------:R-:W-:-:S11]  /*247c0*/  UMOV UR4, 0x40 ;  /* 0x0000004000047882 */ /* 0x000fd60000000000 */
.L_x_664:
[----:B------:R-:W2:Y:S01]  /*247d0*/  LDL R2, [R1+0x8] ;  /* 0x0000080001027983 */ /* 0x000ea20000100800 */
[----:B------:R-:W-:Y:S02]  /*247e0*/  PLOP3.LUT P0, PT, P0, P2, PT, 0xa2, 0x0 ;  /* 0x000000000000781c */ /* 0x000fe40000705472 */
[----:B------:R-:W-:-:S08]  /*247f0*/  @P2 R2UR P0, UR7, R3 ;  /* 0x00000000030722ca */ /* 0x000fd00000000000 */
        /* <DEDUP_REMOVED lines=10> */
.L_x_665:
        /* <DEDUP_REMOVED lines=10> */
[----:B------:R-:W2:Y:S01]  /*24940*/  LDL R16, [R1+0x24] ;  /* 0x0000240001107983 */ /* 0x000ea20000100800 */
[----:B------:R-:W0:Y:S01]  /*24950*/  LDC.64 R6, c[0x0][0x3f8] ;  /* 0x0000fe00ff067b82 */ /* 0x000e220000000a00 */
[----:B------:R-:W-:Y:S02]  /*24960*/  ULDC.64 UR4, c[0x0][0xa08] ;  /* 0x0002820000047ab9 */ /* 0x000fe40000000a00 */
[----:B0-----:R-:W-:Y:S01]  /*24970*/  LOP3.LUT P0, RZ, R6, UR4, RZ, 0xfc, !PT ;  /* 0x0000000406ff7c12 */ /* 0x001fe2000f80fcff */
[----:B------:R-:W-:-:S03]  /*24980*/  UMOV UR4, 0xffffffff ;  /* 0xffffffff00047882 */ /* 0x000fc60000000000 */
[----:B------:R-:W-:Y:S02]  /*24990*/  LOP3.LUT P0, RZ, R7, UR5, RZ, 0xfc, P0 ;  /* 0x0000000507ff7c12 */ /* 0x000fe4000800fcff */
[----:B--2---:R-:W-:Y:S02]  /*249a0*/  SHF.R.S32.HI R17, RZ, 0x1f, R16 ;  /* 0x0000001fff117819 */ /* 0x004fe40000011410 */
[----:B------:R-:W-:-:S03]  /*249b0*/  SEL R2, R16, RZ, !P0 ;  /* 0x000000ff10027207 */ /* 0x000fc60004000000 */
[----:B------:R0:W-:Y:S01]  /*249c0*/  STL [R1+0x28], R17 ;  /* 0x0000281101007387 */ /* 0x0001e20000100800 */
[----:B------:R-:W-:Y:S05]  /*249d0*/  BRA.DIV UR4, `(.L_x_666) ;  /* 0x0000004e04e87947 */ /* 0x000fea000b800000 */
[----:B------:R-:W1:Y:S02]  /*249e0*/  S2R R5, SR_TID.X ;  /* 0x0000000000057919 */ /* 0x000e640000002100 */
[----:B-1----:R-:W-:-:S04]  /*249f0*/  SHF.R.U32.HI R5, RZ, 0x5, R5 ;  /* 0x00000005ff057819 */ /* 0x002fc80000011605 */
[----:B------:R-:W-:-:S05]  /*24a00*/  LOP3.LUT R5, R5, 0x3, RZ, 0xc0, !PT ;  /* 0x0000000305057812 */ /* 0x000fca00078ec0ff */
[----:B------:R1:W2:Y:S02]  /*24a10*/  SHFL.IDX PT, R14, R5, RZ, 0x1f ;  /* 0x00001fff050e7589 */ /* 0x0002a400000e0000 */
.L_x_814:
[----:B--2---:R-:W-:Y:S02]  /*24a20*/  ISETP.NE.AND P0, PT, R14, RZ, PT ;  /* 0x000000ff0e00720c */ /* 0x004fe40003f05270 */
[----:B------:R-:W-:-:S11]  /*24a30*/  PLOP3.LUT P6, PT, PT, PT, PT, 0x8, 0x0 ;  /* 0x000000000000781c */ /* 0x000fd60003fce170 */
[----:B------:R-:W-:Y:S05]  /*24a40*/  @P0 BRA `(.L_x_667) ;  /* 0x0000000800480947 */ /* 0x000fea0003800000 */
[----:B------:R-:W-:-:S03]  /*24a50*/  UMOV UR4, 0xffffffff ;  /* 0xffffffff00047882 */ /* 0x000fc60000000000 */
[----:B------:R-:W-:Y:S05]  /*24a60*/  BRA.DIV UR4, `(.L_x_668) ;  /* 0x0000004e04f87947 */ /* 0x000fea000b800000 */
[----:B------:R-:W-:-:S13]  /*24a70*/  ELECT P6, URZ, PT ;  /* 0x00000000003f782f */ /* 0x000fda00038c0000 */
.L_x_817:
[----:B------:R-:W-:Y:S05]  /*24a80*/  @!P6 BRA `(.L_x_669) ;  /* 0x00000004009ce947 */ /* 0x000fea0003800000 */
[----:B-1----:R-:W2:Y:S01]  /*24a90*/  LDL R5, [R1+0x3c] ;  /* 0x00003c0001057983 */ /* 0x002ea20000100800 */
[----:B------:R-:W-:-:S04]  /*24aa0*/  ISETP.NE.U32.AND P0, PT, R6, RZ, PT ;  /* 0x000000ff0600720c */ /* 0x000fc80003f05070 */
[----:B------:R-:W-:Y:S02]  /*24ab0*/  ISETP.NE.AND.EX P0, PT, R7, RZ, PT, P0 ;  /* 0x000000ff0700720c */ /* 0x000fe40003f05300 */
[----:B--2---:R-:W-:-:S11]  /*24ac0*/  IADD3 R5, R5, -0x1, RZ ;  /* 0xffffffff05057810 */ /* 0x004fd60007ffe0ff */
[----:B------:R-:W-:Y:S05]  /*24ad0*/  @!P0 BRA `(.L_x_670) ;  /* 0x0000000000488947 */ /* 0x000fea0003800000 */
[----:B------:R-:W1:Y:S01]  /*24ae0*/  LDC R10, c[0x0][0x41c] ;  /* 0x00010700ff0a7b82 */ /* 0x000e620000000800 */
[----:B------:R-:W-:Y:S01]  /*24af0*/  IMAD.MOV.U32 R2, RZ, RZ, R5 ;  /* 0x000000ffff027224 */ /* 0x000fe200078e0005 */
[----:B------:R-:W-:Y:S01]  /*24b00*/  ULDC.64 UR4, c[0x0][0x408] ;  /* 0x0001020000047ab9 */ /* 0x000fe20000000a00 */
[----:B-1----:R-:W-:-:S13]  /*24b10*/  ISETP.NE.AND P0, PT, R10, 0x1, PT ;  /* 0x000000010a00780c */ /* 0x002fda0003f05270 */
[----:B------:R-:W1:Y:S02]  /*24b20*/  @P0 LDC.64 R8, c[0x0][0x420] ;  /* 0x00010800ff080b82 */ /* 0x000e640000000a00 */
[----:B-1----:R-:W-:-:S05]  /*24b30*/  @P0 IMAD.HI.U32 R8, R5, R8, RZ ;  /* 0x0000000805080227 */ /* 0x002fca00078e00ff */
[----:B------:R-:W-:-:S04]  /*24b40*/  @P0 SHF.R.U32.HI R2, RZ, R9, R8 ;  /* 0x00000009ff020219 */ /* 0x000fc80000011608 */
[--C-:B------:R-:W-:Y:S01]  /*24b50*/  SHF.R.S32.HI R9, RZ, 0x1f, R2.reuse ;  /* 0x0000001fff097819 */ /* 0x100fe20000011402 */
[----:B------:R-:W-:-:S04]  /*24b60*/  IMAD.MOV R8, RZ, RZ, -R2 ;  /* 0x000000ffff087224 */ /* 0x000fc800078e0a02 */
[----:B------:R-:W-:Y:S01]  /*24b70*/  IMAD R5, R10, R8, R5 ;  /* 0x000000080a057224 */ /* 0x000fe200078e0205 */
[----:B------:R-:W-:Y:S01]  /*24b80*/  MOV R8, R2 ;  /* 0x0000000200087202 */ /* 0x000fe20000000f00 */
[----:B------:R-:W-:-:S04]  /*24b90*/  IMAD R10, R17, UR4, RZ ;  /* 0x00000004110a7c24 */ /* 0x000fc8000f8e02ff */
[----:B------:R-:W-:-:S04]  /*24ba0*/  IMAD.WIDE.U32 R8, R16, UR4, R8 ;  /* 0x0000000410087c25 */ /* 0x000fc8000f8e0008 */
[----:B------:R-:W-:Y:S01]  /*24bb0*/  IMAD R2, R16, UR5, R10 ;  /* 0x0000000510027c24 */ /* 0x000fe2000f8e020a */
[----:B------:R-:W-:-:S03]  /*24bc0*/  LEA R6, P0, R8, R6, 0x2 ;  /* 0x0000000608067211 */ /* 0x000fc600078010ff */
[----:B------:R-:W-:-:S05]  /*24bd0*/  IMAD.IADD R2, R9, 0x1, R2 ;  /* 0x0000000109027824 */ /* 0x000fca00078e0202 */
[----:B------:R-:W-:-:S05]  /*24be0*/  LEA.HI.X R7, R8, R7, R2, 0x2, P0 ;  /* 0x0000000708077211 */ /* 0x000fca00000f1402 */
[----:B------:R1:W5:Y:S02]  /*24bf0*/  LDG.E R2, desc[UR54][R6.64] ;  /* 0x0000003606027981 */ /* 0x000364000c1e1900 */
.L_x_670:
[----:B-1----:R-:W2:Y:S01]  /*24c00*/  LDL R6, [R1+0x10] ;  /* 0x0000100001067983 */ /* 0x002ea20000100800 */
[----:B------:R-:W-:-:S03]  /*24c10*/  MOV R9, 0x400 ;  /* 0x0000040000097802 */ /* 0x000fc60000000f00 */
[----:B------:R-:W3:Y:S01]  /*24c20*/  LDL R7, [R1+0x1c] ;  /* 0x00001c0001077983 */ /* 0x000ee20000100800 */
[----:B------:R-:W1:Y:S01]  /*24c30*/  S2R R10, SR_CgaCtaId ;  /* 0x00000000000a7919 */ /* 0x000e620000008800 */
[----:B------:R-:W4:Y:S01]  /*24c40*/  S2R R8, SR_TID.X ;  /* 0x0000000000087919 */ /* 0x000f220000002100 */
[----:B-1----:R-:W-:Y:S02]  /*24c50*/  LEA R9, R10, R9, 0x18 ;  /* 0x000000090a097211 */ /* 0x002fe400078ec0ff */
[----:B----4-:R-:W-:-:S04]  /*24c60*/  LOP3.LUT R8, R8, 0x7f, RZ, 0xc0, !PT ;  /* 0x0000007f08087812 */ /* 0x010fc800078ec0ff */
[----:B------:R-:W-:Y:S01]  /*24c70*/  ISETP.NE.AND P0, PT, R8, RZ, PT ;  /* 0x000000ff0800720c */ /* 0x000fe20003f05270 */
[----:B--2---:R-:W-:Y:S01]  /*24c80*/  IMAD R6, R6, 0x8, R9 ;  /* 0x0000000806067824 */ /* 0x004fe200078e0209 */
[----:B---3--:R-:W-:-:S04]  /*24c90*/  SHF.L.U32 R7, R7, 0x1f, RZ ;  /* 0x0000001f07077819 */ /* 0x008fc800000006ff */
[----:B------:R-:W1:Y:S02]  /*24ca0*/  SYNCS.PHASECHK.TRANS64.TRYWAIT P2, [R6+URZ+0x29880], R7 ;  /* 0x02988007060075a7 */ /* 0x000e64000804017f */
[----:B-1----:R-:W-:Y:S05]  /*24cb0*/  @!P2 BRA `(.L_x_671) ;  /* 0x0000004c0084a947 */ /* 0x002fea0003800000 */
.L_x_818:
[----:B------:R-:W-:Y:S05]  /*24cc0*/  @P0 BRA `(.L_x_672) ;  /* 0x00000000001c0947 */ /* 0x000fea0003800000 */
[----:B------:R-:W2:Y:S02]  /*24cd0*/  S2R R8, SR_TID.X ;  /* 0x0000000000087919 */ /* 0x000ea40000002100 */
[----:B--2---:R-:W-:Y:S02]  /*24ce0*/  LOP3.LUT R9, R8, 0x1f, RZ, 0xc0, !PT ;  /* 0x0000001f08097812 */ /* 0x004fe400078ec0ff */
[----:B------:R-:W-:Y:S02]  /*24cf0*/  MOV R8, 0x5000 ;  /* 0x0000500000087802 */ /* 0x000fe40000000f00 */
[----:B------:R-:W-:Y:S02]  /*24d00*/  ISETP.NE.AND P2, PT, R9, RZ, PT ;  /* 0x000000ff0900720c */ /* 0x000fe40003f45270 */
[----:B------:R2:W-:Y:S11]  /*24d10*/  SYNCS.ARRIVE.TRANS64 RZ, [R6+URZ+0x29870], R8 ;  /* 0x0298700806ff79a7 */ /* 0x0005f6000800003f */
[----:B--2---:R-:W-:Y:S05]  /*24d20*/  @!P2 BRA `(.L_x_672) ;  /* 0x000000000004a947 */ /* 0x004fea0003800000 */
[----:B------:R-:W-:Y:S01]  /*24d30*/  BPT.TRAP 0x1 ;  /* 0x000000040000795c */ /* 0x000fe20000300000 */
.L_x_672:
[----:B------:R-:W2:Y:S01]  /*24d40*/  LDL R8, [R1+0x10] ;  /* 0x0000100001087983 */ /* 0x000ea20000100800 */
[----:B------:R-:W-:-:S03]  /*24d50*/  MOV R10, 0x400 ;  /* 0x00000400000a7802 */ /* 0x000fc60000000f00 */
[----:B------:R-:W3:Y:S01]  /*24d60*/  LDL R9, [R1+0x2c] ;  /* 0x00002c0001097983 */ /* 0x000ee20000100800 */
[----:B------:R-:W4:Y:S01]  /*24d70*/  S2R R11, SR_CgaCtaId ;  /* 0x00000000000b7919 */ /* 0x000f220000008800 */
[----:B------:R-:W-:Y:S01]  /*24d80*/  R2UR UR9, R6 ;  /* 0x00000000060972ca */ /* 0x000fe200000e0000 */
[----:B------:R-:W-:Y:S01]  /*24d90*/  UIADD3 UR4, UP0, UR40, 0x470, URZ ;  /* 0x0000047028047890 */ /* 0x000fe2000ff1e03f */
[----:B------:R-:W-:Y:S02]  /*24da0*/  R2UR UR12, R0 ;  /* 0x00000000000c72ca */ /* 0x000fe400000e0000 */
[----:B-----5:R-:W-:Y:S01]  /*24db0*/  R2UR UR13, R2 ;  /* 0x00000000020d72ca */ /* 0x020fe200000e0000 */
[----:B------:R-:W-:Y:S01]  /*24dc0*/  UIADD3.X UR5, URZ, UR41, URZ, UP0, !UPT ;  /* 0x000000293f057290 */ /* 0x000fe200087fe43f */
[----:B----4-:R-:W-:-:S07]  /*24dd0*/  LEA R10, R11, R10, 0x18 ;  /* 0x0000000a0b0a7211 */ /* 0x010fce00078ec0ff */
[----:B------:R-:W-:Y:S01]  /*24de0*/  UIADD3 UR9, UR9, 0x29870, URZ ;  /* 0x0002987009097890 */ /* 0x000fe2000fffe03f */
[----:B------:R-:W-:Y:S01]  /*24df0*/  UMOV UR6, 0x0 ;  /* 0x0000000000067882 */ /* 0x000fe20000000000 */
[----:B------:R-:W-:Y:S01]  /*24e00*/  UMOV UR7, 0x14f00000 ;  /* 0x14f0000000077882 */ /* 0x000fe20000000000 */
[----:B------:R-:W-:Y:S01]  /*24e10*/  UMOV UR10, URZ ;  /* 0x0000003f000a7c82 */ /* 0x000fe20008000000 */
[----:B--2---:R-:W-:-:S05]  /*24e20*/  IMAD R8, R8, 0x5000, R10 ;  /* 0x0000500008087824 */ /* 0x004fca00078e020a */
[----:B------:R-:W-:Y:S01]  /*24e30*/  R2UR UR8, R8 ;  /* 0x00000000080872ca */ /* 0x000fe200000e0000 */
[----:B---3--:R-:W-:-:S05]  /*24e40*/  IMAD R5, R5, 0xa0, R9 ;  /* 0x000000a005057824 */ /* 0x008fca00078e0209 */
[----:B------:R-:W-:-:S07]  /*24e50*/  R2UR UR11, R5 ;  /* 0x00000000050b72ca */ /* 0x000fce00000e0000 */
[----:B------:R-:W-:-:S09]  /*24e60*/  UIADD3 UR8, UR8, 0xa400, URZ ;  /* 0x0000a40008087890 */ /* 0x000fd2000fffe03f */
[----:B------:R2:W-:Y:S01]  /*24e70*/  UTMALDG.4D [UR8], [UR4], desc[UR6] ;  /* 0x00000608040075b4 */ /* 0x0005e20008019000 */
[----:B------:R-:W3:Y:S02]  /*24e80*/  SYNCS.PHASECHK.TRANS64.TRYWAIT P2, [R6+URZ+0x29840], R7 ;  /* 0x02984007060075a7 */ /* 0x000ee4000804017f */
[----:B--23--:R-:W-:Y:S05]  /*24e90*/  @!P2 BRA `(.L_x_673) ;  /* 0x0000004c0020a947 */ /* 0x00cfea0003800000 */
.L_x_819:
        /* <DEDUP_REMOVED lines=8> */
.L_x_674:
[----:B-12---:R-:W2:Y:S01]  /*24f20*/  LDL R7, [R1+0x10] ;  /* 0x0000100001077983 */ /* 0x006ea20000100800 */
[----:B------:R-:W-:Y:S01]  /*24f30*/  MOV R8, 0x400 ;  /* 0x0000040000087802 */ /* 0x000fe20000000f00 */
[----:B------:R-:W1:Y:S01]  /*24f40*/  S2R R9, SR_CgaCtaId ;  /* 0x0000000000097919 */ /* 0x000e620000008800 */
[----:B------:R-:W-:Y:S02]  /*24f50*/  R2UR UR11, R5 ;  /* 0x00000000050b72ca */ /* 0x000fe400000e0000 */
[----:B------:R-:W-:Y:S01]  /*24f60*/  R2UR UR9, R6 ;  /* 0x00000000060972ca */ /* 0x000fe200000e0000 */
[----:B------:R-:W-:Y:S01]  /*24f70*/  UIADD3 UR4, UP0, UR40, 0x370, URZ ;  /* 0x0000037028047890 */ /* 0x000fe2000ff1e03f */
[----:B------:R-:W-:Y:S02]  /*24f80*/  R2UR UR12, R0 ;  /* 0x00000000000c72ca */ /* 0x000fe400000e0000 */
[----:B------:R-:W-:Y:S01]  /*24f90*/  R2UR UR13, R2 ;  /* 0x00000000020d72ca */ /* 0x000fe200000e0000 */
[----:B------:R-:W-:Y:S01]  /*24fa0*/  UIADD3.X UR5, URZ, UR41, URZ, UP0, !UPT ;  /* 0x000000293f057290 */ /* 0x000fe200087fe43f */
[----:B-1----:R-:W-:-:S07]  /*24fb0*/  LEA R8, R9, R8, 0x18 ;  /* 0x0000000809087211 */ /* 0x002fce00078ec0ff */
[----:B------:R-:W-:Y:S01]  /*24fc0*/  UIADD3 UR9, UR9, 0x29830, URZ ;  /* 0x0002983009097890 */ /* 0x000fe2000fffe03f */
[----:B------:R-:W-:Y:S01]  /*24fd0*/  UMOV UR10, URZ ;  /* 0x0000003f000a7c82 */ /* 0x000fe20008000000 */
[----:B------:R-:W-:Y:S01]  /*24fe0*/  UMOV UR6, 0x0 ;  /* 0x0000000000067882 */ /* 0x000fe20000000000 */
[----:B------:R-:W-:Y:S01]  /*24ff0*/  UMOV UR7, 0x14f00000 ;  /* 0x14f0000000077882 */ /* 0x000fe20000000000 */
[----:B------:R-:W-:Y:S01]  /*25000*/  UMOV UR17, 0x40 ;  /* 0x0000004000117882 */ /* 0x000fe20000000000 */
[----:B--2---:R-:W-:-:S05]  /*25010*/  IMAD R5, R7, 0x7800, R8 ;  /* 0x0000780007057824 */ /* 0x004fca00078e0208 */
[----:B------:R-:W-:-:S13]  /*25020*/  R2UR UR8, R5 ;  /* 0x00000000050872ca */ /* 0x000fda00000e0000 */
[----:B------:R-:W-:Y:S02]  /*25030*/  UIADD3 UR14, UR8, 0x1a400, URZ ;  /* 0x0001a400080e7890 */ /* 0x000fe4000fffe03f */
[----:B------:R-:W-:Y:S02]  /*25040*/  UIADD3 UR15, UR8, 0x1cc00, URZ ;  /* 0x0001cc00080f7890 */ /* 0x000fe4000fffe03f */
[----:B------:R-:W-:-:S03]  /*25050*/  UIADD3 UR16, UR8, 0x1f400, URZ ;  /* 0x0001f40008107890 */ /* 0x000fc6000fffe03f */
[----:B------:R-:W-:Y:S02]  /*25060*/  UMOV UR8, UR14 ;  /* 0x0000000e00087c82 */ /* 0x000fe40008000000 */
[----:B------:R1:W-:Y:S01]  /*25070*/  UTMALDG.4D [UR8], [UR4], desc[UR6] ;  /* 0x00000608040075b4 */ /* 0x0003e20008019000 */
[----:B------:R-:W-:Y:S01]  /*25080*/  UMOV UR14, 0x80 ;  /* 0x00000080000e7882 */ /* 0x000fe20000000000 */
[----:B-1----:R-:W-:Y:S01]  /*25090*/  UMOV UR8, UR15 ;  /* 0x0000000f00087c82 */ /* 0x002fe20008000000 */
[----:B------:R-:W-:Y:S02]  /*250a0*/  UMOV UR10, UR17 ;  /* 0x00000011000a7c82 */ /* 0x000fe40008000000 */
[----:B------:R1:W-:Y:S02]  /*250b0*/  UTMALDG.4D [UR8], [UR4], desc[UR6] ;  /* 0x00000608040075b4 */ /* 0x0003e40008019000 */
[----:B-1----:R-:W-:Y:S01]  /*250c0*/  UMOV UR8, UR16 ;  /* 0x0000001000087c82 */ /* 0x002fe20008000000 */
[----:B------:R-:W-:-:S02]  /*250d0*/  UMOV UR10, UR14 ;  /* 0x0000000e000a7c82 */ /* 0x000fc40008000000 */
[----:B------:R2:W-:Y:S02]  /*250e0*/  UTMALDG.4D [UR8], [UR4], desc[UR6] ;  /* 0x00000608040075b4 */ /* 0x0005e40008019000 */
[----:B--2---:R-:W-:Y:S01]  /*250f0*/  NOP ;  /* 0x0000000000007918 */ /* 0x004fe20000000000 */
.L_x_669:
[----:B------:R-:W2:Y:S01]  /*25100*/  LDL.LU R6, [R1+0x8] ;  /* 0x0000080001067983 */ /* 0x000ea20000300800 */
[----:B------:R-:W-:Y:S01]  /*25110*/  MOV R7, 0x400 ;  /* 0x0000040000077802 */ /* 0x000fe20000000f00 */
[----:B------:R-:W3:Y:S01]  /*25120*/  S2R R8, SR_CgaCtaId ;  /* 0x0000000000087919 */ /* 0x000ee20000008800 */
[----:B------:R-:W-:Y:S05]  /*25130*/  WARPSYNC.ALL ;  /* 0x0000000000007948 */ /* 0x000fea0003800000 */
[----:B------:R-:W-:-:S13]  /*25140*/  ELECT P0, URZ, PT ;  /* 0x00000000003f782f */ /* 0x000fda0003800000 */
[----:B------:R-:W-:Y:S01]  /*25150*/  @P0 R2UR UR13, R3 ;  /* 0x00000000030d02ca */ /* 0x000fe200000e0000 */
[----:B------:R-:W-:Y:S01]  /*25160*/  UIADD3 UR4, UP0, UR40, 0x270, URZ ;  /* 0x0000027028047890 */ /* 0x000fe2000ff1e03f */
[----:B------:R-:W-:-:S03]  /*25170*/  @P0 R2UR UR11, R4 ;  /* 0x00000000040b02ca */ /* 0x000fc600000e0000 */
[----:B------:R-:W-:Y:S01]  /*25180*/  UIADD3.X UR5, URZ, UR41, URZ, UP0, !UPT ;  /* 0x000000293f057290 */ /* 0x000fe200087fe43f */
[----:B---3--:R-:W-:-:S04]  /*25190*/  LEA R7, R8, R7, 0x18 ;  /* 0x0000000708077211 */ /* 0x008fc800078ec0ff */
[----:B------:R-:W-:Y:S01]  /*251a0*/  R2UR UR24, R7 ;  /* 0x00000000071872ca */ /* 0x000fe200000e0000 */
[----:B-1----:R-:W-:Y:S01]  /*251b0*/  @P0 IMAD.MOV.U32 R5, RZ, RZ, 0x6000 ;  /* 0x00006000ff050424 */ /* 0x002fe200078e00ff */
[----:B------:R-:W-:Y:S01]  /*251c0*/  BAR.SYNC.DEFER_BLOCKING 0x8, 0x120 ;  /* 0x0204800000007b1d */ /* 0x000fe20000010000 */
[----:B------:R-:W-:-:S10]  /*251d0*/  @P0 R2UR UR21, R3 ;  /* 0x00000000031502ca */ /* 0x000fd400000e0000 */
[----:B------:R-:W-:Y:S02]  /*251e0*/  UIADD3 UR8, UR24, 0x14400, URZ ;  /* 0x0001440018087890 */ /* 0x000fe4000fffe03f */
[----:B------:R-:W-:Y:S01]  /*251f0*/  UIADD3 UR9, UR24, 0x29800, URZ ;  /* 0x0002980018097890 */ /* 0x000fe2000fffe03f */
[----:B------:R-:W-:Y:S01]  /*25200*/  UMOV UR6, 0x0 ;  /* 0x0000000000067882 */ /* 0x000fe20000000000 */
[----:B------:R-:W-:Y:S01]  /*25210*/  UMOV UR7, 0x12f00000 ;  /* 0x12f0000000077882 */ /* 0x000fe20000000000 */
[----:B------:R-:W-:Y:S01]  /*25220*/  UMOV UR10, URZ ;  /* 0x0000003f000a7c82 */ /* 0x000fe20008000000 */
[----:B------:R-:W-:Y:S01]  /*25230*/  @P0 R2UR UR19, R4 ;  /* 0x00000000041302ca */ /* 0x000fe200000e0000 */
[----:B------:R-:W-:Y:S01]  /*25240*/  UIADD3 UR16, UR24, 0x16400, URZ ;  /* 0x0001640018107890 */ /* 0x000fe2000fffe03f */
[----:B------:R3:W-:Y:S01]  /*25250*/  @P0 SYNCS.ARRIVE.TRANS64 RZ, [R7+URZ+0x29800], R5 ;  /* 0x0298000507ff09a7 */ /* 0x0007e2000800003f */
[----:B------:R-:W-:Y:S01]  /*25260*/  UMOV UR14, 0x0 ;  /* 0x00000000000e7882 */ /* 0x000fe20000000000 */
[----:B------:R-:W-:Y:S01]  /*25270*/  UMOV UR15, 0x12f00000 ;  /* 0x12f00000000f7882 */ /* 0x000fe20000000000 */
[----:B------:R-:W-:Y:S01]  /*25280*/  UMOV UR18, 0x40 ;  /* 0x0000004000127882 */ /* 0x000fe20000000000 */
[----:B------:R-:W-:Y:S01]  /*25290*/  UMOV UR17, UR9 ;  /* 0x0000000900117c82 */ /* 0x000fe20008000000 */
[----:B------:R-:W-:Y:S01]  /*252a0*/  UMOV UR22, 0x0 ;  /* 0x0000000000167882 */ /* 0x000fe20000000000 */
[----:B------:R-:W-:Y:S01]  /*252b0*/  UMOV UR23, 0x12f00000 ;  /* 0x12f0000000177882 */ /* 0x000fe20000000000 */
[----:B--2---:R-:W-:-:S02]  /*252c0*/  @P0 R2UR UR12, R6 ;  /* 0x00000000060c02ca */ /* 0x004fc400000e0000 */
[----:B------:R-:W-:-:S11]  /*252d0*/  @P0 R2UR UR20, R6 ;  /* 0x00000000061402ca */ /* 0x000fd600000e0000 */
[----:B------:R1:W-:Y:S02]  /*252e0*/  UTMALDG.4D [UR8], [UR4], desc[UR6] ;  /* 0x00000608040075b4 */ /* 0x0003e40008019000 */
[----:B------:R3:W-:Y:S01]  /*252f0*/  UTMALDG.4D [UR16], [UR4], desc[UR14] ;  /* 0x00000e10040075b4 */ /* 0x0007e20008019000 */
[----:B-1----:R-:W-:Y:S02]  /*25300*/  @P0 R2UR UR13, R3 ;  /* 0x00000000030d02ca */ /* 0x002fe400000e0000 */
[----:B------:R-:W-:Y:S02]  /*25310*/  @P0 R2UR UR12, R6 ;  /* 0x00000000060c02ca */ /* 0x000fe400000e0000 */
[----:B------:R-:W-:Y:S01]  /*25320*/  @P0 R2UR UR11, R4 ;  /* 0x00000000040b02ca */ /* 0x000fe200000e0000 */
[----:B------:R-:W-:Y:S01]  /*25330*/  UIADD3 UR8, UR24, 0x18400, URZ ;  /* 0x0001840018087890 */ /* 0x000fe2000fffe03f */
[----:B------:R-:W-:-:S11]  /*25340*/  UMOV UR10, 0x80 ;  /* 0x00000080000a7882 */ /* 0x000fd60000000000 */
[----:B------:R3:W-:Y:S02]  /*25350*/  UTMALDG.4D [UR8], [UR4], desc[UR22] ;  /* 0x00001608040075b4 */ /* 0x0007e40008019000 */
[----:B---3--:R-:W-:Y:S01]  /*25360*/  NOP ;  /* 0x0000000000007918 */ /* 0x008fe20000000000 */
.L_x_667:
[----:B------:R-:W2:Y:S01]  /*25370*/  LDL.LU R6, [R1+0x40] ;  /* 0x0000400001067983 */ /* 0x000ea20000300800 */
[----:B------:R-:W-:Y:S01]  /*25380*/  MOV R4, 0x400 ;  /* 0x0000040000047802 */ /* 0x000fe20000000f00 */
[----:B------:R-:W-:Y:S01]  /*25390*/  BSSY B0, `(.L_x_675) ;  /* 0x000000b000007945 */ /* 0x000fe20003800000 */
[----:B-1----:R-:W1:Y:S02]  /*253a0*/  S2R R5, SR_CgaCtaId ;  /* 0x0000000000057919 */ /* 0x002e640000008800 */
[----:B-1----:R-:W-:Y:S02]  /*253b0*/  LEA R4, R5, R4, 0x18 ;  /* 0x0000000405047211 */ /* 0x002fe400078ec0ff */
[----:B--2---:R-:W-:-:S04]  /*253c0*/  IADD3 R6, R6, 0x1, RZ ;  /* 0x0000000106067810 */ /* 0x004fc80007ffe0ff */
[----:B------:R-:W-:Y:S01]  /*253d0*/  LEA.HI R3, R6, R6, RZ, 0x1 ;  /* 0x0000000606037211 */ /* 0x000fe200078f08ff */
[----:B------:R1:W-:Y:S03]  /*253e0*/  STL [R1+0x40], R6 ;  /* 0x0000400601007387 */ /* 0x0003e60000100800 */
[----:B------:R-:W-:-:S05]  /*253f0*/  LOP3.LUT R3, R3, 0xfffffffe, RZ, 0xc0, !PT ;  /* 0xfffffffe03037812 */ /* 0x000fca00078ec0ff */
[----:B------:R-:W-:-:S05]  /*25400*/  IMAD.IADD R3, R6, 0x1, -R3 ;  /* 0x0000000106037824 */ /* 0x000fca00078e0a03 */
[----:B------:R-:W-:-:S04]  /*25410*/  SHF.L.U32 R3, R3, 0x1f, RZ ;  /* 0x0000001f03037819 */ /* 0x000fc800000006ff */
[----:B------:R-:W2:Y:S02]  /*25420*/  SYNCS.PHASECHK.TRANS64.TRYWAIT P0, [R4+URZ+0x29820], R3 ;  /* 0x02982003040075a7 */ /* 0x000ea4000800017f */
[----:B-12---:R-:W-:Y:S05]  /*25430*/  @!P0 BRA `(.L_x_676) ;  /* 0x0000004400cc8947 */ /* 0x006fea0003800000 */
.L_x_820:
[----:B------:R-:W-:Y:S05]  /*25440*/  BSYNC B0 ;  /* 0x0000000000007941 */ /* 0x000fea0003800000 */
.L_x_675:
[----:B------:R-:W-:-:S13]  /*25450*/  ISETP.GE.AND P0, PT, R19, 0xa1, PT ;  /* 0x000000a11300780c */ /* 0x000fda0003f06270 */
[----:B------:R-:W-:Y:S05]  /*25460*/  @!P0 BRA `(.L_x_677) ;  /* 0x0000001000548947 */ /* 0x000fea0003800000 */
[----:B-1----:R-:W2:Y:S04]  /*25470*/  LDL.LU R4, [R1+0x3c] ;  /* 0x00003c0001047983 */ /* 0x002ea80000300800 */
[----:B------:R1:W5:Y:S04]  /*25480*/  LDL.LU R6, [R1+0x10] ;  /* 0x0000100001067983 */ /* 0x0003680000300800 */
[----:B------:R1:W5:Y:S02]  /*25490*/  LDL.LU R7, [R1+0x1c] ;  /* 0x00001c0001077983 */ /* 0x0003640000300800 */
[----:B-12---:R-:W-:-:S07]  /*254a0*/  VIADD R20, R4, 0xfffffffe ;  /* 0xfffffffe04147836 */ /* 0x006fce0000000000 */
.L_x_699:
[----:B-----5:R-:W-:Y:S01]  /*254b0*/  IADD3 R4, R6, 0x1, RZ ;  /* 0x0000000106047810 */ /* 0x020fe20007ffe0ff */
[----:B------:R-:W-:Y:S05]  /*254c0*/  YIELD ;  /* 0x0000000000007946 */ /* 0x000fea0003800000 */
[----:B------:R-:W-:Y:S01]  /*254d0*/  ISETP.NE.AND P0, PT, R4, 0x2, PT ;  /* 0x000000020400780c */ /* 0x000fe20003f05270 */
[----:B------:R-:W-:Y:S03]  /*254e0*/  BSSY B0, `(.L_x_678) ;  /* 0x0000094000007945 */ /* 0x000fe60003800000 */
[----:B--2---:R-:W-:-:S02]  /*254f0*/  SEL R3, RZ, 0x1, P0 ;  /* 0x00000001ff037807 */ /* 0x004fc40000000000 */
[----:B-1----:R-:W-:Y:S02]  /*25500*/  SEL R10, R4, RZ, P0 ;  /* 0x000000ff040a7207 */ /* 0x002fe40000000000 */
[----:B------:R-:W-:-:S05]  /*25510*/  LOP3.LUT R9, R7, R3, RZ, 0x3c, !PT ;  /* 0x0000000307097212 */ /* 0x000fca00078e3cff */
[----:B------:R1:W-:Y:S04]  /*25520*/  STL [R1+0x1c], R9 ;  /* 0x00001c0901007387 */ /* 0x0003e80000100800 */
[----:B------:R1:W-:Y:S01]  /*25530*/  STL [R1+0x10], R10 ;  /* 0x0000100a01007387 */ /* 0x0003e20000100800 */
[----:B------:R-:W-:Y:S05]  /*25540*/  @!P6 BRA `(.L_x_679) ;  /* 0x000000080034e947 */ /* 0x000fea0003800000 */
[----:B------:R-:W-:Y:S01]  /*25550*/  ULDC.64 UR4, c[0x0][0x3f8] ;  /* 0x0000fe0000047ab9 */ /* 0x000fe20000000a00 */
[----:B------:R-:W-:Y:S01]  /*25560*/  IMAD.MOV.U32 R8, RZ, RZ, R20 ;  /* 0x000000ffff087224 */ /* 0x000fe200078e0014 */
[----:B------:R-:W-:-:S04]  /*25570*/  ISETP.NE.U32.AND P0, PT, RZ, UR4, PT ;  /* 0x00000004ff007c0c */ /* 0x000fc8000bf05070 */
[----:B------:R-:W-:-:S13]  /*25580*/  ISETP.NE.AND.EX P0, PT, RZ, UR5, PT, P0 ;  /* 0x00000005ff007c0c */ /* 0x000fda000bf05300 */
[----:B------:R-:W-:Y:S05]  /*25590*/  @!P0 BRA `(.L_x_680) ;  /* 0x00000000004c8947 */ /* 0x000fea0003800000 */
[----:B------:R-:W2:Y:S01]  /*255a0*/  LDL R12, [R1+0x28] ;  /* 0x00002800010c7983 */ /* 0x000ea20000100800 */
[----:B------:R-:W3:Y:S01]  /*255b0*/  LDC R5, c[0x0][0x41c] ;  /* 0x00010700ff057b82 */ /* 0x000ee20000000800 */
[----:B------:R-:W-:Y:S02]  /*255c0*/  ULDC.64 UR6, c[0x0][0x408] ;  /* 0x0001020000067ab9 */ /* 0x000fe40000000a00 */
[----:B------:R-:W4:Y:S01]  /*255d0*/  LDL R11, [R1+0x24] ;  /* 0x00002400010b7983 */ /* 0x000f220000100800 */
[----:B---3--:R-:W-:-:S13]  /*255e0*/  ISETP.NE.AND P0, PT, R5, 0x1, PT ;  /* 0x000000010500780c */ /* 0x008fda0003f05270 */
[----:B------:R-:W3:Y:S02]  /*255f0*/  @P0 LDC.64 R2, c[0x0][0x420] ;  /* 0x00010800ff020b82 */ /* 0x000ee40000000a00 */
[----:B---3--:R-:W-:-:S04]  /*25600*/  @P0 IMAD.HI.U32 R4, R20, R2, RZ ;  /* 0x0000000214040227 */ /* 0x008fc800078e00ff */
[----:B------:R-:W-:Y:S01]  /*25610*/  IMAD.MOV.U32 R2, RZ, RZ, R20 ;  /* 0x000000ffff027224 */ /* 0x000fe200078e0014 */
[----:B------:R-:W-:-:S04]  /*25620*/  @P0 SHF.R.U32.HI R2, RZ, R3, R4 ;  /* 0x00000003ff020219 */ /* 0x000fc80000011604 */
[----:B------:R-:W-:Y:S02]  /*25630*/  SHF.R.S32.HI R3, RZ, 0x1f, R2 ;  /* 0x0000001fff037819 */ /* 0x000fe40000011402 */
[----:B------:R-:W-:-:S05]  /*25640*/  IADD3 R8, -R2, RZ, RZ ;  /* 0x000000ff02087210 */ /* 0x000fca0007ffe1ff */
[----:B------:R-:W-:Y:S02]  /*25650*/  IMAD R8, R5, R8, R20 ;  /* 0x0000000805087224 */ /* 0x000fe400078e0214 */
[----:B--2---:R-:W-:-:S04]  /*25660*/  IMAD R4, R12, UR6, RZ ;  /* 0x000000060c047c24 */ /* 0x004fc8000f8e02ff */
[C---:B----4-:R-:W-:Y:S02]  /*25670*/  IMAD R4, R11.reuse, UR7, R4 ;  /* 0x000000070b047c24 */ /* 0x050fe4000f8e0204 */
[----:B------:R-:W-:-:S04]  /*25680*/  IMAD.WIDE.U32 R2, R11, UR6, R2 ;  /* 0x000000060b027c25 */ /* 0x000fc8000f8e0002 */
[----:B------:R-:W-:Y:S01]  /*25690*/  IMAD.IADD R3, R4, 0x1, R3 ;  /* 0x0000000104037824 */ /* 0x000fe200078e0203 */
[----:B------:R-:W-:-:S04]  /*256a0*/  LEA R4, P0, R2, UR4, 0x2 ;  /* 0x0000000402047c11 */ /* 0x000fc8000f8010ff */
[----:B------:R-:W-:-:S05]  /*256b0*/  LEA.HI.X R5, R2, UR5, R3, 0x2, P0 ;  /* 0x0000000502057c11 */ /* 0x000fca00080f1403 */
[----:B------:R2:W5:Y:S04]  /*256c0*/  LDG.E R2, desc[UR54][R4.64] ;  /* 0x0000003604027981 */ /* 0x000568000c1e1900 */
.L_x_680:
[----:B--2---:R-:W2:Y:S01]  /*256d0*/  S2R R4, SR_CgaCtaId ;  /* 0x0000000000047919 */ /* 0x004ea20000008800 */
[----:B------:R-:W-:Y:S01]  /*256e0*/  MOV R3, 0x400 ;  /* 0x0000040000037802 */ /* 0x000fe20000000f00 */
[----:B------:R-:W-:Y:S01]  /*256f0*/  BSSY B1, `(.L_x_681) ;  /* 0x0000009000017945 */ /* 0x000fe20003800000 */
[----:B------:R-:W3:Y:S02]  /*25700*/  S2R R5, SR_TID.X ;  /* 0x0000000000057919 */ /* 0x000ee40000002100 */
[----:B--2---:R-:W-:Y:S02]  /*25710*/  LEA R3, R4, R3, 0x18 ;  /* 0x0000000304037211 */ /* 0x004fe400078ec0ff */
[----:B---3--:R-:W-:-:S03]  /*25720*/  LOP3.LUT R5, R5, 0x7f, RZ, 0xc0, !PT ;  /* 0x0000007f05057812 */ /* 0x008fc600078ec0ff */
[----:B------:R-:W-:Y:S01]  /*25730*/  IMAD R4, R10, 0x8, R3 ;  /* 0x000000080a047824 */ /* 0x000fe200078e0203 */
[----:B------:R-:W-:Y:S02]  /*25740*/  SHF.L.U32 R3, R9, 0x1f, RZ ;  /* 0x0000001f09037819 */ /* 0x000fe400000006ff */
[----:B------:R-:W-:Y:S02]  /*25750*/  ISETP.NE.AND P2, PT, R5, RZ, PT ;  /* 0x000000ff0500720c */ /* 0x000fe40003f45270 */
[----:B------:R-:W2:Y:S02]  /*25760*/  SYNCS.PHASECHK.TRANS64.TRYWAIT P0, [R4+URZ+0x29880], R3 ;  /* 0x02988003040075a7 */ /* 0x000ea4000800017f */
[----:B--2---:R-:W-:Y:S09]  /*25770*/  @!P0 BRA `(.L_x_682) ;  /* 0x00000044001c8947 */ /* 0x004ff20003800000 */
.L_x_821:
[----:B------:R-:W-:Y:S05]  /*25780*/  BSYNC B1 ;  /* 0x0000000000017941 */ /* 0x000fea0003800000 */
.L_x_681:
[----:B------:R-:W-:Y:S04]  /*25790*/  BSSY B1, `(.L_x_683) ;  /* 0x0000009000017945 */ /* 0x000fe80003800000 */
[----:B------:R-:W-:Y:S05]  /*257a0*/  @P2 BRA `(.L_x_684) ;  /* 0x00000000001c2947 */ /* 0x000fea0003800000 */
[----:B------:R-:W1:Y:S02]  /*257b0*/  S2R R5, SR_TID.X ;  /* 0x0000000000057919 */ /* 0x000e640000002100 */
[----:B-1----:R-:W-:Y:S02]  /*257c0*/  LOP3.LUT R9, R5, 0x1f, RZ, 0xc0, !PT ;  /* 0x0000001f05097812 */ /* 0x002fe400078ec0ff */
[----:B------:R-:W-:Y:S02]  /*257d0*/  MOV R5, 0x5000 ;  /* 0x0000500000057802 */ /* 0x000fe40000000f00 */
[----:B------:R-:W-:Y:S02]  /*257e0*/  ISETP.NE.AND P0, PT, R9, RZ, PT ;  /* 0x000000ff0900720c */ /* 0x000fe40003f05270 */
[----:B------:R3:W-:Y:S11]  /*257f0*/  SYNCS.ARRIVE.TRANS64 RZ, [R4+URZ+0x29870], R5 ;  /* 0x0298700504ff79a7 */ /* 0x0007f6000800003f */
[----:B---3--:R-:W-:Y:S05]  /*25800*/  @!P0 BRA `(.L_x_684) ;  /* 0x0000000000048947 */ /* 0x008fea0003800000 */
[----:B------:R-:W-:Y:S01]  /*25810*/  BPT.TRAP 0x1 ;  /* 0x000000040000795c */ /* 0x000fe20000300000 */
.L_x_684:
[----:B------:R-:W-:Y:S05]  /*25820*/  BSYNC B1 ;  /* 0x0000000000017941 */ /* 0x000fea0003800000 */
.L_x_683:
[----:B-1----:R-:W3:Y:S04]  /*25830*/  LDL R9, [R1+0x10] ;  /* 0x0000100001097983 */ /* 0x002ee80000100800 */
[----:B------:R-:W4:Y:S01]  /*25840*/  LDL R5, [R1+0x2c] ;  /* 0x00002c0001057983 */ /* 0x000f220000100800 */
[----:B------:R-:W-:Y:S01]  /*25850*/  IMAD.MOV.U32 R12, RZ, RZ, RZ ;  /* 0x000000ffff0c7224 */ /* 0x000fe200078e00ff */
[----:B------:R-:W-:Y:S01]  /*25860*/  MOV R10, 0x400 ;  /* 0x00000400000a7802 */ /* 0x000fe20000000f00 */
[----:B------:R-:W-:Y:S01]  /*25870*/  UIADD3 UR4, UP0, UR40, 0x470, URZ ;  /* 0x0000047028047890 */ /* 0x000fe2000ff1e03f */
[----:B------:R-:W1:Y:S01]  /*25880*/  S2R R11, SR_CgaCtaId ;  /* 0x00000000000b7919 */ /* 0x000e620000008800 */
[----:B------:R-:W-:Y:S01]  /*25890*/  PLOP3.LUT P0, PT, PT, PT, PT, 0x80, 0x0 ;  /* 0x000000000000781c */ /* 0x000fe20003f0f070 */
[----:B------:R-:W-:Y:S01]  /*258a0*/  UMOV UR6, 0x0 ;  /* 0x0000000000067882 */ /* 0x000fe20000000000 */
[----:B------:R-:W-:Y:S01]  /*258b0*/  R2UR UR10, R12 ;  /* 0x000000000c0a72ca */ /* 0x000fe200000e0000 */
[----:B------:R-:W-:Y:S01]  /*258c0*/  UIADD3.X UR5, URZ, UR41, URZ, UP0, !UPT ;  /* 0x000000293f057290 */ /* 0x000fe200087fe43f */
[----:B------:R-:W-:Y:S01]  /*258d0*/  UMOV UR7, 0x14f00000 ;  /* 0x14f0000000077882 */ /* 0x000fe20000000000 */
[----:B-1----:R-:W-:-:S05]  /*258e0*/  LEA R10, R11, R10, 0x18 ;  /* 0x0000000a0b0a7211 */ /* 0x002fca00078ec0ff */
[----:B---3--:R-:W-:Y:S02]  /*258f0*/  IMAD R9, R9, 0x5000, R10 ;  /* 0x0000500009097824 */ /* 0x008fe400078e020a */
[----:B----4-:R-:W-:Y:S02]  /*25900*/  IMAD R5, R8, 0xa0, R5 ;  /* 0x000000a008057824 */ /* 0x010fe400078e0205 */
[----:B------:R-:W-:Y:S01]  /*25910*/  VIADD R8, R9, 0xa400 ;  /* 0x0000a40009087836 */ /* 0x000fe20000000000 */
[----:B------:R-:W-:-:S07]  /*25920*/  IADD3 R9, R4, 0x29870, RZ ;  /* 0x0002987004097810 */ /* 0x000fce0007ffe0ff */
.L_x_685:
[----:B------:R-:W-:-:S13]  /*25930*/  @P0 ELECT P3, URZ, PT ;  /* 0x00000000003f082f */ /* 0x000fda0003860000 */
[----:B-----5:R-:W-:Y:S02]  /*25940*/  @P3 R2UR UR13, R2 ;  /* 0x00000000020d32ca */ /* 0x020fe400000e0000 */
        /* <DEDUP_REMOVED lines=11> */
.L_x_822:
[----:B------:R-:W-:Y:S05]  /*25a00*/  BSYNC B1 ;  /* 0x0000000000017941 */ /* 0x000fea0003800000 */
.L_x_686:
[----:B------:R-:W-:Y:S01]  /*25a10*/  BSSY B1, `(.L_x_688) ;  /* 0x000000b000017945 */ /* 0x000fe20003800000 */
[----:B------:R-:W-:Y:S02]  /*25a20*/  IMAD.MOV.U32 R10, RZ, RZ, 0x0 ;  /* 0x00000000ff0a7424 */ /* 0x000fe400078e00ff */
[----:B------:R-:W-:Y:S01]  /*25a30*/  IMAD.MOV.U32 R11, RZ, RZ, 0x14f00000 ;  /* 0x14f00000ff0b7424 */ /* 0x000fe200078e00ff */
[----:B------:R-:W-:Y:S06]  /*25a40*/  @P2 BRA `(.L_x_689) ;  /* 0x00000000001c2947 */ /* 0x000fec0003800000 */
[----:B------:R-:W3:Y:S01]  /*25a50*/  S2R R8, SR_TID.X ;  /* 0x0000000000087919 */ /* 0x000ee20000002100 */
[----:B-12---:R-:W-:-:S04]  /*25a60*/  MOV R3, 0x7800 ;  /* 0x0000780000037802 */ /* 0x006fc80000000f00 */
[----:B------:R4:W-:Y:S01]  /*25a70*/  SYNCS.ARRIVE.TRANS64 RZ, [R4+URZ+0x29830], R3 ;  /* 0x0298300304ff79a7 */ /* 0x0009e2000800003f */
[----:B---3--:R-:W-:-:S04]  /*25a80*/  LOP3.LUT R8, R8, 0x1f, RZ, 0xc0, !PT ;  /* 0x0000001f08087812 */ /* 0x008fc800078ec0ff */
[----:B------:R-:W-:-:S13]  /*25a90*/  ISETP.NE.AND P0, PT, R8, RZ, PT ;  /* 0x000000ff0800720c */ /* 0x000fda0003f05270 */
[----:B----4-:R-:W-:Y:S05]  /*25aa0*/  @!P0 BRA `(.L_x_689) ;  /* 0x0000000000048947 */ /* 0x010fea0003800000 */
[----:B------:R-:W-:Y:S01]  /*25ab0*/  BPT.TRAP 0x1 ;  /* 0x000000040000795c */ /* 0x000fe20000300000 */
.L_x_689:
[----:B------:R-:W-:Y:S05]  /*25ac0*/  BSYNC B1 ;  /* 0x0000000000017941 */ /* 0x000fea0003800000 */
.L_x_688:
[----:B-12---:R-:W2:Y:S01]  /*25ad0*/  LDL R3, [R1+0x10] ;  /* 0x0000100001037983 */ /* 0x006ea20000100800 */
[----:B------:R-:W-:Y:S01]  /*25ae0*/  MOV R8, 0x400 ;  /* 0x0000040000087802 */ /* 0x000fe20000000f00 */
[----:B------:R-:W-:Y:S01]  /*25af0*/  UIADD3 UR4, UP0, UR40, 0x370, URZ ;  /* 0x0000037028047890 */ /* 0x000fe2000ff1e03f */
[----:B------:R-:W-:Y:S01]  /*25b00*/  R2UR UR10, R12 ;  /* 0x000000000c0a72ca */ /* 0x000fe200000e0000 */
[----:B------:R-:W1:Y:S01]  /*25b10*/  S2R R9, SR_CgaCtaId ;  /* 0x0000000000097919 */ /* 0x000e620000008800 */
[----:B------:R-:W-:Y:S01]  /*25b20*/  R2UR UR6, R10 ;  /* 0x000000000a0672ca */ /* 0x000fe200000e0000 */
[----:B------:R-:W-:Y:S01]  /*25b30*/  VIADD R4, R4, 0x29830 ;  /* 0x0002983004047836 */ /* 0x000fe20000000000 */
[----:B------:R-:W-:Y:S01]  /*25b40*/  R2UR UR7, R11 ;  /* 0x000000000b0772ca */ /* 0x000fe200000e0000 */
[----:B------:R-:W-:Y:S01]  /*25b50*/  UIADD3.X UR5, URZ, UR41, URZ, UP0, !UPT ;  /* 0x000000293f057290 */ /* 0x000fe200087fe43f */
[----:B------:R-:W-:Y:S02]  /*25b60*/  PLOP3.LUT P0, PT, PT, PT, PT, 0x80, 0x0 ;  /* 0x000000000000781c */ /* 0x000fe40003f0f070 */
[----:B-1----:R-:W-:-:S05]  /*25b70*/  LEA R8, R9, R8, 0x18 ;  /* 0x0000000809087211 */ /* 0x002fca00078ec0ff */
[----:B--2---:R-:W-:-:S04]  /*25b80*/  IMAD R3, R3, 0x7800, R8 ;  /* 0x0000780003037824 */ /* 0x004fc800078e0208 */
[----:B------:R-:W-:-:S07]  /*25b90*/  VIADD R8, R3, 0x1a400 ;  /* 0x0001a40003087836 */ /* 0x000fce0000000000 */
.L_x_690:
        /* <DEDUP_REMOVED lines=10> */
[----:B------:R-:W-:Y:S01]  /*25c40*/  R2UR UR6, R10 ;  /* 0x000000000a0672ca */ /* 0x000fe200000e0000 */
[----:B------:R-:W-:Y:S01]  /*25c50*/  UMOV UR10, 0x40 ;  /* 0x00000040000a7882 */ /* 0x000fe20000000000 */
[----:B------:R-:W-:Y:S02]  /*25c60*/  R2UR UR7, R11 ;  /* 0x000000000b0772ca */ /* 0x000fe400000e0000 */
[----:B------:R-:W-:Y:S02]  /*25c70*/  PLOP3.LUT P0, PT, PT, PT, PT, 0x80, 0x0 ;  /* 0x000000000000781c */ /* 0x000fe40003f0f070 */
[----:B------:R-:W-:-:S11]  /*25c80*/  IADD3 R8, R3, 0x1cc00, RZ ;  /* 0x0001cc0003087810 */ /* 0x000fd60007ffe0ff */
.L_x_691:
        /* <DEDUP_REMOVED lines=11> */
[----:B------:R-:W-:Y:S01]  /*25d40*/  VIADD R3, R3, 0x1f400 ;  /* 0x0001f40003037836 */ /* 0x000fe20000000000 */
[----:B------:R-:W-:Y:S01]  /*25d50*/  R2UR UR7, R11 ;  /* 0x000000000b0772ca */ /* 0x000fe200000e0000 */
[----:B------:R-:W-:Y:S01]  /*25d60*/  UMOV UR10, 0x80 ;  /* 0x00000080000a7882 */ /* 0x000fe20000000000 */
[----:B------:R-:W-:-:S13]  /*25d70*/  PLOP3.LUT P0, PT, PT, PT, PT, 0x80, 0x0 ;  /* 0x000000000000781c */ /* 0x000fda0003f0f070 */
.L_x_692:
        /* <DEDUP_REMOVED lines=9> */
[----:B--2---:R-:W-:Y:S05]  /*25e10*/  @P0 BRA.U.ANY `(.L_x_692) ;  /* 0xfffffffd00d80947 */ /* 0x004fea000393ffff */
.L_x_679:
[----:B------:R-:W-:Y:S05]  /*25e20*/  BSYNC B0 ;  /* 0x0000000000007941 */ /* 0x000fea0003800000 */
.L_x_678:
[----:B------:R-:W-:-:S06]  /*25e30*/  UISETP.NE.AND UP0, UPT, UR37, 0x3, UPT ;  /* 0x000000032500788c */ /* 0x000fcc000bf05270 */
[----:B------:R-:W-:-:S13]  /*25e40*/  PLOP3.LUT P0, PT, PT, PT, UP0, 0x80, 0x0 ;  /* 0x000000000000781c */ /* 0x000fda0003f0f008 */
[----:B------:R-:W-:Y:S05]  /*25e50*/  @!P0 BRA `(.L_x_693) ;  /* 0x0000000000048947 */ /* 0x000fea0003800000 */
[----:B------:R-:W-:Y:S01]  /*25e60*/  BPT.TRAP 0x1 ;  /* 0x000000040000795c */ /* 0x000fe20000300000 */
.L_x_693:
[----:B------:R-:W2:Y:S01]  /*25e70*/  S2R R5, SR_CgaCtaId ;  /* 0x0000000000057919 */ /* 0x000ea20000008800 */
[----:B------:R-:W-:Y:S01]  /*25e80*/  IMAD.U32 R3, RZ, RZ, UR39 ;  /* 0x00000027ff037e24 */ /* 0x000fe2000f8e00ff */
[----:B------:R-:W-:Y:S01]  /*25e90*/  MOV R4, 0x400 ;  /* 0x0000040000047802 */ /* 0x000fe20000000f00 */
[----:B------:R-:W-:Y:S03]  /*25ea0*/  BSSY B0, `(.L_x_694) ;  /* 0x0000009000007945 */ /* 0x000fe60003800000 */
[----:B------:R-:W-:Y:S02]  /*25eb0*/  ISETP.NE.AND P0, PT, R3, 0x3, PT ;  /* 0x000000030300780c */ /* 0x000fe40003f05270 */
[----:B------:R-:W-:-:S04]  /*25ec0*/  LOP3.LUT R3, R7, 0x1, RZ, 0x3c, !PT ;  /* 0x0000000107037812 */ /* 0x000fc800078e3cff */
[----:B------:R-:W-:Y:S02]  /*25ed0*/  SHF.L.U32 R3, R3, 0x1f, RZ ;  /* 0x0000001f03037819 */ /* 0x000fe400000006ff */
[----:B--2---:R-:W-:-:S04]  /*25ee0*/  LEA R4, R5, R4, 0x18 ;  /* 0x0000000405047211 */ /* 0x004fc800078ec0ff */
[----:B------:R-:W-:-:S04]  /*25ef0*/  LEA R4, R6, R4, 0x3 ;  /* 0x0000000406047211 */ /* 0x000fc800078e18ff */
[----:B------:R-:W2:Y:S01]  /*25f00*/  SYNCS.PHASECHK.TRANS64.TRYWAIT P2, [R4+URZ+0x29870], R3 ;  /* 0x02987003040075a7 */ /* 0x000ea2000804017f */
[----:B------:R3:W-:Y:S02]  /*25f10*/  STL [R1+0x4], R4 ;  /* 0x0000040401007387 */ /* 0x0007e40000100800 */
[----:B--23--:R-:W-:Y:S05]  /*25f20*/  @!P2 BRA `(.L_x_695) ;  /* 0x0000003c0058a947 */ /* 0x00cfea0003800000 */
.L_x_823:
[----:B------:R-:W-:Y:S05]  /*25f30*/  BSYNC B0 ;  /* 0x0000000000007941 */ /* 0x000fea0003800000 */
.L_x_694:
[----:B------:R-:W-:Y:S05]  /*25f40*/  @!P0 BRA `(.L_x_696) ;  /* 0x0000000000048947 */ /* 0x000fea0003800000 */
[----:B------:R-:W-:Y:S01]  /*25f50*/  BPT.TRAP 0x1 ;  /* 0x000000040000795c */ /* 0x000fe20000300000 */
.L_x_696:
[----:B--2---:R-:W2:Y:S01]  /*25f60*/  LDL R4, [R1+0x4] ;  /* 0x0000040001047983 */ /* 0x004ea20000100800 */
[----:B------:R-:W-:Y:S01]  /*25f70*/  SHF.L.U32 R3, R7, 0x1f, RZ ;  /* 0x0000001f07037819 */ /* 0x000fe200000006ff */
[----:B------:R-:W-:-:S03]  /*25f80*/  IMAD R12, R6, 0x5000, RZ ;  /* 0x00005000060c7824 */ /* 0x000fc600078e02ff */
[----:B--2---:R-:W2:Y:S02]  /*25f90*/  SYNCS.PHASECHK.TRANS64.TRYWAIT P2, [R4+URZ+0x29860], R3 ;  /* 0x02986003040075a7 */ /* 0x004ea4000804017f */
[----:B--2---:R-:W-:Y:S05]  /*25fa0*/  @!P2 BRA `(.L_x_697) ;  /* 0x0000003c0050a947 */ /* 0x004fea0003800000 */
.L_x_824:
[----:B--2---:R-:W2:Y:S04]  /*25fb0*/  LDL R4, [R1+0x34] ;  /* 0x0000340001047983 */ /* 0x004ea80000100800 */
[----:B------:R-:W3:Y:S01]  /*25fc0*/  LDL R15, [R1+0x30] ;  /* 0x00003000010f7983 */ /* 0x000ee20000100800 */
[----:B------:R-:W-:Y:S01]  /*25fd0*/  MOV R13, 0x400 ;  /* 0x00000400000d7802 */ /* 0x000fe20000000f00 */
[----:B------:R-:W-:Y:S05]  /*25fe0*/  WARPSYNC.ALL ;  /* 0x0000000000007948 */ /* 0x000fea0003800000 */
[----:B------:R-:W4:Y:S01]  /*25ff0*/  S2R R14, SR_CgaCtaId ;  /* 0x00000000000e7919 */ /* 0x000f220000008800 */
[----:B------:R-:W-:Y:S01]  /*26000*/  IMAD.MOV.U32 R16, RZ, RZ, 0x40 ;  /* 0x00000040ff107424 */ /* 0x000fe200078e00ff */
[----:B-1----:R-:W1:Y:S01]  /*26010*/  S2R R9, SR_TID.X ;  /* 0x0000000000097919 */ /* 0x002e620000002100 */
[----:B----4-:R-:W-:-:S02]  /*26020*/  LEA R13, R14, R13, 0x18 ;  /* 0x0000000d0e0d7211 */ /* 0x010fc400078ec0ff */
[----:B-1----:R-:W-:-:S04]  /*26030*/  LOP3.LUT P2, RZ, R9, 0x4, RZ, 0xc0, !PT ;  /* 0x0000000409ff7812 */ /* 0x002fc8000784c0ff */
[----:B------:R-:W-:Y:S02]  /*26040*/  SEL R16, R16, 0xffffffc0, !P2 ;  /* 0xffffffc010107807 */ /* 0x000fe40005000000 */
[C---:B--2---:R-:W-:Y:S02]  /*26050*/  LOP3.LUT R3, R12.reuse, R4, RZ, 0xfc, !PT ;  /* 0x000000040c037212 */ /* 0x044fe400078efcff */
[----:B---3--:R-:W-:-:S03]  /*26060*/  LOP3.LUT R12, R12, R15, RZ, 0xfc, !PT ;  /* 0x0000000f0c0c7212 */ /* 0x008fc600078efcff */
[C---:B------:R-:W-:Y:S02]  /*26070*/  IMAD.IADD R3, R13.reuse, 0x1, R3 ;  /* 0x000000010d037824 */ /* 0x040fe400078e0203 */
[----:B------:R-:W-:-:S03]  /*26080*/  IMAD.IADD R13, R13, 0x1, R12 ;  /* 0x000000010d0d7824 */ /* 0x000fc600078e020c */
[----:B------:R-:W1:Y:S01]  /*26090*/  LDSM.16.MT88.4 R4, [R3+0xa400] ;  /* 0x00a400000304783b */ /* 0x000e620000004200 */
[----:B------:R-:W-:Y:S02]  /*260a0*/  IADD3 R21, R16, R3, RZ ;  /* 0x0000000310157210 */ /* 0x000fe40007ffe0ff */
        /* <DEDUP_REMOVED lines=11> */
[----:B------:R-:W1:Y:S02]  /*26160*/  LDSM.16.MT88.4 R4, [R3+0xb400] ;  /* 0x00b400000304783b */ /* 0x000e640000004200 */
[C-C-:B-1----:R-:W-:Y:S02]  /*26170*/  PRMT R16, R4.reuse, 0x6420, R5.reuse ;  /* 0x0000642004107816 */ /* 0x142fe40000000005 */
[----:B0-----:R-:W-:Y:S02]  /*26180*/  PRMT R17, R4, 0x7531, R5 ;  /* 0x0000753104117816 */ /* 0x001fe40000000005 */
[----:B------:R-:W-:-:S02]  /*26190*/  PRMT R18, R6, 0x6420, R7 ;  /* 0x0000642006127816 */ /* 0x000fc40000000007 */
[----:B------:R-:W-:Y:S02]  /*261a0*/  PRMT R19, R6, 0x7531, R7 ;  /* 0x0000753106137816 */ /* 0x000fe40000000007 */
[----:B------:R-:W0:Y:S04]  /*261b0*/  LDSM.16.MT88.4 R4, [R21+0xb400] ;  /* 0x00b400001504783b */ /* 0x000e280000004200 */
[----:B------:R1:W-:Y:S02]  /*261c0*/  STSM.16.M88.4 [R13+0x1400], R16 ;  /* 0x001400100d007844 */ /* 0x0003e40000000200 */
[----:B-1----:R-:W-:Y:S01]  /*261d0*/  IMAD.MOV.U32 R19, RZ, RZ, R13 ;  /* 0x000000ffff137224 */ /* 0x002fe200078e000d */
[C-C-:B0-----:R-:W-:Y:S02]  /*261e0*/  PRMT R8, R4.reuse, 0x6420, R5.reuse ;  /* 0x0000642004087816 */ /* 0x141fe40000000005 */
[----:B------:R-:W-:-:S02]  /*261f0*/  PRMT R9, R4, 0x7531, R5 ;  /* 0x0000753104097816 */ /* 0x000fc40000000005 */
[C-C-:B------:R-:W-:Y:S02]  /*26200*/  PRMT R10, R6.reuse, 0x6420, R7.reuse ;  /* 0x00006420060a7816 */ /* 0x140fe40000000007 */
[----:B------:R-:W-:-:S05]  /*26210*/  PRMT R11, R6, 0x7531, R7 ;  /* 0x00007531060b7816 */ /* 0x000fca0000000007 */
[----:B------:R-:W-:Y:S04]  /*26220*/  STSM.16.M88.4 [R19+0x1c00], R8 ;  /* 0x001c000813007844 */ /* 0x000fe80000000200 */
[----:B------:R-:W0:Y:S02]  /*26230*/  LDSM.16.MT88.4 R4, [R3+0xc400] ;  /* 0x00c400000304783b */ /* 0x000e240000004200 */
[C-C-:B0-----:R-:W-:Y:S02]  /*26240*/  PRMT R12, R4.reuse, 0x6420, R5.reuse ;  /* 0x00006420040c7816 */ /* 0x141fe40000000005 */
[----:B------:R-:W-:Y:S02]  /*26250*/  PRMT R13, R4, 0x7531, R5 ;  /* 0x00007531040d7816 */ /* 0x000fe40000000005 */
[----:B------:R-:W-:-:S02]  /*26260*/  PRMT R14, R6, 0x6420, R7 ;  /* 0x00006420060e7816 */ /* 0x000fc40000000007 */
[----:B------:R-:W-:Y:S02]  /*26270*/  PRMT R15, R6, 0x7531, R7 ;  /* 0x00007531060f7816 */ /* 0x000fe40000000007 */
[----:B------:R-:W0:Y:S04]  /*26280*/  LDSM.16.MT88.4 R4, [R21+0xc400] ;  /* 0x00c400001504783b */ /* 0x000e280000004200 */
[----:B------:R1:W-:Y:S02]  /*26290*/  STSM.16.M88.4 [R19+0x2400], R12 ;  /* 0x0024000c13007844 */ /* 0x0003e40000000200 */
[----:B-1----:R-:W-:Y:S02]  /*262a0*/  MOV R15, R19 ;  /* 0x00000013000f7202 */ /* 0x002fe40000000f00 */
[----:B0-----:R-:W-:-:S02]  /*262b0*/  PRMT R8, R4, 0x6420, R5 ;  /* 0x0000642004087816 */ /* 0x001fc40000000005 */
[----:B------:R-:W-:Y:S02]  /*262c0*/  PRMT R9, R4, 0x7531, R5 ;  /* 0x0000753104097816 */ /* 0x000fe40000000005 */
        /* <DEDUP_REMOVED lines=36> */
.L_x_698:
[----:B------:R-:W0:Y:S01]  /*26510*/  LDL.LU R3, [R1+0x4] ;  /* 0x0000040001037983 */ /* 0x000e220000300800 */
[C---:B------:R-:W-:Y:S02]  /*26520*/  ISETP.GT.AND P0, PT, R20.reuse, RZ, PT ;  /* 0x000000ff1400720c */ /* 0x040fe40003f04270 */
[----:B------:R-:W-:Y:S01]  /*26530*/  IADD3 R20, R20, -0x1, RZ ;  /* 0xffffffff14147810 */ /* 0x000fe20007ffe0ff */
[----:B------:R2:W5:Y:S04]  /*26540*/  LDL R6, [R1+0x10] ;  /* 0x0000100001067983 */ /* 0x0005680000100800 */
[----:B------:R2:W5:Y:S01]  /*26550*/  LDL R7, [R1+0x1c] ;  /* 0x00001c0001077983 */ /* 0x0005620000100800 */
[----:B0-----:R0:W-:Y:S02]  /*26560*/  SYNCS.ARRIVE.TRANS64.A1T0 RZ, [R3+URZ+0x29850], RZ ;  /* 0x029850ff03ff79a7 */ /* 0x0011e4000810003f */
[----:B0-----:R-:W-:-:S05]  /*26570*/  @!P1 VIADD R3, R3, 0x29880 ;  /* 0x0002988003039836 */ /* 0x001fca0000000000 */
[----:B------:R-:W-:Y:S01]  /*26580*/  @!P1 PRMT R3, RZ, 0x654, R3 ;  /* 0x00000654ff039816 */ /* 0x000fe20000000003 */
[----:B------:R-:W-:Y:S06]  /*26590*/  BAR.SYNC.DEFER_BLOCKING 0x2, 0x80 ;  /* 0x0082000000007b1d */ /* 0x000fec0000010000 */
[----:B------:R2:W-:Y:S01]  /*265a0*/  @!P1 SYNCS.ARRIVE.TRANS64.RED.A1T0 RZ, [R3+URZ], RZ ;  /* 0x000000ff03ff99a7 */ /* 0x0005e2000810043f */
[----:B------:R-:W-:Y:S05]  /*265b0*/  @P0 BRA `(.L_x_699) ;  /* 0xffffffec00bc0947 */ /* 0x000fea000383ffff */
.L_x_677:
[----:B------:R-:W-:Y:S04]  /*265c0*/  BSSY B0, `(.L_x_700) ;  /* 0x000000f000007945 */ /* 0x000fe80003800000 */
[----:B------:R-:W-:Y:S05]  /*265d0*/  @P1 BRA `(.L_x_701) ;  /* 0x0000000000341947 */ /* 0x000fea0003800000 */
[----:B------:R-:W3:Y:S01]  /*265e0*/  S2R R5, SR_LANEID ;  /* 0x0000000000057919 */ /* 0x000ee20000000000 */
[----:B------:R-:W-:Y:S01]  /*265f0*/  VOTEU.ANY UR4, UPT, PT ;  /* 0x0000000000047886 */ /* 0x000fe200038e0100 */
[----:B-12---:R-:W1:Y:S01]  /*26600*/  LDC.64 R2, c[0x0][0xc38] ;  /* 0x00030e00ff027b82 */ /* 0x006e620000000a00 */
[----:B------:R-:W3:Y:S02]  /*26610*/  FLO.U32 R0, UR4 ;  /* 0x0000000400007d00 */ /* 0x000ee400080e0000 */
[----:B---3--:R-:W-:-:S06]  /*26620*/  ISETP.EQ.U32.AND P0, PT, R0, R5, PT ;  /* 0x000000050000720c */ /* 0x008fcc0003f02070 */
[----:B------:R-:W1:Y:S07]  /*26630*/  POPC R5, UR4 ;  /* 0x0000000400057d09 */ /* 0x000e6e0008000000 */
[----:B-1----:R-:W2:Y:S01]  /*26640*/  @P0 ATOMG.E.ADD.STRONG.GPU PT, R3, desc[UR54][R2.64], R5 ;  /* 0x00000005020309a8 */ /* 0x002ea200081ee1f6 */
[----:B------:R-:W1:Y:S02]  /*26650*/  S2R R4, SR_LTMASK ;  /* 0x0000000000047919 */ /* 0x000e640000003900 */
[----:B-1----:R-:W-:-:S04]  /*26660*/  LOP3.LUT R4, R4, UR4, RZ, 0xc0, !PT ;  /* 0x0000000404047c12 */ /* 0x002fc8000f8ec0ff */
[----:B-----5:R-:W1:Y:S01]  /*26670*/  POPC R7, R4 ;  /* 0x0000000400077309 */ /* 0x020e620000000000 */
[----:B--2---:R-:W1:Y:S02]  /*26680*/  SHFL.IDX PT, R0, R3, R0, 0x1f ;  /* 0x00001f0003007589 */ /* 0x004e6400000e0000 */
[----:B-1----:R-:W-:-:S05]  /*26690*/  IADD3 R0, R0, UR38, R7 ;  /* 0x0000002600007c10 */ /* 0x002fca000fffe007 */
[----:B------:R3:W-:Y:S02]  /*266a0*/  STL [R1], R0 ;  /* 0x0000000001007387 */ /* 0x0007e40000100800 */
.L_x_701:
[----:B------:R-:W-:Y:S05]  /*266b0*/  BSYNC B0 ;  /* 0x0000000000007941 */ /* 0x000fea0003800000 */
.L_x_700:
[----:B------:R-:W-:-:S06]  /*266c0*/  UISETP.NE.AND UP0, UPT, UR37, 0x3, UPT ;  /* 0x000000032500788c */ /* 0x000fcc000bf05270 */
[----:B------:R-:W-:-:S13]  /*266d0*/  PLOP3.LUT P0, PT, PT, PT, UP0, 0x80, 0x0 ;  /* 0x000000000000781c */ /* 0x000fda0003f0f008 */
[----:B------:R-:W-:Y:S05]  /*266e0*/  @!P0 BRA `(.L_x_702) ;  /* 0x0000000000048947 */ /* 0x000fea0003800000 */
[----:B------:R-:W-:Y:S01]  /*266f0*/  BPT.TRAP 0x1 ;  /* 0x000000040000795c */ /* 0x000fe20000300000 */
.L_x_702:
[----:B-12---:R-:W2:Y:S04]  /*26700*/  LDL R3, [R1+0x1c] ;  /* 0x00001c0001037983 */ /* 0x006ea80000100800 */
[----:B---3--:R-:W3:Y:S01]  /*26710*/  LDL R0, [R1+0x10] ;  /* 0x0000100001007983 */ /* 0x008ee20000100800 */
[----:B------:R-:W1:Y:S01]  /*26720*/  S2R R4, SR_CgaCtaId ;  /* 0x0000000000047919 */ /* 0x000e620000008800 */
[----:B------:R-:W-:-:S04]  /*26730*/  MOV R2, 0x400 ;  /* 0x0000040000027802 */ /* 0x000fc80000000f00 */
[----:B-1----:R-:W-:Y:S01]  /*26740*/  LEA R2, R4, R2, 0x18 ;  /* 0x0000000204027211 */ /* 0x002fe200078ec0ff */
[----:B------:R-:W-:Y:S01]  /*26750*/  BSSY B0, `(.L_x_703) ;  /* 0x0000008000007945 */ /* 0x000fe20003800000 */
[----:B--2---:R-:W-:-:S04]  /*26760*/  LOP3.LUT R3, R3, 0x1, RZ, 0x3c, !PT ;  /* 0x0000000103037812 */ /* 0x004fc800078e3cff */
[----:B------:R-:W-:Y:S01]  /*26770*/  SHF.L.U32 R3, R3, 0x1f, RZ ;  /* 0x0000001f03037819 */ /* 0x000fe200000006ff */
[----:B---3--:R-:W-:-:S04]  /*26780*/  IMAD R20, R0, 0x8, R2 ;  /* 0x0000000800147824 */ /* 0x008fc800078e0202 */
[----:B------:R-:W1:Y:S01]  /*26790*/  SYNCS.PHASECHK.TRANS64.TRYWAIT P0, [R20+URZ+0x29870], R3 ;  /* 0x02987003140075a7 */ /* 0x000e62000800017f */
[----:B------:R-:W-:-:S05]  /*267a0*/  IMAD.U32 R0, RZ, RZ, UR39 ;  /* 0x00000027ff007e24 */ /* 0x000fca000f8e00ff */
[----:B------:R-:W-:Y:S01]  /*267b0*/  ISETP.NE.AND P2, PT, R0, 0x3, PT ;  /* 0x000000030000780c */ /* 0x000fe20003f45270 */
[----:B-1----:R-:W-:-:S12]  /*267c0*/  @!P0 BRA `(.L_x_704) ;  /* 0x0000003400608947 */ /* 0x002fd80003800000 */
.L_x_825:
[----:B------:R-:W-:Y:S05]  /*267d0*/  BSYNC B0 ;  /* 0x0000000000007941 */ /* 0x000fea0003800000 */
.L_x_703:
[----:B------:R-:W-:Y:S05]  /*267e0*/  @!P2 BRA `(.L_x_705) ;  /* 0x000000000004a947 */ /* 0x000fea0003800000 */
[----:B------:R-:W-:Y:S01]  /*267f0*/  BPT.TRAP 0x1 ;  /* 0x000000040000795c */ /* 0x000fe20000300000 */
.L_x_705:
[----:B------:R-:W1:Y:S02]  /*26800*/  LDL R0, [R1+0x1c] ;  /* 0x00001c0001007983 */ /* 0x000e640000100800 */
[----:B-1----:R-:W-:-:S04]  /*26810*/  SHF.L.U32 R3, R0, 0x1f, RZ ;  /* 0x0000001f00037819 */ /* 0x002fc800000006ff */
[----:B------:R-:W1:Y:S02]  /*26820*/  SYNCS.PHASECHK.TRANS64.TRYWAIT P0, [R20+URZ+0x29860], R3 ;  /* 0x02986003140075a7 */ /* 0x000e64000800017f */
[----:B-1----:R-:W-:Y:S05]  /*26830*/  @!P0 BRA `(.L_x_706) ;  /* 0x0000003400588947 */ /* 0x002fea0003800000 */
.L_x_826:
[----:B------:R-:W2:Y:S04]  /*26840*/  LDL R0, [R1+0x10] ;  /* 0x0000100001007983 */ /* 0x000ea80000100800 */
[----:B------:R-:W3:Y:S04]  /*26850*/  LDL R2, [R1+0x34] ;  /* 0x0000340001027983 */ /* 0x000ee80000100800 */
[----:B------:R-:W4:Y:S01]  /*26860*/  LDL R11, [R1+0x30] ;  /* 0x00003000010b7983 */ /* 0x000f220000100800 */
[----:B------:R-:W-:Y:S01]  /*26870*/  MOV R8, 0x400 ;  /* 0x0000040000087802 */ /* 0x000fe20000000f00 */
[----:B------:R-:W-:Y:S05]  /*26880*/  WARPSYNC.ALL ;  /* 0x0000000000007948 */ /* 0x000fea0003800000 */
[----:B------:R-:W0:Y:S01]  /*26890*/  S2R R10, SR_CgaCtaId ;  /* 0x00000000000a7919 */ /* 0x000e220000008800 */
[----:B------:R-:W-:Y:S01]  /*268a0*/  IMAD.MOV.U32 R12, RZ, RZ, 0x40 ;  /* 0x00000040ff0c7424 */ /* 0x000fe200078e00ff */
[----:B------:R-:W1:Y:S01]  /*268b0*/  S2R R9, SR_TID.X ;  /* 0x0000000000097919 */ /* 0x000e620000002100 */
[----:B0-----:R-:W-:-:S02]  /*268c0*/  LEA R8, R10, R8, 0x18 ;  /* 0x000000080a087211 */ /* 0x001fc400078ec0ff */
[----:B-1----:R-:W-:-:S04]  /*268d0*/  LOP3.LUT P0, RZ, R9, 0x4, RZ, 0xc0, !PT ;  /* 0x0000000409ff7812 */ /* 0x002fc8000780c0ff */
[----:B------:R-:W-:Y:S01]  /*268e0*/  SEL R12, R12, 0xffffffc0, !P0 ;  /* 0xffffffc00c0c7807 */ /* 0x000fe20004000000 */
[----:B--2---:R-:W-:-:S05]  /*268f0*/  IMAD R0, R0, 0x5000, RZ ;  /* 0x0000500000007824 */ /* 0x004fca00078e02ff */
[C---:B---3--:R-:W-:Y:S02]  /*26900*/  LOP3.LUT R2, R0.reuse, R2, RZ, 0xfc, !PT ;  /* 0x0000000200027212 */ /* 0x048fe400078efcff */
[----:B----4-:R-:W-:Y:S02]  /*26910*/  LOP3.LUT R0, R0, R11, RZ, 0xfc, !PT ;  /* 0x0000000b00007212 */ /* 0x010fe400078efcff */
[----:B------:R-:W-:-:S03]  /*26920*/  IADD3 R2, R8, R2, RZ ;  /* 0x0000000208027210 */ /* 0x000fc60007ffe0ff */
[----:B------:R-:W-:Y:S01]  /*26930*/  IMAD.IADD R0, R8, 0x1, R0 ;  /* 0x0000000108007824 */ /* 0x000fe200078e0200 */
[----:B------:R-:W-:Y:S01]  /*26940*/  IADD3 R3, R12, R2, RZ ;  /* 0x000000020c037210 */ /* 0x000fe20007ffe0ff */
[----:B-----5:R-:W0:Y:S02]  /*26950*/  LDSM.16.MT88.4 R4, [R2+0xa400] ;  /* 0x00a400000204783b */ /* 0x020e240000004200 */
[C-C-:B0-----:R-:W-:Y:S02]  /*26960*/  PRMT R8, R4.reuse, 0x6420, R5.reuse ;  /* 0x0000642004087816 */ /* 0x141fe40000000005 */
[----:B------:R-:W-:Y:S02]  /*26970*/  PRMT R9, R4, 0x7531, R5 ;  /* 0x0000753104097816 */ /* 0x000fe40000000005 */
[C-C-:B------:R-:W-:Y:S02]  /*26980*/  PRMT R10, R6.reuse, 0x6420, R7.reuse ;  /* 0x00006420060a7816 */ /* 0x140fe40000000007 */
[----:B------:R-:W-:-:S02]  /*26990*/  PRMT R11, R6, 0x7531, R7 ;  /* 0x00007531060b7816 */ /* 0x000fc40000000007 */
[----:B------:R-:W0:Y:S04]  /*269a0*/  LDSM.16.MT88.4 R4, [R3+0xa400] ;  /* 0x00a400000304783b */ /* 0x000e280000004200 */
[----:B------:R0:W-:Y:S02]  /*269b0*/  STSM.16.M88.4 [R0+0x400], R8 ;  /* 0x0004000800007844 */ /* 0x0001e40000000200 */
[C-C-:B0-----:R-:W-:Y:S02]  /*269c0*/  PRMT R8, R4.reuse, 0x6420, R5.reuse ;  /* 0x0000642004087816 */ /* 0x141fe40000000005 */
[----:B------:R-:W-:Y:S02]  /*269d0*/  PRMT R9, R4, 0x7531, R5 ;  /* 0x0000753104097816 */ /* 0x000fe40000000005 */
[----:B------:R-:W-:-:S02]  /*269e0*/  PRMT R10, R6, 0x6420, R7 ;  /* 0x00006420060a7816 */ /* 0x000fc40000000007 */
        /* <DEDUP_REMOVED lines=58> */
.L_x_707:
[----:B------:R-:W2:Y:S01]  /*26d90*/  LDL.LU R2, [R1+0x10] ;  /* 0x0000100001027983 */ /* 0x000ea20000300800 */
        /* <DEDUP_REMOVED lines=11> */
[----:B------:R0:W-:Y:S04]  /*26e50*/  STL [R1+0x10], R0 ;  /* 0x0000100001007387 */ /* 0x0001e80000100800 */
[----:B------:R0:W-:Y:S02]  /*26e60*/  STL [R1+0x1c], R3 ;  /* 0x00001c0301007387 */ /* 0x0001e40000100800 */
.L_x_658:
[----:B------:R-:W-:Y:S05]  /*26e70*/  BSYNC B6 ;  /* 0x0000000000067941 */ /* 0x000fea0003800000 */
.L_x_656:
[----:B01----:R-:W2:Y:S02]  /*26e80*/  LDL R0, [R1+0x18] ;  /* 0x0000180001007983 */ /* 0x003ea40000100800 */
[----:B--2---:R-:W-:-:S13]  /*26e90*/  LOP3.LUT P0, RZ, R0, 0x2, RZ, 0xc0, !PT ;  /* 0x0000000200ff7812 */ /* 0x004fda000780c0ff */
[----:B------:R-:W-:Y:S05]  /*26ea0*/  @!P0 BRA `(.L_x_708) ;  /* 0x0000000000288947 */ /* 0x000fea0003800000 */
[----:B------:R-:W-:Y:S05]  /*26eb0*/  WARPSYNC.ALL ;  /* 0x0000000000007948 */ /* 0x000fea0003800000 */
[----:B------:R-:W0:Y:S08]  /*26ec0*/  S2UR UR5, SR_CgaCtaId ;  /* 0x00000000000579c3 */ /* 0x000e300000008800 */
[----:B------:R-:W-:Y:S06]  /*26ed0*/  BAR.SYNC.DEFER_BLOCKING 0x5, 0x180 ;  /* 0x0146000000007b1d */ /* 0x000fec0000010000 */
[----:B------:R-:W-:-:S02]  /*26ee0*/  UMOV UR4, 0x400 ;  /* 0x0000040000047882 */ /* 0x000fc40000000000 */
[----:B0-----:R-:W-:-:S09]  /*26ef0*/  ULEA UR4, UR5, UR4, 0x18 ;  /* 0x0000000405047291 */ /* 0x001fd2000f8ec03f */
[----:B------:R-:W0:Y:S04]  /*26f00*/  LDS.128 R4, [UR4+0x298d0] ;  /* 0x0298d004ff047984 */ /* 0x000e280008000c00 */
[----:B0-----:R0:W-:Y:S04]  /*26f10*/  STL.64 [R1], R4 ;  /* 0x0000000401007387 */ /* 0x0011e80000100a00 */
[----:B------:R0:W-:Y:S01]  /*26f20*/  STL.64 [R1+0x8], R6 ;  /* 0x0000080601007387 */ /* 0x0001e20000100a00 */
[----:B------:R-:W-:Y:S06]  /*26f30*/  BAR.ARV 0x4, 0x180 ;  /* 0x0106000000007b1d */ /* 0x000fec0000002000 */
[----:B------:R-:W-:Y:S05]  /*26f40*/  BRA `(.L_x_709) ;  /* 0x0000000800847947 */ /* 0x000fea0003800000 */
.L_x_708:
[----:B------:R-:W0:Y:S01]  /*26f50*/  S2R R0, SR_TID.X ;  /* 0x0000000000007919 */ /* 0x000e220000002100 */
[----:B------:R-:W-:Y:S01]  /*26f60*/  UMOV UR4, 0xffffffff ;  /* 0xffffffff00047882 */ /* 0x000fe20000000000 */
[----:B0-----:R-:W-:-:S04]  /*26f70*/  LOP3.LUT R7, R0, 0x1f, RZ, 0xc0, !PT ;  /* 0x0000001f00077812 */ /* 0x001fc800078ec0ff */
[----:B------:R-:W-:Y:S01]  /*26f80*/  ISETP.NE.AND P0, PT, R7, 0x1f, PT ;  /* 0x0000001f0700780c */ /* 0x000fe20003f05270 */
[----:B------:R-:W-:-:S12]  /*26f90*/  BRA.DIV UR4, `(.L_x_710) ;  /* 0x0000002e04947947 */ /* 0x000fd8000b800000 */
[----:B------:R-:W2:Y:S01]  /*26fa0*/  LDL.LU R6, [R1] ;  /* 0x0000000001067983 */ /* 0x000ea20000300800 */
[----:B------:R-:W-:-:S03]  /*26fb0*/  ULDC UR4, c[0x0][0xc14] ;  /* 0x0003050000047ab9 */ /* 0x000fc60000000800 */
[----:B------:R-:W3:Y:S02]  /*26fc0*/  LDL R5, [R1+0xc] ;  /* 0x00000c0001057983 */ /* 0x000ee40000100800 */
[----:B---3--:R-:W-:-:S04]  /*26fd0*/  IADD3 R5, R5, R7, RZ ;  /* 0x0000000705057210 */ /* 0x008fc80007ffe0ff */
[----:B------:R-:W-:-:S13]  /*26fe0*/  ISETP.GE.OR P1, PT, R5, UR4, !P0 ;  /* 0x0000000405007c0c */ /* 0x000fda000c726670 */
[----:B------:R-:W0:Y:S02]  /*26ff0*/  @!P1 LDC.64 R2, c[0x0][0xc58] ;  /* 0x00031600ff029b82 */ /* 0x000e240000000a00 */
[----:B0-----:R-:W-:-:S06]  /*27000*/  @!P1 IMAD.WIDE R2, R5, 0x4, R2 ;  /* 0x0000000405029825 */ /* 0x001fcc00078e0202 */
[----:B------:R0:W3:Y:S01]  /*27010*/  @!P1 LDG.E R2, desc[UR54][R2.64] ;  /* 0x0000003602029981 */ /* 0x0000e2000c1e1900 */
[C---:B------:R-:W-:Y:S02]  /*27020*/  ISETP.GE.U32.AND P2, PT, R7.reuse, 0x2, PT ;  /* 0x000000020700780c */ /* 0x040fe40003f46070 */
[C---:B------:R-:W-:Y:S01]  /*27030*/  ISETP.GE.U32.AND P3, PT, R7.reuse, 0x4, PT ;  /* 0x000000040700780c */ /* 0x040fe20003f66070 */
[----:B--2---:R-:W-:Y:S01]  /*27040*/  SHFL.IDX PT, R0, R6, RZ, 0x1f ;  /* 0x00001fff06007589 */ /* 0x004fe200000e0000 */
[C---:B------:R-:W-:Y:S02]  /*27050*/  ISETP.GE.U32.AND P4, PT, R7.reuse, 0x8, PT ;  /* 0x000000080700780c */ /* 0x040fe40003f86070 */
[C---:B------:R-:W-:Y:S01]  /*27060*/  ISETP.GE.U32.AND P5, PT, R7.reuse, 0x10, PT ;  /* 0x000000100700780c */ /* 0x040fe20003fa6070 */
[----:B------:R-:W-:Y:S01]  /*27070*/  SHFL.IDX PT, R4, R6, 0x1, 0x1f ;  /* 0x00201f0006047f89 */ /* 0x000fe200000e0000 */
[----:B0-----:R-:W-:Y:S02]  /*27080*/  IMAD.MOV.U32 R3, RZ, RZ, RZ ;  /* 0x000000ffff037224 */ /* 0x001fe400078e00ff */
[----:B---3--:R-:W-:Y:S01]  /*27090*/  @!P1 IMAD.MOV.U32 R3, RZ, RZ, R2 ;  /* 0x000000ffff039224 */ /* 0x008fe200078e0002 */
[----:B------:R-:W-:-:S04]  /*270a0*/  ISETP.NE.AND P1, PT, R7, RZ, PT ;  /* 0x000000ff0700720c */ /* 0x000fc80003f25270 */
        /* <DEDUP_REMOVED lines=15> */
[----:B------:R0:W1:Y:S02]  /*271a0*/  SHFL.IDX PT, R14, R2, 0x1f, 0x1f ;  /* 0x03e01f00020e7f89 */ /* 0x00006400000e0000 */
.L_x_836:
[----:B------:R-:W-:Y:S02]  /*271b0*/  ULDC UR4, c[0x0][0xc10] ;  /* 0x0003040000047ab9 */ /* 0x000fe40000000800 */
[----:B------:R-:W-:-:S04]  /*271c0*/  IMAD.U32 R7, RZ, RZ, UR4 ;  /* 0x00000004ff077e24 */ /* 0x000fc8000f8e00ff */
[----:B-1----:R-:W-:-:S05]  /*271d0*/  IMAD R5, R14, R7, RZ ;  /* 0x000000070e057224 */ /* 0x002fca00078e02ff */
[----:B------:R-:W-:-:S04]  /*271e0*/  IADD3 R4, R4, R5, RZ ;  /* 0x0000000504047210 */ /* 0x000fc80007ffe0ff */
[----:B------:R-:W-:-:S13]  /*271f0*/  ISETP.GT.AND P6, PT, R4, R0, PT ;  /* 0x000000000400720c */ /* 0x000fda0003fc4270 */
[----:B------:R-:W-:Y:S05]  /*27200*/  @P6 BRA `(.L_x_711) ;  /* 0x0000000000a46947 */ /* 0x000fea0003800000 */
.L_x_716:
[----:B0-----:R-:W2:Y:S01]  /*27210*/  LDL.LU R2, [R1+0xc] ;  /* 0x00000c0001027983 */ /* 0x001ea20000300800 */
[----:B------:R-:W0:Y:S01]  /*27220*/  LDC R5, c[0x0][0xc14] ;  /* 0x00030500ff057b82 */ /* 0x000e220000000800 */
[----:B--2---:R-:W-:-:S05]  /*27230*/  VIADD R2, R2, 0x1f ;  /* 0x0000001f02027836 */ /* 0x004fca0000000000 */
[----:B0-----:R-:W-:-:S13]  /*27240*/  ISETP.GE.AND P6, PT, R2, R5, PT ;  /* 0x000000050200720c */ /* 0x001fda0003fc6270 */
[----:B------:R-:W-:Y:S05]  /*27250*/  @P6 BRA `(.L_x_712) ;  /* 0x0000000400586947 */ /* 0x000fea0003800000 */
[----:B------:R-:W0:Y:S01]  /*27260*/  S2R R3, SR_TID.X ;  /* 0x0000000000037919 */ /* 0x000e220000002100 */
[----:B------:R-:W-:Y:S01]  /*27270*/  BSSY B0, `(.L_x_713) ;  /* 0x000000a000007945 */ /* 0x000fe20003800000 */
[----:B------:R1:W-:Y:S01]  /*27280*/  STL [R1+0xc], R2 ;  /* 0x00000c0201007387 */ /* 0x0003e20000100800 */
[----:B0-----:R-:W-:-:S05]  /*27290*/  LOP3.LUT R3, R3, 0x1f, RZ, 0xc0, !PT ;  /* 0x0000001f03037812 */ /* 0x001fca00078ec0ff */
[----:B------:R-:W-:Y:S01]  /*272a0*/  IMAD.IADD R6, R2, 0x1, R3 ;  /* 0x0000000102067824 */ /* 0x000fe200078e0203 */
[----:B------:R-:W-:-:S04]  /*272b0*/  MOV R3, RZ ;  /* 0x000000ff00037202 */ /* 0x000fc80000000f00 */
[----:B------:R-:W-:-:S13]  /*272c0*/  ISETP.GE.OR P6, PT, R6, R5, !P0 ;  /* 0x000000050600720c */ /* 0x000fda00047c6670 */
[----:B-1----:R-:W-:Y:S05]  /*272d0*/  @P6 BRA `(.L_x_714) ;  /* 0x00000000000c6947 */ /* 0x002fea0003800000 */
[----:B------:R-:W0:Y:S02]  /*272e0*/  LDC.64 R2, c[0x0][0xc58] ;  /* 0x00031600ff027b82 */ /* 0x000e240000000a00 */
[----:B0-----:R-:W-:-:S06]  /*272f0*/  IMAD.WIDE R2, R6, 0x4, R2 ;  /* 0x0000000406027825 */ /* 0x001fcc00078e0202 */
[----:B------:R0:W5:Y:S02]  /*27300*/  LDG.E R3, desc[UR54][R2.64] ;  /* 0x0000003602037981 */ /* 0x000164000c1e1900 */
.L_x_714:
[----:B------:R-:W-:Y:S05]  /*27310*/  BSYNC B0 ;  /* 0x0000000000007941 */ /* 0x000fea0003800000 */
.L_x_713:
[----:B------:R-:W-:-:S03]  /*27320*/  UMOV UR4, 0xffffffff ;  /* 0xffffffff00047882 */ /* 0x000fc60000000000 */
[----:B------:R-:W-:Y:S05]  /*27330*/  BRA.DIV UR4, `(.L_x_715) ;  /* 0x0000002e04d87947 */ /* 0x000fea000b800000 */
[----:B-----5:R-:W1:Y:S02]  /*27340*/  SHFL.UP PT, R14, R3, 0x1, RZ ;  /* 0x04200000030e7989 */ /* 0x020e6400000e00ff */
[----:B-1----:R-:W-:-:S05]  /*27350*/  SEL R14, R14, RZ, P1 ;  /* 0x000000ff0e0e7207 */ /* 0x002fca0000800000 */
[----:B------:R-:W-:-:S05]  /*27360*/  IMAD.IADD R13, R3, 0x1, R14 ;  /* 0x00000001030d7824 */ /* 0x000fca00078e020e */
[----:B------:R-:W1:Y:S02]  /*27370*/  SHFL.UP PT, R14, R13, 0x2, RZ ;  /* 0x044000000d0e7989 */ /* 0x000e6400000e00ff */
[----:B-1----:R-:W-:-:S05]  /*27380*/  SEL R14, R14, RZ, P2 ;  /* 0x000000ff0e0e7207 */ /* 0x002fca0001000000 */
[----:B------:R-:W-:-:S05]  /*27390*/  IMAD.IADD R5, R13, 0x1, R14 ;  /* 0x000000010d057824 */ /* 0x000fca00078e020e */
[----:B------:R-:W1:Y:S02]  /*273a0*/  SHFL.UP PT, R14, R5, 0x4, RZ ;  /* 0x04800000050e7989 */ /* 0x000e6400000e00ff */
[----:B-1----:R-:W-:-:S04]  /*273b0*/  SEL R6, R14, RZ, P3 ;  /* 0x000000ff0e067207 */ /* 0x002fc80001800000 */
[----:B------:R-:W-:-:S05]  /*273c0*/  IADD3 R6, R5, R6, RZ ;  /* 0x0000000605067210 */ /* 0x000fca0007ffe0ff */
[----:B------:R-:W1:Y:S02]  /*273d0*/  SHFL.UP PT, R14, R6, 0x8, RZ ;  /* 0x05000000060e7989 */ /* 0x000e6400000e00ff */
[----:B-1----:R-:W-:-:S05]  /*273e0*/  SEL R7, R14, RZ, P4 ;  /* 0x000000ff0e077207 */ /* 0x002fca0002000000 */
[----:B------:R-:W-:-:S05]  /*273f0*/  IMAD.IADD R7, R6, 0x1, R7 ;  /* 0x0000000106077824 */ /* 0x000fca00078e0207 */
[----:B------:R-:W0:Y:S02]  /*27400*/  SHFL.UP PT, R14, R7, 0x10, RZ ;  /* 0x06000000070e7989 */ /* 0x000e2400000e00ff */
[----:B0-----:R-:W-:-:S05]  /*27410*/  SEL R2, R14, RZ, P5 ;  /* 0x000000ff0e027207 */ /* 0x001fca0002800000 */
[----:B------:R-:W-:-:S05]  /*27420*/  IMAD.IADD R2, R7, 0x1, R2 ;  /* 0x0000000107027824 */ /* 0x000fca00078e0202 */
[----:B------:R0:W1:Y:S02]  /*27430*/  SHFL.IDX PT, R14, R2, 0x1f, 0x1f ;  /* 0x03e01f00020e7f89 */ /* 0x00006400000e0000 */
.L_x_844:
[----:B------:R-:W-:Y:S02]  /*27440*/  ULDC UR4, c[0x0][0xc10] ;  /* 0x0003040000047ab9 */ /* 0x000fe40000000800 */
[----:B------:R-:W-:-:S05]  /*27450*/  MOV R7, UR4 ;  /* 0x0000000400077c02 */ /* 0x000fca0008000f00 */
[----:B-1----:R-:W-:-:S04]  /*27460*/  IMAD R5, R14, R7, RZ ;  /* 0x000000070e057224 */ /* 0x002fc800078e02ff */
[----:B------:R-:W-:-:S05]  /*27470*/  IMAD.IADD R4, R5, 0x1, R4 ;  /* 0x0000000105047824 */ /* 0x000fca00078e0204 */
[----:B------:R-:W-:-:S13]  /*27480*/  ISETP.GT.AND P6, PT, R4, R0, PT ;  /* 0x000000000400720c */ /* 0x000fda0003fc4270 */
[----:B------:R-:W-:Y:S05]  /*27490*/  @!P6 BRA `(.L_x_716) ;  /* 0xfffffffc005ce947 */ /* 0x000fea000383ffff */
.L_x_711:
[----:B------:R-:W-:Y:S01]  /*274a0*/  IMAD.IADD R8, R4, 0x1, -R5 ;  /* 0x0000000104087824 */ /* 0x000fe200078e0a05 */
[----:B------:R-:W-:-:S03]  /*274b0*/  UMOV UR4, 0xffffffff ;  /* 0xffffffff00047882 */ /* 0x000fc60000000000 */
[----:B------:R-:W-:-:S05]  /*274c0*/  IMAD R5, R2, R7, R8 ;  /* 0x0000000702057224 */ /* 0x000fca00078e0208 */
[----:B------:R-:W-:Y:S01]  /*274d0*/  ISETP.GT.AND P6, PT, R5, R0, PT ;  /* 0x000000000500720c */ /* 0x000fe20003fc4270 */
[----:B------:R-:W-:-:S12]  /*274e0*/  BRA.DIV UR4, `(.L_x_717) ;  /* 0x0000003204287947 */ /* 0x000fd8000b800000 */
[----:B------:R-:W-:-:S04]  /*274f0*/  VOTE.ANY R6, PT, !P6 ;  /* 0x0000000000067806 */ /* 0x000fc800070e0100 */
[----:B------:R-:W1:Y:S02]  /*27500*/  POPC R4, R6 ;  /* 0x0000000600047309 */ /* 0x000e640000000000 */
[----:B-1----:R1:W2:Y:S02]  /*27510*/  SHFL.IDX PT, R5, R3, R4, 0x1f ;  /* 0x00001f0403057589 */ /* 0x0022a400000e0000 */
.L_x_848:
[----:B------:R-:W-:Y:S02]  /*27520*/  ISETP.NE.AND P0, PT, R6, RZ, PT ;  /* 0x000000ff0600720c */ /* 0x000fe40003f05270 */
[----:B------:R-:W-:-:S11]  /*27530*/  MOV R14, RZ ;  /* 0x000000ff000e7202 */ /* 0x000fd60000000f00 */
[----:B------:R-:W-:Y:S05]  /*27540*/  @!P0 BRA `(.L_x_718) ;  /* 0x0000000000108947 */ /* 0x000fea0003800000 */
[----:B------:R-:W-:Y:S01]  /*27550*/  UMOV UR4, 0xffffffff ;  /* 0xffffffff00047882 */ /* 0x000fe20000000000 */
[----:B------:R-:W-:Y:S02]  /*27560*/  VIADD R12, R4, 0xffffffff ;  /* 0xffffffff040c7836 */ /* 0x000fe40000000000 */
[----:B------:R-:W-:Y:S05]  /*27570*/  BRA.DIV UR4, `(.L_x_719) ;  /* 0x00000032044c7947 */ /* 0x000fea000b800000 */
[----:B------:R3:W4:Y:S02]  /*27580*/  SHFL.IDX PT, R14, R2, R12, 0x1f ;  /* 0x00001f0c020e7589 */ /* 0x00072400000e0000 */
.L_x_718:
[----:B------:R-:W5:Y:S01]  /*27590*/  LDL.LU R10, [R1+0xc] ;  /* 0x00000c00010a7983 */ /* 0x000f620000300800 */
[----:B--2---:R-:W-:Y:S01]  /*275a0*/  IABS R6, R5 ;  /* 0x0000000500067213 */ /* 0x004fe20000000000 */
[----:B----4-:R-:W-:Y:S02]  /*275b0*/  IMAD R8, R14, R7, R8 ;  /* 0x000000070e087224 */ /* 0x010fe400078e0208 */
[----:B0--3--:R-:W-:Y:S01]  /*275c0*/  IMAD.MOV.U32 R2, RZ, RZ, RZ ;  /* 0x000000ffff027224 */ /* 0x009fe200078e00ff */
[----:B------:R-:W0:Y:S01]  /*275d0*/  I2F.RP R7, R6 ;  /* 0x0000000600077306 */ /* 0x000e220000209400 */
[----:B------:R-:W-:Y:S01]  /*275e0*/  IMAD.IADD R0, R0, 0x1, -R8 ;  /* 0x0000000100007824 */ /* 0x000fe200078e0a08 */
[----:B------:R2:W-:Y:S02]  /*275f0*/  STL [R1], R8 ;  /* 0x0000000801007387 */ /* 0x0005e40000100800 */
[----:B--2---:R-:W-:-:S04]  /*27600*/  IABS R8, R5 ;  /* 0x0000000500087213 */ /* 0x004fc80000000000 */
[----:B0-----:R-:W0:Y:S01]  /*27610*/  MUFU.RCP R7, R7 ;  /* 0x0000000700077308 */ /* 0x001e220000001000 */
[----:B------:R-:W-:Y:S01]  /*27620*/  IADD3 R8, RZ, -R8, RZ ;  /* 0x80000008ff087210 */ /* 0x000fe20007ffe0ff */
[----:B0-----:R-:W-:-:S06]  /*27630*/  VIADD R9, R7, 0xffffffe ;  /* 0x0ffffffe07097836 */ /* 0x001fcc0000000000 */
[----:B-1----:R-:W0:Y:S02]  /*27640*/  F2I.FTZ.U32.TRUNC.NTZ R3, R9 ;  /* 0x0000000900037305 */ /* 0x002e24000021f000 */
[----:B0-----:R-:W-:-:S05]  /*27650*/  IADD3 R11, RZ, -R3, RZ ;  /* 0x80000003ff0b7210 */ /* 0x001fca0007ffe0ff */
[----:B------:R-:W-:-:S04]  /*27660*/  IMAD R11, R11, R6, RZ ;  /* 0x000000060b0b7224 */ /* 0x000fc800078e02ff */
[----:B------:R-:W-:Y:S01]  /*27670*/  IMAD.HI.U32 R2, R3, R11, R2 ;  /* 0x0000000b03027227 */ /* 0x000fe200078e0002 */
        /* <DEDUP_REMOVED lines=10> */
[----:B------:R-:W-:-:S06]  /*27720*/  @P0 IADD3 R2, R2, 0x1, RZ ;  /* 0x0000000102020810 */ /* 0x000fcc0007ffe0ff */
[----:B------:R-:W-:Y:S01]  /*27730*/  @!P2 IMAD.MOV R2, RZ, RZ, -R2 ;  /* 0x000000ffff02a224 */ /* 0x000fe200078e0a02 */
[----:B------:R-:W-:-:S05]  /*27740*/  @!P1 LOP3.LUT R2, RZ, R5, RZ, 0x33, !PT ;  /* 0x00000005ff029212 */ /* 0x000fca00078e33ff */
[----:B------:R-:W-:-:S04]  /*27750*/  IMAD.MOV R3, RZ, RZ, -R2 ;  /* 0x000000ffff037224 */ /* 0x000fc800078e0a02 */
[----:B------:R-:W-:-:S05]  /*27760*/  IMAD R0, R5, R3, R0 ;  /* 0x0000000305007224 */ /* 0x000fca00078e0200 */
[----:B------:R0:W-:Y:S04]  /*27770*/  STL [R1+0x4], R0 ;  /* 0x0000040001007387 */ /* 0x0001e80000100800 */
[----:B------:R0:W-:Y:S01]  /*27780*/  STL [R1+0x8], R2 ;  /* 0x0000080201007387 */ /* 0x0001e20000100800 */
[----:B-----5:R-:W-:-:S05]  /*27790*/  IADD3 R10, R4, R10, RZ ;  /* 0x0000000a040a7210 */ /* 0x020fca0007ffe0ff */
[----:B------:R0:W-:Y:S01]  /*277a0*/  STL [R1+0xc], R10 ;  /* 0x00000c0a01007387 */ /* 0x0001e20000100800 */
[----:B------:R-:W-:Y:S05]  /*277b0*/  BRA `(.L_x_720) ;  /* 0x0000000000287947 */ /* 0x000fea0003800000 */
.L_x_712:
[----:B------:R-:W-:Y:S01]  /*277c0*/  UMOV UR4, URZ ;  /* 0x0000003f00047c82 */ /* 0x000fe20008000000 */
[----:B------:R-:W-:Y:S01]  /*277d0*/  ULDC UR6, c[0x0][0xc14] ;  /* 0x0003050000067ab9 */ /* 0x000fe20000000800 */
[----:B------:R-:W-:Y:S01]  /*277e0*/  UMOV UR5, URZ ;  /* 0x0000003f00057c82 */ /* 0x000fe20008000000 */
[----:B------:R0:W-:Y:S01]  /*277f0*/  STL [R1], R0 ;  /* 0x0000000001007387 */ /* 0x0001e20000100800 */
[----:B------:R-:W-:Y:S02]  /*27800*/  IMAD.U32 R3, RZ, RZ, UR4 ;  /* 0x00000004ff037e24 */ /* 0x000fe4000f8e00ff */
[----:B------:R-:W-:-:S03]  /*27810*/  IMAD.U32 R2, RZ, RZ, UR5 ;  /* 0x00000005ff027e24 */ /* 0x000fc6000f8e00ff */
[----:B------:R1:W-:Y:S01]  /*27820*/  STL [R1+0x4], R3 ;  /* 0x0000040301007387 */ /* 0x0003e20000100800 */
[----:B0-----:R-:W-:-:S05]  /*27830*/  MOV R0, UR6 ;  /* 0x0000000600007c02 */ /* 0x001fca0008000f00 */
[----:B------:R1:W-:Y:S04]  /*27840*/  STL [R1+0xc], R0 ;  /* 0x00000c0001007387 */ /* 0x0003e80000100800 */
[----:B------:R1:W-:Y:S02]  /*27850*/  STL [R1+0x8], R2 ;  /* 0x0000080201007387 */ /* 0x0003e40000100800 */
.L_x_720:
[----:B-1----:R-:W2:Y:S04]  /*27860*/  LDL R3, [R1+0x8] ;  /* 0x0000080001037983 */ /* 0x002ea80000100800 */
[----:B0-----:R-:W3:Y:S04]  /*27870*/  LDL R2, [R1+0xc] ;  /* 0x00000c0001027983 */ /* 0x001ee80000100800 */
[----:B------:R-:W4:Y:S04]  /*27880*/  LDL R4, [R1] ;  /* 0x0000000001047983 */ /* 0x000f280000100800 */
[----:B------:R-:W4:Y:S01]  /*27890*/  LDL R5, [R1+0x4] ;  /* 0x0000040001057983 */ /* 0x000f220000100800 */
[----:B------:R-:W-:Y:S05]  /*278a0*/  WARPSYNC.ALL ;  /* 0x0000000000007948 */ /* 0x000fea0003800000 */
[----:B------:R-:W0:Y:S02]  /*278b0*/  S2R R0, SR_TID.X ;  /* 0x0000000000007919 */ /* 0x000e240000002100 */
[----:B0-----:R-:W-:Y:S01]  /*278c0*/  LOP3.LUT R0, R0, 0x1f, RZ, 0xc0, !PT ;  /* 0x0000001f00007812 */ /* 0x001fe200078ec0ff */
[----:B------:R-:W-:Y:S03]  /*278d0*/  BAR.SYNC.DEFER_BLOCKING 0x4, 0x180 ;  /* 0x0106000000007b1d */ /* 0x000fe60000010000 */
[----:B------:R-:W-:-:S13]  /*278e0*/  ISETP.NE.AND P0, PT, R0, RZ, PT ;  /* 0x000000ff0000720c */ /* 0x000fda0003f05270 */
[----:B------:R-:W-:Y:S01]  /*278f0*/  @!P0 MOV R0, 0x400 ;  /* 0x0000040000008802 */ /* 0x000fe20000000f00 */
[----:B--2---:R-:W-:Y:S02]  /*27900*/  IMAD.MOV.U32 R6, RZ, RZ, R3 ;  /* 0x000000ffff067224 */ /* 0x004fe400078e0003 */
[----:B------:R-:W0:Y:S01]  /*27910*/  @!P0 S2R R3, SR_CgaCtaId ;  /* 0x0000000000038919 */ /* 0x000e220000008800 */
[----:B---3--:R-:W-:Y:S01]  /*27920*/  IMAD.MOV.U32 R7, RZ, RZ, R2 ;  /* 0x000000ffff077224 */ /* 0x008fe200078e0002 */
[----:B0-----:R-:W-:-:S05]  /*27930*/  @!P0 LEA R0, R3, R0, 0x18 ;  /* 0x0000000003008211 */ /* 0x001fca00078ec0ff */
[----:B----4-:R1:W-:Y:S01]  /*27940*/  @!P0 STS.128 [R0+0x298d0], R4 ;  /* 0x0298d00400008388 */ /* 0x0103e20000000c00 */
[----:B------:R-:W-:Y:S06]  /*27950*/  BAR.ARV 0x5, 0x180 ;  /* 0x0146000000007b1d */ /* 0x000fec0000002000 */
.L_x_709:
[----:B-1----:R-:W2:Y:S01]  /*27960*/  LDL R0, [R1+0xc] ;  /* 0x00000c0001007983 */ /* 0x002ea20000100800 */
[----:B------:R-:W-:Y:S02]  /*27970*/  ULDC UR4, c[0x0][0xc14] ;  /* 0x0003050000047ab9 */ /* 0x000fe40000000800 */
[----:B--2---:R-:W-:-:S13]  /*27980*/  ISETP.GE.AND P0, PT, R0, UR4, PT ;  /* 0x0000000400007c0c */ /* 0x004fda000bf06270 */
[----:B------:R-:W-:Y:S05]  /*27990*/  @!P0 BRA `(.L_x_721) ;  /* 0xffffffac003c8947 */ /* 0x000fea000383ffff */
[----:B------:R-:W-:Y:S05]  /*279a0*/  BSYNC B7 ;  /* 0x0000000000077941 */ /* 0x000fea0003800000 */
.L_x_618:
[----:B---3--:R-:W2:Y:S01]  /*279b0*/  LDL.LU R0, [R1+0x40] ;  /* 0x0000400001007983 */ /* 0x008ea20000300800 */
[----:B------:R-:W-:Y:S01]  /*279c0*/  BSSY B0, `(.L_x_722) ;  /* 0x000000b000007945 */ /* 0x000fe20003800000 */
[----:B01----:R-:W0:Y:S01]  /*279d0*/  S2R R5, SR_CgaCtaId ;  /* 0x0000000000057919 */ /* 0x003e220000008800 */
[----:B--2---:R-:W-:-:S04]  /*279e0*/  IADD3 R0, R0, 0x1, RZ ;  /* 0x0000000100007810 */ /* 0x004fc80007ffe0ff */
        /* <DEDUP_REMOVED lines=8> */
.L_x_851:
[----:B------:R-:W-:Y:S05]  /*27a70*/  BSYNC B0 ;  /* 0x0000000000007941 */ /* 0x000fea0003800000 */
.L_x_722:
[----:B------:R-:W-:-:S03]  /*27a80*/  UMOV UR4, 0xffffffff ;  /* 0xffffffff00047882 */ /* 0x000fc60000000000 */
[----:B------:R-:W-:Y:S05]  /*27a90*/  BRA.DIV UR4, `(.L_x_724) ;  /* 0x0000002e043c7947 */ /* 0x000fea000b800000 */
[----:B------:R-:W1:Y:S02]  /*27aa0*/  S2R R2, SR_TID.X ;  /* 0x0000000000027919 */ /* 0x000e640000002100 */
[----:B-1----:R-:W-:-:S04]  /*27ab0*/  SHF.R.U32.HI R2, RZ, 0x5, R2 ;  /* 0x00000005ff027819 */ /* 0x002fc80000011602 */
[----:B------:R-:W-:-:S05]  /*27ac0*/  LOP3.LUT R2, R2, 0x3, RZ, 0xc0, !PT ;  /* 0x0000000302027812 */ /* 0x000fca00078ec0ff */
[----:B------:R1:W2:Y:S02]  /*27ad0*/  SHFL.IDX PT, R14, R2, RZ, 0x1f ;  /* 0x00001fff020e7589 */ /* 0x0002a400000e0000 */
.L_x_854:
[----:B--2---:R-:W-:-:S13]  /*27ae0*/  ISETP.NE.AND P0, PT, R14, RZ, PT ;  /* 0x000000ff0e00720c */ /* 0x004fda0003f05270 */
[----:B------:R-:W-:Y:S05]  /*27af0*/  @P0 BRA `(.L_x_414) ;  /* 0x0000000000b00947 */ /* 0x000fea0003800000 */
[----:B------:R-:W-:-:S03]  /*27b00*/  UMOV UR4, 0xffffffff ;  /* 0xffffffff00047882 */ /* 0x000fc60000000000 */
[----:B------:R-:W-:Y:S05]  /*27b10*/  BRA.DIV UR4, `(.L_x_725) ;  /* 0x0000002e04507947 */ /* 0x000fea000b800000 */
[----:B------:R-:W-:-:S13]  /*27b20*/  ELECT P6, URZ, PT ;  /* 0x00000000003f782f */ /* 0x000fda00038c0000 */
.L_x_857:
[----:B------:R-:W-:Y:S05]  /*27b30*/  @!P6 BRA `(.L_x_414) ;  /* 0x0000000000a0e947 */ /* 0x000fea0003800000 */
[----:B------:R-:W-:-:S06]  /*27b40*/  ULOP3.LUT UR4, UR36, 0x2, URZ, 0xfc, !UPT ;  /* 0x0000000224047892 */ /* 0x000fcc000f8efc3f */
[----:B-1----:R-:W-:-:S05]  /*27b50*/  IMAD.U32 R2, RZ, RZ, UR4 ;  /* 0x00000004ff027e24 */ /* 0x002fca000f8e00ff */
[----:B------:R-:W-:-:S13]  /*27b60*/  ISETP.NE.AND P0, PT, R2, 0x3, PT ;  /* 0x000000030200780c */ /* 0x000fda0003f05270 */
[----:B------:R-:W-:Y:S05]  /*27b70*/  @!P0 BRA `(.L_x_726) ;  /* 0x0000000000048947 */ /* 0x000fea0003800000 */
[----:B------:R-:W-:Y:S01]  /*27b80*/  BPT.TRAP 0x1 ;  /* 0x000000040000795c */ /* 0x000fe20000300000 */
.L_x_726:
[----:B0-----:R-:W2:Y:S04]  /*27b90*/  LDL R3, [R1+0x10] ;  /* 0x0000100001037983 */ /* 0x001ea80000100800 */
[----:B------:R-:W3:Y:S01]  /*27ba0*/  LDL.LU R7, [R1+0x1c] ;  /* 0x00001c0001077983 */ /* 0x000ee20000300800 */
[----:B------:R-:W-:-:S05]  /*27bb0*/  IADD3 R2, R0, 0x29840, RZ ;  /* 0x0002984000027810 */ /* 0x000fca0007ffe0ff */
[C---:B--2---:R-:W-:Y:S02]  /*27bc0*/  IMAD R6, R3.reuse, 0x8, R2 ;  /* 0x0000000803067824 */ /* 0x044fe400078e0202 */
[----:B------:R-:W-:Y:S01]  /*27bd0*/  VIADD R3, R3, 0x1 ;  /* 0x0000000103037836 */ /* 0x000fe20000000000 */
[----:B---3--:R-:W-:-:S04]  /*27be0*/  SHF.L.U32 R5, R7, 0x1f, RZ ;  /* 0x0000001f07057819 */ /* 0x008fc800000006ff */
[C---:B------:R-:W-:Y:S01]  /*27bf0*/  ISETP.NE.AND P2, PT, R3.reuse, 0x2, PT ;  /* 0x000000020300780c */ /* 0x040fe20003f45270 */
[----:B------:R-:W0:Y:S03]  /*27c00*/  SYNCS.PHASECHK.TRANS64.TRYWAIT P1, [R6+URZ], R5 ;  /* 0x00000005060075a7 */ /* 0x000e26000802017f */
[----:B------:R-:W-:Y:S02]  /*27c10*/  SEL R4, RZ, 0x1, P2 ;  /* 0x00000001ff047807 */ /* 0x000fe40001000000 */
[----:B------:R-:W-:Y:S02]  /*27c20*/  SEL R3, R3, RZ, P2 ;  /* 0x000000ff03037207 */ /* 0x000fe40001000000 */
[----:B------:R-:W-:Y:S02]  /*27c30*/  LOP3.LUT R4, R7, R4, RZ, 0x3c, !PT ;  /* 0x0000000407047212 */ /* 0x000fe400078e3cff */
[----:B------:R-:W-:-:S02]  /*27c40*/  LEA R7, R3, R2, 0x3 ;  /* 0x0000000203077211 */ /* 0x000fc400078e18ff */
[----:B------:R-:W-:Y:S01]  /*27c50*/  SHF.L.U32 R2, R4, 0x1f, RZ ;  /* 0x0000001f04027819 */ /* 0x000fe200000006ff */
[----:B0-----:R-:W-:Y:S06]  /*27c60*/  @!P1 BRA `(.L_x_727) ;  /* 0x0000002c001c9947 */ /* 0x001fec0003800000 */
.L_x_858:
[----:B------:R-:W1:Y:S02]  /*27c70*/  SYNCS.PHASECHK.TRANS64.TRYWAIT P1, [R7+URZ], R2 ;  /* 0x00000002070075a7 */ /* 0x000e64000802017f */
[----:B-1----:R-:W-:Y:S05]  /*27c80*/  @!P1 BRA `(.L_x_728) ;  /* 0x0000002c00289947 */ /* 0x002fea0003800000 */
.L_x_859:
[----:B------:R-:W-:Y:S05]  /*27c90*/  @!P0 BRA `(.L_x_729) ;  /* 0x0000000000048947 */ /* 0x000fea0003800000 */
[----:B------:R-:W-:Y:S01]  /*27ca0*/  BPT.TRAP 0x1 ;  /* 0x000000040000795c */ /* 0x000fe20000300000 */
.L_x_729:
[----:B------:R-:W2:Y:S02]  /*27cb0*/  LDL.LU R4, [R1+0x10] ;  /* 0x0000100001047983 */ /* 0x000ea40000300800 */
[----:B--2---:R-:W-:-:S04]  /*27cc0*/  IMAD R4, R4, 0x8, R0 ;  /* 0x0000000804047824 */ /* 0x004fc800078e0200 */
[----:B------:R-:W2:Y:S02]  /*27cd0*/  SYNCS.PHASECHK.TRANS64.TRYWAIT P1, [R4+URZ+0x29860], R5 ;  /* 0x02986005040075a7 */ /* 0x000ea4000802017f */
[----:B--2---:R-:W-:Y:S05]  /*27ce0*/  @!P1 BRA `(.L_x_730) ;  /* 0x0000002c00249947 */ /* 0x004fea0003800000 */
.L_x_860:
[----:B------:R-:W-:Y:S05]  /*27cf0*/  @!P0 BRA `(.L_x_731) ;  /* 0x0000000000048947 */ /* 0x000fea0003800000 */
[----:B------:R-:W-:Y:S01]  /*27d00*/  BPT.TRAP 0x1 ;  /* 0x000000040000795c */ /* 0x000fe20000300000 */
.L_x_731:
[----:B------:R-:W-:-:S04]  /*27d10*/  IMAD R3, R3, 0x8, R0 ;  /* 0x0000000803037824 */ /* 0x000fc800078e0200 */
[----:B------:R-:W3:Y:S02]  /*27d20*/  SYNCS.PHASECHK.TRANS64.TRYWAIT P1, [R3+URZ+0x29860], R2 ;  /* 0x02986002030075a7 */ /* 0x000ee4000802017f */
[----:B---3--:R-:W-:Y:S05]  /*27d30*/  @!P1 BRA `(.L_x_732) ;  /* 0x0000002c00249947 */ /* 0x008fea0003800000 */
.L_x_861:
[----:B------:R-:W-:Y:S05]  /*27d40*/  @!P0 BRA `(.L_x_733) ;  /* 0x0000000000048947 */ /* 0x000fea0003800000 */
[----:B------:R-:W-:Y:S01]  /*27d50*/  BPT.TRAP 0x1 ;  /* 0x000000040000795c */ /* 0x000fe20000300000 */
.L_x_733:
[----:B------:R-:W4:Y:S02]  /*27d60*/  SYNCS.PHASECHK.TRANS64.TRYWAIT P0, [R4+URZ+0x29880], R5 ;  /* 0x02988005040075a7 */ /* 0x000f24000800017f */
[----:B----4-:R-:W-:Y:S05]  /*27d70*/  @!P0 BRA `(.L_x_734) ;  /* 0x0000002c00288947 */ /* 0x010fea0003800000 */
.L_x_735:
[----:B------:R0:W0:Y:S02]  /*27d80*/  SYNCS.PHASECHK.TRANS64.TRYWAIT P0, [R3+URZ+0x29880], R2 ;  /* 0x02988002030075a7 */ /* 0x000024000800017f */
[----:B0-----:R-:W-:Y:S05]  /*27d90*/  @!P0 NANOSLEEP.SYNCS 0x989680 ;  /* 0x009896800000895d */ /* 0x001fea0003900000 */
[----:B------:R-:W0:Y:S02]  /*27da0*/  @!P0 SYNCS.PHASECHK.TRANS64 P0, [R3+URZ+0x29880], R2 ;  /* 0x02988002030085a7 */ /* 0x000e24000800007f */
[----:B0-----:R-:W-:Y:S05]  /*27db0*/  @!P0 BRA `(.L_x_735) ;  /* 0xfffffffc00f08947 */ /* 0x001fea000383ffff */
.L_x_414:
[----:B------:R-:W-:Y:S05]  /*27dc0*/  BSYNC B8 ;  /* 0x0000000000087941 */ /* 0x000fea0003800000 */
.L_x_411:
[----:B------:R-:W-:Y:S05]  /*27dd0*/  EXIT ;  /* 0x000000000000794d */ /* 0x000fea0003800000 */
.L_x_432:
[----:B---3--:R3:W4:Y:S02]  /*27de0*/  SYNCS.PHASECHK.TRANS64.TRYWAIT P5, [R39+URZ+0x29890], R96 ;  /* 0x02989060270075a7 */ /* 0x00872400080a017f */
[----:B----4-:R-:W-:Y:S05]  /*27df0*/  @!P5 NANOSLEEP.SYNCS 0x989680 ;  /* 0x009896800000d95d */ /* 0x010fea0003900000 */
[----:B------:R-:W4:Y:S02]  /*27e00*/  @!P5 SYNCS.PHASECHK.TRANS64 P5, [R39+URZ+0x29890], R96 ;  /* 0x029890602700d5a7 */ /* 0x000f2400080a007f */
[----:B----4-:R-:W-:Y:S05]  /*27e10*/  @!P5 BRA `(.L_x_432) ;  /* 0xfffffffc00f0d947 */ /* 0x010fea000383ffff */
[----:B------:R-:W-:Y:S05]  /*27e20*/  BRA `(.L_x_736) ;  /* 0xfffffdb400a07947 */ /* 0x000fea000383ffff */
.L_x_486:
[----:B--2---:R2:W4:Y:S02]  /*27e30*/  SYNCS.PHASECHK.TRANS64.TRYWAIT P5, [R39+URZ+0x29890], R96 ;  /* 0x02989060270075a7 */ /* 0x00452400080a017f */
[----:B----4-:R-:W-:Y:S05]  /*27e40*/  @!P5 NANOSLEEP.SYNCS 0x989680 ;  /* 0x009896800000d95d */ /* 0x010fea0003900000 */
[----:B------:R-:W4:Y:S02]  /*27e50*/  @!P5 SYNCS.PHASECHK.TRANS64 P5, [R39+URZ+0x29890], R96 ;  /* 0x029890602700d5a7 */ /* 0x000f2400080a007f */
[----:B----4-:R-:W-:Y:S05]  /*27e60*/  @!P5 BRA `(.L_x_486) ;  /* 0xfffffffc00f0d947 */ /* 0x010fea000383ffff */
[----:B------:R-:W-:Y:S05]  /*27e70*/  BRA `(.L_x_737) ;  /* 0xfffffe1400007947 */ /* 0x000fea000383ffff */
.L_x_511:
[----:B-1----:R1:W2:Y:S02]  /*27e80*/  SYNCS.PHASECHK.TRANS64.TRYWAIT P2, [R39+URZ+0x29890], R96 ;  /* 0x02989060270075a7 */ /* 0x0022a4000804017f */
[----:B--2---:R-:W-:Y:S05]  /*27e90*/  @!P2 NANOSLEEP.SYNCS 0x989680 ;  /* 0x009896800000a95d */ /* 0x004fea0003900000 */
[----:B------:R-:W2:Y:S02]  /*27ea0*/  @!P2 SYNCS.PHASECHK.TRANS64 P2, [R39+URZ+0x29890], R96 ;  /* 0x029890602700a5a7 */ /* 0x000ea4000804007f */
[----:B--2---:R-:W-:Y:S05]  /*27eb0*/  @!P2 BRA `(.L_x_511) ;  /* 0xfffffffc00f0a947 */ /* 0x004fea000383ffff */
[----:B------:R-:W-:Y:S05]  /*27ec0*/  BRA `(.L_x_738) ;  /* 0xfffffe7000a47947 */ /* 0x000fea000383ffff */
.L_x_517:
[----:B-1----:R1:W2:Y:S02]  /*27ed0*/  SYNCS.PHASECHK.TRANS64.TRYWAIT P1, [R39+URZ+0x298b0], R96 ;  /* 0x0298b060270075a7 */ /* 0x0022a4000802017f */
[----:B--2---:R-:W-:Y:S05]  /*27ee0*/  @!P1 NANOSLEEP.SYNCS 0x989680 ;  /* 0x009896800000995d */ /* 0x004fea0003900000 */
[----:B------:R-:W2:Y:S02]  /*27ef0*/  @!P1 SYNCS.PHASECHK.TRANS64 P1, [R39+URZ+0x298b0], R96 ;  /* 0x0298b060270095a7 */ /* 0x000ea4000802007f */
[----:B--2---:R-:W-:Y:S05]  /*27f00*/  @!P1 BRA `(.L_x_517) ;  /* 0xfffffffc00f09947 */ /* 0x004fea000383ffff */
[----:B------:R-:W-:Y:S05]  /*27f10*/  BRA `(.L_x_739) ;  /* 0xfffffe7400a47947 */ /* 0x000fea000383ffff */
.L_x_525:
[----:B------:R-:W-:Y:S01]  /*27f20*/  BSSY B0, `(.L_x_740) ;  /* 0x0000008000007945 */ /* 0x000fe20003800000 */
[----:B------:R-:W-:Y:S01]  /*27f30*/  MOV R13, R219 ;  /* 0x000000db000d7202 */ /* 0x000fe20000000f00 */
[----:B------:R-:W-:Y:S01]  /*27f40*/  IMAD.MOV.U32 R12, RZ, RZ, RZ ;  /* 0x000000ffff0c7224 */ /* 0x000fe200078e00ff */
[----:B------:R-:W-:Y:S01]  /*27f50*/  MOV R15, 0xffffffff ;  /* 0xffffffff000f7802 */ /* 0x000fe20000000f00 */
[----:B------:R-:W-:-:S07]  /*27f60*/  IMAD.MOV.U32 R11, RZ, RZ, 0x1f ;  /* 0x0000001fff0b7424 */ /* 0x000fce00078e00ff */
[----:B-----5:R-:W-:Y:S05]  /*27f70*/  WARPSYNC.COLLECTIVE R15, `(.L_x_741) ;  /* 0x000000000f087348 */ /* 0x020fea0003c00000 */
[----:B------:R0:W1:Y:S02]  /*27f80*/  SHFL.IDX P6, R14, R13, R12, R11 ;  /* 0x0000000c0d0e7389 */ /* 0x00006400000c000b */
[----:B01---5:R-:W-:Y:S01]  /*27f90*/  ENDCOLLECTIVE ;  /* 0x000000000000791b */ /* 0x023fe20003800000 */
.L_x_741:
[----:B------:R-:W-:Y:S05]  /*27fa0*/  BSYNC B0 ;  /* 0x0000000000007941 */ /* 0x000fea0003800000 */
.L_x_740:
[----:B------:R-:W-:Y:S01]  /*27fb0*/  IMAD.MOV.U32 R198, RZ, RZ, R14 ;  /* 0x000000ffffc67224 */ /* 0x000fe200078e000e */
[----:B------:R-:W-:Y:S06]  /*27fc0*/  BRA `(.L_x_742) ;  /* 0xfffffe7c00807947 */ /* 0x000fec000383ffff */
.L_x_537:
[----:B------:R-:W-:Y:S01]  /*27fd0*/  BSSY B1, `(.L_x_743) ;  /* 0x0000008000017945 */ /* 0x000fe20003800000 */
[----:B------:R-:W-:Y:S01]  /*27fe0*/  IMAD.MOV.U32 R13, RZ, RZ, R46 ;  /* 0x000000ffff0d7224 */ /* 0x000fe200078e002e */
[----:B------:R-:W-:Y:S01]  /*27ff0*/  MOV R12, RZ ;  /* 0x000000ff000c7202 */ /* 0x000fe20000000f00 */
[----:B------:R-:W-:Y:S02]  /*28000*/  IMAD.MOV.U32 R11, RZ, RZ, 0x1e1f ;  /* 0x00001e1fff0b7424 */ /* 0x000fe400078e00ff */
[----:B------:R-:W-:-:S07]  /*28010*/  IMAD.MOV.U32 R15, RZ, RZ, -0x1 ;  /* 0xffffffffff0f7424 */ /* 0x000fce00078e00ff */
[----:B01---5:R-:W-:Y:S05]  /*28020*/  WARPSYNC.COLLECTIVE R15, `(.L_x_744) ;  /* 0x000000000f087348 */ /* 0x023fea0003c00000 */
[----:B------:R2:W3:Y:S02]  /*28030*/  SHFL.IDX P6, R14, R13, R12, R11 ;  /* 0x0000000c0d0e7389 */ /* 0x0004e400000c000b */
[----:B0123-5:R-:W-:Y:S01]  /*28040*/  ENDCOLLECTIVE ;  /* 0x000000000000791b */ /* 0x02ffe20003800000 */
.L_x_744:
[----:B------:R-:W-:Y:S05]  /*28050*/  BSYNC B1 ;  /* 0x0000000000017941 */ /* 0x000fea0003800000 */
.L_x_743:
[----:B------:R-:W-:Y:S05]  /*28060*/  BRA `(.L_x_745) ;  /* 0xfffffe88005c7947 */ /* 0x000fea000383ffff */
.L_x_538:
[----:B------:R-:W-:Y:S01]  /*28070*/  BSSY B1, `(.L_x_746) ;  /* 0x0000008000017945 */ /* 0x000fe20003800000 */
[----:B------:R-:W-:Y:S01]  /*28080*/  MOV R13, R44 ;  /* 0x0000002c000d7202 */ /* 0x000fe20000000f00 */
[----:B------:R-:W-:Y:S01]  /*28090*/  IMAD.MOV.U32 R12, RZ, RZ, RZ ;  /* 0x000000ffff0c7224 */ /* 0x000fe200078e00ff */
[----:B------:R-:W-:Y:S01]  /*280a0*/  MOV R15, 0xffffffff ;  /* 0xffffffff000f7802 */ /* 0x000fe20000000f00 */
[----:B------:R-:W-:-:S07]  /*280b0*/  IMAD.MOV.U32 R11, RZ, RZ, 0x1e1f ;  /* 0x00001e1fff0b7424 */ /* 0x000fce00078e00ff */
[----:B01---5:R-:W-:Y:S05]  /*280c0*/  WARPSYNC.COLLECTIVE R15, `(.L_x_747) ;  /* 0x000000000f087348 */ /* 0x023fea0003c00000 */
[----:B------:R2:W3:Y:S02]  /*280d0*/  SHFL.IDX P6, R14, R13, R12, R11 ;  /* 0x0000000c0d0e7389 */ /* 0x0004e400000c000b */
[----:B0123-5:R-:W-:Y:S01]  /*280e0*/  ENDCOLLECTIVE ;  /* 0x000000000000791b */ /* 0x02ffe20003800000 */
.L_x_747:
[----:B------:R-:W-:Y:S05]  /*280f0*/  BSYNC B1 ;  /* 0x0000000000017941 */ /* 0x000fea0003800000 */
.L_x_746:
[----:B------:R-:W-:Y:S05]  /*28100*/  BRA `(.L_x_748) ;  /* 0xfffffe88003c7947 */ /* 0x000fea000383ffff */
.L_x_539:
[----:B------:R-:W-:Y:S01]  /*28110*/  BSSY B1, `(.L_x_749) ;  /* 0x0000008000017945 */ /* 0x000fe20003800000 */
[----:B------:R-:W-:Y:S01]  /*28120*/  IMAD.MOV.U32 R13, RZ, RZ, R47 ;  /* 0x000000ffff0d7224 */ /* 0x000fe200078e002f */
[----:B------:R-:W-:Y:S01]  /*28130*/  MOV R11, 0x1e1f ;  /* 0x00001e1f000b7802 */ /* 0x000fe20000000f00 */
[----:B------:R-:W-:Y:S02]  /*28140*/  IMAD.MOV.U32 R12, RZ, RZ, RZ ;  /* 0x000000ffff0c7224 */ /* 0x000fe400078e00ff */
[----:B------:R-:W-:-:S07]  /*28150*/  IMAD.MOV.U32 R15, RZ, RZ, -0x1 ;  /* 0xffffffffff0f7424 */ /* 0x000fce00078e00ff */
[----:B01---5:R-:W-:Y:S05]  /*28160*/  WARPSYNC.COLLECTIVE R15, `(.L_x_750) ;  /* 0x000000000f087348 */ /* 0x023fea0003c00000 */
[----:B------:R2:W3:Y:S02]  /*28170*/  SHFL.IDX P6, R14, R13, R12, R11 ;  /* 0x0000000c0d0e7389 */ /* 0x0004e400000c000b */
[----:B0123-5:R-:W-:Y:S01]  /*28180*/  ENDCOLLECTIVE ;  /* 0x000000000000791b */ /* 0x02ffe20003800000 */
.L_x_750:
[----:B------:R-:W-:Y:S05]  /*28190*/  BSYNC B1 ;  /* 0x0000000000017941 */ /* 0x000fea0003800000 */
.L_x_749:
[----:B------:R-:W-:Y:S05]  /*281a0*/  BRA `(.L_x_751) ;  /* 0xfffffe88001c7947 */ /* 0x000fea000383ffff */
.L_x_540:
        /* <DEDUP_REMOVED lines=8> */
.L_x_753:
[----:B------:R-:W-:Y:S05]  /*28230*/  BSYNC B1 ;  /* 0x0000000000017941 */ /* 0x000fea0003800000 */
.L_x_752:
[----:B------:R-:W-:Y:S05]  /*28240*/  BRA `(.L_x_754) ;  /* 0xfffffe8400fc7947 */ /* 0x000fea000383ffff */
.L_x_542:
[----:B--2---:R2:W3:Y:S02]  /*28250*/  SYNCS.PHASECHK.TRANS64.TRYWAIT P1, [R18+URZ+0x29800], R3 ;  /* 0x02980003120075a7 */ /* 0x0044e4000802017f */
[----:B---3--:R-:W-:Y:S05]  /*28260*/  @!P1 NANOSLEEP.SYNCS 0x989680 ;  /* 0x009896800000995d */ /* 0x008fea0003900000 */
[----:B------:R-:W3:Y:S02]  /*28270*/  @!P1 SYNCS.PHASECHK.TRANS64 P1, [R18+URZ+0x29800], R3 ;  /* 0x02980003120095a7 */ /* 0x000ee4000802007f */
[----:B---3--:R-:W-:Y:S05]  /*28280*/  @!P1 BRA `(.L_x_542) ;  /* 0xfffffffc00f09947 */ /* 0x008fea000383ffff */
[----:B------:R-:W-:Y:S05]  /*28290*/  BRA `(.L_x_755) ;  /* 0xfffffe8800087947 */ /* 0x000fea000383ffff */
.L_x_556:
        /* <DEDUP_REMOVED lines=8> */
.L_x_757:
[----:B------:R-:W-:Y:S05]  /*28320*/  BSYNC B1 ;  /* 0x0000000000017941 */ /* 0x000fea0003800000 */
.L_x_756:
[----:B------:R-:W-:Y:S05]  /*28330*/  BRA `(.L_x_758) ;  /* 0xfffffeb800407947 */ /* 0x000fea000383ffff */
.L_x_557:
        /* <DEDUP_REMOVED lines=8> */
.L_x_760:
[----:B------:R-:W-:Y:S05]  /*283c0*/  BSYNC B1 ;  /* 0x0000000000017941 */ /* 0x000fea0003800000 */
.L_x_759:
[----:B------:R-:W-:Y:S05]  /*283d0*/  BRA `(.L_x_761) ;  /* 0xfffffeb800207947 */ /* 0x000fea000383ffff */
.L_x_558:
        /* <DEDUP_REMOVED lines=8> */
.L_x_763:
[----:B------:R-:W-:Y:S05]  /*28460*/  BSYNC B1 ;  /* 0x0000000000017941 */ /* 0x000fea0003800000 */
.L_x_762:
[----:B------:R-:W-:Y:S05]  /*28470*/  BRA `(.L_x_764) ;  /* 0xfffffeb800007947 */ /* 0x000fea000383ffff */
.L_x_559:
        /* <DEDUP_REMOVED lines=8> */
.L_x_766:
[----:B------:R-:W-:Y:S05]  /*28500*/  BSYNC B1 ;  /* 0x0000000000017941 */ /* 0x000fea0003800000 */
.L_x_765:
[----:B------:R-:W-:Y:S05]  /*28510*/  BRA `(.L_x_767) ;  /* 0xfffffeb400e07947 */ /* 0x000fea000383ffff */
.L_x_561:
[----:B--2---:R2:W3:Y:S02]  /*28520*/  SYNCS.PHASECHK.TRANS64.TRYWAIT P1, [R18+URZ+0x29800], R3 ;  /* 0x02980003120075a7 */ /* 0x0044e4000802017f */
[----:B---3--:R-:W-:Y:S05]  /*28530*/  @!P1 NANOSLEEP.SYNCS 0x989680 ;  /* 0x009896800000995d */ /* 0x008fea0003900000 */
[----:B------:R-:W3:Y:S02]  /*28540*/  @!P1 SYNCS.PHASECHK.TRANS64 P1, [R18+URZ+0x29800], R3 ;  /* 0x02980003120095a7 */ /* 0x000ee4000802007f */
[----:B---3--:R-:W-:Y:S05]  /*28550*/  @!P1 BRA `(.L_x_561) ;  /* 0xfffffffc00f09947 */ /* 0x008fea000383ffff */
[----:B------:R-:W-:Y:S05]  /*28560*/  BRA `(.L_x_768) ;  /* 0xfffffeb400ec7947 */ /* 0x000fea000383ffff */
.L_x_569:
[----:B--2---:R2:W3:Y:S02]  /*28570*/  SYNCS.PHASECHK.TRANS64.TRYWAIT P2, [R3+URZ+0x29830], R0 ;  /* 0x02983000030075a7 */ /* 0x0044e4000804017f */
[----:B---3--:R-:W-:Y:S05]  /*28580*/  @!P2 NANOSLEEP.SYNCS 0x989680 ;  /* 0x009896800000a95d */ /* 0x008fea0003900000 */
[----:B------:R-:W3:Y:S02]  /*28590*/  @!P2 SYNCS.PHASECHK.TRANS64 P2, [R3+URZ+0x29830], R0 ;  /* 0x029830000300a5a7 */ /* 0x000ee4000804007f */
[----:B---3--:R-:W-:Y:S05]  /*285a0*/  @!P2 BRA `(.L_x_569) ;  /* 0xfffffffc00f0a947 */ /* 0x008fea000383ffff */
[----:B------:R-:W-:Y:S05]  /*285b0*/  BRA `(.L_x_568) ;  /* 0xfffffee800187947 */ /* 0x000fea000383ffff */
.L_x_575:
[----:B-1----:R1:W2:Y:S02]  /*285c0*/  SYNCS.PHASECHK.TRANS64.TRYWAIT P2, [R11+URZ+0x29830], R10 ;  /* 0x0298300a0b0075a7 */ /* 0x0022a4000804017f */
[----:B--2---:R-:W-:Y:S05]  /*285d0*/  @!P2 NANOSLEEP.SYNCS 0x989680 ;  /* 0x009896800000a95d */ /* 0x004fea0003900000 */
[----:B------:R-:W2:Y:S02]  /*285e0*/  @!P2 SYNCS.PHASECHK.TRANS64 P2, [R11+URZ+0x29830], R10 ;  /* 0x0298300a0b00a5a7 */ /* 0x000ea4000804007f */
[----:B--2---:R-:W-:Y:S05]  /*285f0*/  @!P2 BRA `(.L_x_575) ;  /* 0xfffffffc00f0a947 */ /* 0x004fea000383ffff */
[----:B------:R-:W-:Y:S05]  /*28600*/  BRA `(.L_x_574) ;  /* 0xffffff2800407947 */ /* 0x000fea000383ffff */
.L_x_580:
[----:B-1----:R1:W2:Y:S02]  /*28610*/  SYNCS.PHASECHK.TRANS64.TRYWAIT P1, [R11+URZ+0x29850], R8 ;  /* 0x029850080b0075a7 */ /* 0x0022a4000802017f */
[----:B--2---:R-:W-:Y:S05]  /*28620*/  @!P1 NANOSLEEP.SYNCS 0x989680 ;  /* 0x009896800000995d */ /* 0x004fea0003900000 */
[----:B------:R-:W2:Y:S02]  /*28630*/  @!P1 SYNCS.PHASECHK.TRANS64 P1, [R11+URZ+0x29850], R8 ;  /* 0x029850080b0095a7 */ /* 0x000ea4000802007f */
[----:B--2---:R-:W-:Y:S05]  /*28640*/  @!P1 BRA `(.L_x_580) ;  /* 0xfffffffc00f09947 */ /* 0x004fea000383ffff */
[----:B------:R-:W-:Y:S05]  /*28650*/  BRA `(.L_x_579) ;  /* 0xffffff3800807947 */ /* 0x000fea000383ffff */
.L_x_586:
[----:B-1----:R1:W2:Y:S02]  /*28660*/  SYNCS.PHASECHK.TRANS64.TRYWAIT P1, [R13+URZ+0x29850], R0 ;  /* 0x029850000d0075a7 */ /* 0x0022a4000802017f */
[----:B--2---:R-:W-:Y:S05]  /*28670*/  @!P1 NANOSLEEP.SYNCS 0x989680 ;  /* 0x009896800000995d */ /* 0x004fea0003900000 */
[----:B------:R-:W2:Y:S02]  /*28680*/  @!P1 SYNCS.PHASECHK.TRANS64 P1, [R13+URZ+0x29850], R0 ;  /* 0x029850000d0095a7 */ /* 0x000ea4000802007f */
[----:B--2---:R-:W-:Y:S05]  /*28690*/  @!P1 BRA `(.L_x_586) ;  /* 0xfffffffc00f09947 */ /* 0x004fea000383ffff */
[----:B------:R-:W-:Y:S05]  /*286a0*/  BRA `(.L_x_585) ;  /* 0xffffff6400287947 */ /* 0x000fea000383ffff */
.L_x_590:
[----:B------:R-:W-:Y:S01]  /*286b0*/  IMAD.MOV.U32 R12, RZ, RZ, R0 ;  /* 0x000000ffff0c7224 */ /* 0x000fe200078e0000 */
[----:B------:R-:W-:Y:S01]  /*286c0*/  MOV R15, 0xffffffff ;  /* 0xffffffff000f7802 */ /* 0x000fe20000000f00 */
[----:B------:R-:W-:Y:S01]  /*286d0*/  IMAD.MOV.U32 R11, RZ, RZ, 0x1c1f ;  /* 0x00001c1fff0b7424 */ /* 0x000fe200078e00ff */
[----:B------:R-:W-:Y:S02]  /*286e0*/  SEL R5, R97, R96, P0 ;  /* 0x0000006061057207 */ /* 0x000fe40000000000 */
[----:B------:R-:W-:-:S07]  /*286f0*/  SEL R7, R96, R97, P0 ;  /* 0x0000006160077207 */ /* 0x000fce0000000000 */
[----:B01---5:R-:W-:Y:S05]  /*28700*/  WARPSYNC.COLLECTIVE R15, `(.L_x_769) ;  /* 0x000000000f087348 */ /* 0x023fea0003c00000 */
[----:B------:R2:W3:Y:S02]  /*28710*/  SHFL.IDX P6, R14, R13, R12, R11 ;  /* 0x0000000c0d0e7389 */ /* 0x0004e400000c000b */
[----:B0123-5:R-:W-:Y:S01]  /*28720*/  ENDCOLLECTIVE ;  /* 0x000000000000791b */ /* 0x02ffe20003800000 */
.L_x_769:
[----:B------:R-:W-:Y:S02]  /*28730*/  SEL R9, R93, R92, P0 ;  /* 0x0000005c5d097207 */ /* 0x000fe40000000000 */
[----:B------:R-:W-:Y:S02]  /*28740*/  SEL R21, R92, R93, P0 ;  /* 0x0000005d5c157207 */ /* 0x000fe40000000000 */
[----:B------:R-:W-:Y:S02]  /*28750*/  SEL R25, R48, R45, P0 ;  /* 0x0000002d30197207 */ /* 0x000fe40000000000 */
[----:B------:R-:W-:Y:S02]  /*28760*/  SEL R27, R45, R48, P0 ;  /* 0x000000302d1b7207 */ /* 0x000fe40000000000 */
[----:B------:R-:W-:Y:S02]  /*28770*/  SEL R45, R65, R68, P0 ;  /* 0x00000044412d7207 */ /* 0x000fe40000000000 */
[----:B------:R-:W-:-:S02]  /*28780*/  SEL R47, R68, R65, P0 ;  /* 0x00000041442f7207 */ /* 0x000fc40000000000 */
[----:B------:R-:W-:Y:S01]  /*28790*/  SEL R63, R38, R67, P0 ;  /* 0x00000043263f7207 */ /* 0x000fe20000000000 */
[----:B------:R-:W-:Y:S01]  /*287a0*/  IMAD.MOV.U32 R13, RZ, RZ, R3 ;  /* 0x000000ffff0d7224 */ /* 0x000fe200078e0003 */
[----:B------:R-:W-:Y:S02]  /*287b0*/  MOV R12, R2 ;  /* 0x00000002000c7202 */ /* 0x000fe40000000f00 */
[----:B------:R-:W-:Y:S02]  /*287c0*/  SEL R65, R67, R38, P0 ;  /* 0x0000002643417207 */ /* 0x000fe40000000000 */
[----:B------:R-:W-:Y:S02]  /*287d0*/  SEL R67, R30, R69, P0 ;  /* 0x000000451e437207 */ /* 0x000fe40000000000 */
[----:B------:R-:W-:Y:S02]  /*287e0*/  SEL R69, R69, R30, P0 ;  /* 0x0000001e45457207 */ /* 0x000fe40000000000 */
[----:B------:R-:W-:Y:S01]  /*287f0*/  SEL R29, R40, R37, P0 ;  /* 0x00000025281d7207 */ /* 0x000fe20000000000 */
[----:B------:R-:W-:Y:S01]  /*28800*/  IMAD.MOV.U32 R6, RZ, RZ, R14 ;  /* 0x000000ffff067224 */ /* 0x000fe200078e000e */
[----:B------:R-:W-:-:S07]  /*28810*/  SEL R31, R37, R40, P0 ;  /* 0x00000028251f7207 */ /* 0x000fce0000000000 */
[----:B------:R-:W-:Y:S05]  /*28820*/  WARPSYNC.COLLECTIVE R15, `(.L_x_770) ;  /* 0x000000000f087348 */ /* 0x000fea0003c00000 */
[----:B------:R0:W1:Y:S02]  /*28830*/  SHFL.IDX P6, R14, R13, R12, R11 ;  /* 0x0000000c0d0e7389 */ /* 0x00006400000c000b */
[----:B01----:R-:W-:Y:S01]  /*28840*/  ENDCOLLECTIVE ;  /* 0x000000000000791b */ /* 0x003fe20003800000 */
.L_x_770:
        /* <DEDUP_REMOVED lines=18> */
.L_x_771:
[----:B------:R-:W-:Y:S02]  /*28970*/  SEL R53, R55, R52, P0 ;  /* 0x0000003437357207 */ /* 0x000fe40000000000 */
[----:B------:R-:W-:Y:S02]  /*28980*/  SEL R55, R52, R55, P0 ;  /* 0x0000003734377207 */ /* 0x000fe40000000000 */
[----:B------:R-:W-:Y:S02]  /*28990*/  SEL R57, R46, R59, P0 ;  /* 0x0000003b2e397207 */ /* 0x000fe40000000000 */
[----:B------:R-:W-:Y:S02]  /*289a0*/  SEL R59, R59, R46, P0 ;  /* 0x0000002e3b3b7207 */ /* 0x000fe40000000000 */
[----:B------:R-:W-:Y:S02]  /*289b0*/  SEL R4, R6, R3, P0 ;  /* 0x0000000306047207 */ /* 0x000fe40000000000 */
[----:B------:R-:W-:Y:S01]  /*289c0*/  SEL R6, R3, R6, P0 ;  /* 0x0000000603067207 */ /* 0x000fe20000000000 */
[----:B------:R-:W-:Y:S01]  /*289d0*/  IMAD.MOV.U32 R13, RZ, RZ, R7 ;  /* 0x000000ffff0d7224 */ /* 0x000fe200078e0007 */
[----:B------:R-:W-:Y:S01]  /*289e0*/  MOV R12, R2 ;  /* 0x00000002000c7202 */ /* 0x000fe20000000f00 */
[----:B------:R-:W-:-:S07]  /*289f0*/  IMAD.MOV.U32 R10, RZ, RZ, R14 ;  /* 0x000000ffff0a7224 */ /* 0x000fce00078e000e */
[----:B------:R-:W-:Y:S05]  /*28a00*/  WARPSYNC.COLLECTIVE R15, `(.L_x_772) ;  /* 0x000000000f087348 */ /* 0x000fea0003c00000 */
[----:B------:R0:W1:Y:S02]  /*28a10*/  SHFL.IDX P6, R14, R13, R12, R11 ;  /* 0x0000000c0d0e7389 */ /* 0x00006400000c000b */
[----:B01----:R-:W-:Y:S01]  /*28a20*/  ENDCOLLECTIVE ;  /* 0x000000000000791b */ /* 0x003fe20003800000 */
.L_x_772:
[----:B------:R-:W-:Y:S01]  /*28a30*/  IMAD.MOV.U32 R13, RZ, RZ, R9 ;  /* 0x000000ffff0d7224 */ /* 0x000fe200078e0009 */
[----:B------:R-:W-:Y:S01]  /*28a40*/  MOV R12, R0 ;  /* 0x00000000000c7202 */ /* 0x000fe20000000f00 */
[----:B------:R-:W-:-:S07]  /*28a50*/  IMAD.MOV.U32 R7, RZ, RZ, R14 ;  /* 0x000000ffff077224 */ /* 0x000fce00078e000e */
[----:B------:R-:W-:Y:S05]  /*28a60*/  WARPSYNC.COLLECTIVE R15, `(.L_x_773) ;  /* 0x000000000f087348 */ /* 0x000fea0003c00000 */
[----:B------:R0:W1:Y:S02]  /*28a70*/  SHFL.IDX P6, R14, R13, R12, R11 ;  /* 0x0000000c0d0e7389 */ /* 0x00006400000c000b */
[----:B01----:R-:W-:Y:S01]  /*28a80*/  ENDCOLLECTIVE ;  /* 0x000000000000791b */ /* 0x003fe20003800000 */
.L_x_773:
        /* <DEDUP_REMOVED lines=8> */
.L_x_774:
[----:B------:R-:W-:Y:S01]  /*28b10*/  IMAD.MOV.U32 R13, RZ, RZ, R25 ;  /* 0x000000ffff0d7224 */ /* 0x000fe200078e0019 */
[----:B------:R-:W-:Y:S01]  /*28b20*/  MOV R12, R0 ;  /* 0x00000000000c7202 */ /* 0x000fe20000000f00 */
[----:B------:R-:W-:-:S07]  /*28b30*/  IMAD.MOV.U32 R21, RZ, RZ, R14 ;  /* 0x000000ffff157224 */ /* 0x000fce00078e000e */
[----:B------:R-:W-:Y:S05]  /*28b40*/  WARPSYNC.COLLECTIVE R15, `(.L_x_775) ;  /* 0x000000000f087348 */ /* 0x000fea0003c00000 */
[----:B------:R0:W1:Y:S02]  /*28b50*/  SHFL.IDX P6, R14, R13, R12, R11 ;  /* 0x0000000c0d0e7389 */ /* 0x00006400000c000b */
[----:B01----:R-:W-:Y:S01]  /*28b60*/  ENDCOLLECTIVE ;  /* 0x000000000000791b */ /* 0x003fe20003800000 */
.L_x_775:
        /* <DEDUP_REMOVED lines=8> */
.L_x_776:
[----:B------:R-:W-:Y:S01]  /*28bf0*/  IMAD.MOV.U32 R13, RZ, RZ, R29 ;  /* 0x000000ffff0d7224 */ /* 0x000fe200078e001d */
[----:B------:R-:W-:Y:S01]  /*28c00*/  MOV R12, R0 ;  /* 0x00000000000c7202 */ /* 0x000fe20000000f00 */
[----:B------:R-:W-:-:S07]  /*28c10*/  IMAD.MOV.U32 R27, RZ, RZ, R14 ;  /* 0x000000ffff1b7224 */ /* 0x000fce00078e000e */
[----:B------:R-:W-:Y:S05]  /*28c20*/  WARPSYNC.COLLECTIVE R15, `(.L_x_777) ;  /* 0x000000000f087348 */ /* 0x000fea0003c00000 */
[----:B------:R0:W1:Y:S02]  /*28c30*/  SHFL.IDX P6, R14, R13, R12, R11 ;  /* 0x0000000c0d0e7389 */ /* 0x00006400000c000b */
[----:B01----:R-:W-:Y:S01]  /*28c40*/  ENDCOLLECTIVE ;  /* 0x000000000000791b */ /* 0x003fe20003800000 */
.L_x_777:
        /* <DEDUP_REMOVED lines=8> */
.L_x_778:
[----:B------:R-:W-:Y:S01]  /*28cd0*/  IMAD.MOV.U32 R13, RZ, RZ, R33 ;  /* 0x000000ffff0d7224 */ /* 0x000fe200078e0021 */
[----:B------:R-:W-:Y:S01]  /*28ce0*/  MOV R12, R0 ;  /* 0x00000000000c7202 */ /* 0x000fe20000000f00 */
[----:B------:R-:W-:-:S07]  /*28cf0*/  IMAD.MOV.U32 R31, RZ, RZ, R14 ;  /* 0x000000ffff1f7224 */ /* 0x000fce00078e000e */
[----:B------:R-:W-:Y:S05]  /*28d00*/  WARPSYNC.COLLECTIVE R15, `(.L_x_779) ;  /* 0x000000000f087348 */ /* 0x000fea0003c00000 */
[----:B------:R0:W1:Y:S02]  /*28d10*/  SHFL.IDX P6, R14, R13, R12, R11 ;  /* 0x0000000c0d0e7389 */ /* 0x00006400000c000b */
[----:B01----:R-:W-:Y:S01]  /*28d20*/  ENDCOLLECTIVE ;  /* 0x000000000000791b */ /* 0x003fe20003800000 */
.L_x_779:
        /* <DEDUP_REMOVED lines=8> */
.L_x_780:
[----:B------:R-:W-:Y:S01]  /*28db0*/  IMAD.MOV.U32 R13, RZ, RZ, R37 ;  /* 0x000000ffff0d7224 */ /* 0x000fe200078e0025 */
[----:B------:R-:W-:Y:S01]  /*28dc0*/  MOV R12, R0 ;  /* 0x00000000000c7202 */ /* 0x000fe20000000f00 */
[----:B------:R-:W-:-:S07]  /*28dd0*/  IMAD.MOV.U32 R35, RZ, RZ, R14 ;  /* 0x000000ffff237224 */ /* 0x000fce00078e000e */
[----:B------:R-:W-:Y:S05]  /*28de0*/  WARPSYNC.COLLECTIVE R15, `(.L_x_781) ;  /* 0x000000000f087348 */ /* 0x000fea0003c00000 */
[----:B------:R0:W1:Y:S02]  /*28df0*/  SHFL.IDX P6, R14, R13, R12, R11 ;  /* 0x0000000c0d0e7389 */ /* 0x00006400000c000b */
[----:B01----:R-:W-:Y:S01]  /*28e00*/  ENDCOLLECTIVE ;  /* 0x000000000000791b */ /* 0x003fe20003800000 */
.L_x_781:
        /* <DEDUP_REMOVED lines=8> */
.L_x_782:
[----:B------:R-:W-:Y:S01]  /*28e90*/  IMAD.MOV.U32 R13, RZ, RZ, R41 ;  /* 0x000000ffff0d7224 */ /* 0x000fe200078e0029 */
[----:B------:R-:W-:Y:S01]  /*28ea0*/  MOV R12, R0 ;  /* 0x00000000000c7202 */ /* 0x000fe20000000f00 */
[----:B------:R-:W-:-:S07]  /*28eb0*/  IMAD.MOV.U32 R20, RZ, RZ, R14 ;  /* 0x000000ffff147224 */ /* 0x000fce00078e000e */
[----:B------:R-:W-:Y:S05]  /*28ec0*/  WARPSYNC.COLLECTIVE R15, `(.L_x_783) ;  /* 0x000000000f087348 */ /* 0x000fea0003c00000 */
[----:B------:R0:W1:Y:S02]  /*28ed0*/  SHFL.IDX P6, R14, R13, R12, R11 ;  /* 0x0000000c0d0e7389 */ /* 0x00006400000c000b */
[----:B01----:R-:W-:Y:S01]  /*28ee0*/  ENDCOLLECTIVE ;  /* 0x000000000000791b */ /* 0x003fe20003800000 */
.L_x_783:
[----:B------:R-:W-:Y:S01]  /*28ef0*/  IMAD.MOV.U32 R13, RZ, RZ, R43 ;  /* 0x000000ffff0d7224 */ /* 0x000fe200078e002b */
[----:B------:R-:W-:Y:S01]  /*28f00*/  MOV R12, R2 ;  /* 0x00000002000c7202 */ /* 0x000fe20000000f00 */
[----:B------:R-:W-:-:S07]  /*28f10*/  IMAD.MOV.U32 R41, RZ, RZ, R14 ;  /* 0x000000ffff297224 */ /* 0x000fce00078e000e */
[----:B------:R-:W-:Y:S05]  /*28f20*/  WARPSYNC.COLLECTIVE R15, `(.L_x_784) ;  /* 0x000000000f087348 */ /* 0x000fea0003c00000 */
[----:B------:R0:W1:Y:S02]  /*28f30*/  SHFL.IDX P6, R14, R13, R12, R11 ;  /* 0x0000000c0d0e7389 */ /* 0x00006400000c000b */
[----:B01----:R-:W-:Y:S01]  /*28f40*/  ENDCOLLECTIVE ;  /* 0x000000000000791b */ /* 0x003fe20003800000 */
.L_x_784:
[----:B------:R-:W-:Y:S01]  /*28f50*/  IMAD.MOV.U32 R13, RZ, RZ, R45 ;  /* 0x000000ffff0d7224 */ /* 0x000fe200078e002d */
[----:B------:R-:W-:Y:S01]  /*28f60*/  MOV R12, R0 ;  /* 0x00000000000c7202 */ /* 0x000fe20000000f00 */
[----:B------:R-:W-:-:S07]  /*28f70*/  IMAD.MOV.U32 R40, RZ, RZ, R14 ;  /* 0x000000ffff287224 */ /* 0x000fce00078e000e */
[----:B------:R-:W-:Y:S05]  /*28f80*/  WARPSYNC.COLLECTIVE R15, `(.L_x_785) ;  /* 0x000000000f087348 */ /* 0x000fea0003c00000 */
[----:B------:R0:W1:Y:S02]  /*28f90*/  SHFL.IDX P6, R14, R13, R12, R11 ;  /* 0x0000000c0d0e7389 */ /* 0x00006400000c000b */
[----:B01----:R-:W-:Y:S01]  /*28fa0*/  ENDCOLLECTIVE ;  /* 0x000000000000791b */ /* 0x003fe20003800000 */
.L_x_785:
        /* <DEDUP_REMOVED lines=8> */
.L_x_786:
[----:B------:R-:W-:Y:S01]  /*29030*/  IMAD.MOV.U32 R13, RZ, RZ, R49 ;  /* 0x000000ffff0d7224 */ /* 0x000fe200078e0031 */
[----:B------:R-:W-:Y:S01]  /*29040*/  MOV R12, R0 ;  /* 0x00000000000c7202 */ /* 0x000fe20000000f00 */
[----:B------:R-:W-:-:S07]  /*29050*/  IMAD.MOV.U32 R42, RZ, RZ, R14 ;  /* 0x000000ffff2a7224 */ /* 0x000fce00078e000e */
[----:B------:R-:W-:Y:S05]  /*29060*/  WARPSYNC.COLLECTIVE R15, `(.L_x_787) ;  /* 0x000000000f087348 */ /* 0x000fea0003c00000 */
[----:B------:R0:W1:Y:S02]  /*29070*/  SHFL.IDX P6, R14, R13, R12, R11 ;  /* 0x0000000c0d0e7389 */ /* 0x00006400000c000b */
[----:B01----:R-:W-:Y:S01]  /*29080*/  ENDCOLLECTIVE ;  /* 0x000000000000791b */ /* 0x003fe20003800000 */
.L_x_787:
        /* <DEDUP_REMOVED lines=8> */
.L_x_788:
[----:B------:R-:W-:Y:S01]  /*29110*/  IMAD.MOV.U32 R13, RZ, RZ, R53 ;  /* 0x000000ffff0d7224 */ /* 0x000fe200078e0035 */
[----:B------:R-:W-:Y:S01]  /*29120*/  MOV R12, R0 ;  /* 0x00000000000c7202 */ /* 0x000fe20000000f00 */
[----:B------:R-:W-:-:S07]  /*29130*/  IMAD.MOV.U32 R48, RZ, RZ, R14 ;  /* 0x000000ffff307224 */ /* 0x000fce00078e000e */
[----:B------:R-:W-:Y:S05]  /*29140*/  WARPSYNC.COLLECTIVE R15, `(.L_x_789) ;  /* 0x000000000f087348 */ /* 0x000fea0003c00000 */
[----:B------:R0:W1:Y:S02]  /*29150*/  SHFL.IDX P6, R14, R13, R12, R11 ;  /* 0x0000000c0d0e7389 */ /* 0x00006400000c000b */
[----:B01----:R-:W-:Y:S01]  /*29160*/  ENDCOLLECTIVE ;  /* 0x000000000000791b */ /* 0x003fe20003800000 */
.L_x_789:
[----:B------:R-:W-:Y:S01]  /*29170*/  SEL R9, R49, R48, P0 ;  /* 0x0000003031097207 */ /* 0x000fe20000000000 */
[----:B------:R-:W-:Y:S01]  /*29180*/  IMAD.MOV.U32 R13, RZ, RZ, R55 ;  /* 0x000000ffff0d7224 */ /* 0x000fe200078e0037 */
[----:B------:R-:W-:Y:S01]  /*29190*/  MOV R12, R2 ;  /* 0x00000002000c7202 */ /* 0x000fe20000000f00 */
[----:B------:R-:W-:-:S07]  /*291a0*/  IMAD.MOV.U32 R53, RZ, RZ, R14 ;  /* 0x000000ffff357224 */ /* 0x000fce00078e000e */
[----:B------:R-:W-:Y:S05]  /*291b0*/  WARPSYNC.COLLECTIVE R15, `(.L_x_790) ;  /* 0x000000000f087348 */ /* 0x000fea0003c00000 */
[----:B------:R0:W1:Y:S02]  /*291c0*/  SHFL.IDX P6, R14, R13, R12, R11 ;  /* 0x0000000c0d0e7389 */ /* 0x00006400000c000b */
[----:B01----:R-:W-:Y:S01]  /*291d0*/  ENDCOLLECTIVE ;  /* 0x000000000000791b */ /* 0x003fe20003800000 */
.L_x_790:
[----:B------:R-:W-:Y:S01]  /*291e0*/  IMAD.MOV.U32 R13, RZ, RZ, R57 ;  /* 0x000000ffff0d7224 */ /* 0x000fe200078e0039 */
[----:B------:R-:W-:Y:S01]  /*291f0*/  MOV R12, R0 ;  /* 0x00000000000c7202 */ /* 0x000fe20000000f00 */
[----:B------:R-:W-:-:S07]  /*29200*/  IMAD.MOV.U32 R50, RZ, RZ, R14 ;  /* 0x000000ffff327224 */ /* 0x000fce00078e000e */
[----:B------:R-:W-:Y:S05]  /*29210*/  WARPSYNC.COLLECTIVE R15, `(.L_x_791) ;  /* 0x000000000f087348 */ /* 0x000fea0003c00000 */
[----:B------:R0:W1:Y:S02]  /*29220*/  SHFL.IDX P6, R14, R13, R12, R11 ;  /* 0x0000000c0d0e7389 */ /* 0x00006400000c000b */
[----:B01----:R-:W-:Y:S01]  /*29230*/  ENDCOLLECTIVE ;  /* 0x000000000000791b */ /* 0x003fe20003800000 */
.L_x_791:
        /* <DEDUP_REMOVED lines=8> */
.L_x_792:
[----:B------:R-:W-:Y:S01]  /*292c0*/  IMAD.MOV.U32 R13, RZ, RZ, R63 ;  /* 0x000000ffff0d7224 */ /* 0x000fe200078e003f */
[----:B------:R-:W-:Y:S01]  /*292d0*/  MOV R12, R0 ;  /* 0x00000000000c7202 */ /* 0x000fe20000000f00 */
[----:B------:R-:W-:-:S07]  /*292e0*/  IMAD.MOV.U32 R52, RZ, RZ, R14 ;  /* 0x000000ffff347224 */ /* 0x000fce00078e000e */
[----:B------:R-:W-:Y:S05]  /*292f0*/  WARPSYNC.COLLECTIVE R15, `(.L_x_793) ;  /* 0x000000000f087348 */ /* 0x000fea0003c00000 */
[----:B------:R0:W1:Y:S02]  /*29300*/  SHFL.IDX P6, R14, R13, R12, R11 ;  /* 0x0000000c0d0e7389 */ /* 0x00006400000c000b */
[----:B01----:R-:W-:Y:S01]  /*29310*/  ENDCOLLECTIVE ;  /* 0x000000000000791b */ /* 0x003fe20003800000 */
.L_x_793:
        /* <DEDUP_REMOVED lines=8> */
.L_x_794:
[----:B------:R-:W-:Y:S01]  /*293a0*/  IMAD.MOV.U32 R13, RZ, RZ, R67 ;  /* 0x000000ffff0d7224 */ /* 0x000fe200078e0043 */
[----:B------:R-:W-:Y:S01]  /*293b0*/  MOV R12, R0 ;  /* 0x00000000000c7202 */ /* 0x000fe20000000f00 */
[----:B------:R-:W-:-:S07]  /*293c0*/  IMAD.MOV.U32 R54, RZ, RZ, R14 ;  /* 0x000000ffff367224 */ /* 0x000fce00078e000e */
[----:B------:R-:W-:Y:S05]  /*293d0*/  WARPSYNC.COLLECTIVE R15, `(.L_x_795) ;  /* 0x000000000f087348 */ /* 0x000fea0003c00000 */
[----:B------:R0:W1:Y:S02]  /*293e0*/  SHFL.IDX P6, R14, R13, R12, R11 ;  /* 0x0000000c0d0e7389 */ /* 0x00006400000c000b */
[----:B01----:R-:W-:Y:S01]  /*293f0*/  ENDCOLLECTIVE ;  /* 0x000000000000791b */ /* 0x003fe20003800000 */
.L_x_795:
        /* <DEDUP_REMOVED lines=8> */
.L_x_796:
[----:B------:R-:W-:Y:S01]  /*29480*/  IMAD.MOV.U32 R13, RZ, RZ, R71 ;  /* 0x000000ffff0d7224 */ /* 0x000fe200078e0047 */
[----:B------:R-:W-:Y:S01]  /*29490*/  MOV R12, R0 ;  /* 0x00000000000c7202 */ /* 0x000fe20000000f00 */
[----:B------:R-:W-:-:S07]  /*294a0*/  IMAD.MOV.U32 R56, RZ, RZ, R14 ;  /* 0x000000ffff387224 */ /* 0x000fce00078e000e */
[----:B------:R-:W-:Y:S05]  /*294b0*/  WARPSYNC.COLLECTIVE R15, `(.L_x_797) ;  /* 0x000000000f087348 */ /* 0x000fea0003c00000 */
[----:B------:R0:W1:Y:S02]  /*294c0*/  SHFL.IDX P6, R14, R13, R12, R11 ;  /* 0x0000000c0d0e7389 */ /* 0x00006400000c000b */
[----:B01----:R-:W-:Y:S01]  /*294d0*/  ENDCOLLECTIVE ;  /* 0x000000000000791b */ /* 0x003fe20003800000 */
.L_x_797:
[----:B------:R-:W-:Y:S01]  /*294e0*/  SEL R39, R56, R67, P0 ;  /* 0x0000004338277207 */ /* 0x000fe20000000000 */
[----:B------:R-:W-:Y:S01]  /*294f0*/  IMAD.MOV.U32 R13, RZ, RZ, R73 ;  /* 0x000000ffff0d7224 */ /* 0x000fe200078e0049 */
[----:B------:R-:W-:Y:S01]  /*29500*/  MOV R12, R2 ;  /* 0x00000002000c7202 */ /* 0x000fe20000000f00 */
[----:B------:R-:W-:-:S07]  /*29510*/  IMAD.MOV.U32 R71, RZ, RZ, R14 ;  /* 0x000000ffff477224 */ /* 0x000fce00078e000e */
[----:B------:R-:W-:Y:S05]  /*29520*/  WARPSYNC.COLLECTIVE R15, `(.L_x_798) ;  /* 0x000000000f087348 */ /* 0x000fea0003c00000 */
[----:B------:R0:W1:Y:S02]  /*29530*/  SHFL.IDX P6, R14, R13, R12, R11 ;  /* 0x0000000c0d0e7389 */ /* 0x00006400000c000b */
[----:B01----:R-:W-:Y:S01]  /*29540*/  ENDCOLLECTIVE ;  /* 0x000000000000791b */ /* 0x003fe20003800000 */
.L_x_798:
[----:B------:R-:W-:Y:S01]  /*29550*/  IMAD.MOV.U32 R13, RZ, RZ, R75 ;  /* 0x000000ffff0d7224 */ /* 0x000fe200078e004b */
[----:B------:R-:W-:Y:S01]  /*29560*/  MOV R12, R0 ;  /* 0x00000000000c7202 */ /* 0x000fe20000000f00 */
[----:B------:R-:W-:-:S07]  /*29570*/  IMAD.MOV.U32 R58, RZ, RZ, R14 ;  /* 0x000000ffff3a7224 */ /* 0x000fce00078e000e */
[----:B------:R-:W-:Y:S05]  /*29580*/  WARPSYNC.COLLECTIVE R15, `(.L_x_799) ;  /* 0x000000000f087348 */ /* 0x000fea0003c00000 */
[----:B------:R0:W1:Y:S02]  /*29590*/  SHFL.IDX P6, R14, R13, R12, R11 ;  /* 0x0000000c0d0e7389 */ /* 0x00006400000c000b */
[----:B01----:R-:W-:Y:S01]  /*295a0*/  ENDCOLLECTIVE ;  /* 0x000000000000791b */ /* 0x003fe20003800000 */
.L_x_799:
[----:B------:R-:W-:Y:S01]  /*295b0*/  IMAD.MOV.U32 R13, RZ, RZ, R77 ;  /* 0x000000ffff0d7224 */ /* 0x000fe200078e004d */
[----:B------:R-:W-:Y:S01]  /*295c0*/  MOV R12, R2 ;  /* 0x00000002000c7202 */ /* 0x000fe20000000f00 */
[----:B------:R-:W-:-:S07]  /*295d0*/  IMAD.MOV.U32 R75, RZ, RZ, R14 ;  /* 0x000000ffff4b7224 */ /* 0x000fce00078e000e */
[----:B------:R-:W-:Y:S05]  /*295e0*/  WARPSYNC.COLLECTIVE R15, `(.L_x_800) ;  /* 0x000000000f087348 */ /* 0x000fea0003c00000 */
[----:B------:R0:W1:Y:S02]  /*295f0*/  SHFL.IDX P6, R14, R13, R12, R11 ;  /* 0x0000000c0d0e7389 */ /* 0x00006400000c000b */
[----:B01----:R-:W-:Y:S01]  /*29600*/  ENDCOLLECTIVE ;  /* 0x000000000000791b */ /* 0x003fe20003800000 */
.L_x_800:
[----:B------:R-:W-:Y:S02]  /*29610*/  SEL R12, R37, R20, P0 ;  /* 0x00000014250c7207 */ /* 0x000fe40000000000 */
[----:B------:R-:W-:Y:S02]  /*29620*/  SEL R11, R48, R49, P0 ;  /* 0x00000031300b7207 */ /* 0x000fe40000000000 */
[----:B------:R-:W-:Y:S02]  /*29630*/  SEL R13, R71, R58, P0 ;  /* 0x0000003a470d7207 */ /* 0x000fe40000000000 */
[----:B------:R-:W-:Y:S01]  /*29640*/  SEL R15, R58, R71, P0 ;  /* 0x000000473a0f7207 */ /* 0x000fe20000000000 */
[----:B------:R-:W-:Y:S01]  /*29650*/  IMAD.MOV.U32 R62, RZ, RZ, R14 ;  /* 0x000000ffff3e7224 */ /* 0x000fe200078e000e */
[----:B------:R-:W-:Y:S01]  /*29660*/  SEL R14, R20, R37, P0 ;  /* 0x00000025140e7207 */ /* 0x000fe20000000000 */
[----:B------:R-:W-:Y:S01]  /*29670*/  IMAD.MOV.U32 R20, RZ, RZ, RZ ;  /* 0x000000ffff147224 */ /* 0x000fe200078e00ff */
[----:B------:R-:W-:Y:S01]  /*29680*/  SEL R37, R67, R56, P0 ;  /* 0x0000003843257207 */ /* 0x000fe20000000000 */
[----:B------:R-:W-:Y:S06]  /*29690*/  BRA `(.L_x_801) ;  /* 0xffffff6800cc7947 */ /* 0x000fec000383ffff */
.L_x_622:
[----:B------:R-:W0:Y:S01]  /*296a0*/  S2R R6, SR_TID.X ;  /* 0x0000000000067919 */ /* 0x000e220000002100 */
[----:B------:R-:W-:Y:S01]  /*296b0*/  BSSY B1, `(.L_x_802) ;  /* 0x000000a000017945 */ /* 0x000fe20003800000 */
[----:B------:R-:W-:Y:S01]  /*296c0*/  IMAD.MOV.U32 R12, RZ, RZ, RZ ;  /* 0x000000ffff0c7224 */ /* 0x000fe200078e00ff */
[----:B------:R-:W-:Y:S01]  /*296d0*/  MOV R15, 0xffffffff ;  /* 0xffffffff000f7802 */ /* 0x000fe20000000f00 */
[----:B------:R-:W-:Y:S01]  /*296e0*/  IMAD.MOV.U32 R11, RZ, RZ, 0x1f ;  /* 0x0000001fff0b7424 */ /* 0x000fe200078e00ff */
[----:B0-----:R-:W-:-:S04]  /*296f0*/  SHF.R.U32.HI R6, RZ, 0x5, R6 ;  /* 0x00000005ff067819 */ /* 0x001fc80000011606 */
[----:B------:R-:W-:-:S04]  /*29700*/  LOP3.LUT R6, R6, 0x3, RZ, 0xc0, !PT ;  /* 0x0000000306067812 */ /* 0x000fc800078ec0ff */
[----:B------:R-:W-:-:S07]  /*29710*/  MOV R13, R6 ;  /* 0x00000006000d7202 */ /* 0x000fce0000000f00 */
[----:B------:R-:W-:Y:S05]  /*29720*/  WARPSYNC.COLLECTIVE R15, `(.L_x_803) ;  /* 0x000000000f087348 */ /* 0x000fea0003c00000 */
[----:B------:R0:W1:Y:S02]  /*29730*/  SHFL.IDX P6, R14, R13, R12, R11 ;  /* 0x0000000c0d0e7389 */ /* 0x00006400000c000b */
[----:B01----:R-:W-:Y:S01]  /*29740*/  ENDCOLLECTIVE ;  /* 0x000000000000791b */ /* 0x003fe20003800000 */
.L_x_803:
[----:B------:R-:W-:Y:S05]  /*29750*/  BSYNC B1 ;  /* 0x0000000000017941 */ /* 0x000fea0003800000 */
.L_x_802:
[----:B------:R-:W-:Y:S05]  /*29760*/  BRA `(.L_x_804) ;  /* 0xffffff94005c7947 */ /* 0x000fea000383ffff */
.L_x_624:
[----:B------:R-:W-:Y:S01]  /*29770*/  BSSY B1, `(.L_x_805) ;  /* 0x0000006000017945 */ /* 0x000fe20003800000 */
[----:B------:R-:W-:-:S07]  /*29780*/  IMAD.MOV.U32 R15, RZ, RZ, -0x1 ;  /* 0xffffffffff0f7424 */ /* 0x000fce00078e00ff */
[----:B0-----:R-:W-:Y:S05]  /*29790*/  WARPSYNC.COLLECTIVE R15, `(.L_x_806) ;  /* 0x000000000f0c7348 */ /* 0x001fea0003c00000 */
[----:B------:R-:W-:Y:S02]  /*297a0*/  ELECT P6, UR62, PT ;  /* 0x00000000003e782f */ /* 0x000fe400038c0000 */
[----:B------:R-:W-:Y:S01]  /*297b0*/  MOV R14, UR62 ;  /* 0x0000003e000e7c02 */ /* 0x000fe20008000f00 */
[----:B0-----:R-:W-:Y:S10]  /*297c0*/  ENDCOLLECTIVE ;  /* 0x000000000000791b */ /* 0x001ff40003800000 */
.L_x_806:
[----:B------:R-:W-:Y:S05]  /*297d0*/  BSYNC B1 ;  /* 0x0000000000017941 */ /* 0x000fea0003800000 */
.L_x_805:
[----:B------:R-:W-:Y:S05]  /*297e0*/  BRA `(.L_x_623) ;  /* 0xffffff9400547947 */ /* 0x000fea000383ffff */
.L_x_626:
[----:B0-----:R0:W1:Y:S02]  /*297f0*/  SYNCS.PHASECHK.TRANS64.TRYWAIT P0, [R11+URZ+0x29820], R5 ;  /* 0x029820050b0075a7 */ /* 0x001064000800017f */
[----:B-1----:R-:W-:Y:S05]  /*29800*/  @!P0 NANOSLEEP.SYNCS 0x989680 ;  /* 0x009896800000895d */ /* 0x002fea0003900000 */
[----:B------:R-:W1:Y:S02]  /*29810*/  @!P0 SYNCS.PHASECHK.TRANS64 P0, [R11+URZ+0x29820], R5 ;  /* 0x029820050b0085a7 */ /* 0x000e64000800007f */
[----:B-1----:R-:W-:Y:S05]  /*29820*/  @!P0 BRA `(.L_x_626) ;  /* 0xfffffffc00f08947 */ /* 0x002fea000383ffff */
[----:B------:R-:W-:Y:S05]  /*29830*/  BRA `(.L_x_807) ;  /* 0xffffff9400707947 */ /* 0x000fea000383ffff */
.L_x_630:
[----:B-1----:R1:W2:Y:S02]  /*29840*/  SYNCS.PHASECHK.TRANS64.TRYWAIT P0, [R8+URZ+0x298a0], R12 ;  /* 0x0298a00c080075a7 */ /* 0x0022a4000800017f */
[----:B--2---:R-:W-:Y:S05]  /*29850*/  @!P0 NANOSLEEP.SYNCS 0x989680 ;  /* 0x009896800000895d */ /* 0x004fea0003900000 */
[----:B------:R-:W2:Y:S02]  /*29860*/  @!P0 SYNCS.PHASECHK.TRANS64 P0, [R8+URZ+0x298a0], R12 ;  /* 0x0298a00c080085a7 */ /* 0x000ea4000800007f */
[----:B--2---:R-:W-:Y:S05]  /*29870*/  @!P0 BRA `(.L_x_630) ;  /* 0xfffffffc00f08947 */ /* 0x004fea000383ffff */
[----:B------:R-:W-:Y:S05]  /*29880*/  BRA `(.L_x_808) ;  /* 0xffffff9400907947 */ /* 0x000fea000383ffff */
.L_x_637:
[----:B0-----:R0:W2:Y:S02]  /*29890*/  SYNCS.PHASECHK.TRANS64.TRYWAIT P0, [R8+URZ+0x298c0], R12 ;  /* 0x0298c00c080075a7 */ /* 0x0010a4000800017f */
[----:B--2---:R-:W-:Y:S05]  /*298a0*/  @!P0 NANOSLEEP.SYNCS 0x989680 ;  /* 0x009896800000895d */ /* 0x004fea0003900000 */
[----:B------:R-:W2:Y:S02]  /*298b0*/  @!P0 SYNCS.PHASECHK.TRANS64 P0, [R8+URZ+0x298c0], R12 ;  /* 0x0298c00c080085a7 */ /* 0x000ea4000800007f */
[----:B--2---:R-:W-:Y:S05]  /*298c0*/  @!P0 BRA `(.L_x_637) ;  /* 0xfffffffc00f08947 */ /* 0x004fea000383ffff */
[----:B------:R-:W-:Y:S05]  /*298d0*/  BRA `(.L_x_809) ;  /* 0xffffff9800887947 */ /* 0x000fea000383ffff */
.L_x_644:
[----:B0-----:R0:W1:Y:S02]  /*298e0*/  SYNCS.PHASECHK.TRANS64.TRYWAIT P1, [R7+URZ+0x298a0], R6 ;  /* 0x0298a006070075a7 */ /* 0x001064000802017f */
[----:B-1----:R-:W-:Y:S05]  /*298f0*/  @!P1 NANOSLEEP.SYNCS 0x989680 ;  /* 0x009896800000995d */ /* 0x002fea0003900000 */
[----:B------:R-:W1:Y:S02]  /*29900*/  @!P1 SYNCS.PHASECHK.TRANS64 P1, [R7+URZ+0x298a0], R6 ;  /* 0x0298a006070095a7 */ /* 0x000e64000802007f */
[----:B-1----:R-:W-:Y:S05]  /*29910*/  @!P1 BRA `(.L_x_644) ;  /* 0xfffffffc00f09947 */ /* 0x002fea000383ffff */
[----:B------:R-:W-:Y:S05]  /*29920*/  BRA `(.L_x_810) ;  /* 0xffffff9c00707947 */ /* 0x000fea000383ffff */
.L_x_651:
[----:B-1----:R1:W2:Y:S02]  /*29930*/  SYNCS.PHASECHK.TRANS64.TRYWAIT P1, [R7+URZ+0x298c0], R6 ;  /* 0x0298c006070075a7 */ /* 0x0022a4000802017f */
[----:B--2---:R-:W-:Y:S05]  /*29940*/  @!P1 NANOSLEEP.SYNCS 0x989680 ;  /* 0x009896800000995d */ /* 0x004fea0003900000 */
[----:B------:R-:W2:Y:S02]  /*29950*/  @!P1 SYNCS.PHASECHK.TRANS64 P1, [R7+URZ+0x298c0], R6 ;  /* 0x0298c006070095a7 */ /* 0x000ea4000802007f */
[----:B--2---:R-:W-:Y:S05]  /*29960*/  @!P1 BRA `(.L_x_651) ;  /* 0xfffffffc00f09947 */ /* 0x004fea000383ffff */
[----:B------:R-:W-:Y:S05]  /*29970*/  BRA `(.L_x_811) ;  /* 0xffffffa000607947 */ /* 0x000fea000383ffff */
.L_x_666:
[----:B------:R-:W1:Y:S01]  /*29980*/  S2R R5, SR_TID.X ;  /* 0x0000000000057919 */ /* 0x000e620000002100 */
[----:B------:R-:W-:Y:S01]  /*29990*/  BSSY B0, `(.L_x_812) ;  /* 0x000000a000007945 */ /* 0x000fe20003800000 */
[----:B------:R-:W-:Y:S01]  /*299a0*/  MOV R12, RZ ;  /* 0x000000ff000c7202 */ /* 0x000fe20000000f00 */
        /* <DEDUP_REMOVED lines=8> */
.L_x_813:
[----:B------:R-:W-:Y:S05]  /*29a30*/  BSYNC B0 ;  /* 0x0000000000007941 */ /* 0x000fea0003800000 */
.L_x_812:
[----:B------:R-:W-:Y:S05]  /*29a40*/  BRA `(.L_x_814) ;  /* 0xffffffac00f47947 */ /* 0x000fea000383ffff */
.L_x_668:
[----:B------:R-:W-:Y:S01]  /*29a50*/  BSSY B0, `(.L_x_815) ;  /* 0x0000006000007945 */ /* 0x000fe20003800000 */
[----:B------:R-:W-:-:S07]  /*29a60*/  MOV R15, 0xffffffff ;  /* 0xffffffff000f7802 */ /* 0x000fce0000000f00 */
[----:B01----:R-:W-:Y:S05]  /*29a70*/  WARPSYNC.COLLECTIVE R15, `(.L_x_816) ;  /* 0x000000000f0c7348 */ /* 0x003fea0003c00000 */
[----:B------:R-:W-:Y:S02]  /*29a80*/  ELECT P6, UR62, PT ;  /* 0x00000000003e782f */ /* 0x000fe400038c0000 */
[----:B------:R-:W-:Y:S01]  /*29a90*/  MOV R14, UR62 ;  /* 0x0000003e000e7c02 */ /* 0x000fe20008000f00 */
[----:B01----:R-:W-:Y:S10]  /*29aa0*/  ENDCOLLECTIVE ;  /* 0x000000000000791b */ /* 0x003ff40003800000 */
.L_x_816:
[----:B------:R-:W-:Y:S05]  /*29ab0*/  BSYNC B0 ;  /* 0x0000000000007941 */ /* 0x000fea0003800000 */
.L_x_815:
[----:B------:R-:W-:Y:S05]  /*29ac0*/  BRA `(.L_x_817) ;  /* 0xffffffac00ec7947 */ /* 0x000fea000383ffff */
.L_x_671:
[----:B-1----:R1:W2:Y:S02]  /*29ad0*/  SYNCS.PHASECHK.TRANS64.TRYWAIT P2, [R6+URZ+0x29880], R7 ;  /* 0x02988007060075a7 */ /* 0x0022a4000804017f */
[----:B--2---:R-:W-:Y:S05]  /*29ae0*/  @!P2 NANOSLEEP.SYNCS 0x989680 ;  /* 0x009896800000a95d */ /* 0x004fea0003900000 */
[----:B------:R-:W2:Y:S02]  /*29af0*/  @!P2 SYNCS.PHASECHK.TRANS64 P2, [R6+URZ+0x29880], R7 ;  /* 0x029880070600a5a7 */ /* 0x000ea4000804007f */
[----:B--2---:R-:W-:Y:S05]  /*29b00*/  @!P2 BRA `(.L_x_671) ;  /* 0xfffffffc00f0a947 */ /* 0x004fea000383ffff */
[----:B------:R-:W-:Y:S05]  /*29b10*/  BRA `(.L_x_818) ;  /* 0xffffffb000687947 */ /* 0x000fea000383ffff */
.L_x_673:
[----:B--2---:R2:W3:Y:S02]  /*29b20*/  SYNCS.PHASECHK.TRANS64.TRYWAIT P2, [R6+URZ+0x29840], R7 ;  /* 0x02984007060075a7 */ /* 0x0044e4000804017f */
[----:B---3--:R-:W-:Y:S05]  /*29b30*/  @!P2 NANOSLEEP.SYNCS 0x989680 ;  /* 0x009896800000a95d */ /* 0x008fea0003900000 */
[----:B------:R-:W3:Y:S02]  /*29b40*/  @!P2 SYNCS.PHASECHK.TRANS64 P2, [R6+URZ+0x29840], R7 ;  /* 0x029840070600a5a7 */ /* 0x000ee4000804007f */
[----:B---3--:R-:W-:Y:S05]  /*29b50*/  @!P2 BRA `(.L_x_673) ;  /* 0xfffffffc00f0a947 */ /* 0x008fea000383ffff */
[----:B------:R-:W-:Y:S05]  /*29b60*/  BRA `(.L_x_819) ;  /* 0xffffffb000cc7947 */ /* 0x000fea000383ffff */
.L_x_676:
[----:B-1----:R-:W1:Y:S01]  /*29b70*/  S2R R5, SR_CgaCtaId ;  /* 0x0000000000057919 */ /* 0x002e620000008800 */
[----:B------:R-:W-:-:S04]  /*29b80*/  MOV R4, 0x400 ;  /* 0x0000040000047802 */ /* 0x000fc80000000f00 */
[----:B-1----:R-:W-:-:S04]  /*29b90*/  LEA R4, R5, R4, 0x18 ;  /* 0x0000000405047211 */ /* 0x002fc800078ec0ff */
[----:B------:R1:W2:Y:S03]  /*29ba0*/  SYNCS.PHASECHK.TRANS64.TRYWAIT P0, [R4+URZ+0x29820], R3 ;  /* 0x02982003040075a7 */ /* 0x0002a6000800017f */
[----:B--2---:R-:W-:Y:S05]  /*29bb0*/  @!P0 NANOSLEEP.SYNCS 0x989680 ;  /* 0x009896800000895d */ /* 0x004fea0003900000 */
[----:B------:R-:W2:Y:S02]  /*29bc0*/  @!P0 SYNCS.PHASECHK.TRANS64 P0, [R4+URZ+0x29820], R3 ;  /* 0x02982003040085a7 */ /* 0x000ea4000800007f */
[----:B--2---:R-:W-:Y:S05]  /*29bd0*/  @!P0 BRA `(.L_x_676) ;  /* 0xfffffffc00e48947 */ /* 0x004fea000383ffff */
[----:B------:R-:W-:Y:S05]  /*29be0*/  BRA `(.L_x_820) ;  /* 0xffffffb800147947 */ /* 0x000fea000383ffff */
.L_x_682:
[----:B--2---:R2:W3:Y:S02]  /*29bf0*/  SYNCS.PHASECHK.TRANS64.TRYWAIT P0, [R4+URZ+0x29880], R3 ;  /* 0x02988003040075a7 */ /* 0x0044e4000800017f */
[----:B---3--:R-:W-:Y:S05]  /*29c00*/  @!P0 NANOSLEEP.SYNCS 0x989680 ;  /* 0x009896800000895d */ /* 0x008fea0003900000 */
[----:B------:R-:W3:Y:S02]  /*29c10*/  @!P0 SYNCS.PHASECHK.TRANS64 P0, [R4+URZ+0x29880], R3 ;  /* 0x02988003040085a7 */ /* 0x000ee4000800007f */
[----:B---3--:R-:W-:Y:S05]  /*29c20*/  @!P0 BRA `(.L_x_682) ;  /* 0xfffffffc00f08947 */ /* 0x008fea000383ffff */
[----:B------:R-:W-:Y:S05]  /*29c30*/  BRA `(.L_x_821) ;  /* 0xffffffb800d07947 */ /* 0x000fea000383ffff */
.L_x_687:
[----:B-1----:R1:W3:Y:S02]  /*29c40*/  SYNCS.PHASECHK.TRANS64.TRYWAIT P0, [R4+URZ+0x29840], R3 ;  /* 0x02984003040075a7 */ /* 0x0022e4000800017f */
[----:B---3--:R-:W-:Y:S05]  /*29c50*/  @!P0 NANOSLEEP.SYNCS 0x989680 ;  /* 0x009896800000895d */ /* 0x008fea0003900000 */
[----:B------:R-:W3:Y:S02]  /*29c60*/  @!P0 SYNCS.PHASECHK.TRANS64 P0, [R4+URZ+0x29840], R3 ;  /* 0x02984003040085a7 */ /* 0x000ee4000800007f */
[----:B---3--:R-:W-:Y:S05]  /*29c70*/  @!P0 BRA `(.L_x_687) ;  /* 0xfffffffc00f08947 */ /* 0x008fea000383ffff */
[----:B------:R-:W-:Y:S05]  /*29c80*/  BRA `(.L_x_822) ;  /* 0xffffffbc005c7947 */ /* 0x000fea000383ffff */
.L_x_695:
[----:B--2---:R-:W2:Y:S02]  /*29c90*/  LDL R4, [R1+0x4] ;  /* 0x0000040001047983 */ /* 0x004ea40000100800 */
[----:B--2---:R2:W3:Y:S02]  /*29ca0*/  SYNCS.PHASECHK.TRANS64.TRYWAIT P2, [R4+URZ+0x29870], R3 ;  /* 0x02987003040075a7 */ /* 0x0044e4000804017f */
[----:B---3--:R-:W-:Y:S05]  /*29cb0*/  @!P2 NANOSLEEP.SYNCS 0x989680 ;  /* 0x009896800000a95d */ /* 0x008fea0003900000 */
[----:B------:R-:W3:Y:S02]  /*29cc0*/  @!P2 SYNCS.PHASECHK.TRANS64 P2, [R4+URZ+0x29870], R3 ;  /* 0x029870030400a5a7 */ /* 0x000ee4000804007f */
[----:B---3--:R-:W-:Y:S05]  /*29cd0*/  @!P2 BRA `(.L_x_695) ;  /* 0xfffffffc00eca947 */ /* 0x008fea000383ffff */
[----:B------:R-:W-:Y:S05]  /*29ce0*/  BRA `(.L_x_823) ;  /* 0xffffffc000907947 */ /* 0x000fea000383ffff */
.L_x_697:
[----:B--2---:R-:W2:Y:S02]  /*29cf0*/  LDL R4, [R1+0x4] ;  /* 0x0000040001047983 */ /* 0x004ea40000100800 */
[----:B--2---:R2:W3:Y:S02]  /*29d00*/  SYNCS.PHASECHK.TRANS64.TRYWAIT P2, [R4+URZ+0x29860], R3 ;  /* 0x02986003040075a7 */ /* 0x0044e4000804017f */
[----:B---3--:R-:W-:Y:S05]  /*29d10*/  @!P2 NANOSLEEP.SYNCS 0x989680 ;  /* 0x009896800000a95d */ /* 0x008fea0003900000 */
[----:B------:R-:W3:Y:S02]  /*29d20*/  @!P2 SYNCS.PHASECHK.TRANS64 P2, [R4+URZ+0x29860], R3 ;  /* 0x029860030400a5a7 */ /* 0x000ee4000804007f */
[----:B---3--:R-:W-:Y:S05]  /*29d30*/  @!P2 BRA `(.L_x_697) ;  /* 0xfffffffc00eca947 */ /* 0x008fea000383ffff */
[----:B------:R-:W-:Y:S05]  /*29d40*/  BRA `(.L_x_824) ;  /* 0xffffffc000987947 */ /* 0x000fea000383ffff */
.L_x_704:
[----:B-1----:R1:W2:Y:S02]  /*29d50*/  SYNCS.PHASECHK.TRANS64.TRYWAIT P0, [R20+URZ+0x29870], R3 ;  /* 0x02987003140075a7 */ /* 0x0022a4000800017f */
[----:B--2---:R-:W-:Y:S05]  /*29d60*/  @!P0 NANOSLEEP.SYNCS 0x989680 ;  /* 0x009896800000895d */ /* 0x004fea0003900000 */
[----:B------:R-:W2:Y:S02]  /*29d70*/  @!P0 SYNCS.PHASECHK.TRANS64 P0, [R20+URZ+0x29870], R3 ;  /* 0x02987003140085a7 */ /* 0x000ea4000800007f */
[----:B--2---:R-:W-:Y:S05]  /*29d80*/  @!P0 BRA `(.L_x_704) ;  /* 0xfffffffc00f08947 */ /* 0x004fea000383ffff */
[----:B------:R-:W-:Y:S05]  /*29d90*/  BRA `(.L_x_825) ;  /* 0xffffffc8008c7947 */ /* 0x000fea000383ffff */
.L_x_706:
[----:B-1----:R1:W2:Y:S02]  /*29da0*/  SYNCS.PHASECHK.TRANS64.TRYWAIT P0, [R20+URZ+0x29860], R3 ;  /* 0x02986003140075a7 */ /* 0x0022a4000800017f */
[----:B--2---:R-:W-:Y:S05]  /*29db0*/  @!P0 NANOSLEEP.SYNCS 0x989680 ;  /* 0x009896800000895d */ /* 0x004fea0003900000 */
[----:B------:R-:W2:Y:S02]  /*29dc0*/  @!P0 SYNCS.PHASECHK.TRANS64 P0, [R20+URZ+0x29860], R3 ;  /* 0x02986003140085a7 */ /* 0x000ea4000800007f */
[----:B--2---:R-:W-:Y:S05]  /*29dd0*/  @!P0 BRA `(.L_x_706) ;  /* 0xfffffffc00f08947 */ /* 0x004fea000383ffff */
[----:B------:R-:W-:Y:S05]  /*29de0*/  BRA `(.L_x_826) ;  /* 0xffffffc800947947 */ /* 0x000fea000383ffff */
.L_x_710:
[----:B------:R-:W2:Y:S01]  /*29df0*/  LDL R3, [R1] ;  /* 0x0000000001037983 */ /* 0x000ea20000100800 */
[----:B------:R-:W-:Y:S01]  /*29e00*/  BSSY B0, `(.L_x_827) ;  /* 0x0000008000007945 */ /* 0x000fe20003800000 */
[----:B------:R-:W-:Y:S01]  /*29e10*/  IMAD.MOV.U32 R12, RZ, RZ, RZ ;  /* 0x000000ffff0c7224 */ /* 0x000fe200078e00ff */
[----:B------:R-:W-:Y:S01]  /*29e20*/  MOV R11, 0x1f ;  /* 0x0000001f000b7802 */ /* 0x000fe20000000f00 */
[----:B------:R-:W-:Y:S02]  /*29e30*/  IMAD.MOV.U32 R15, RZ, RZ, -0x1 ;  /* 0xffffffffff0f7424 */ /* 0x000fe400078e00ff */
[----:B--2---:R-:W-:-:S07]  /*29e40*/  IMAD.MOV.U32 R13, RZ, RZ, R3 ;  /* 0x000000ffff0d7224 */ /* 0x004fce00078e0003 */
[----:B------:R-:W-:Y:S05]  /*29e50*/  WARPSYNC.COLLECTIVE R15, `(.L_x_828) ;  /* 0x000000000f087348 */ /* 0x000fea0003c00000 */
[----:B------:R0:W1:Y:S02]  /*29e60*/  SHFL.IDX P6, R14, R13, R12, R11 ;  /* 0x0000000c0d0e7389 */ /* 0x00006400000c000b */
[----:B01----:R-:W-:Y:S01]  /*29e70*/  ENDCOLLECTIVE ;  /* 0x000000000000791b */ /* 0x003fe20003800000 */
.L_x_828:
[----:B------:R-:W-:Y:S05]  /*29e80*/  BSYNC B0 ;  /* 0x0000000000007941 */ /* 0x000fea0003800000 */
.L_x_827:
[----:B------:R0:W5:Y:S01]  /*29e90*/  LDL R2, [R1+0xc] ;  /* 0x00000c0001027983 */ /* 0x0001620000100800 */
[----:B------:R-:W-:Y:S01]  /*29ea0*/  MOV R13, R3 ;  /* 0x00000003000d7202 */ /* 0x000fe20000000f00 */
[----:B------:R-:W-:Y:S01]  /*29eb0*/  IMAD.MOV.U32 R12, RZ, RZ, 0x1 ;  /* 0x00000001ff0c7424 */ /* 0x000fe200078e00ff */
[----:B------:R-:W-:Y:S01]  /*29ec0*/  MOV R15, 0xffffffff ;  /* 0xffffffff000f7802 */ /* 0x000fe20000000f00 */
[----:B------:R-:W-:Y:S02]  /*29ed0*/  IMAD.MOV.U32 R11, RZ, RZ, 0x1f ;  /* 0x0000001fff0b7424 */ /* 0x000fe400078e00ff */
[----:B------:R-:W-:-:S07]  /*29ee0*/  IMAD.MOV.U32 R0, RZ, RZ, R14 ;  /* 0x000000ffff007224 */ /* 0x000fce00078e000e */
[----:B0----5:R-:W-:Y:S05]  /*29ef0*/  WARPSYNC.COLLECTIVE R15, `(.L_x_829) ;  /* 0x000000000f087348 */ /* 0x021fea0003c00000 */
[----:B------:R1:W2:Y:S02]  /*29f00*/  SHFL.IDX P6, R14, R13, R12, R11 ;  /* 0x0000000c0d0e7389 */ /* 0x0002a400000c000b */
[----:B012--5:R-:W-:Y:S01]  /*29f10*/  ENDCOLLECTIVE ;  /* 0x000000000000791b */ /* 0x027fe20003800000 */
.L_x_829:
[----:B------:R-:W-:Y:S01]  /*29f20*/  ULDC UR4, c[0x0][0xc14] ;  /* 0x0003050000047ab9 */ /* 0x000fe20000000800 */
[----:B------:R-:W-:Y:S01]  /*29f30*/  IMAD.IADD R5, R2, 0x1, R7 ;  /* 0x0000000102057824 */ /* 0x000fe200078e0207 */
[----:B------:R-:W-:Y:S01]  /*29f40*/  MOV R11, RZ ;  /* 0x000000ff000b7202 */ /* 0x000fe20000000f00 */
[----:B------:R-:W-:-:S03]  /*29f50*/  IMAD.MOV.U32 R4, RZ, RZ, R14 ;  /* 0x000000ffff047224 */ /* 0x000fc600078e000e */
[----:B------:R-:W-:-:S13]  /*29f60*/  ISETP.GE.OR P1, PT, R5, UR4, !P0 ;  /* 0x0000000405007c0c */ /* 0x000fda000c726670 */
[----:B------:R-:W0:Y:S02]  /*29f70*/  @!P1 LDC.64 R2, c[0x0][0xc58] ;  /* 0x00031600ff029b82 */ /* 0x000e240000000a00 */
[----:B0-----:R-:W-:-:S06]  /*29f80*/  @!P1 IMAD.WIDE R2, R5, 0x4, R2 ;  /* 0x0000000405029825 */ /* 0x001fcc00078e0202 */
[----:B------:R0:W2:Y:S01]  /*29f90*/  @!P1 LDG.E R2, desc[UR54][R2.64] ;  /* 0x0000003602029981 */ /* 0x0000a2000c1e1900 */
[C---:B------:R-:W-:Y:S02]  /*29fa0*/  ISETP.GE.U32.AND P2, PT, R7.reuse, 0x2, PT ;  /* 0x000000020700780c */ /* 0x040fe40003f46070 */
[C---:B------:R-:W-:Y:S02]  /*29fb0*/  ISETP.GE.U32.AND P3, PT, R7.reuse, 0x4, PT ;  /* 0x000000040700780c */ /* 0x040fe40003f66070 */
[C---:B------:R-:W-:Y:S02]  /*29fc0*/  ISETP.GE.U32.AND P4, PT, R7.reuse, 0x8, PT ;  /* 0x000000080700780c */ /* 0x040fe40003f86070 */
[C---:B------:R-:W-:Y:S02]  /*29fd0*/  ISETP.GE.U32.AND P5, PT, R7.reuse, 0x10, PT ;  /* 0x000000100700780c */ /* 0x040fe40003fa6070 */
[----:B0-----:R-:W-:Y:S01]  /*29fe0*/  MOV R3, RZ ;  /* 0x000000ff00037202 */ /* 0x001fe20000000f00 */
[----:B--2---:R-:W-:Y:S01]  /*29ff0*/  @!P1 IMAD.MOV.U32 R3, RZ, RZ, R2 ;  /* 0x000000ffff039224 */ /* 0x004fe200078e0002 */
[----:B------:R-:W-:-:S03]  /*2a000*/  ISETP.NE.AND P1, PT, R7, RZ, PT ;  /* 0x000000ff0700720c */ /* 0x000fc60003f25270 */
[----:B------:R-:W-:-:S10]  /*2a010*/  IMAD.MOV.U32 R13, RZ, RZ, R3 ;  /* 0x000000ffff0d7224 */ /* 0x000fd400078e0003 */
[----:B------:R-:W-:Y:S05]  /*2a020*/  WARPSYNC.COLLECTIVE R15, `(.L_x_830) ;  /* 0x000000000f087348 */ /* 0x000fea0003c00000 */
[----:B------:R0:W1:Y:S02]  /*2a030*/  SHFL.UP P6, R14, R13, R12, R11 ;  /* 0x0400000c0d0e7389 */ /* 0x00006400000c000b */
[----:B01----:R-:W-:Y:S01]  /*2a040*/  ENDCOLLECTIVE ;  /* 0x000000000000791b */ /* 0x003fe20003800000 */
.L_x_830:
[----:B------:R-:W-:Y:S02]  /*2a050*/  MOV R12, 0x2 ;  /* 0x00000002000c7802 */ /* 0x000fe40000000f00 */
[----:B------:R-:W-:-:S05]  /*2a060*/  SEL R14, R14, RZ, P1 ;  /* 0x000000ff0e0e7207 */ /* 0x000fca0000800000 */
[----:B------:R-:W-:-:S04]  /*2a070*/  IMAD.IADD R2, R3, 0x1, R14 ;  /* 0x0000000103027824 */ /* 0x000fc800078e020e */
[----:B------:R-:W-:-:S07]  /*2a080*/  IMAD.MOV.U32 R13, RZ, RZ, R2 ;  /* 0x000000ffff0d7224 */ /* 0x000fce00078e0002 */
[----:B------:R-:W-:Y:S05]  /*2a090*/  WARPSYNC.COLLECTIVE R15, `(.L_x_831) ;  /* 0x000000000f087348 */ /* 0x000fea0003c00000 */
[----:B------:R0:W1:Y:S02]  /*2a0a0*/  SHFL.UP P6, R14, R13, R12, R11 ;  /* 0x0400000c0d0e7389 */ /* 0x00006400000c000b */
[----:B01----:R-:W-:Y:S01]  /*2a0b0*/  ENDCOLLECTIVE ;  /* 0x000000000000791b */ /* 0x003fe20003800000 */
.L_x_831:
[----:B------:R-:W-:Y:S02]  /*2a0c0*/  MOV R12, 0x4 ;  /* 0x00000004000c7802 */ /* 0x000fe40000000f00 */
[----:B------:R-:W-:-:S05]  /*2a0d0*/  SEL R5, R14, RZ, P2 ;  /* 0x000000ff0e057207 */ /* 0x000fca0001000000 */
[----:B------:R-:W-:-:S04]  /*2a0e0*/  IMAD.IADD R2, R2, 0x1, R5 ;  /* 0x0000000102027824 */ /* 0x000fc800078e0205 */
[----:B------:R-:W-:-:S07]  /*2a0f0*/  IMAD.MOV.U32 R13, RZ, RZ, R2 ;  /* 0x000000ffff0d7224 */ /* 0x000fce00078e0002 */
[----:B------:R-:W-:Y:S05]  /*2a100*/  WARPSYNC.COLLECTIVE R15, `(.L_x_832) ;  /* 0x000000000f087348 */ /* 0x000fea0003c00000 */
[----:B------:R0:W1:Y:S02]  /*2a110*/  SHFL.UP P6, R14, R13, R12, R11 ;  /* 0x0400000c0d0e7389 */ /* 0x00006400000c000b */
[----:B01----:R-:W-:Y:S01]  /*2a120*/  ENDCOLLECTIVE ;  /* 0x000000000000791b */ /* 0x003fe20003800000 */
.L_x_832:
[----:B------:R-:W-:Y:S02]  /*2a130*/  MOV R12, 0x8 ;  /* 0x00000008000c7802 */ /* 0x000fe40000000f00 */
[----:B------:R-:W-:-:S05]  /*2a140*/  SEL R5, R14, RZ, P3 ;  /* 0x000000ff0e057207 */ /* 0x000fca0001800000 */
[----:B------:R-:W-:-:S04]  /*2a150*/  IMAD.IADD R2, R2, 0x1, R5 ;  /* 0x0000000102027824 */ /* 0x000fc800078e0205 */
[----:B------:R-:W-:-:S07]  /*2a160*/  IMAD.MOV.U32 R13, RZ, RZ, R2 ;  /* 0x000000ffff0d7224 */ /* 0x000fce00078e0002 */
[----:B------:R-:W-:Y:S05]  /*2a170*/  WARPSYNC.COLLECTIVE R15, `(.L_x_833) ;  /* 0x000000000f087348 */ /* 0x000fea0003c00000 */
[----:B------:R0:W1:Y:S02]  /*2a180*/  SHFL.UP P6, R14, R13, R12, R11 ;  /* 0x0400000c0d0e7389 */ /* 0x00006400000c000b */
[----:B01----:R-:W-:Y:S01]  /*2a190*/  ENDCOLLECTIVE ;  /* 0x000000000000791b */ /* 0x003fe20003800000 */
.L_x_833:
[----:B------:R-:W-:Y:S02]  /*2a1a0*/  MOV R12, 0x10 ;  /* 0x00000010000c7802 */ /* 0x000fe40000000f00 */
[----:B------:R-:W-:-:S05]  /*2a1b0*/  SEL R5, R14, RZ, P4 ;  /* 0x000000ff0e057207 */ /* 0x000fca0002000000 */
[----:B------:R-:W-:-:S04]  /*2a1c0*/  IMAD.IADD R2, R2, 0x1, R5 ;  /* 0x0000000102027824 */ /* 0x000fc800078e0205 */
[----:B------:R-:W-:-:S07]  /*2a1d0*/  IMAD.MOV.U32 R13, RZ, RZ, R2 ;  /* 0x000000ffff0d7224 */ /* 0x000fce00078e0002 */
[----:B------:R-:W-:Y:S05]  /*2a1e0*/  WARPSYNC.COLLECTIVE R15, `(.L_x_834) ;  /* 0x000000000f087348 */ /* 0x000fea0003c00000 */
[----:B------:R0:W1:Y:S02]  /*2a1f0*/  SHFL.UP P6, R14, R13, R12, R11 ;  /* 0x0400000c0d0e7389 */ /* 0x00006400000c000b */
[----:B01----:R-:W-:Y:S01]  /*2a200*/  ENDCOLLECTIVE ;  /* 0x000000000000791b */ /* 0x003fe20003800000 */
.L_x_834:
[----:B------:R-:W-:Y:S01]  /*2a210*/  MOV R12, 0x1f ;  /* 0x0000001f000c7802 */ /* 0x000fe20000000f00 */
[----:B------:R-:W-:Y:S01]  /*2a220*/  IMAD.MOV.U32 R11, RZ, RZ, 0x1f ;  /* 0x0000001fff0b7424 */ /* 0x000fe200078e00ff */
[----:B------:R-:W-:-:S05]  /*2a230*/  SEL R5, R14, RZ, P5 ;  /* 0x000000ff0e057207 */ /* 0x000fca0002800000 */
[----:B------:R-:W-:-:S04]  /*2a240*/  IMAD.IADD R2, R2, 0x1, R5 ;  /* 0x0000000102027824 */ /* 0x000fc800078e0205 */
[----:B------:R-:W-:-:S07]  /*2a250*/  IMAD.MOV.U32 R13, RZ, RZ, R2 ;  /* 0x000000ffff0d7224 */ /* 0x000fce00078e0002 */
[----:B------:R-:W-:Y:S05]  /*2a260*/  WARPSYNC.COLLECTIVE R15, `(.L_x_835) ;  /* 0x000000000f087348 */ /* 0x000fea0003c00000 */
[----:B------:R0:W1:Y:S02]  /*2a270*/  SHFL.IDX P6, R14, R13, R12, R11 ;  /* 0x0000000c0d0e7389 */ /* 0x00006400000c000b */
[----:B01----:R-:W-:Y:S01]  /*2a280*/  ENDCOLLECTIVE ;  /* 0x000000000000791b */ /* 0x003fe20003800000 */
.L_x_835:
[----:B------:R-:W-:Y:S05]  /*2a290*/  BRA `(.L_x_836) ;  /* 0xffffffcc00c47947 */ /* 0x000fea000383ffff */
.L_x_715:
[----:B------:R-:W-:Y:S01]  /*2a2a0*/  BSSY B0, `(.L_x_837) ;  /* 0x0000008000007945 */ /* 0x000fe20003800000 */
[----:B-----5:R-:W-:Y:S01]  /*2a2b0*/  IMAD.MOV.U32 R13, RZ, RZ, R3 ;  /* 0x000000ffff0d7224 */ /* 0x020fe200078e0003 */
[----:B------:R-:W-:Y:S01]  /*2a2c0*/  MOV R12, 0x1 ;  /* 0x00000001000c7802 */ /* 0x000fe20000000f00 */
[----:B------:R-:W-:Y:S02]  /*2a2d0*/  IMAD.MOV.U32 R11, RZ, RZ, RZ ;  /* 0x000000ffff0b7224 */ /* 0x000fe400078e00ff */
[----:B------:R-:W-:-:S07]  /*2a2e0*/  IMAD.MOV.U32 R15, RZ, RZ, -0x1 ;  /* 0xffffffffff0f7424 */ /* 0x000fce00078e00ff */
[----:B0-----:R-:W-:Y:S05]  /*2a2f0*/  WARPSYNC.COLLECTIVE R15, `(.L_x_838) ;  /* 0x000000000f087348 */ /* 0x001fea0003c00000 */
[----:B------:R1:W2:Y:S02]  /*2a300*/  SHFL.UP P6, R14, R13, R12, R11 ;  /* 0x0400000c0d0e7389 */ /* 0x0002a400000c000b */
[----:B012---:R-:W-:Y:S01]  /*2a310*/  ENDCOLLECTIVE ;  /* 0x000000000000791b */ /* 0x007fe20003800000 */
.L_x_838:
[----:B------:R-:W-:Y:S05]  /*2a320*/  BSYNC B0 ;  /* 0x0000000000007941 */ /* 0x000fea0003800000 */
.L_x_837:
[----:B------:R-:W-:Y:S01]  /*2a330*/  SEL R14, R14, RZ, P1 ;  /* 0x000000ff0e0e7207 */ /* 0x000fe20000800000 */
[----:B------:R-:W-:Y:S01]  /*2a340*/  IMAD.MOV.U32 R12, RZ, RZ, 0x2 ;  /* 0x00000002ff0c7424 */ /* 0x000fe200078e00ff */
[----:B------:R-:W-:Y:S01]  /*2a350*/  MOV R15, 0xffffffff ;  /* 0xffffffff000f7802 */ /* 0x000fe20000000f00 */
[----:B------:R-:W-:Y:S01]  /*2a360*/  IMAD.MOV.U32 R11, RZ, RZ, RZ ;  /* 0x000000ffff0b7224 */ /* 0x000fe200078e00ff */
[----:B------:R-:W-:-:S07]  /*2a370*/  IADD3 R13, R3, R14, RZ ;  /* 0x0000000e030d7210 */ /* 0x000fce0007ffe0ff */
[----:B------:R-:W-:Y:S05]  /*2a380*/  WARPSYNC.COLLECTIVE R15, `(.L_x_839) ;  /* 0x000000000f087348 */ /* 0x000fea0003c00000 */
[----:B------:R0:W1:Y:S02]  /*2a390*/  SHFL.UP P6, R14, R13, R12, R11 ;  /* 0x0400000c0d0e7389 */ /* 0x00006400000c000b */
[----:B01----:R-:W-:Y:S01]  /*2a3a0*/  ENDCOLLECTIVE ;  /* 0x000000000000791b */ /* 0x003fe20003800000 */
.L_x_839:
[----:B------:R-:W-:Y:S02]  /*2a3b0*/  MOV R12, 0x4 ;  /* 0x00000004000c7802 */ /* 0x000fe40000000f00 */
[----:B------:R-:W-:-:S05]  /*2a3c0*/  SEL R14, R14, RZ, P2 ;  /* 0x000000ff0e0e7207 */ /* 0x000fca0001000000 */
[----:B------:R-:W-:-:S04]  /*2a3d0*/  IMAD.IADD R5, R13, 0x1, R14 ;  /* 0x000000010d057824 */ /* 0x000fc800078e020e */
[----:B------:R-:W-:-:S07]  /*2a3e0*/  IMAD.MOV.U32 R13, RZ, RZ, R5 ;  /* 0x000000ffff0d7224 */ /* 0x000fce00078e0005 */
[----:B------:R-:W-:Y:S05]  /*2a3f0*/  WARPSYNC.COLLECTIVE R15, `(.L_x_840) ;  /* 0x000000000f087348 */ /* 0x000fea0003c00000 */
[----:B------:R0:W1:Y:S02]  /*2a400*/  SHFL.UP P6, R14, R13, R12, R11 ;  /* 0x0400000c0d0e7389 */ /* 0x00006400000c000b */
[----:B01----:R-:W-:Y:S01]  /*2a410*/  ENDCOLLECTIVE ;  /* 0x000000000000791b */ /* 0x003fe20003800000 */
.L_x_840:
[----:B------:R-:W-:Y:S02]  /*2a420*/  MOV R12, 0x8 ;  /* 0x00000008000c7802 */ /* 0x000fe40000000f00 */
[----:B------:R-:W-:-:S05]  /*2a430*/  SEL R6, R14, RZ, P3 ;  /* 0x000000ff0e067207 */ /* 0x000fca0001800000 */
[----:B------:R-:W-:-:S04]  /*2a440*/  IMAD.IADD R6, R5, 0x1, R6 ;  /* 0x0000000105067824 */ /* 0x000fc800078e0206 */
[----:B------:R-:W-:-:S07]  /*2a450*/  IMAD.MOV.U32 R13, RZ, RZ, R6 ;  /* 0x000000ffff0d7224 */ /* 0x000fce00078e0006 */
[----:B------:R-:W-:Y:S05]  /*2a460*/  WARPSYNC.COLLECTIVE R15, `(.L_x_841) ;  /* 0x000000000f087348 */ /* 0x000fea0003c00000 */
[----:B------:R0:W1:Y:S02]  /*2a470*/  SHFL.UP P6, R14, R13, R12, R11 ;  /* 0x0400000c0d0e7389 */ /* 0x00006400000c000b */
[----:B01----:R-:W-:Y:S01]  /*2a480*/  ENDCOLLECTIVE ;  /* 0x000000000000791b */ /* 0x003fe20003800000 */
.L_x_841:
[----:B------:R-:W-:Y:S02]  /*2a490*/  MOV R12, 0x10 ;  /* 0x00000010000c7802 */ /* 0x000fe40000000f00 */
[----:B------:R-:W-:-:S05]  /*2a4a0*/  SEL R7, R14, RZ, P4 ;  /* 0x000000ff0e077207 */ /* 0x000fca0002000000 */
[----:B------:R-:W-:-:S04]  /*2a4b0*/  IMAD.IADD R7, R6, 0x1, R7 ;  /* 0x0000000106077824 */ /* 0x000fc800078e0207 */
[----:B------:R-:W-:-:S07]  /*2a4c0*/  IMAD.MOV.U32 R13, RZ, RZ, R7 ;  /* 0x000000ffff0d7224 */ /* 0x000fce00078e0007 */
[----:B------:R-:W-:Y:S05]  /*2a4d0*/  WARPSYNC.COLLECTIVE R15, `(.L_x_842) ;  /* 0x000000000f087348 */ /* 0x000fea0003c00000 */
[----:B------:R0:W1:Y:S02]  /*2a4e0*/  SHFL.UP P6, R14, R13, R12, R11 ;  /* 0x0400000c0d0e7389 */ /* 0x00006400000c000b */
[----:B01----:R-:W-:Y:S01]  /*2a4f0*/  ENDCOLLECTIVE ;  /* 0x000000000000791b */ /* 0x003fe20003800000 */
.L_x_842:
        /* <DEDUP_REMOVED lines=8> */
.L_x_843:
[----:B------:R-:W-:Y:S05]  /*2a580*/  BRA `(.L_x_844) ;  /* 0xffffffcc00ac7947 */ /* 0x000fea000383ffff */
.L_x_717:
[----:B------:R-:W-:Y:S01]  /*2a590*/  BSSY B0, `(.L_x_845) ;  /* 0x0000006000007945 */ /* 0x000fe20003800000 */
[----:B------:R-:W-:Y:S01]  /*2a5a0*/  PLOP3.LUT P6, PT, P6, PT, PT, 0x8, 0x0 ;  /* 0x000000000000781c */ /* 0x000fe200037ce170 */
[----:B------:R-:W-:-:S12]  /*2a5b0*/  IMAD.MOV.U32 R15, RZ, RZ, -0x1 ;  /* 0xffffffffff0f7424 */ /* 0x000fd800078e00ff */
[----:B0-----:R-:W-:Y:S05]  /*2a5c0*/  WARPSYNC.COLLECTIVE R15, `(.L_x_846) ;  /* 0x000000000f087348 */ /* 0x001fea0003c00000 */
[----:B------:R-:W-:Y:S01]  /*2a5d0*/  VOTE.ANY R14, PT, P6 ;  /* 0x00000000000e7806 */ /* 0x000fe200030e0100 */
[----:B0-----:R-:W-:Y:S06]  /*2a5e0*/  ENDCOLLECTIVE ;  /* 0x000000000000791b */ /* 0x001fec0003800000 */
.L_x_846:
[----:B------:R-:W-:Y:S05]  /*2a5f0*/  BSYNC B0 ;  /* 0x0000000000007941 */ /* 0x000fea0003800000 */
.L_x_845:
[----:B------:R-:W-:Y:S01]  /*2a600*/  MOV R6, R14 ;  /* 0x0000000e00067202 */ /* 0x000fe20000000f00 */
[----:B------:R-:W-:Y:S01]  /*2a610*/  IMAD.MOV.U32 R13, RZ, RZ, R3 ;  /* 0x000000ffff0d7224 */ /* 0x000fe200078e0003 */
[----:B------:R-:W-:Y:S01]  /*2a620*/  MOV R11, 0x1f ;  /* 0x0000001f000b7802 */ /* 0x000fe20000000f00 */
[----:B------:R-:W-:Y:S01]  /*2a630*/  IMAD.MOV.U32 R15, RZ, RZ, -0x1 ;  /* 0xffffffffff0f7424 */ /* 0x000fe200078e00ff */
[----:B------:R-:W0:Y:S02]  /*2a640*/  POPC R4, R6 ;  /* 0x0000000600047309 */ /* 0x000e240000000000 */
[----:B0-----:R-:W-:-:S07]  /*2a650*/  IMAD.MOV.U32 R12, RZ, RZ, R4 ;  /* 0x000000ffff0c7224 */ /* 0x001fce00078e0004 */
[----:B------:R-:W-:Y:S05]  /*2a660*/  WARPSYNC.COLLECTIVE R15, `(.L_x_847) ;  /* 0x000000000f087348 */ /* 0x000fea0003c00000 */
[----:B------:R0:W1:Y:S02]  /*2a670*/  SHFL.IDX P6, R14, R13, R12, R11 ;  /* 0x0000000c0d0e7389 */ /* 0x00006400000c000b */
[----:B01----:R-:W-:Y:S01]  /*2a680*/  ENDCOLLECTIVE ;  /* 0x000000000000791b */ /* 0x003fe20003800000 */
.L_x_847:
[----:B------:R-:W-:Y:S01]  /*2a690*/  IMAD.MOV.U32 R5, RZ, RZ, R14 ;  /* 0x000000ffff057224 */ /* 0x000fe200078e000e */
[----:B------:R-:W-:Y:S06]  /*2a6a0*/  BRA `(.L_x_848) ;  /* 0xffffffcc009c7947 */ /* 0x000fec000383ffff */
.L_x_719:
[----:B------:R-:W-:Y:S01]  /*2a6b0*/  BSSY B0, `(.L_x_849) ;  /* 0x0000007000007945 */ /* 0x000fe20003800000 */
[----:B------:R-:W-:Y:S01]  /*2a6c0*/  MOV R13, R2 ;  /* 0x00000002000d7202 */ /* 0x000fe20000000f00 */
[----:B------:R-:W-:Y:S02]  /*2a6d0*/  IMAD.MOV.U32 R11, RZ, RZ, 0x1f ;  /* 0x0000001fff0b7424 */ /* 0x000fe400078e00ff */
[----:B------:R-:W-:-:S07]  /*2a6e0*/  IMAD.MOV.U32 R15, RZ, RZ, -0x1 ;  /* 0xffffffffff0f7424 */ /* 0x000fce00078e00ff */
[----:B012---:R-:W-:Y:S05]  /*2a6f0*/  WARPSYNC.COLLECTIVE R15, `(.L_x_850) ;  /* 0x000000000f087348 */ /* 0x007fea0003c00000 */
[----:B------:R3:W4:Y:S02]  /*2a700*/  SHFL.IDX P6, R14, R13, R12, R11 ;  /* 0x0000000c0d0e7389 */ /* 0x00072400000c000b */
[----:B01234-:R-:W-:Y:S01]  /*2a710*/  ENDCOLLECTIVE ;  /* 0x000000000000791b */ /* 0x01ffe20003800000 */
.L_x_850:
[----:B------:R-:W-:Y:S05]  /*2a720*/  BSYNC B0 ;  /* 0x0000000000007941 */ /* 0x000fea0003800000 */
.L_x_849:
[----:B------:R-:W-:Y:S05]  /*2a730*/  BRA `(.L_x_718) ;  /* 0xffffffcc00947947 */ /* 0x000fea000383ffff */
.L_x_723:
[----:B0-----:R0:W1:Y:S02]  /*2a740*/  SYNCS.PHASECHK.TRANS64.TRYWAIT P0, [R0+URZ+0x29820], R3 ;  /* 0x02982003000075a7 */ /* 0x001064000800017f */
[----:B-1----:R-:W-:Y:S05]  /*2a750*/  @!P0 NANOSLEEP.SYNCS 0x989680 ;  /* 0x009896800000895d */ /* 0x002fea0003900000 */
[----:B------:R-:W1:Y:S02]  /*2a760*/  @!P0 SYNCS.PHASECHK.TRANS64 P0, [R0+URZ+0x29820], R3 ;  /* 0x02982003000085a7 */ /* 0x000e64000800007f */
[----:B-1----:R-:W-:Y:S05]  /*2a770*/  @!P0 BRA `(.L_x_723) ;  /* 0xfffffffc00f08947 */ /* 0x002fea000383ffff */
[----:B------:R-:W-:Y:S05]  /*2a780*/  BRA `(.L_x_851) ;  /* 0xffffffd000b87947 */ /* 0x000fea000383ffff */
.L_x_724:
[----:B------:R-:W1:Y:S01]  /*2a790*/  S2R R2, SR_TID.X ;  /* 0x0000000000027919 */ /* 0x000e620000002100 */
[----:B------:R-:W-:Y:S01]  /*2a7a0*/  BSSY B0, `(.L_x_852) ;  /* 0x000000a000007945 */ /* 0x000fe20003800000 */
[----:B------:R-:W-:Y:S01]  /*2a7b0*/  IMAD.MOV.U32 R12, RZ, RZ, RZ ;  /* 0x000000ffff0c7224 */ /* 0x000fe200078e00ff */
[----:B------:R-:W-:Y:S01]  /*2a7c0*/  MOV R15, 0xffffffff ;  /* 0xffffffff000f7802 */ /* 0x000fe20000000f00 */
[----:B------:R-:W-:Y:S01]  /*2a7d0*/  IMAD.MOV.U32 R11, RZ, RZ, 0x1f ;  /* 0x0000001fff0b7424 */ /* 0x000fe200078e00ff */
[----:B-1----:R-:W-:-:S04]  /*2a7e0*/  SHF.R.U32.HI R2, RZ, 0x5, R2 ;  /* 0x00000005ff027819 */ /* 0x002fc80000011602 */
[----:B------:R-:W-:-:S04]  /*2a7f0*/  LOP3.LUT R2, R2, 0x3, RZ, 0xc0, !PT ;  /* 0x0000000302027812 */ /* 0x000fc800078ec0ff */
[----:B------:R-:W-:-:S07]  /*2a800*/  MOV R13, R2 ;  /* 0x00000002000d7202 */ /* 0x000fce0000000f00 */
[----:B0-----:R-:W-:Y:S05]  /*2a810*/  WARPSYNC.COLLECTIVE R15, `(.L_x_853) ;  /* 0x000000000f087348 */ /* 0x001fea0003c00000 */
[----:B------:R1:W2:Y:S02]  /*2a820*/  SHFL.IDX P6, R14, R13, R12, R11 ;  /* 0x0000000c0d0e7389 */ /* 0x0002a400000c000b */
[----:B012---:R-:W-:Y:S01]  /*2a830*/  ENDCOLLECTIVE ;  /* 0x000000000000791b */ /* 0x007fe20003800000 */
.L_x_853:
[----:B------:R-:W-:Y:S05]  /*2a840*/  BSYNC B0 ;  /* 0x0000000000007941 */ /* 0x000fea0003800000 */
.L_x_852:
[----:B------:R-:W-:Y:S05]  /*2a850*/  BRA `(.L_x_854) ;  /* 0xffffffd000a07947 */ /* 0x000fea000383ffff */
.L_x_725:
[----:B------:R-:W-:Y:S01]  /*2a860*/  BSSY B0, `(.L_x_855) ;  /* 0x0000006000007945 */ /* 0x000fe20003800000 */
[----:B------:R-:W-:-:S07]  /*2a870*/  IMAD.MOV.U32 R15, RZ, RZ, -0x1 ;  /* 0xffffffffff0f7424 */ /* 0x000fce00078e00ff */
[----:B01----:R-:W-:Y:S05]  /*2a880*/  WARPSYNC.COLLECTIVE R15, `(.L_x_856) ;  /* 0x000000000f0c7348 */ /* 0x003fea0003c00000 */
[----:B------:R-:W-:Y:S02]  /*2a890*/  ELECT P6, UR62, PT ;  /* 0x00000000003e782f */ /* 0x000fe400038c0000 */
[----:B------:R-:W-:Y:S01]  /*2a8a0*/  MOV R14, UR62 ;  /* 0x0000003e000e7c02 */ /* 0x000fe20008000f00 */
[----:B01----:R-:W-:Y:S10]  /*2a8b0*/  ENDCOLLECTIVE ;  /* 0x000000000000791b */ /* 0x003ff40003800000 */
.L_x_856:
[----:B------:R-:W-:Y:S05]  /*2a8c0*/  BSYNC B0 ;  /* 0x0000000000007941 */ /* 0x000fea0003800000 */
.L_x_855:
[----:B------:R-:W-:Y:S05]  /*2a8d0*/  BRA `(.L_x_857) ;  /* 0xffffffd000947947 */ /* 0x000fea000383ffff */
.L_x_727:
[----:B0-----:R0:W1:Y:S02]  /*2a8e0*/  SYNCS.PHASECHK.TRANS64.TRYWAIT P1, [R6+URZ], R5 ;  /* 0x00000005060075a7 */ /* 0x001064000802017f */
[----:B-1----:R-:W-:Y:S05]  /*2a8f0*/  @!P1 NANOSLEEP.SYNCS 0x989680 ;  /* 0x009896800000995d */ /* 0x002fea0003900000 */
[----:B------:R-:W1:Y:S02]  /*2a900*/  @!P1 SYNCS.PHASECHK.TRANS64 P1, [R6+URZ], R5 ;  /* 0x00000005060095a7 */ /* 0x000e64000802007f */
[----:B-1----:R-:W-:Y:S05]  /*2a910*/  @!P1 BRA `(.L_x_727) ;  /* 0xfffffffc00f09947 */ /* 0x002fea000383ffff */
[----:B------:R-:W-:Y:S05]  /*2a920*/  BRA `(.L_x_858) ;  /* 0xffffffd000d07947 */ /* 0x000fea000383ffff */
.L_x_728:
[----:B-1----:R1:W2:Y:S02]  /*2a930*/  SYNCS.PHASECHK.TRANS64.TRYWAIT P1, [R7+URZ], R2 ;  /* 0x00000002070075a7 */ /* 0x0022a4000802017f */
[----:B--2---:R-:W-:Y:S05]  /*2a940*/  @!P1 NANOSLEEP.SYNCS 0x989680 ;  /* 0x009896800000995d */ /* 0x004fea0003900000 */
[----:B------:R-:W2:Y:S02]  /*2a950*/  @!P1 SYNCS.PHASECHK.TRANS64 P1, [R7+URZ], R2 ;  /* 0x00000002070095a7 */ /* 0x000ea4000802007f */
[----:B--2---:R-:W-:Y:S05]  /*2a960*/  @!P1 BRA `(.L_x_728) ;  /* 0xfffffffc00f09947 */ /* 0x004fea000383ffff */
[----:B------:R-:W-:Y:S05]  /*2a970*/  BRA `(.L_x_859) ;  /* 0xffffffd000c47947 */ /* 0x000fea000383ffff */
.L_x_730:
[----:B--2---:R2:W3:Y:S02]  /*2a980*/  SYNCS.PHASECHK.TRANS64.TRYWAIT P1, [R4+URZ+0x29860], R5 ;  /* 0x02986005040075a7 */ /* 0x0044e4000802017f */
[----:B---3--:R-:W-:Y:S05]  /*2a990*/  @!P1 NANOSLEEP.SYNCS 0x989680 ;  /* 0x009896800000995d */ /* 0x008fea0003900000 */
[----:B------:R-:W3:Y:S02]  /*2a9a0*/  @!P1 SYNCS.PHASECHK.TRANS64 P1, [R4+URZ+0x29860], R5 ;  /* 0x02986005040095a7 */ /* 0x000ee4000802007f */
[----:B---3--:R-:W-:Y:S05]  /*2a9b0*/  @!P1 BRA `(.L_x_730) ;  /* 0xfffffffc00f09947 */ /* 0x008fea000383ffff */
[----:B------:R-:W-:Y:S05]  /*2a9c0*/  BRA `(.L_x_860) ;  /* 0xffffffd000c87947 */ /* 0x000fea000383ffff */
.L_x_732:
[----:B---3--:R3:W4:Y:S02]  /*2a9d0*/  SYNCS.PHASECHK.TRANS64.TRYWAIT P1, [R3+URZ+0x29860], R2 ;  /* 0x02986002030075a7 */ /* 0x008724000802017f */
[----:B----4-:R-:W-:Y:S05]  /*2a9e0*/  @!P1 NANOSLEEP.SYNCS 0x989680 ;  /* 0x009896800000995d */ /* 0x010fea0003900000 */
[----:B------:R-:W4:Y:S02]  /*2a9f0*/  @!P1 SYNCS.PHASECHK.TRANS64 P1, [R3+URZ+0x29860], R2 ;  /* 0x02986002030095a7 */ /* 0x000f24000802007f */
[----:B----4-:R-:W-:Y:S05]  /*2aa00*/  @!P1 BRA `(.L_x_732) ;  /* 0xfffffffc00f09947 */ /* 0x010fea000383ffff */
[----:B------:R-:W-:Y:S05]  /*2aa10*/  BRA `(.L_x_861) ;  /* 0xffffffd000c87947 */ /* 0x000fea000383ffff */
.L_x_734:
[----:B----4-:R4:W0:Y:S02]  /*2aa20*/  SYNCS.PHASECHK.TRANS64.TRYWAIT P0, [R4+URZ+0x29880], R5 ;  /* 0x02988005040075a7 */ /* 0x010824000800017f */
[----:B0-----:R-:W-:Y:S05]  /*2aa30*/  @!P0 NANOSLEEP.SYNCS 0x989680 ;  /* 0x009896800000895d */ /* 0x001fea0003900000 */
[----:B------:R-:W0:Y:S02]  /*2aa40*/  @!P0 SYNCS.PHASECHK.TRANS64 P0, [R4+URZ+0x29880], R5 ;  /* 0x02988005040085a7 */ /* 0x000e24000800007f */
[----:B0-----:R-:W-:Y:S05]  /*2aa50*/  @!P0 BRA `(.L_x_734) ;  /* 0xfffffffc00f08947 */ /* 0x001fea000383ffff */
[----:B------:R-:W-:Y:S05]  /*2aa60*/  BRA `(.L_x_735) ;  /* 0xffffffd000c47947 */ /* 0x000fea000383ffff */
.L_x_862:
        /* <DEDUP_REMOVED lines=9> */
.L_x_2625:


//--------------------- .text._ZN7cutlass13device_kernelIN5flash11enable_sm90INS1_16FlashAttnFwdSm90INS1_25CollectiveMainloopFwdSm90ILi2EN4cute5tupleIJNS5_1CILi1EEES8_S8_EEENS6_IJNS7_ILi128EEESA_NS7_ILi192EEEEEELi128ENS_12float_e4m3_tEfNS_4arch4Sm90ELb0ELb1ELb1ELb0ELb0ELb0ELb0ELb1ELb1ELb0ELb0ELb0EEENS1_21CollectiveEpilogueFwdINS6_IJSA_SA_SA_EEES9_NS_10bfloat16_tESF_Li256ELb0ELb0ELb0ELb1EEENS1_30DynamicPersistentTileSchedulerILi256ELi128ELb0ELb0ELb1EEEEEEEEEvNT_6ParamsE --------------------------
	.section	.text._ZN7cutlass13device_kernelIN5flash11enable_sm90INS1_16FlashAttnFwdSm90INS1_25CollectiveMainloopFwdSm90ILi2EN4cute5tupleIJNS5_1CILi1EEES8_S8_EEENS6_IJNS7_ILi128EEESA_NS7_ILi192EEEEEELi128ENS_12float_e4m3_tEfNS_4arch4Sm90ELb0ELb1ELb1ELb0ELb0ELb0ELb0ELb1ELb1ELb0ELb0ELb0EEENS1_21CollectiveEpilogueFwdINS6_IJSA_SA_SA_EEES9_NS_10bfloat16_tESF_Li256ELb0ELb0ELb0ELb1EEENS1_30DynamicPersistentTileSchedulerILi256ELi128ELb0ELb0ELb1EEEEEEEEEvNT_6ParamsE,"ax",@progbits
	.align	128
.text._ZN7cutlass13device_kernelIN5flash11enable_sm90INS1_16FlashAttnFwdSm90INS1_25CollectiveMainloopFwdSm90ILi2EN4cute5tupleIJNS5_1CILi1EEES8_S8_EEENS6_IJNS7_ILi128EEESA_NS7_ILi192EEEEEELi128ENS_12float_e4m3_tEfNS_4arch4Sm90ELb0ELb1ELb1ELb0ELb0ELb0ELb0ELb1ELb1ELb0ELb0ELb0EEENS1_21CollectiveEpilogueFwdINS6_IJSA_SA_SA_EEES9_NS_10bfloat16_tESF_Li256ELb0ELb0ELb0ELb1EEENS1_30DynamicPersistentTileSchedulerILi256ELi128ELb0ELb0ELb1EEEEEEEEEvNT_6ParamsE:
        .type           _ZN7cutlass13device_kernelIN5flash11enable_sm90INS1_16FlashAttnFwdSm90INS1_25CollectiveMainloopFwdSm90ILi2EN4cute5tupleIJNS5_1CILi1EEES8_S8_EEENS6_IJNS7_ILi128EEESA_NS7_ILi192EEEEEELi128ENS_12float_e4m3_tEfNS_4arch4Sm90ELb0ELb1ELb1ELb0ELb0ELb0ELb0ELb1ELb1ELb0ELb0ELb0EEENS1_21CollectiveEpilogueFwdINS6_IJSA_SA_SA_EEES9_NS_10bfloat16_tESF_Li256ELb0ELb0ELb0ELb1EEENS1_30DynamicPersistentTileSchedulerILi256ELi128ELb0ELb0ELb1EEEEEEEEEvNT_6ParamsE,@function
        .size           _ZN7cutlass13device_kernelIN5flash11enable_sm90INS1_16FlashAttnFwdSm90INS1_25CollectiveMainloopFwdSm90ILi2EN4cute5tupleIJNS5_1CILi1EEES8_S8_EEENS6_IJNS7_ILi128EEESA_NS7_ILi192EEEEEELi128ENS_12float_e4m3_tEfNS_4arch4Sm90ELb0ELb1ELb1ELb0ELb0ELb0ELb0ELb1ELb1ELb0ELb0ELb0EEENS1_21CollectiveEpilogueFwdINS6_IJSA_SA_SA_EEES9_NS_10bfloat16_tESF_Li256ELb0ELb0ELb0ELb1EEENS1_30DynamicPersistentTileSchedulerILi256ELi128ELb0ELb0ELb1EEEEEEEEEvNT_6ParamsE,(.L_x_2626 - _ZN7cutlass13device_kernelIN5flash11enable_sm90INS1_16FlashAttnFwdSm90INS1_25CollectiveMainloopFwdSm90ILi2EN4cute5tupleIJNS5_1CILi1EEES8_S8_EEENS6_IJNS7_ILi128EEESA_NS7_ILi192EEEEEELi128ENS_12float_e4m3_tEfNS_4arch4Sm90ELb0ELb1ELb1ELb0ELb0ELb0ELb0ELb1ELb1ELb0ELb0ELb0EEENS1_21CollectiveEpilogueFwdINS6_IJSA_SA_SA_EEES9_NS_10bfloat16_tESF_Li256ELb0ELb0ELb0ELb1EEENS1_30DynamicPersistentTileSchedulerILi256ELi128ELb0ELb0ELb1EEEEEEEEEvNT_6ParamsE)
        .other          _ZN7cutlass13device_kernelIN5flash11enable_sm90INS1_16FlashAttnFwdSm90INS1_25CollectiveMainloopFwdSm90ILi2EN4cute5tupleIJNS5_1CILi1EEES8_S8_EEENS6_IJNS7_ILi128EEESA_NS7_ILi192EEEEEELi128ENS_12float_e4m3_tEfNS_4arch4Sm90ELb0ELb1ELb1ELb0ELb0ELb0ELb0ELb1ELb1ELb0ELb0ELb0EEENS1_21CollectiveEpilogueFwdINS6_IJSA_SA_SA_EEES9_NS_10bfloat16_tESF_Li256ELb0ELb0ELb0ELb1EEENS1_30DynamicPersistentTileSchedulerILi256ELi128ELb0ELb0ELb1EEEEEEEEEvNT_6ParamsE,@"STO_CUDA_ENTRY STV_DEFAULT"
_ZN7cutlass13device_kernelIN5flash11enable_sm90INS1_16FlashAttnFwdSm90INS1_25CollectiveMainloopFwdSm90ILi2EN4cute5tupleIJNS5_1CILi1EEES8_S8_EEENS6_IJNS7_ILi128EEESA_NS7_ILi192EEEEEELi128ENS_12float_e4m3_tEfNS_4arch4Sm90ELb0ELb1ELb1ELb0ELb0ELb0ELb0ELb1ELb1ELb0ELb0ELb0EEENS1_21CollectiveEpilogueFwdINS6_IJSA_SA_SA_EEES9_NS_10bfloat16_tESF_Li256ELb0ELb0ELb0ELb1EEENS1_30DynamicPersistentTileSchedulerILi256ELi128ELb0ELb0ELb1EEEEEEEEEvNT_6ParamsE:
        /* <DEDUP_REMOVED lines=24> */
.L_x_864:
[----:B------:R-:W-:Y:S05]  /*0180*/  BSYNC B0 ;  /* 0x0000000000007941 */ /* 0x000fea0003800000 */
.L_x_863:
        /* <DEDUP_REMOVED lines=37> */
.L_x_865:
        /* <DEDUP_REMOVED lines=22> */
.L_x_866:
        /* <DEDUP_REMOVED lines=18> */
.L_x_867:
        /* <DEDUP_REMOVED lines=22> */
.L_x_868:
        /* <DEDUP_REMOVED lines=22> */
.L_x_869:
[----:B------:R-:W-:Y:S01]  /*0920*/  PLOP3.LUT P0, PT, PT, PT, UP0, 0x80, 0x0 ;  /* 0x000000000000781c */ /* 0x000fe20003f0f008 */
[----:B------:R-:W-:Y:S01]  /*0930*/  UMOV UR46, 0x1 ;  /* 0x00000001002e7882 */ /* 0x000fe20000000000 */
[----:B------:R-:W-:Y:S01]  /*0940*/  NOP ;  /* 0x0000000000007918 */ /* 0x000fe20000000000 */
[----:B------:R-:W-:Y:S01]  /*0950*/  USEL UR46, UR46, 0x2, !UP0 ;  /* 0x000000022e2e7887 */ /* 0x000fe2000c000000 */
[----:B------:R-:W-:Y:S01]  /*0960*/  ULDC.64 UR48, c[0x0][0x208] ;  /* 0x0000820000307ab9 */ /* 0x000fe20000000a00 */
[----:B-123--:R-:W-:Y:S08]  /*0970*/  BAR.SYNC.DEFER_BLOCKING 0x0 ;  /* 0x0000000000007b1d */ /* 0x00eff00000010000 */
[----:B------:R-:W-:Y:S05]  /*0980*/  @!P0 BRA `(.L_x_870) ;  /* 0x0000010000c88947 */ /* 0x000fea0003800000 */
.L_x_871:
[----:B------:R-:W-:-:S08]  /*0990*/  NOP ;  /* 0x0000000000007918 */ /* 0x000fd00000000000 */
[----:B------:R-:W1:Y:S02]  /*09a0*/  USETMAXREG.TRY_ALLOC.CTAPOOL UP0, 0xf0 ;  /* 0x000000f0000079c8 */ /* 0x000e640008000600 */
[----:B-1----:R-:W-:-:S13]  /*09b0*/  PLOP3.LUT P0, PT, PT, PT, UP0, 0x80, 0x0 ;  /* 0x000000000000781c */ /* 0x002fda0003f0f008 */
[----:B------:R-:W-:Y:S05]  /*09c0*/  @!P0 BRA `(.L_x_871) ;  /* 0xfffffffc00f08947 */ /* 0x000fea000383ffff */
[----:B------:R-:W1:Y:S01]  /*09d0*/  S2R R2, SR_TID.X ;  /* 0x0000000000027919 */ /* 0x000e620000002100 */
[----:B------:R-:W2:Y:S08]  /*09e0*/  S2UR UR7, SR_CTAID.X ;  /* 0x00000000000779c3 */ /* 0x000eb00000002500 */
[----:B------:R-:W-:Y:S08]  /*09f0*/  BAR.ARV 0x4, 0x180 ;  /* 0x0106000000007b1d */ /* 0x000ff00000002000 */
        /* <DEDUP_REMOVED lines=10> */
[----:B------:R-:W-:Y:S01]  /*0aa0*/  IMAD.MOV.U32 R174, RZ, RZ, RZ ;  /* 0x000000ffffae7224 */ /* 0x000fe200078e00ff */
[----:B------:R-:W-:Y:S01]  /*0ab0*/  ULOP3.LUT UR36, UR46, 0x1, URZ, 0xfc, !UPT ;  /* 0x000000012e247892 */ /* 0x000fe2000f8efc3f */
[----:B------:R-:W-:Y:S01]  /*0ac0*/  SHF.R.S32.HI R0, RZ, 0x1f, R179 ;  /* 0x0000001fff007819 */ /* 0x000fe200000114b3 */
[----:B------:R-:W-:Y:S01]  /*0ad0*/  ULDC.64 UR50, c[0x0][0x198] ;  /* 0x0000660000327ab9 */ /* 0x000fe20000000a00 */
[----:B------:R-:W-:Y:S02]  /*0ae0*/  UMOV UR47, URZ ;  /* 0x0000003f002f7c82 */ /* 0x000fe40008000000 */
[CC--:B------:R-:W-:Y:S01]  /*0af0*/  LEA.HI R3, R0.reuse, R179.reuse, RZ, 0x4 ;  /* 0x000000b300037211 */ /* 0x0c0fe200078f20ff */
[----:B------:R-:W2:Y:S01]  /*0b00*/  S2UR UR6, SR_SWINHI ;  /* 0x00000000000679c3 */ /* 0x000ea20000002f00 */
[----:B------:R-:W-:-:S02]  /*0b10*/  LEA.HI R2, R0, R179, RZ, 0x7 ;  /* 0x000000b300027211 */ /* 0x000fc400078f38ff */
[----:B------:R-:W-:Y:S02]  /*0b20*/  SHF.R.S32.HI R4, RZ, 0x4, R3 ;  /* 0x00000004ff047819 */ /* 0x000fe40000011403 */
[----:B------:R-:W-:Y:S02]  /*0b30*/  LOP3.LUT R6, R2, 0xffffff80, RZ, 0xc0, !PT ;  /* 0xffffff8002067812 */ /* 0x000fe400078ec0ff */
[----:B------:R-:W-:Y:S02]  /*0b40*/  LEA.HI R5, R3, R4, RZ, 0x1 ;  /* 0x0000000403057211 */ /* 0x000fe400078f08ff */
[----:B------:R-:W-:Y:S01]  /*0b50*/  SHF.R.S32.HI R177, RZ, 0x7, R2 ;  /* 0x00000007ffb17819 */ /* 0x000fe20000011402 */
[----:B------:R-:W-:Y:S01]  /*0b60*/  IMAD.IADD R175, R179, 0x1, -R6 ;  /* 0x00000001b3af7824 */ /* 0x000fe200078e0a06 */
[----:B------:R-:W-:Y:S02]  /*0b70*/  LOP3.LUT R5, R5, 0x1ffffffe, RZ, 0xc0, !PT ;  /* 0x1ffffffe05057812 */ /* 0x000fe400078ec0ff */
[----:B------:R-:W-:-:S02]  /*0b80*/  LEA.HI R178, R0, R179, RZ, 0x5 ;  /* 0x000000b300b27211 */ /* 0x000fc400078f28ff */
[----:B------:R-:W-:Y:S01]  /*0b90*/  SHF.R.S32.HI R6, RZ, 0x1f, R175 ;  /* 0x0000001fff067819 */ /* 0x000fe200000114af */
[----:B------:R-:W-:Y:S01]  /*0ba0*/  IMAD.IADD R5, R4, 0x1, -R5 ;  /* 0x0000000104057824 */ /* 0x000fe200078e0a05 */
[----:B------:R-:W-:Y:S01]  /*0bb0*/  LOP3.LUT R4, R3, 0x3fffff0, RZ, 0xc0, !PT ;  /* 0x03fffff003047812 */ /* 0x000fe200078ec0ff */
[----:B-1----:R-:W-:Y:S01]  /*0bc0*/  ULEA UR37, UR38, UR37, 0x18 ;  /* 0x0000002526257291 */ /* 0x002fe2000f8ec03f */
[----:B------:R-:W-:Y:S02]  /*0bd0*/  LEA.HI R7, R6, R175, RZ, 0x2 ;  /* 0x000000af06077211 */ /* 0x000fe400078f10ff */
[----:B------:R-:W-:Y:S01]  /*0be0*/  LEA.HI R2, R2, R177, RZ, 0x1 ;  /* 0x000000b102027211 */ /* 0x000fe200078f08ff */
[----:B------:R-:W-:Y:S01]  /*0bf0*/  IMAD.IADD R3, R179, 0x1, -R4 ;  /* 0x00000001b3037824 */ /* 0x000fe200078e0a04 */
[--C-:B------:R-:W-:Y:S02]  /*0c00*/  SHF.R.S32.HI R4, RZ, 0x2, R7.reuse ;  /* 0x00000002ff047819 */ /* 0x100fe40000011407 */
[----:B------:R-:W-:Y:S01]  /*0c10*/  SHF.R.S32.HI R9, RZ, 0x1f, R7 ;  /* 0x0000001fff097819 */ /* 0x000fe20000011407 */
[----:B------:R-:W-:Y:S01]  /*0c20*/  UMOV UR4, UR37 ;  /* 0x0000002500047c82 */ /* 0x000fe20008000000 */
[----:B--2---:R-:W-:Y:S01]  /*0c30*/  UMOV UR5, UR6 ;  /* 0x0000000600057c82 */ /* 0x004fe20008000000 */
[----:B------:R-:W-:Y:S01]  /*0c40*/  SHF.R.S32.HI R178, RZ, 0x5, R178 ;  /* 0x00000005ffb27819 */ /* 0x000fe200000114b2 */
[----:B------:R-:W-:Y:S01]  /*0c50*/  IMAD.U32 R18, RZ, RZ, UR4 ;  /* 0x00000004ff127e24 */ /* 0x000fe2000f8e00ff */
[----:B------:R-:W-:Y:S01]  /*0c60*/  LEA.HI R9, R9, R4, RZ, 0x3 ;  /* 0x0000000409097211 */ /* 0x000fe200078f18ff */
[----:B------:R-:W-:Y:S01]  /*0c70*/  IMAD.U32 R19, RZ, RZ, UR5 ;  /* 0x00000005ff137e24 */ /* 0x000fe2000f8e00ff */
[----:B------:R-:W-:Y:S01]  /*0c80*/  LOP3.LUT R2, R2, 0x3fffffe, RZ, 0xc0, !PT ;  /* 0x03fffffe02027812 */ /* 0x000fe200078ec0ff */
[----:B------:R-:W-:Y:S01]  /*0c90*/  IMAD R8, R178, 0x10, R3 ;  /* 0x00000010b2087824 */ /* 0x000fe200078e0203 */
[----:B------:R-:W-:Y:S01]  /*0ca0*/  LOP3.LUT R9, R9, 0xfffffff8, RZ, 0xc0, !PT ;  /* 0xfffffff809097812 */ /* 0x000fe200078ec0ff */
[----:B------:R-:W-:Y:S01]  /*0cb0*/  UMOV UR4, UR7 ;  /* 0x0000000700047c82 */ /* 0x000fe20008000000 */
[----:B------:R-:W-:Y:S01]  /*0cc0*/  LEA.HI R6, R6, R175, RZ, 0x5 ;  /* 0x000000af06067211 */ /* 0x000fe200078f28ff */
[----:B------:R-:W-:Y:S01]  /*0cd0*/  IMAD.IADD R176, R177, 0x1, -R2 ;  /* 0x00000001b1b07824 */ /* 0x000fe200078e0a02 */
[----:B------:R-:W-:Y:S01]  /*0ce0*/  LEA.HI R0, R0, R179, RZ, 0x3 ;  /* 0x000000b300007211 */ /* 0x000fe200078f18ff */
[----:B------:R-:W-:Y:S01]  /*0cf0*/  IMAD R3, R8, 0x8, R5 ;  /* 0x0000000808037824 */ /* 0x000fe200078e0205 */
[----:B------:R-:W-:Y:S01]  /*0d00*/  SHF.R.S32.HI R6, RZ, 0x5, R6 ;  /* 0x00000005ff067819 */ /* 0x000fe20000011406 */
[----:B------:R-:W-:Y:S01]  /*0d10*/  IMAD.IADD R9, R4, 0x1, -R9 ;  /* 0x0000000104097824 */ /* 0x000fe200078e0a09 */
[----:B------:R-:W-:Y:S01]  /*0d20*/  LOP3.LUT R2, R0, 0x1ffffff8, RZ, 0xc0, !PT ;  /* 0x1ffffff800027812 */ /* 0x000fe200078ec0ff */
[----:B------:R-:W-:Y:S01]  /*0d30*/  IMAD.SHL.U32 R3, R3, 0x8, RZ ;  /* 0x0000000803037824 */ /* 0x000fe200078e00ff */
[----:B------:R-:W-:Y:S01]  /*0d40*/  LOP3.LUT R16, R7, 0x7ffffffc, RZ, 0xc0, !PT ;  /* 0x7ffffffc07107812 */ /* 0x000fe200078ec0ff */
[----:B------:R-:W-:Y:S01]  /*0d50*/  IMAD R9, R6, 0x10, R9 ;  /* 0x0000001006097824 */ /* 0x000fe200078e0209 */
[----:B------:R-:W-:Y:S01]  /*0d60*/  SHF.R.S32.HI R170, RZ, 0x3, R0 ;  /* 0x00000003ffaa7819 */ /* 0x000fe20000011400 */
[----:B------:R-:W-:-:S02]  /*0d70*/  IMAD.IADD R22, R179, 0x1, -R2 ;  /* 0x00000001b3167824 */ /* 0x000fc400078e0a02 */
[----:B------:R-:W-:-:S04]  /*0d80*/  IMAD.WIDE R18, R3, 0x2, R18 ;  /* 0x0000000203127825 */ /* 0x000fc800078e0212 */
[----:B------:R-:W-:Y:S02]  /*0d90*/  IMAD R176, R176, 0x40, R9 ;  /* 0x00000040b0b07824 */ /* 0x000fe400078e0209 */
[----:B------:R-:W-:Y:S02]  /*0da0*/  IMAD.MOV.U32 R2, RZ, RZ, RZ ;  /* 0x000000ffff027224 */ /* 0x000fe400078e00ff */
[----:B------:R-:W-:Y:S02]  /*0db0*/  IMAD.SHL.U32 R22, R22, 0x8, RZ ;  /* 0x0000000816167824 */ /* 0x000fe400078e00ff */
[----:B------:R-:W-:-:S07]  /*0dc0*/  IMAD.IADD R16, R175, 0x1, -R16 ;  /* 0x00000001af107824 */ /* 0x000fce00078e0a10 */
.L_x_968:
[----:B------:R-:W-:Y:S01]  /*0dd0*/  ULDC UR5, c[0x0][0xdd0] ;  /* 0x0003740000057ab9 */ /* 0x000fe20000000800 */
[----:B------:R-:W1:Y:S01]  /*0de0*/  LDC R0, c[0x0][0xde8] ;  /* 0x00037a00ff007b82 */ /* 0x000e620000000800 */
[----:B------:R-:W-:Y:S01]  /*0df0*/  UISETP.NE.AND UP0, UPT, UR5, 0x1, UPT ;  /* 0x000000010500788c */ /* 0x000fe2000bf05270 */
[----:B------:R-:W-:-:S10]  /*0e00*/  UMOV UR8, UR4 ;  /* 0x0000000400087c82 */ /* 0x000fd40008000000 */
[----:B------:R-:W-:Y:S01]  /*0e10*/  @UP0 ULDC UR6, c[0x0][0xdd4] ;  /* 0x0003750000060ab9 */ /* 0x000fe20000000800 */
[----:B------:R-:W-:Y:S01]  /*0e20*/  @UP0 ULDC UR9, c[0x0][0xdd8] ;  /* 0x0003760000090ab9 */ /* 0x000fe20000000800 */
[----:B------:R-:W-:-:S04]  /*0e30*/  UIMAD.WIDE.U32 UR6, UR4, UR6, URZ ;  /* 0x00000006040672a5 */ /* 0x000fc8000f8e003f */
[----:B------:R-:W-:-:S04]  /*0e40*/  @UP0 USHF.R.U32.HI UR8, URZ, UR9, UR7 ;  /* 0x000000093f080299 */ /* 0x000fc80008011607 */
[----:B------:R-:W-:Y:S02]  /*0e50*/  UIADD3 UR6, -UR8, URZ, URZ ;  /* 0x0000003f08067290 */ /* 0x000fe4000fffe13f */
[----:B-1----:R-:W-:Y:S02]  /*0e60*/  ISETP.LE.AND P0, PT, R0, UR8, PT ;  /* 0x0000000800007c0c */ /* 0x002fe4000bf03270 */
[----:B------:R-:W-:-:S11]  /*0e70*/  UIMAD UR7, UR5, UR6, UR4 ;  /* 0x00000006050772a4 */ /* 0x000fd6000f8e0204 */
[----:B--234-:R-:W-:Y:S05]  /*0e80*/  @!P0 BRA `(.L_x_872) ;  /* 0x0000000000208947 */ /* 0x01cfea0003800000 */
[----:B------:R-:W-:Y:S01]  /*0e90*/  ULDC UR6, c[0x0][0xddc] ;  /* 0x0003770000067ab9 */ /* 0x000fe20000000800 */
[----:B------:R-:W-:Y:S01]  /*0ea0*/  UMOV UR39, UR7 ;  /* 0x0000000700277c82 */ /* 0x000fe20008000000 */
[----:B------:R-:W-:-:S11]  /*0eb0*/  UISETP.NE.AND UP0, UPT, UR6, 0x1, UPT ;  /* 0x000000010600788c */ /* 0x000fd6000bf05270 */
[----:B------:R-:W-:Y:S02]  /*0ec0*/  @UP0 ULDC.64 UR10, c[0x0][0xde0] ;  /* 0x00037800000a0ab9 */ /* 0x000fe40000000a00 */
[----:B------:R-:W-:-:S04]  /*0ed0*/  UIMAD.WIDE.U32 UR4, UR7, UR10, URZ ;  /* 0x0000000a070472a5 */ /* 0x000fc8000f8e003f */
[----:B------:R-:W-:-:S04]  /*0ee0*/  @UP0 USHF.R.U32.HI UR39, URZ, UR11, UR5 ;  /* 0x0000000b3f270299 */ /* 0x000fc80008011605 */
[----:B------:R-:W-:Y:S01]  /*0ef0*/  UIMAD UR4, UR39, UR6, URZ ;  /* 0x00000006270472a4 */ /* 0x000fe2000f8e023f */
[----:B------:R-:W-:Y:S11]  /*0f00*/  BRA `(.L_x_873) ;  /* 0x00000000001c7947 */ /* 0x000ff60003800000 */
.L_x_872:
[----:B------:R-:W-:Y:S01]  /*0f10*/  ULDC UR6, c[0x0][0xdc4] ;  /* 0x0003710000067ab9 */ /* 0x000fe20000000800 */
[----:B------:R-:W-:Y:S01]  /*0f20*/  UMOV UR39, UR7 ;  /* 0x0000000700277c82 */ /* 0x000fe20008000000 */
[----:B------:R-:W-:-:S11]  /*0f30*/  UISETP.NE.AND UP0, UPT, UR6, 0x1, UPT ;  /* 0x000000010600788c */ /* 0x000fd6000bf05270 */
[----:B------:R-:W-:Y:S02]  /*0f40*/  @UP0 ULDC.64 UR10, c[0x0][0xdc8] ;  /* 0x00037200000a0ab9 */ /* 0x000fe40000000a00 */
[----:B------:R-:W-:-:S04]  /*0f50*/  UIMAD.WIDE.U32 UR4, UR7, UR10, URZ ;  /* 0x0000000a070472a5 */ /* 0x000fc8000f8e003f */
[----:B------:R-:W-:-:S04]  /*0f60*/  @UP0 USHF.R.U32.HI UR39, URZ, UR11, UR5 ;  /* 0x0000000b3f270299 */ /* 0x000fc80008011605 */
[----:B------:R-:W-:-:S12]  /*0f70*/  UIMAD UR4, UR39, UR6, URZ ;  /* 0x00000006270472a4 */ /* 0x000fd8000f8e023f */
.L_x_873:
[----:B------:R-:W1:Y:S01]  /*0f80*/  LDC R0, c[0x0][0x428] ;  /* 0x00010a00ff007b82 */ /* 0x000e620000000800 */
[----:B------:R-:W-:Y:S01]  /*0f90*/  ULDC UR43, c[0x0][0xdb8] ;  /* 0x00036e00002b7ab9 */ /* 0x000fe20000000800 */
[----:B------:R-:W-:Y:S02]  /*0fa0*/  UIADD3 UR4, UR7, -UR4, URZ ;  /* 0x8000000407047290 */ /* 0x000fe4000fffe03f */
[----:B------:R-:W-:Y:S01]  /*0fb0*/  UISETP.NE.AND UP0, UPT, UR43, 0x1, UPT ;  /* 0x000000012b00788c */ /* 0x000fe2000bf05270 */
[----:B------:R-:W-:Y:S01]  /*0fc0*/  ULDC UR5, c[0x0][0xdc4] ;  /* 0x0003710000057ab9 */ /* 0x000fe20000000800 */
[----:B------:R-:W-:Y:S02]  /*0fd0*/  ULOP3.LUT UR6, URZ, UR39, URZ, 0x33, !UPT ;  /* 0x000000273f067292 */ /* 0x000fe4000f8e333f */
[----:B------:R-:W2:Y:S01]  /*0fe0*/  LDC R6, c[0x0][0x288] ;  /* 0x0000a200ff067b82 */ /* 0x000ea20000000800 */
[----:B------:R-:W-:Y:S01]  /*0ff0*/  UIMAD UR8, UR8, UR5, UR4 ;  /* 0x00000005080872a4 */ /* 0x000fe2000f8e0204 */
[----:B------:R-:W-:Y:S01]  /*1000*/  ULDC.64 UR10, c[0x0][0x3f8] ;  /* 0x0000fe00000a7ab9 */ /* 0x000fe20000000a00 */
[----:B------:R-:W-:Y:S01]  /*1010*/  ULDC UR7, c[0x0][0xdac] ;  /* 0x00036b0000077ab9 */ /* 0x000fe20000000800 */
[----:B------:R-:W-:Y:S01]  /*1020*/  ISETP.NE.U32.AND P0, PT, RZ, UR10, PT ;  /* 0x0000000aff007c0c */ /* 0x000fe2000bf05070 */
[----:B------:R-:W-:-:S03]  /*1030*/  UIADD3 UR6, UR6, UR7, URZ ;  /* 0x0000000706067290 */ /* 0x000fc6000fffe03f */
[----:B------:R-:W3:Y:S01]  /*1040*/  LDC R17, c[0x0][0x404] ;  /* 0x00010100ff117b82 */ /* 0x000ee20000000800 */
[----:B------:R-:W-:Y:S01]  /*1050*/  @UP0 ULDC UR4, c[0x0][0xdbc] ;  /* 0x00036f0000040ab9 */ /* 0x000fe20000000800 */
[----:B------:R-:W-:Y:S01]  /*1060*/  @UP0 ULDC UR7, c[0x0][0xdc0] ;  /* 0x0003700000070ab9 */ /* 0x000fe20000000800 */
[----:B------:R-:W-:Y:S01]  /*1070*/  UIMAD.WIDE.U32 UR4, UR8, UR4, URZ ;  /* 0x00000004080472a5 */ /* 0x000fe2000f8e003f */
[----:B------:R-:W-:Y:S01]  /*1080*/  ISETP.NE.AND.EX P0, PT, RZ, UR11, PT, P0 ;  /* 0x0000000bff007c0c */ /* 0x000fe2000bf05300 */
[----:B------:R-:W-:Y:S01]  /*1090*/  UMOV UR44, UR8 ;  /* 0x00000008002c7c82 */ /* 0x000fe20008000000 */
[----:B------:R-:W-:Y:S01]  /*10a0*/  USHF.L.U32 UR42, UR6, 0x7, URZ ;  /* 0x00000007062a7899 */ /* 0x000fe2000800063f */
[----:B-1----:R-:W-:Y:S01]  /*10b0*/  ISETP.NE.AND P1, PT, R0, 0x1, PT ;  /* 0x000000010000780c */ /* 0x002fe20003f25270 */
[----:B------:R-:W1:Y:S01]  /*10c0*/  LDC.64 R10, c[0x0][0x9e0] ;  /* 0x00027800ff0a7b82 */ /* 0x000e620000000a00 */
[----:B------:R-:W-:-:S04]  /*10d0*/  @UP0 USHF.R.U32.HI UR44, URZ, UR7, UR5 ;  /* 0x000000073f2c0299 */ /* 0x000fc80008011605 */
[----:B------:R-:W-:Y:S01]  /*10e0*/  UIADD3 UR4, -UR44, URZ, URZ ;  /* 0x0000003f2c047290 */ /* 0x000fe2000fffe13f */
[----:B--2---:R-:W-:Y:S02]  /*10f0*/  IADD3 R0, -R6, 0x80, RZ ;  /* 0x0000008006007810 */ /* 0x004fe40007ffe1ff */
[----:B------:R-:W2:Y:S01]  /*1100*/  LDC R8, c[0x0][0x2e0] ;  /* 0x0000b800ff087b82 */ /* 0x000ea20000000800 */
[----:B------:R-:W-:Y:S01]  /*1110*/  UIMAD UR43, UR43, UR4, UR8 ;  /* 0x000000042b2b72a4 */ /* 0x000fe2000f8e0208 */
[----:B---3--:R-:W-:-:S06]  /*1120*/  SEL R17, R17, 0x1, P0 ;  /* 0x0000000111117807 */ /* 0x008fcc0000000000 */
[----:B------:R-:W3:Y:S01]  /*1130*/  @P1 LDC R3, c[0x0][0x42c] ;  /* 0x00010b00ff031b82 */ /* 0x000ee20000000800 */
[----:B------:R-:W-:-:S07]  /*1140*/  IMAD.U32 R172, RZ, RZ, UR43 ;  /* 0x0000002bffac7e24 */ /* 0x000fce000f8e00ff */
[----:B------:R-:W4:Y:S01]  /*1150*/  @P1 LDC R5, c[0x0][0x430] ;  /* 0x00010c00ff051b82 */ /* 0x000f220000000800 */
[----:B-1----:R-:W-:Y:S01]  /*1160*/  ISETP.GE.AND P2, PT, R11, 0x1, PT ;  /* 0x000000010b00780c */ /* 0x002fe20003f46270 */
[----:B--2---:R-:W-:-:S04]  /*1170*/  IMAD R0, R17, R8, R0 ;  /* 0x0000000811007224 */ /* 0x004fc800078e0200 */
[----:B------:R-:W-:Y:S02]  /*1180*/  VIADD R169, R0, UR42 ;  /* 0x0000002a00a97c36 */ /* 0x000fe40008000000 */
[----:B---3--:R-:W-:-:S04]  /*1190*/  @P1 IMAD.HI.U32 R0, R3, UR43, RZ ;  /* 0x0000002b03001c27 */ /* 0x008fc8000f8e00ff */
[----:B------:R-:W-:Y:S01]  /*11a0*/  IMAD.IADD R3, R169, 0x1, R10 ;  /* 0x00000001a9037824 */ /* 0x000fe200078e020a */
[----:B----4-:R-:W-:Y:S01]  /*11b0*/  @P1 SHF.R.U32.HI R172, RZ, R5, R0 ;  /* 0x00000005ffac1219 */ /* 0x010fe20000011600 */
[----:B------:R-:W-:Y:S06]  /*11c0*/  @!P2 BRA `(.L_x_874) ;  /* 0x000000000040a947 */ /* 0x000fec0003800000 */
[C---:B------:R-:W-:Y:S01]  /*11d0*/  ISETP.GT.AND P0, PT, R169.reuse, RZ, PT ;  /* 0x000000ffa900720c */ /* 0x040fe20003f04270 */
[----:B------:R-:W-:-:S12]  /*11e0*/  VIADD R0, R169, 0xffffffff ;  /* 0xffffffffa9007836 */ /* 0x000fd80000000000 */
[----:B------:R-:W-:Y:S05]  /*11f0*/  @P0 BRA `(.L_x_875) ;  /* 0x00000000001c0947 */ /* 0x000fea0003800000 */
[----:B------:R-:W-:Y:S01]  /*1200*/  ISETP.NE.AND P0, PT, R11, 0x1, PT ;  /* 0x000000010b00780c */ /* 0x000fe20003f05270 */
[----:B------:R-:W-:-:S12]  /*1210*/  IMAD.MOV R5, RZ, RZ, -R169 ;  /* 0x000000ffff057224 */ /* 0x000fd800078e0aa9 */
[----:B------:R-:W1:Y:S02]  /*1220*/  @P0 LDC.64 R12, c[0x0][0x9e8] ;  /* 0x00027a00ff0c0b82 */ /* 0x000e640000000a00 */
[----:B-1----:R-:W-:-:S05]  /*1230*/  @P0 IMAD.HI.U32 R0, R5, R12, RZ ;  /* 0x0000000c05000227 */ /* 0x002fca00078e00ff */
[----:B------:R-:W-:-:S04]  /*1240*/  @P0 SHF.R.U32.HI R5, RZ, R13, R0 ;  /* 0x0000000dff050219 */ /* 0x000fc80000011600 */
[----:B------:R-:W-:Y:S01]  /*1250*/  LOP3.LUT R0, RZ, R5, RZ, 0x33, !PT ;  /* 0x00000005ff007212 */ /* 0x000fe200078e33ff */
[----:B------:R-:W-:Y:S06]  /*1260*/  BRA `(.L_x_876) ;  /* 0x0000000000107947 */ /* 0x000fec0003800000 */
.L_x_875:
[----:B------:R-:W-:-:S13]  /*1270*/  ISETP.NE.AND P0, PT, R11, 0x1, PT ;  /* 0x000000010b00780c */ /* 0x000fda0003f05270 */
[----:B------:R-:W1:Y:S02]  /*1280*/  @P0 LDC.64 R4, c[0x0][0x9e8] ;  /* 0x00027a00ff040b82 */ /* 0x000e640000000a00 */
[----:B-1----:R-:W-:-:S05]  /*1290*/  @P0 IMAD.HI.U32 R4, R0, R4, RZ ;  /* 0x0000000400040227 */ /* 0x002fca00078e00ff */
[----:B------:R-:W-:-:S07]  /*12a0*/  @P0 SHF.R.U32.HI R0, RZ, R5, R4 ;  /* 0x00000005ff000219 */ /* 0x000fce0000011604 */
.L_x_876:
[----:B------:R-:W-:-:S05]  /*12b0*/  IMAD R0, R0, R11, R11 ;  /* 0x0000000b00007224 */ /* 0x000fca00078e020b */
[----:B------:R-:W-:-:S07]  /*12c0*/  VIMNMX R3, R3, R0, PT ;  /* 0x0000000003037248 */ /* 0x000fce0003fe0100 */
.L_x_874:
[----:B------:R-:W-:Y:S01]  /*12d0*/  VIADD R4, R3, 0x7f ;  /* 0x0000007f03047836 */ /* 0x000fe20000000000 */
[----:B------:R-:W-:Y:S01]  /*12e0*/  ULDC UR4, c[0x0][0x9dc] ;  /* 0x0002770000047ab9 */ /* 0x000fe20000000800 */
[CC--:B------:R-:W-:Y:S02]  /*12f0*/  IMAD R0, R17.reuse, R8.reuse, 0x7f ;  /* 0x0000007f11007424 */ /* 0x0c0fe400078e0208 */
[----:B------:R-:W-:Y:S01]  /*1300*/  IMAD R173, R17, R8, -R6 ;  /* 0x0000000811ad7224 */ /* 0x000fe200078e0a06 */
[----:B------:R-:W-:Y:S02]  /*1310*/  SHF.R.S32.HI R5, RZ, 0x1f, R4 ;  /* 0x0000001fff057819 */ /* 0x000fe40000011404 */
[----:B------:R-:W-:Y:S01]  /*1320*/  SHF.R.S32.HI R3, RZ, 0x1f, R0 ;  /* 0x0000001fff037819 */ /* 0x000fe20000011400 */
[----:B------:R-:W-:Y:S01]  /*1330*/  VIADD R89, R173, UR42 ;  /* 0x0000002aad597c36 */ /* 0x000fe20008000000 */
[----:B------:R-:W-:Y:S02]  /*1340*/  LEA.HI R5, R5, R4, RZ, 0x7 ;  /* 0x0000000405057211 */ /* 0x000fe400078f38ff */
[----:B------:R-:W-:Y:S01]  /*1350*/  LEA.HI R3, R3, R0, RZ, 0x7 ;  /* 0x0000000003037211 */ /* 0x000fe200078f38ff */
[----:B------:R-:W-:Y:S01]  /*1360*/  VIADD R4, R89, -UR4 ;  /* 0x8000000459047c36 */ /* 0x000fe20008000000 */
[----:B------:R-:W-:-:S02]  /*1370*/  SHF.R.S32.HI R0, RZ, 0x7, R5 ;  /* 0x00000007ff007819 */ /* 0x000fc40000011405 */
[----:B------:R-:W-:-:S04]  /*1380*/  SHF.R.S32.HI R3, RZ, 0x7, R3 ;  /* 0x00000007ff037819 */ /* 0x000fc80000011403 */
[----:B------:R-:W-:Y:S01]  /*1390*/  VIMNMX R91, R3, R0, PT ;  /* 0x00000000035b7248 */ /* 0x000fe20003fe0100 */
[----:B------:R-:W-:Y:S06]  /*13a0*/  @!P2 BRA `(.L_x_877) ;  /* 0x000000000040a947 */ /* 0x000fec0003800000 */
[----:B------:R-:W-:-:S13]  /*13b0*/  ISETP.GT.AND P0, PT, R89, -0x1, PT ;  /* 0xffffffff5900780c */ /* 0x000fda0003f04270 */
[----:B------:R-:W-:Y:S05]  /*13c0*/  @P0 BRA `(.L_x_878) ;  /* 0x00000000001c0947 */ /* 0x000fea0003800000 */
[----:B------:R-:W-:Y:S02]  /*13d0*/  ISETP.NE.AND P0, PT, R11, 0x1, PT ;  /* 0x000000010b00780c */ /* 0x000fe40003f05270 */
[----:B------:R-:W-:-:S11]  /*13e0*/  LOP3.LUT R3, RZ, R89, RZ, 0x33, !PT ;  /* 0x00000059ff037212 */ /* 0x000fd600078e33ff */
[----:B------:R-:W1:Y:S02]  /*13f0*/  @P0 LDC.64 R6, c[0x0][0x9e8] ;  /* 0x00027a00ff060b82 */ /* 0x000e640000000a00 */
[----:B-1----:R-:W-:-:S05]  /*1400*/  @P0 IMAD.HI.U32 R0, R3, R6, RZ ;  /* 0x0000000603000227 */ /* 0x002fca00078e00ff */
[----:B------:R-:W-:-:S04]  /*1410*/  @P0 SHF.R.U32.HI R3, RZ, R7, R0 ;  /* 0x00000007ff030219 */ /* 0x000fc80000011600 */
[----:B------:R-:W-:Y:S01]  /*1420*/  LOP3.LUT R0, RZ, R3, RZ, 0x33, !PT ;  /* 0x00000003ff007212 */ /* 0x000fe200078e33ff */
[----:B------:R-:W-:Y:S06]  /*1430*/  BRA `(.L_x_879) ;  /* 0x0000000000147947 */ /* 0x000fec0003800000 */
.L_x_878:
[----:B------:R-:W-:Y:S01]  /*1440*/  ISETP.NE.AND P0, PT, R11, 0x1, PT ;  /* 0x000000010b00780c */ /* 0x000fe20003f05270 */
[----:B------:R-:W-:-:S12]  /*1450*/  IMAD.MOV.U32 R0, RZ, RZ, R89 ;  /* 0x000000ffff007224 */ /* 0x000fd800078e0059 */
[----:B------:R-:W1:Y:S02]  /*1460*/  @P0 LDC.64 R6, c[0x0][0x9e8] ;  /* 0x00027a00ff060b82 */ /* 0x000e640000000a00 */
[----:B-1----:R-:W-:-:S05]  /*1470*/  @P0 IMAD.HI.U32 R6, R89, R6, RZ ;  /* 0x0000000659060227 */ /* 0x002fca00078e00ff */
[----:B------:R-:W-:-:S07]  /*1480*/  @P0 SHF.R.U32.HI R0, RZ, R7, R6 ;  /* 0x00000007ff000219 */ /* 0x000fce0000011606 */
.L_x_879:
[----:B------:R-:W-:-:S05]  /*1490*/  IMAD R3, R0, R11, RZ ;  /* 0x0000000b00037224 */ /* 0x000fca00078e02ff */
[----:B------:R-:W-:-:S07]  /*14a0*/  VIMNMX R4, R4, R3, !PT ;  /* 0x0000000304047248 */ /* 0x000fce0007fe0100 */
.L_x_877:
[----:B------:R-:W-:Y:S01]  /*14b0*/  SHF.R.S32.HI R3, RZ, 0x1f, R4 ;  /* 0x0000001fff037819 */ /* 0x000fe20000011404 */
[----:B------:R-:W-:Y:S01]  /*14c0*/  IMAD.MOV.U32 R0, RZ, RZ, RZ ;  /* 0x000000ffff007224 */ /* 0x000fe200078e00ff */
[----:B------:R-:W-:Y:S02]  /*14d0*/  PLOP3.LUT P0, PT, PT, PT, PT, 0x80, 0x0 ;  /* 0x000000000000781c */ /* 0x000fe40003f0f070 */
[----:B------:R-:W-:Y:S02]  /*14e0*/  CS2R R150, SRZ ;  /* 0x0000000000967805 */ /* 0x000fe4000001ff00 */
[----:B------:R-:W-:Y:S01]  /*14f0*/  LEA.HI R4, R3, R4, RZ, 0x7 ;  /* 0x0000000403047211 */ /* 0x000fe200078f38ff */
[----:B------:R-:W-:Y:S01]  /*1500*/  IMAD.MOV.U32 R3, RZ, RZ, RZ ;  /* 0x000000ffff037224 */ /* 0x000fe200078e00ff */
[----:B------:R-:W-:Y:S02]  /*1510*/  CS2R R6, SRZ ;  /* 0x0000000000067805 */ /* 0x000fe4000001ff00 */
[----:B------:R-:W-:-:S02]  /*1520*/  CS2R R148, SRZ ;  /* 0x0000000000947805 */ /* 0x000fc4000001ff00 */
[----:B------:R-:W-:Y:S02]  /*1530*/  SHF.R.S32.HI R4, RZ, 0x7, R4 ;  /* 0x00000007ff047819 */ /* 0x000fe40000011404 */
[----:B------:R-:W-:Y:S02]  /*1540*/  CS2R R8, SRZ ;  /* 0x0000000000087805 */ /* 0x000fe4000001ff00 */
[----:B------:R-:W-:Y:S02]  /*1550*/  CS2R R142, SRZ ;  /* 0x00000000008e7805 */ /* 0x000fe4000001ff00 */
[----:B------:R-:W-:Y:S02]  /*1560*/  CS2R R10, SRZ ;  /* 0x00000000000a7805 */ /* 0x000fe4000001ff00 */
[----:B------:R-:W-:Y:S02]  /*1570*/  VIMNMX R168, RZ, R4, !PT ;  /* 0x00000004ffa87248 */ /* 0x000fe40007fe0100 */
[----:B------:R-:W-:-:S02]  /*1580*/  CS2R R140, SRZ ;  /* 0x00000000008c7805 */ /* 0x000fc4000001ff00 */
[----:B------:R-:W-:Y:S02]  /*1590*/  CS2R R12, SRZ ;  /* 0x00000000000c7805 */ /* 0x000fe4000001ff00 */
[----:B------:R-:W-:Y:S02]  /*15a0*/  CS2R R134, SRZ ;  /* 0x0000000000867805 */ /* 0x000fe4000001ff00 */
[----:B------:R-:W-:Y:S02]  /*15b0*/  ISETP.GT.AND P1, PT, R91, R168, PT ;  /* 0x000000a85b00720c */ /* 0x000fe40003f24270 */
        /* <DEDUP_REMOVED lines=23> */
[----:B------:R-:W-:Y:S06]  /*1730*/  @!P1 BRA `(.L_x_880) ;  /* 0x000000dc00289947 */ /* 0x000fec0003800000 */
[----:B------:R-:W1:Y:S01]  /*1740*/  SHFL.IDX PT, R0, R177, RZ, 0x1f ;  /* 0x00001fffb1007589 */ /* 0x000e6200000e0000 */
[----:B------:R-:W-:-:S04]  /*1750*/  UIADD3 UR5, UR37, 0x10400, URZ ;  /* 0x0001040025057890 */ /* 0x000fc8000fffe03f */
[----:B------:R-:W-:-:S06]  /*1760*/  ULOP3.LUT UP0, URZ, UR5, 0x3ff, URZ, 0xc0, !UPT ;  /* 0x000003ff053f7892 */ /* 0x000fcc000f80c03f */
[----:B------:R-:W-:Y:S02]  /*1770*/  PLOP3.LUT P0, PT, PT, PT, UP0, 0x80, 0x0 ;  /* 0x000000000000781c */ /* 0x000fe40003f0f008 */
[----:B-1----:R-:W-:-:S13]  /*1780*/  R2UR UR40, R0 ;  /* 0x00000000002872ca */ /* 0x002fda00000e0000 */
[----:B------:R-:W-:-:S04]  /*1790*/  ULEA.HI UR4, UR40, UR40, URZ, 0x1 ;  /* 0x0000002828047291 */ /* 0x000fc8000f8f083f */
        /* <DEDUP_REMOVED lines=22> */
.L_x_881:
[----:B------:R-:W1:Y:S01]  /*1900*/  LDC.64 R12, c[0x0][0x990] ;  /* 0x00026400ff0c7b82 */ /* 0x000e620000000a00 */
[----:B------:R-:W-:Y:S01]  /*1910*/  IMAD.U32 R5, RZ, RZ, UR44 ;  /* 0x0000002cff057e24 */ /* 0x000fe2000f8e00ff */
[----:B------:R-:W-:-:S06]  /*1920*/  ULDC UR4, c[0x0][0x9d8] ;  /* 0x0002760000047ab9 */ /* 0x000fcc0000000800 */
[----:B------:R-:W2:Y:S01]  /*1930*/  LDC.64 R20, c[0x0][0x998] ;  /* 0x00026600ff147b82 */ /* 0x000ea20000000a00 */
[----:B-1----:R-:W-:-:S04]  /*1940*/  ISETP.NE.U32.AND P0, PT, R12, RZ, PT ;  /* 0x000000ff0c00720c */ /* 0x002fc80003f05070 */
[----:B------:R-:W-:Y:S02]  /*1950*/  ISETP.NE.AND.EX P0, PT, R13, RZ, PT, P0 ;  /* 0x000000ff0d00720c */ /* 0x000fe40003f05300 */
[----:B--2---:R-:W-:-:S04]  /*1960*/  ISETP.NE.U32.AND P1, PT, R20, RZ, PT ;  /* 0x000000ff1400720c */ /* 0x004fc80003f25070 */
[----:B------:R-:W-:-:S07]  /*1970*/  ISETP.NE.AND.EX P1, PT, R21, RZ, PT, P1 ;  /* 0x000000ff1500720c */ /* 0x000fce0003f25310 */
[----:B------:R-:W1:Y:S01]  /*1980*/  @P0 LDC.64 R8, c[0x0][0x9a8] ;  /* 0x00026a00ff080b82 */ /* 0x000e620000000a00 */
[----:B------:R-:W-:-:S07]  /*1990*/  @P0 SHF.R.S32.HI R3, RZ, 0x1f, R5 ;  /* 0x0000001fff030819 */ /* 0x000fce0000011405 */
[----:B------:R-:W2:Y:S01]  /*19a0*/  @P1 LDC.64 R10, c[0x0][0x9b8] ;  /* 0x00026e00ff0a1b82 */ /* 0x000ea20000000a00 */
[----:B------:R-:W-:-:S07]  /*19b0*/  @P1 SHF.R.S32.HI R5, RZ, 0x1f, R5 ;  /* 0x0000001fff051819 */ /* 0x000fce0000011405 */
[----:B------:R-:W3:Y:S08]  /*19c0*/  @P0 LDC.64 R14, c[0x0][0x9b0] ;  /* 0x00026c00ff0e0b82 */ /* 0x000ef00000000a00 */
[----:B------:R-:W4:Y:S01]  /*19d0*/  @P1 LDC.64 R24, c[0x0][0x9c0] ;  /* 0x00027000ff181b82 */ /* 0x000f220000000a00 */
[----:B-1----:R-:W-:Y:S01]  /*19e0*/  @P0 IMAD R0, R3, R8, RZ ;  /* 0x0000000803000224 */ /* 0x002fe200078e02ff */
[----:B------:R-:W-:-:S03]  /*19f0*/  @P0 SHF.R.S32.HI R3, RZ, 0x1f, R172 ;  /* 0x0000001fff030819 */ /* 0x000fc600000114ac */
[----:B------:R-:W-:Y:S02]  /*1a00*/  @P0 IMAD R9, R9, UR44, R0 ;  /* 0x0000002c09090c24 */ /* 0x000fe4000f8e0200 */
[----:B--2---:R-:W-:Y:S02]  /*1a10*/  @P1 IMAD R6, R5, R10, RZ ;  /* 0x0000000a05061224 */ /* 0x004fe400078e02ff */
[----:B------:R-:W-:-:S04]  /*1a20*/  @P0 IMAD.WIDE.U32 R4, R8, UR44, RZ ;  /* 0x0000002c08040c25 */ /* 0x000fc8000f8e00ff */
[----:B------:R-:W-:Y:S01]  /*1a30*/  @P0 IMAD.IADD R5, R5, 0x1, R9 ;  /* 0x0000000105050824 */ /* 0x000fe200078e0209 */
[----:B------:R-:W-:Y:S01]  /*1a40*/  @P1 SHF.R.S32.HI R9, RZ, 0x1f, R172 ;  /* 0x0000001fff091819 */ /* 0x000fe200000114ac */
[----:B------:R-:W-:Y:S02]  /*1a50*/  @P1 IMAD R11, R11, UR44, R6 ;  /* 0x0000002c0b0b1c24 */ /* 0x000fe4000f8e0206 */
[----:B------:R-:W-:-:S04]  /*1a60*/  @P1 IMAD.WIDE.U32 R6, R10, UR44, RZ ;  /* 0x0000002c0a061c25 */ /* 0x000fc8000f8e00ff */
[----:B---3--:R-:W-:Y:S02]  /*1a70*/  @P0 IMAD R3, R3, R14, RZ ;  /* 0x0000000e03030224 */ /* 0x008fe400078e02ff */
[----:B------:R-:W-:Y:S02]  /*1a80*/  @P1 IMAD.IADD R7, R7, 0x1, R11 ;  /* 0x0000000107071824 */ /* 0x000fe400078e020b */
[----:B----4-:R-:W-:Y:S02]  /*1a90*/  @P1 IMAD R0, R9, R24, RZ ;  /* 0x0000001809001224 */ /* 0x010fe400078e02ff */
[C---:B------:R-:W-:Y:S02]  /*1aa0*/  @P0 IMAD R3, R172.reuse, R15, R3 ;  /* 0x0000000fac030224 */ /* 0x040fe400078e0203 */
[----:B------:R-:W-:-:S04]  /*1ab0*/  @P0 IMAD.WIDE.U32 R4, R172, R14, R4 ;  /* 0x0000000eac040225 */ /* 0x000fc800078e0004 */
[C---:B------:R-:W-:Y:S02]  /*1ac0*/  @P1 IMAD R11, R172.reuse, R25, R0 ;  /* 0x00000019ac0b1224 */ /* 0x040fe400078e0200 */
[----:B------:R-:W-:Y:S01]  /*1ad0*/  @P1 IMAD.WIDE.U32 R8, R172, R24, R6 ;  /* 0x00000018ac081225 */ /* 0x000fe200078e0006 */
[----:B------:R-:W-:-:S03]  /*1ae0*/  @P0 LEA R6, P2, R4, R12, 0x2 ;  /* 0x0000000c04060211 */ /* 0x000fc600078410ff */
[----:B------:R-:W-:Y:S01]  /*1af0*/  @P0 IMAD.IADD R3, R5, 0x1, R3 ;  /* 0x0000000105030824 */ /* 0x000fe200078e0203 */
[----:B------:R-:W-:Y:S01]  /*1b00*/  @P1 LEA R10, P3, R8, R20, 0x2 ;  /* 0x00000014080a1211 */ /* 0x000fe200078610ff */
[----:B------:R-:W-:-:S03]  /*1b10*/  @P1 IMAD.IADD R0, R9, 0x1, R11 ;  /* 0x0000000109001824 */ /* 0x000fc600078e020b */
[----:B------:R-:W-:Y:S01]  /*1b20*/  @P0 LEA.HI.X R7, R4, R13, R3, 0x2, P2 ;  /* 0x0000000d04070211 */ /* 0x000fe200010f1403 */
[----:B------:R-:W-:Y:S01]  /*1b30*/  IMAD.MOV.U32 R3, RZ, RZ, 0x3f800000 ;  /* 0x3f800000ff037424 */ /* 0x000fe200078e00ff */
[----:B------:R-:W-:Y:S01]  /*1b40*/  @P1 LEA.HI.X R11, R8, R21, R0, 0x2, P3 ;  /* 0x00000015080b1211 */ /* 0x000fe200018f1400 */
[----:B------:R-:W-:-:S04]  /*1b50*/  IMAD.MOV.U32 R0, RZ, RZ, 0x3f800000 ;  /* 0x3f800000ff007424 */ /* 0x000fc800078e00ff */
[----:B------:R-:W2:Y:S04]  /*1b60*/  @P0 LDG.E R3, desc[UR48][R6.64] ;  /* 0x0000003006030981 */ /* 0x000ea8000c1e1900 */
[----:B------:R-:W2:Y:S01]  /*1b70*/  @P1 LDG.E R0, desc[UR48][R10.64] ;  /* 0x000000300a001981 */ /* 0x000ea2000c1e1900 */
[----:B------:R-:W-:-:S04]  /*1b80*/  LEA.HI R4, R174, R174, RZ, 0x1 ;  /* 0x000000aeae047211 */ /* 0x000fc800078f08ff */
[----:B------:R-:W-:-:S05]  /*1b90*/  LOP3.LUT R5, R4, 0xfffffffe, RZ, 0xc0, !PT ;  /* 0xfffffffe04057812 */ /* 0x000fca00078ec0ff */
[----:B------:R-:W-:Y:S02]  /*1ba0*/  IMAD.IADD R4, R174, 0x1, -R5 ;  /* 0x00000001ae047824 */ /* 0x000fe400078e0a05 */
[----:B------:R-:W-:-:S03]  /*1bb0*/  IMAD.U32 R5, RZ, RZ, UR36 ;  /* 0x00000024ff057e24 */ /* 0x000fc6000f8e00ff */
[----:B------:R-:W-:Y:S02]  /*1bc0*/  SHF.L.U32 R4, R4, 0x1f, RZ ;  /* 0x0000001f04047819 */ /* 0x000fe400000006ff */
[----:B------:R-:W-:Y:S02]  /*1bd0*/  ISETP.NE.AND P0, PT, R5, 0x3, PT ;  /* 0x000000030500780c */ /* 0x000fe40003f05270 */
[----:B------:R-:W1:Y:S01]  /*1be0*/  SYNCS.PHASECHK.TRANS64.TRYWAIT P1, [UR37+0x22800], R4 ;  /* 0x02280004ff0075a7 */ /* 0x000e620008020165 */
[----:B--2---:R-:W-:-:S04]  /*1bf0*/  FMUL.FTZ R0, R3, R0 ;  /* 0x0000000003007220 */ /* 0x004fc80000410000 */
[----:B------:R-:W-:Y:S01]  /*1c00*/  FMUL.FTZ R0, R0, UR4 ;  /* 0x0000000400007c20 */ /* 0x000fe20008410000 */
[----:B-1----:R-:W-:Y:S06]  /*1c10*/  @!P1 BRA `(.L_x_882) ;  /* 0x0000012800b89947 */ /* 0x002fec0003800000 */
.L_x_1046:
[----:B------:R-:W-:Y:S05]  /*1c20*/  @!P0 BRA `(.L_x_883) ;  /* 0x0000000000048947 */ /* 0x000fea0003800000 */
[----:B------:R-:W-:Y:S01]  /*1c30*/  BPT.TRAP 0x1 ;  /* 0x000000040000795c */ /* 0x000fe20000300000 */
.L_x_883:
[----:B------:R-:W-:Y:S01]  /*1c40*/  IMAD.U32 R20, RZ, RZ, UR47 ;  /* 0x0000002fff147e24 */ /* 0x000fe2000f8e00ff */
[----:B-1----:R-:W-:-:S04]  /*1c50*/  SHF.L.U32 R3, R2, 0x1f, RZ ;  /* 0x0000001f02037819 */ /* 0x002fc800000006ff */
[----:B------:R-:W-:-:S04]  /*1c60*/  LEA R20, R20, UR37, 0x3 ;  /* 0x0000002514147c11 */ /* 0x000fc8000f8e18ff */
[----:B------:R1:W2:Y:S01]  /*1c70*/  SYNCS.PHASECHK.TRANS64.TRYWAIT P2, [R20+URZ+0x22830], R3 ;  /* 0x02283003140075a7 */ /* 0x0002a2000804017f */
[----:B------:R-:W-:Y:S05]  /*1c80*/  @!P0 BRA `(.L_x_884) ;  /* 0x0000000000048947 */ /* 0x000fea0003800000 */
[----:B------:R-:W-:Y:S01]  /*1c90*/  BPT.TRAP 0x1 ;  /* 0x000000040000795c */ /* 0x000fe20000300000 */
.L_x_884:
[----:B------:R-:W3:Y:S02]  /*1ca0*/  S2R R4, SR_TID.X ;  /* 0x0000000000047919 */ /* 0x000ee40000002100 */
[----:B---3--:R-:W-:Y:S01]  /*1cb0*/  LOP3.LUT P1, RZ, R4, 0x7f, RZ, 0xc0, !PT ;  /* 0x0000007f04ff7812 */ /* 0x008fe2000782c0ff */
[----:B--2---:R-:W-:-:S12]  /*1cc0*/  @P2 BRA `(.L_x_885) ;  /* 0x0000000000082947 */ /* 0x004fd80003800000 */
[----:B------:R-:W2:Y:S02]  /*1cd0*/  SYNCS.PHASECHK.TRANS64.TRYWAIT P2, [R20+URZ+0x22830], R3 ;  /* 0x02283003140075a7 */ /* 0x000ea4000804017f */
[----:B--2---:R-:W-:Y:S05]  /*1ce0*/  @!P2 BRA `(.L_x_886) ;  /* 0x00000128009ca947 */ /* 0x004fea0003800000 */
.L_x_885:
[----:B------:R-:W-:Y:S05]  /*1cf0*/  WARPSYNC.ALL ;  /* 0x0000000000007948 */ /* 0x000fea0003800000 */
[----:B------:R-:W-:Y:S01]  /*1d00*/  UIADD3 UR4, UR37, 0x16400, URZ ;  /* 0x0001640025047890 */ /* 0x000fe2000fffe03f */
[----:B------:R-:W-:Y:S01]  /*1d10*/  WARPGROUP.ARRIVE ;  /* 0x00000000000079c5 */ /* 0x000fe20000000000 */
[----:B------:R-:W-:Y:S01]  /*1d20*/  ULOP3.LUT UR24, UR41, 0x10000, URZ, 0xfc, !UPT ;  /* 0x0001000029187892 */ /* 0x000fe2000f8efc3f */
[----:B------:R-:W3:Y:S01]  /*1d30*/  LDC.64 R12, c[0x0][0x9e0] ;  /* 0x00027800ff0c7b82 */ /* 0x000ee20000000a00 */
[----:B------:R-:W-:Y:S01]  /*1d40*/  USHF.R.U32.HI UR4, URZ, 0x4, UR4 ;  /* 0x000000043f047899 */ /* 0x000fe20008011604 */
[----:B------:R-:W-:Y:S01]  /*1d50*/  IMAD.MOV.U32 R14, RZ, RZ, -0x80 ;  /* 0xffffff80ff0e7424 */ /* 0x000fe200078e00ff */
[----:B------:R-:W-:Y:S01]  /*1d60*/  UMOV UR25, 0x80000020 ;  /* 0x8000002000197882 */ /* 0x000fe20000000000 */
[----:B------:R-:W-:Y:S01]  /*1d70*/  UMOV UR27, 0x80000020 ;  /* 0x80000020001b7882 */ /* 0x000fe20000000000 */
[----:B------:R-:W-:Y:S01]  /*1d80*/  ULOP3.LUT UR4, UR4, 0x3fff, URZ, 0xc0, !UPT ;  /* 0x00003fff04047892 */ /* 0x000fe2000f8ec03f */
[----:B-12---:R-:W-:Y:S01]  /*1d90*/  @!P1 VIADD R3, R20, 0x22840 ;  /* 0x0002284014039836 */ /* 0x006fe20000000000 */
[----:B------:R-:W-:Y:S01]  /*1da0*/  UMOV UR5, 0x80000020 ;  /* 0x8000002000057882 */ /* 0x000fe20000000000 */
[----:B------:R-:W-:Y:S01]  /*1db0*/  UMOV UR7, 0x80000020 ;  /* 0x8000002000077882 */ /* 0x000fe20000000000 */
[----:B------:R-:W-:-:S02]  /*1dc0*/  ULOP3.LUT UR28, UR4, 0x10000, URZ, 0xfc, !UPT ;  /* 0x00010000041c7892 */ /* 0x000fc4000f8efc3f */
[----:B------:R-:W-:Y:S01]  /*1dd0*/  UIADD3 UR4, UR24, 0x2, URZ ;  /* 0x0000000218047890 */ /* 0x000fe2000fffe03f */
[----:B------:R-:W-:Y:S01]  /*1de0*/  @!P1 PRMT R3, RZ, 0x654, R3 ;  /* 0x00000654ff039816 */ /* 0x000fe20000000003 */
[----:B------:R-:W-:Y:S02]  /*1df0*/  UIMAD UR26, UR47, 0x600, UR28 ;  /* 0x000006002f1a78a4 */ /* 0x000fe4000f8e021c */
[----:B------:R-:W-:Y:S02]  /*1e00*/  UIADD3 UR8, UR24, 0x200, URZ ;  /* 0x0000020018087890 */ /* 0x000fe4000fffe03f */
[----:B------:R-:W-:Y:S02]  /*1e10*/  UIADD3 UR6, UR26, 0x2, URZ ;  /* 0x000000021a067890 */ /* 0x000fe4000fffe03f */
[----:B------:R-:W-:Y:S01]  /*1e20*/  UIADD3 UR10, UR26, 0x200, URZ ;  /* 0x000002001a0a7890 */ /* 0x000fe2000fffe03f */
[----:B------:R-:W-:Y:S02]  /*1e30*/  UMOV UR9, 0x80000020 ;  /* 0x8000002000097882 */ /* 0x000fe40000000000 */
[----:B------:R-:W-:Y:S01]  /*1e40*/  QGMMA.64x128x32.F32.E4M3.E4M3 R24, gdesc[UR24], RZ, !UPT, gsb0 ;  /* 0x01e00000181879f3 */ /* 0x000fe2000c0008ff */
[----:B------:R-:W-:Y:S01]  /*1e50*/  UMOV UR11, 0x80000020 ;  /* 0x80000020000b7882 */ /* 0x000fe20000000000 */
[----:B------:R-:W-:Y:S01]  /*1e60*/  UIADD3 UR12, UR24, 0x202, URZ ;  /* 0x00000202180c7890 */ /* 0x000fe2000fffe03f */
[----:B---3--:R-:W-:Y:S01]  /*1e70*/  ISETP.GE.AND P2, PT, R13, 0x1, PT ;  /* 0x000000010d00780c */ /* 0x008fe20003f46270 */
[----:B------:R-:W-:Y:S01]  /*1e80*/  UIADD3 UR14, UR26, 0x202, URZ ;  /* 0x000002021a0e7890 */ /* 0x000fe2000fffe03f */
[----:B------:R-:W-:Y:S01]  /*1e90*/  UMOV UR13, 0x80000020 ;  /* 0x80000020000d7882 */ /* 0x000fe20000000000 */
[----:B------:R-:W-:Y:S01]  /*1ea0*/  UMOV UR15, 0x80000020 ;  /* 0x80000020000f7882 */ /* 0x000fe20000000000 */
[----:B------:R-:W-:-:S02]  /*1eb0*/  UIADD3 UR16, UR24, 0x400, URZ ;  /* 0x0000040018107890 */ /* 0x000fc4000fffe03f */
[----:B------:R-:W-:Y:S01]  /*1ec0*/  UIADD3 UR18, UR26, 0x400, URZ ;  /* 0x000004001a127890 */ /* 0x000fe2000fffe03f */
[----:B------:R-:W-:Y:S01]  /*1ed0*/  UMOV UR17, 0x80000020 ;  /* 0x8000002000117882 */ /* 0x000fe20000000000 */
[----:B------:R-:W-:Y:S01]  /*1ee0*/  UMOV UR19, 0x80000020 ;  /* 0x8000002000137882 */ /* 0x000fe20000000000 */
[----:B------:R-:W-:Y:S02]  /*1ef0*/  UIADD3 UR20, UR24, 0x402, URZ ;  /* 0x0000040218147890 */ /* 0x000fe4000fffe03f */
[----:B------:R-:W-:Y:S01]  /*1f00*/  UIADD3 UR22, UR26, 0x402, URZ ;  /* 0x000004021a167890 */ /* 0x000fe2000fffe03f */
[----:B------:R-:W-:Y:S01]  /*1f10*/  UMOV UR21, 0x80000020 ;  /* 0x8000002000157882 */ /* 0x000fe20000000000 */
[----:B------:R-:W-:Y:S01]  /*1f20*/  UMOV UR23, 0x80000020 ;  /* 0x8000002000177882 */ /* 0x000fe20000000000 */
[----:B------:R-:W-:Y:S02]  /*1f30*/  ULDC UR29, c[0x0][0x9dc] ;  /* 0x00027700001d7ab9 */ /* 0x000fe40000000800 */
[----:B------:R-:W-:Y:S01]  /*1f40*/  ULOP3.LUT UR29, URZ, UR29, URZ, 0x33, !UPT ;  /* 0x0000001d3f1d7292 */ /* 0x000fe2000f8e333f */
[----:B------:R-:W-:-:S02]  /*1f50*/  WARPGROUP.DEPBAR.LE gsb0, 0x0 ;  /* 0x00008000000079c5 */ /* 0x000fc40000010000 */
[----:B------:R-:W-:-:S06]  /*1f60*/  WARPGROUP.ARRIVE ;  /* 0x00000000000079c5 */ /* 0x000fcc0000000000 */
[----:B------:R-:W-:Y:S01]  /*1f70*/  QGMMA.64x128x32.F32.E4M3.E4M3 R24, gdesc[UR4], R24, gsb0 ;  /* 0x01e00000041879f3 */ /* 0x000fe20008000818 */
[----:B------:R-:W-:Y:S02]  /*1f80*/  ULDC UR6, c[0x0][0x2e0] ;  /* 0x0000b80000067ab9 */ /* 0x000fe40000000800 */
[----:B------:R-:W-:Y:S02]  /*1f90*/  WARPGROUP.DEPBAR.LE gsb0, 0x0 ;  /* 0x00008000000079c5 */ /* 0x000fe40000010000 */
[----:B------:R-:W-:-:S07]  /*1fa0*/  WARPGROUP.ARRIVE ;  /* 0x00000000000079c5 */ /* 0x000fce0000000000 */
[----:B------:R-:W-:Y:S03]  /*1fb0*/  QGMMA.64x128x32.F32.E4M3.E4M3 R24, gdesc[UR8], R24, gsb0 ;  /* 0x01e00000081879f3 */ /* 0x000fe60008000818 */
        /* <DEDUP_REMOVED lines=10> */
[C---:B------:R-:W-:Y:S01]  /*2060*/  FMUL.FTZ R93, R0.reuse, R70 ;  /* 0x00000046005d7220 */ /* 0x040fe20000410000 */
[C---:B------:R-:W-:Y:S01]  /*2070*/  FMUL.FTZ R64, R0.reuse, R64 ;  /* 0x0000004000407220 */ /* 0x040fe20000410000 */
[----:B------:R-:W1:Y:S01]  /*2080*/  LDC R70, c[0x0][0x288] ;  /* 0x0000a200ff467b82 */ /* 0x000e620000000800 */
[C---:B------:R-:W-:Y:S01]  /*2090*/  FMUL.FTZ R5, R0.reuse, R26 ;  /* 0x0000001a00057220 */ /* 0x040fe20000410000 */
[C---:B------:R-:W-:Y:S01]  /*20a0*/  FMUL.FTZ R28, R0.reuse, R28 ;  /* 0x0000001c001c7220 */ /* 0x040fe20000410000 */
[C---:B------:R-:W-:Y:S01]  /*20b0*/  FMUL.FTZ R26, R0.reuse, R35 ;  /* 0x00000023001a7220 */ /* 0x040fe20000410000 */
[C---:B------:R-:W-:Y:S01]  /*20c0*/  FMUL.FTZ R40, R0.reuse, R40 ;  /* 0x0000002800287220 */ /* 0x040fe20000410000 */
[C---:B------:R-:W-:Y:S01]  /*20d0*/  FMUL.FTZ R32, R0.reuse, R32 ;  /* 0x0000002000207220 */ /* 0x040fe20000410000 */
[C---:B------:R-:W-:Y:S01]  /*20e0*/  FMUL.FTZ R36, R0.reuse, R36 ;  /* 0x0000002400247220 */ /* 0x040fe20000410000 */
[C---:B------:R-:W-:Y:S01]  /*20f0*/  FMUL.FTZ R56, R0.reuse, R56 ;  /* 0x0000003800387220 */ /* 0x040fe20000410000 */
[----:B------:R2:W3:Y:S01]  /*2100*/  MUFU.TANH R35, R64 ;  /* 0x0000004000237308 */ /* 0x0004e20000002400 */
[C---:B------:R-:W-:Y:S01]  /*2110*/  FMUL.FTZ R48, R0.reuse, R48 ;  /* 0x0000003000307220 */ /* 0x040fe20000410000 */
[C---:B------:R-:W-:Y:S01]  /*2120*/  FMUL.FTZ R52, R0.reuse, R52 ;  /* 0x0000003400347220 */ /* 0x040fe20000410000 */
[C---:B------:R-:W-:Y:S01]  /*2130*/  FMUL.FTZ R60, R0.reuse, R60 ;  /* 0x0000003c003c7220 */ /* 0x040fe20000410000 */
[C---:B------:R-:W-:Y:S01]  /*2140*/  FMUL.FTZ R4, R0.reuse, R24 ;  /* 0x0000001800047220 */ /* 0x040fe20000410000 */
[C---:B------:R-:W-:Y:S01]  /*2150*/  FMUL.FTZ R9, R0.reuse, R30 ;  /* 0x0000001e00097220 */ /* 0x040fe20000410000 */
[C---:B------:R-:W-:Y:S01]  /*2160*/  FMUL.FTZ R24, R0.reuse, R34 ;  /* 0x0000002200187220 */ /* 0x040fe20000410000 */
[----:B------:R-:W-:Y:S01]  /*2170*/  FMUL.FTZ R11, R0, R25 ;  /* 0x00000019000b7220 */ /* 0x000fe20000410000 */
[----:B------:R4:W1:Y:S01]  /*2180*/  MUFU.TANH R135, R28 ;  /* 0x0000001c00877308 */ /* 0x0008620000002400 */
[----:B--2---:R-:W-:-:S02]  /*2190*/  IMAD R64, R91, R14, 0x80 ;  /* 0x000000805b407424 */ /* 0x004fc400078e020e */
[C---:B------:R-:W-:Y:S01]  /*21a0*/  FMUL.FTZ R6, R0.reuse, R27 ;  /* 0x0000001b00067220 */ /* 0x040fe20000410000 */
[C---:B------:R-:W-:Y:S01]  /*21b0*/  FMUL.FTZ R29, R0.reuse, R29 ;  /* 0x0000001d001d7220 */ /* 0x040fe20000410000 */
[C---:B------:R-:W-:Y:S01]  /*21c0*/  FMUL.FTZ R10, R0.reuse, R31 ;  /* 0x0000001f000a7220 */ /* 0x040fe20000410000 */
[----:B------:R-:W-:Y:S02]  /*21d0*/  IMAD R15, R17, UR6, R64 ;  /* 0x00000006110f7c24 */ /* 0x000fe4000f8e0240 */
[C---:B------:R-:W-:Y:S01]  /*21e0*/  FMUL.FTZ R33, R0.reuse, R33 ;  /* 0x0000002100217220 */ /* 0x040fe20000410000 */
[C---:B------:R-:W-:Y:S01]  /*21f0*/  FMUL.FTZ R37, R0.reuse, R37 ;  /* 0x0000002500257220 */ /* 0x040fe20000410000 */
[----:B------:R2:W1:Y:S01]  /*2200*/  MUFU.TANH R129, R40 ;  /* 0x0000002800817308 */ /* 0x0004620000002400 */
[C---:B----4-:R-:W-:Y:S01]  /*2210*/  FMUL.FTZ R28, R0.reuse, R38 ;  /* 0x00000026001c7220 */ /* 0x050fe20000410000 */
[C---:B------:R-:W-:Y:S01]  /*2220*/  FMUL.FTZ R38, R0.reuse, R47 ;  /* 0x0000002f00267220 */ /* 0x040fe20000410000 */
[C---:B------:R-:W-:Y:S01]  /*2230*/  FMUL.FTZ R30, R0.reuse, R39 ;  /* 0x00000027001e7220 */ /* 0x040fe20000410000 */
[C---:B------:R-:W-:Y:S01]  /*2240*/  FMUL.FTZ R41, R0.reuse, R41 ;  /* 0x0000002900297220 */ /* 0x040fe20000410000 */
[C---:B------:R-:W-:Y:S01]  /*2250*/  FMUL.FTZ R34, R0.reuse, R43 ;  /* 0x0000002b00227220 */ /* 0x040fe20000410000 */
[C---:B------:R-:W-:Y:S01]  /*2260*/  FMUL.FTZ R45, R0.reuse, R45 ;  /* 0x0000002d002d7220 */ /* 0x040fe20000410000 */
[C---:B------:R-:W-:Y:S01]  /*2270*/  FMUL.FTZ R49, R0.reuse, R49 ;  /* 0x0000003100317220 */ /* 0x040fe20000410000 */
[----:B------:R4:W1:Y:S01]  /*2280*/  MUFU.TANH R133, R32 ;  /* 0x0000002000857308 */ /* 0x0008620000002400 */
[C---:B--2---:R-:W-:Y:S01]  /*2290*/  FMUL.FTZ R40, R0.reuse, R50 ;  /* 0x0000003200287220 */ /* 0x044fe20000410000 */
[C---:B------:R-:W-:Y:S01]  /*22a0*/  FMUL.FTZ R50, R0.reuse, R58 ;  /* 0x0000003a00327220 */ /* 0x040fe20000410000 */
[C---:B------:R-:W-:Y:S01]  /*22b0*/  FMUL.FTZ R53, R0.reuse, R53 ;  /* 0x0000003500357220 */ /* 0x040fe20000410000 */
[C---:B------:R-:W-:Y:S01]  /*22c0*/  FMUL.FTZ R57, R0.reuse, R57 ;  /* 0x0000003900397220 */ /* 0x040fe20000410000 */
[C---:B------:R-:W-:Y:S01]  /*22d0*/  FMUL.FTZ R58, R0.reuse, R63 ;  /* 0x0000003f003a7220 */ /* 0x040fe20000410000 */
        /* <DEDUP_REMOVED lines=26> */
[----:B------:R4:W3:Y:S01]  /*2480*/  MUFU.TANH R121, R52 ;  /* 0x0000003400797308 */ /* 0x0008e20000002400 */
[C---:B--2---:R-:W-:Y:S01]  /*2490*/  FMUL.FTZ R48, R0.reuse, R55 ;  /* 0x0000003700307220 */ /* 0x044fe20000410000 */
[C---:B------:R-:W-:Y:S01]  /*24a0*/  FMUL.FTZ R77, R0.reuse, R77 ;  /* 0x0000004d004d7220 */ /* 0x040fe20000410000 */
[C---:B------:R-:W-:Y:S01]  /*24b0*/  FMUL.FTZ R79, R0.reuse, R79 ;  /* 0x0000004f004f7220 */ /* 0x040fe20000410000 */
[C---:B------:R-:W-:Y:S01]  /*24c0*/  FMUL.FTZ R80, R0.reuse, R80 ;  /* 0x0000005000507220 */ /* 0x040fe20000410000 */
[----:B------:R1:W-:Y:S01]  /*24d0*/  @!P1 SYNCS.ARRIVE.TRANS64.RED.A1T0 RZ, [R3+URZ], RZ ;  /* 0x000000ff03ff99a7 */ /* 0x0003e2000810043f */
[C---:B------:R-:W-:Y:S01]  /*24e0*/  FMUL.FTZ R68, R0.reuse, R68 ;  /* 0x0000004400447220 */ /* 0x040fe20000410000 */
[C---:B------:R-:W-:Y:S01]  /*24f0*/  FMUL.FTZ R44, R0.reuse, R44 ;  /* 0x0000002c002c7220 */ /* 0x040fe20000410000 */
[----:B------:R2:W3:Y:S01]  /*2500*/  MUFU.TANH R47, R60 ;  /* 0x0000003c002f7308 */ /* 0x0004e20000002400 */
[----:B----4-:R-:W-:Y:S01]  /*2510*/  FMUL.FTZ R52, R0, R59 ;  /* 0x0000003b00347220 */ /* 0x010fe20000410000 */
[----:B------:R-:W-:Y:S01]  /*2520*/  IMAD R51, R16, -0x2, R15 ;  /* 0xfffffffe10337824 */ /* 0x000fe200078e020f */
[----:B-1----:R-:W-:-:S05]  /*2530*/  IADD3 R3, R15, 0x1, -R70 ;  /* 0x000000010f037810 */ /* 0x002fca0007ffe846 */
[----:B------:R-:W1:Y:S01]  /*2540*/  MUFU.TANH R4, R4 ;  /* 0x0000000400047308 */ /* 0x000e620000002400 */
[----:B--2---:R-:W-:Y:S01]  /*2550*/  FMUL.FTZ R60, R0, R66 ;  /* 0x00000042003c7220 */ /* 0x004fe20000410000 */
[----:B------:R-:W-:Y:S01]  /*2560*/  IMAD R21, R16, -0x2, R3 ;  /* 0xfffffffe10157824 */ /* 0x000fe200078e0203 */
[----:B------:R-:W-:Y:S01]  /*2570*/  LEA R66, R91, 0xffffff80, 0x7 ;  /* 0xffffff805b427811 */ /* 0x000fe200078e38ff */
[----:B------:R-:W-:Y:S02]  /*2580*/  VIADD R3, R176, UR42 ;  /* 0x0000002ab0037c36 */ /* 0x000fe40008000000 */
[----:B------:R-:W-:Y:S02]  /*2590*/  VIADD R55, R21, UR29 ;  /* 0x0000001d15377c36 */ /* 0x000fe40008000000 */
[----:B------:R-:W2:Y:S02]  /*25a0*/  MUFU.TANH R11, R11 ;  /* 0x0000000b000b7308 */ /* 0x000ea40000002400 */
[----:B------:R-:W-:-:S06]  /*25b0*/  IMAD.IADD R15, R55, 0x1, R3 ;  /* 0x00000001370f7824 */ /* 0x000fcc00078e0203 */
[----:B------:R-:W4:Y:S08]  /*25c0*/  MUFU.TANH R5, R5 ;  /* 0x0000000500057308 */ /* 0x000f300000002400 */
[----:B------:R-:W1:Y:S08]  /*25d0*/  MUFU.TANH R6, R6 ;  /* 0x0000000600067308 */ /* 0x000e700000002400 */
        /* <DEDUP_REMOVED lines=49> */
[----:B------:R5:W1:Y:S08]  /*28f0*/  MUFU.TANH R39, R68 ;  /* 0x0000004400277308 */ /* 0x000a700000002400 */
[----:B------:R3:W1:Y:S01]  /*2900*/  MUFU.TANH R127, R44 ;  /* 0x0000002c007f7308 */ /* 0x0006620000002400 */
[----:B-----5:R-:W-:-:S05]  /*2910*/  IMAD.IADD R68, R21, 0x1, R12 ;  /* 0x0000000115447824 */ /* 0x020fca00078e020c */
[----:B---3--:R-:W-:Y:S01]  /*2920*/  VIADDMNMX R44, R3, R68, R51, PT ;  /* 0x00000044032c7246 */ /* 0x008fe20003800133 */
[----:B--2-4-:R-:W-:Y:S06]  /*2930*/  @!P2 BRA `(.L_x_887) ;  /* 0x000000000054a947 */ /* 0x014fec0003800000 */
[----:B------:R-:W-:Y:S01]  /*2940*/  IMAD R21, R17, UR6, R3 ;  /* 0x0000000611157c24 */ /* 0x000fe2000f8e0203 */
[----:B------:R-:W-:Y:S03]  /*2950*/  BSSY B0, `(.L_x_888) ;  /* 0x000000f000007945 */ /* 0x000fe60003800000 */
[----:B------:R-:W-:-:S05]  /*2960*/  IMAD.IADD R21, R21, 0x1, -R70 ;  /* 0x0000000115157824 */ /* 0x000fca00078e0a46 */
[----:B------:R-:W-:-:S13]  /*2970*/  ISETP.GT.AND P3, PT, R21, -0x1, PT ;  /* 0xffffffff1500780c */ /* 0x000fda0003f64270 */
[----:B------:R-:W-:Y:S05]  /*2980*/  @P3 BRA `(.L_x_889) ;  /* 0x00000000001c3947 */ /* 0x000fea0003800000 */
[----:B------:R-:W-:Y:S02]  /*2990*/  ISETP.NE.AND P3, PT, R13, 0x1, PT ;  /* 0x000000010d00780c */ /* 0x000fe40003f65270 */
[----:B------:R-:W-:-:S11]  /*29a0*/  LOP3.LUT R21, RZ, R21, RZ, 0x33, !PT ;  /* 0x00000015ff157212 */ /* 0x000fd600078e33ff */
[----:B------:R-:W2:Y:S02]  /*29b0*/  @P3 LDC.64 R74, c[0x0][0x9e8] ;  /* 0x00027a00ff4a3b82 */ /* 0x000ea40000000a00 */
[----:B--2---:R-:W-:-:S05]  /*29c0*/  @P3 IMAD.HI.U32 R54, R21, R74, RZ ;  /* 0x0000004a15363227 */ /* 0x004fca00078e00ff */
[----:B------:R-:W-:-:S04]  /*29d0*/  @P3 SHF.R.U32.HI R21, RZ, R75, R54 ;  /* 0x0000004bff153219 */ /* 0x000fc80000011636 */
[----:B------:R-:W-:Y:S01]  /*29e0*/  LOP3.LUT R21, RZ, R21, RZ, 0x33, !PT ;  /* 0x00000015ff157212 */ /* 0x000fe200078e33ff */
[----:B------:R-:W-:Y:S06]  /*29f0*/  BRA `(.L_x_890) ;  /* 0x0000000000107947 */ /* 0x000fec0003800000 */
.L_x_889:
[----:B------:R-:W-:-:S13]  /*2a00*/  ISETP.NE.AND P3, PT, R13, 0x1, PT ;  /* 0x000000010d00780c */ /* 0x000fda0003f65270 */
[----:B------:R-:W2:Y:S02]  /*2a10*/  @P3 LDC.64 R74, c[0x0][0x9e8] ;  /* 0x00027a00ff4a3b82 */ /* 0x000ea40000000a00 */
[----:B--2---:R-:W-:-:S05]  /*2a20*/  @P3 IMAD.HI.U32 R54, R21, R74, RZ ;  /* 0x0000004a15363227 */ /* 0x004fca00078e00ff */
[----:B------:R-:W-:-:S07]  /*2a30*/  @P3 SHF.R.U32.HI R21, RZ, R75, R54 ;  /* 0x0000004bff153219 */ /* 0x000fce0000011636 */
.L_x_890:
[----:B------:R-:W-:Y:S05]  /*2a40*/  BSYNC B0 ;  /* 0x0000000000007941 */ /* 0x000fea0003800000 */
.L_x_888:
[----:B------:R-:W-:-:S04]  /*2a50*/  IMAD R21, R21, R13, -R66 ;  /* 0x0000000d15157224 */ /* 0x000fc800078e0a42 */
[----:B------:R-:W-:-:S05]  /*2a60*/  IMAD R54, R16, -0x2, R21 ;  /* 0xfffffffe10367824 */ /* 0x000fca00078e0215 */
[----:B------:R-:W-:Y:S02]  /*2a70*/  VIMNMX R15, R15, R54, !PT ;  /* 0x000000360f0f7248 */ /* 0x000fe40007fe0100 */
[----:B------:R-:W-:-:S07]  /*2a80*/  VIADDMNMX R44, R54, R13, R44, PT ;  /* 0x0000000d362c7246 */ /* 0x000fce000380012c */
.L_x_887:
[C---:B------:R-:W-:Y:S02]  /*2a90*/  ISETP.GE.AND P4, PT, R64.reuse, 0x9, PT ;  /* 0x000000094000780c */ /* 0x040fe40003f86270 */
[----:B------:R-:W-:Y:S02]  /*2aa0*/  ISETP.GE.AND P3, PT, R64, 0x2, PT ;  /* 0x000000024000780c */ /* 0x000fe40003f66270 */
[----:B------:R-:W-:Y:S02]  /*2ab0*/  P2R R59, PR, RZ, 0x10 ;  /* 0x00000010ff3b7803 */ /* 0x000fe40000000000 */
[C---:B------:R-:W-:Y:S02]  /*2ac0*/  ISETP.GT.AND P4, PT, R15.reuse, 0x8, !P4 ;  /* 0x000000080f00780c */ /* 0x040fe40006784270 */
[----:B------:R-:W-:Y:S02]  /*2ad0*/  ISETP.GT.AND P5, PT, R15, 0x1, !P3 ;  /* 0x000000010f00780c */ /* 0x000fe40005fa4270 */
[----:B------:R-:W-:-:S02]  /*2ae0*/  ISETP.LT.OR P4, PT, R44, 0x9, P4 ;  /* 0x000000092c00780c */ /* 0x000fc40002781670 */
[----:B------:R-:W-:Y:S02]  /*2af0*/  ISETP.GE.AND P6, PT, R64, 0xa, PT ;  /* 0x0000000a4000780c */ /* 0x000fe40003fc6270 */
[----:B------:R-:W-:Y:S02]  /*2b00*/  FSEL R135, R135, -INF , !P4 ;  /* 0xff80000087877808 */ /* 0x000fe40006000000 */
[C---:B------:R-:W-:Y:S02]  /*2b10*/  ISETP.LT.OR P5, PT, R44.reuse, 0x2, P5 ;  /* 0x000000022c00780c */ /* 0x040fe40002fa1670 */
[----:B------:R-:W-:Y:S02]  /*2b20*/  ISETP.GT.AND P4, PT, R15, 0x9, !P6 ;  /* 0x000000090f00780c */ /* 0x000fe40007784270 */
[----:B------:R-:W-:Y:S02]  /*2b30*/  FSEL R137, R11, -INF , !P5 ;  /* 0xff8000000b897808 */ /* 0x000fe40006800000 */
[----:B------:R-:W-:-:S02]  /*2b40*/  ISETP.LT.OR P4, PT, R44, 0xa, P4 ;  /* 0x0000000a2c00780c */ /* 0x000fc40002781670 */
[----:B------:R-:W-:Y:S02]  /*2b50*/  ISETP.GE.AND P5, PT, R64, 0x11, PT ;  /* 0x000000114000780c */ /* 0x000fe40003fa6270 */
[----:B-1----:R-:W-:Y:S02]  /*2b60*/  FSEL R105, R29, -INF , !P4 ;  /* 0xff8000001d697808 */ /* 0x002fe40006000000 */
[----:B------:R-:W-:Y:S02]  /*2b70*/  ISETP.GT.AND P4, PT, R15, 0x10, !P5 ;  /* 0x000000100f00780c */ /* 0x000fe40006f84270 */
[----:B------:R-:W-:Y:S02]  /*2b80*/  P2R R63, PR, RZ, 0x20 ;  /* 0x00000020ff3f7803 */ /* 0x000fe40000000000 */
[----:B------:R-:W-:Y:S02]  /*2b90*/  ISETP.LT.OR P4, PT, R44, 0x11, P4 ;  /* 0x000000112c00780c */ /* 0x000fe40002781670 */
[----:B------:R-:W-:-:S02]  /*2ba0*/  ISETP.GE.AND P5, PT, R64, 0x12, PT ;  /* 0x000000124000780c */ /* 0x000fc40003fa6270 */
[----:B------:R-:W-:Y:S02]  /*2bb0*/  FSEL R133, R133, -INF , !P4 ;  /* 0xff80000085857808 */ /* 0x000fe40006000000 */
[----:B------:R-:W-:Y:S02]  /*2bc0*/  ISETP.GT.AND P4, PT, R15, 0x11, !P5 ;  /* 0x000000110f00780c */ /* 0x000fe40006f84270 */
[----:B------:R-:W-:Y:S02]  /*2bd0*/  P2R R67, PR, RZ, 0x20 ;  /* 0x00000020ff437803 */ /* 0x000fe40000000000 */
[----:B------:R-:W-:Y:S02]  /*2be0*/  ISETP.LT.OR P4, PT, R44, 0x12, P4 ;  /* 0x000000122c00780c */ /* 0x000fe40002781670 */
[----:B------:R-:W-:Y:S02]  /*2bf0*/  ISETP.GE.AND P5, PT, R64, 0x19, PT ;  /* 0x000000194000780c */ /* 0x000fe40003fa6270 */
[----:B------:R-:W-:-:S02]  /*2c00*/  FSEL R107, R33, -INF , !P4 ;  /* 0xff800000216b7808 */ /* 0x000fc40006000000 */
[----:B------:R-:W-:Y:S02]  /*2c10*/  ISETP.GT.AND P4, PT, R15, 0x18, !P5 ;  /* 0x000000180f00780c */ /* 0x000fe40006f84270 */
[----:B------:R-:W-:Y:S02]  /*2c20*/  P2R R71, PR, RZ, 0x20 ;  /* 0x00000020ff477803 */ /* 0x000fe40000000000 */
[----:B------:R-:W-:Y:S02]  /*2c30*/  ISETP.LT.OR P4, PT, R44, 0x19, P4 ;  /* 0x000000192c00780c */ /* 0x000fe40002781670 */
[----:B------:R-:W-:Y:S02]  /*2c40*/  ISETP.GE.AND P5, PT, R64, 0x1a, PT ;  /* 0x0000001a4000780c */ /* 0x000fe40003fa6270 */
[----:B------:R-:W-:Y:S02]  /*2c50*/  FSEL R131, R131, -INF , !P4 ;  /* 0xff80000083837808 */ /* 0x000fe40006000000 */
[----:B------:R-:W-:-:S02]  /*2c60*/  ISETP.GT.AND P4, PT, R15, 0x19, !P5 ;  /* 0x000000190f00780c */ /* 0x000fc40006f84270 */
[----:B------:R-:W-:Y:S02]  /*2c70*/  P2R R73, PR, RZ, 0x20 ;  /* 0x00000020ff497803 */ /* 0x000fe40000000000 */
[----:B------:R-:W-:Y:S02]  /*2c80*/  ISETP.LT.OR P4, PT, R44, 0x1a, P4 ;  /* 0x0000001a2c00780c */ /* 0x000fe40002781670 */
[----:B------:R-:W-:Y:S02]  /*2c90*/  ISETP.GE.AND P5, PT, R64, 0x21, PT ;  /* 0x000000214000780c */ /* 0x000fe40003fa6270 */
[----:B------:R-:W-:Y:S02]  /*2ca0*/  FSEL R109, R37, -INF , !P4 ;  /* 0xff800000256d7808 */ /* 0x000fe40006000000 */
[----:B------:R-:W-:Y:S02]  /*2cb0*/  ISETP.GT.AND P4, PT, R15, 0x20, !P5 ;  /* 0x000000200f00780c */ /* 0x000fe40006f84270 */
[----:B------:R-:W-:-:S02]  /*2cc0*/  P2R R74, PR, RZ, 0x20 ;  /* 0x00000020ff4a7803 */ /* 0x000fc40000000000 */
[----:B------:R-:W-:Y:S02]  /*2cd0*/  ISETP.LT.OR P4, PT, R44, 0x21, P4 ;  /* 0x000000212c00780c */ /* 0x000fe40002781670 */
[----:B------:R-:W-:Y:S02]  /*2ce0*/  ISETP.GE.AND P5, PT, R64, 0x22, PT ;  /* 0x000000224000780c */ /* 0x000fe40003fa6270 */
[----:B------:R-:W-:Y:S02]  /*2cf0*/  FSEL R129, R129, -INF , !P4 ;  /* 0xff80000081817808 */ /* 0x000fe40006000000 */
[----:B------:R-:W-:Y:S02]  /*2d00*/  ISETP.GT.AND P4, PT, R15, 0x21, !P5 ;  /* 0x000000210f00780c */ /* 0x000fe40006f84270 */
[----:B------:R-:W-:Y:S02]  /*2d10*/  P2R R75, PR, RZ, 0x20 ;  /* 0x00000020ff4b7803 */ /* 0x000fe40000000000 */
[----:B------:R-:W-:-:S02]  /*2d20*/  ISETP.LT.OR P4, PT, R44, 0x22, P4 ;  /* 0x000000222c00780c */ /* 0x000fc40002781670 */
[----:B------:R-:W-:Y:S02]  /*2d30*/  ISETP.GE.AND P5, PT, R64, 0x29, PT ;  /* 0x000000294000780c */ /* 0x000fe40003fa6270 */
[----:B------:R-:W-:Y:S02]  /*2d40*/  FSEL R111, R41, -INF , !P4 ;  /* 0xff800000296f7808 */ /* 0x000fe40006000000 */
        /* <DEDUP_REMOVED lines=70> */
[C---:B------:R-:W-:Y:S02]  /*31b0*/  ISETP.GT.AND P4, PT, R15.reuse, 0x60, !P5 ;  /* 0x000000600f00780c */ /* 0x040fe40006f84270 */
        /* <DEDUP_REMOVED lines=22> */
[----:B------:R-:W-:-:S02]  /*3320*/  P2R R61, PR, RZ, 0x40 ;  /* 0x00000040ff3d7803 */ /* 0x000fc40000000000 */
[----:B------:R-:W-:Y:S02]  /*3330*/  FSEL R25, R25, -INF , !P4 ;  /* 0xff80000019197808 */ /* 0x000fe40006000000 */
[----:B------:R-:W-:-:S04]  /*3340*/  ISETP.GE.AND P4, PT, R64, 0x72, PT ;  /* 0x000000724000780c */ /* 0x000fc80003f86270 */
[----:B------:R-:W-:-:S04]  /*3350*/  ISETP.GT.AND P5, PT, R15, 0x71, !P4 ;  /* 0x000000710f00780c */ /* 0x000fc800067a4270 */
[----:B------:R-:W-:-:S04]  /*3360*/  ISETP.LT.OR P5, PT, R44, 0x72, P5 ;  /* 0x000000722c00780c */ /* 0x000fc80002fa1670 */
[----:B------:R-:W-:Y:S02]  /*3370*/  FSEL R21, R81, -INF , !P5 ;  /* 0xff80000051157808 */ /* 0x000fe40006800000 */
[----:B------:R-:W-:-:S04]  /*3380*/  ISETP.GE.AND P5, PT, R64, 0x79, PT ;  /* 0x000000794000780c */ /* 0x000fc80003fa6270 */
[----:B------:R-:W-:-:S04]  /*3390*/  ISETP.GT.AND P6, PT, R15, 0x78, !P5 ;  /* 0x000000780f00780c */ /* 0x000fc80006fc4270 */
[----:B------:R-:W-:-:S04]  /*33a0*/  ISETP.LT.OR P6, PT, R44, 0x79, P6 ;  /* 0x000000792c00780c */ /* 0x000fc800037c1670 */
[----:B------:R-:W-:Y:S02]  /*33b0*/  FSEL R11, R84, -INF , !P6 ;  /* 0xff800000540b7808 */ /* 0x000fe40007000000 */
[----:B------:R-:W-:-:S04]  /*33c0*/  ISETP.GE.AND P6, PT, R64, 0x1, PT ;  /* 0x000000014000780c */ /* 0x000fc80003fc6270 */
[----:B------:R-:W-:Y:S02]  /*33d0*/  P2R R72, PR, RZ, 0x40 ;  /* 0x00000040ff487803 */ /* 0x000fe40000000000 */
[----:B------:R-:W-:-:S04]  /*33e0*/  ISETP.GT.AND P6, PT, R15, RZ, !P6 ;  /* 0x000000ff0f00720c */ /* 0x000fc800077c4270 */
[----:B------:R-:W-:-:S04]  /*33f0*/  ISETP.LT.OR P6, PT, R44, 0x1, P6 ;  /* 0x000000012c00780c */ /* 0x000fc800037c1670 */
[----:B------:R-:W-:Y:S01]  /*3400*/  FSEL R139, R4, -INF , !P6 ;  /* 0xff800000048b7808 */ /* 0x000fe20007000000 */
[----:B------:R-:W-:Y:S01]  /*3410*/  VIADD R4, R3, 0x8 ;  /* 0x0000000803047836 */ /* 0x000fe20000000000 */
[----:B------:R-:W-:-:S03]  /*3420*/  ISETP.GE.AND P6, PT, R64, 0x7a, PT ;  /* 0x0000007a4000780c */ /* 0x000fc60003fc6270 */
[----:B------:R-:W-:Y:S01]  /*3430*/  IMAD.IADD R54, R55, 0x1, R4 ;  /* 0x0000000137367824 */ /* 0x000fe200078e0204 */
[----:B------:R-:W-:Y:S02]  /*3440*/  P2R R84, PR, RZ, 0x40 ;  /* 0x00000040ff547803 */ /* 0x000fe40000000000 */
[----:B------:R-:W-:-:S04]  /*3450*/  ISETP.GT.AND P6, PT, R15, 0x79, !P6 ;  /* 0x000000790f00780c */ /* 0x000fc800077c4270 */
[----:B------:R-:W-:Y:S02]  /*3460*/  ISETP.LT.OR P6, PT, R44, 0x7a, P6 ;  /* 0x0000007a2c00780c */ /* 0x000fe400037c1670 */
[----:B------:R-:W-:Y:S02]  /*3470*/  VIADDMNMX R44, R4, R68, R51, PT ;  /* 0x00000044042c7246 */ /* 0x000fe40003800133 */
[----:B------:R-:W-:Y:S01]  /*3480*/  FSEL R15, R85, -INF , !P6 ;  /* 0xff800000550f7808 */ /* 0x000fe20007000000 */
[----:B------:R-:W-:Y:S08]  /*3490*/  @!P2 BRA `(.L_x_891) ;  /* 0x000000000054a947 */ /* 0x000ff00003800000 */
[----:B------:R-:W-:Y:S01]  /*34a0*/  IMAD R45, R17, UR6, R4 ;  /* 0x00000006112d7c24 */ /* 0x000fe2000f8e0204 */
[----:B------:R-:W-:Y:S03]  /*34b0*/  BSSY B0, `(.L_x_892) ;  /* 0x000000f000007945 */ /* 0x000fe60003800000 */
[----:B------:R-:W-:-:S05]  /*34c0*/  IMAD.IADD R45, R45, 0x1, -R70 ;  /* 0x000000012d2d7824 */ /* 0x000fca00078e0a46 */
        /* <DEDUP_REMOVED lines=9> */
.L_x_893:
[----:B------:R-:W-:-:S13]  /*3560*/  ISETP.NE.AND P6, PT, R13, 0x1, PT ;  /* 0x000000010d00780c */ /* 0x000fda0003fc5270 */
[----:B------:R-:W1:Y:S02]  /*3570*/  @P6 LDC.64 R64, c[0x0][0x9e8] ;  /* 0x00027a00ff406b82 */ /* 0x000e640000000a00 */
[----:B-1----:R-:W-:-:S05]  /*3580*/  @P6 IMAD.HI.U32 R64, R45, R64, RZ ;  /* 0x000000402d406227 */ /* 0x002fca00078e00ff */
[----:B------:R-:W-:-:S07]  /*3590*/  @P6 SHF.R.U32.HI R45, RZ, R65, R64 ;  /* 0x00000041ff2d6219 */ /* 0x000fce0000011640 */
.L_x_894:
[----:B------:R-:W-:Y:S05]  /*35a0*/  BSYNC B0 ;  /* 0x0000000000007941 */ /* 0x000fea0003800000 */
.L_x_892:
[----:B------:R-:W-:-:S04]  /*35b0*/  IMAD R45, R45, R13, -R66 ;  /* 0x0000000d2d2d7224 */ /* 0x000fc800078e0a42 */
[----:B------:R-:W-:-:S05]  /*35c0*/  IMAD R45, R16, -0x2, R45 ;  /* 0xfffffffe102d7824 */ /* 0x000fca00078e022d */
[----:B------:R-:W-:Y:S02]  /*35d0*/  VIMNMX R54, R54, R45, !PT ;  /* 0x0000002d36367248 */ /* 0x000fe40007fe0100 */
[----:B------:R-:W-:-:S07]  /*35e0*/  VIADDMNMX R44, R45, R13, R44, PT ;  /* 0x0000000d2d2c7246 */ /* 0x000fce000380012c */
.L_x_891:
[----:B------:R-:W-:Y:S01]  /*35f0*/  ISETP.GT.AND P3, PT, R54, 0x1, !P3 ;  /* 0x000000013600780c */ /* 0x000fe20005f64270 */
[----:B------:R-:W-:Y:S01]  /*3600*/  ULDC UR6, c[0x0][0x988] ;  /* 0x0002620000067ab9 */ /* 0x000fe20000000800 */
[----:B------:R-:W-:Y:S01]  /*3610*/  ISETP.NE.AND P6, PT, R67, RZ, PT ;  /* 0x000000ff4300720c */ /* 0x000fe20003fc5270 */
[----:B------:R-:W-:Y:S01]  /*3620*/  IMAD.IADD R12, R89, 0x1, R12 ;  /* 0x00000001590c7824 */ /* 0x000fe200078e020c */
[----:B------:R-:W-:Y:S02]  /*3630*/  ISETP.LT.OR P3, PT, R44, 0x2, P3 ;  /* 0x000000022c00780c */ /* 0x000fe40001f61670 */
[----:B------:R-:W-:Y:S02]  /*3640*/  ISETP.GT.AND P4, PT, R54, 0x71, !P4 ;  /* 0x000000713600780c */ /* 0x000fe40006784270 */
[----:B------:R-:W-:Y:S02]  /*3650*/  FSEL R45, R6, -INF , !P3 ;  /* 0xff800000062d7808 */ /* 0x000fe40005800000 */
[----:B------:R-:W-:-:S02]  /*3660*/  ISETP.NE.AND P3, PT, R59, RZ, PT ;  /* 0x000000ff3b00720c */ /* 0x000fc40003f65270 */
[----:B------:R-:W-:Y:S02]  /*3670*/  FMNMX.FTZ R6, R139, R137, !PT ;  /* 0x000000898b067209 */ /* 0x000fe40007810000 */
[----:B------:R-:W-:Y:S02]  /*3680*/  ISETP.GT.AND P3, PT, R54, 0x8, !P3 ;  /* 0x000000083600780c */ /* 0x000fe40005f64270 */
[----:B------:R-:W-:Y:S02]  /*3690*/  FMNMX.FTZ R6, R135, R6, !PT ;  /* 0x0000000687067209 */ /* 0x000fe40007810000 */
[----:B------:R-:W-:Y:S02]  /*36a0*/  ISETP.LT.OR P3, PT, R44, 0x9, P3 ;  /* 0x000000092c00780c */ /* 0x000fe40001f61670 */
[----:B------:R-:W-:Y:S02]  /*36b0*/  FMNMX.FTZ R6, R105, R6, !PT ;  /* 0x0000000669067209 */ /* 0x000fe40007810000 */
[----:B------:R-:W-:-:S02]  /*36c0*/  FSEL R49, R9, -INF , !P3 ;  /* 0xff80000009317808 */ /* 0x000fc40005800000 */
[----:B------:R-:W-:Y:S02]  /*36d0*/  ISETP.NE.AND P3, PT, R61, RZ, PT ;  /* 0x000000ff3d00720c */ /* 0x000fe40003f65270 */
[----:B------:R-:W-:Y:S02]  /*36e0*/  FMNMX.FTZ R6, R133, R6, !PT ;  /* 0x0000000685067209 */ /* 0x000fe40007810000 */
[----:B------:R-:W-:Y:S02]  /*36f0*/  ISETP.GT.AND P3, PT, R54, 0x9, !P3 ;  /* 0x000000093600780c */ /* 0x000fe40005f64270 */
[----:B------:R-:W-:Y:S02]  /*3700*/  FMNMX.FTZ R6, R107, R6, !PT ;  /* 0x000000066b067209 */ /* 0x000fe40007810000 */
[----:B------:R-:W-:Y:S02]  /*3710*/  ISETP.LT.OR P3, PT, R44, 0xa, P3 ;  /* 0x0000000a2c00780c */ /* 0x000fe40001f61670 */
[----:B------:R-:W-:-:S02]  /*3720*/  FMNMX.FTZ R6, R131, R6, !PT ;  /* 0x0000000683067209 */ /* 0x000fc40007810000 */
[----:B------:R-:W-:Y:S01]  /*3730*/  FSEL R51, R10, -INF , !P3 ;  /* 0xff8000000a337808 */ /* 0x000fe20005800000 */
[----:B------:R-:W-:Y:S01]  /*3740*/  IMAD.U32 R10, RZ, RZ, UR6 ;  /* 0x00000006ff0a7e24 */ /* 0x000fe2000f8e00ff */
[----:B------:R-:W-:Y:S02]  /*3750*/  ISETP.NE.AND P3, PT, R63, RZ, PT ;  /* 0x000000ff3f00720c */ /* 0x000fe40003f65270 */
[----:B------:R-:W-:Y:S02]  /*3760*/  FMNMX.FTZ R6, R109, R6, !PT ;  /* 0x000000066d067209 */ /* 0x000fe40007810000 */
[----:B------:R-:W-:Y:S02]  /*3770*/  ISETP.GT.AND P3, PT, R54, 0x10, !P3 ;  /* 0x000000103600780c */ /* 0x000fe40005f64270 */
[----:B------:R-:W-:Y:S02]  /*3780*/  FMNMX.FTZ R6, R129, R6, !PT ;  /* 0x0000000681067209 */ /* 0x000fe40007810000 */
[----:B------:R-:W-:-:S02]  /*3790*/  ISETP.LT.OR P3, PT, R44, 0x11, P3 ;  /* 0x000000112c00780c */ /* 0x000fc40001f61670 */
[----:B------:R-:W-:Y:S02]  /*37a0*/  FMNMX.FTZ R6, R111, R6, !PT ;  /* 0x000000066f067209 */ /* 0x000fe40007810000 */
[----:B------:R-:W-:Y:S02]  /*37b0*/  FSEL R53, R24, -INF , !P3 ;  /* 0xff80000018357808 */ /* 0x000fe40005800000 */
[----:B------:R-:W-:Y:S02]  /*37c0*/  ISETP.GT.AND P3, PT, R54, 0x11, !P6 ;  /* 0x000000113600780c */ /* 0x000fe40007764270 */
[----:B------:R-:W-:Y:S02]  /*37d0*/  ISETP.NE.AND P6, PT, R87, RZ, PT ;  /* 0x000000ff5700720c */ /* 0x000fe40003fc5270 */
[----:B------:R-:W-:Y:S02]  /*37e0*/  ISETP.LT.OR P3, PT, R44, 0x12, P3 ;  /* 0x000000122c00780c */ /* 0x000fe40001f61670 */
[----:B------:R-:W-:-:S02]  /*37f0*/  FMNMX.FTZ R6, R127, R6, !PT ;  /* 0x000000067f067209 */ /* 0x000fc40007810000 */
[----:B------:R-:W-:Y:S02]  /*3800*/  FSEL R55, R26, -INF , !P3 ;  /* 0xff8000001a377808 */ /* 0x000fe40005800000 */
[----:B------:R-:W-:Y:S02]  /*3810*/  ISETP.NE.AND P3, PT, R71, RZ, PT ;  /* 0x000000ff4700720c */ /* 0x000fe40003f65270 */
[----:B------:R-:W-:Y:S02]  /*3820*/  FMNMX.FTZ R6, R125, R6, !PT ;  /* 0x000000067d067209 */ /* 0x000fe40007810000 */
[----:B------:R-:W-:Y:S02]  /*3830*/  ISETP.GT.AND P3, PT, R54, 0x18, !P3 ;  /* 0x000000183600780c */ /* 0x000fe40005f64270 */
[----:B------:R-:W-:Y:S02]  /*3840*/  FMNMX.FTZ R6, R123, R6, !PT ;  /* 0x000000067b067209 */ /* 0x000fe40007810000 */
[----:B------:R-:W-:-:S02]  /*3850*/  ISETP.LT.OR P3, PT, R44, 0x19, P3 ;  /* 0x000000192c00780c */ /* 0x000fc40001f61670 */
[----:B------:R-:W-:Y:S02]  /*3860*/  FMNMX.FTZ R6, R115, R6, !PT ;  /* 0x0000000673067209 */ /* 0x000fe40007810000 */
[----:B------:R-:W-:Y:S02]  /*3870*/  FSEL R57, R28, -INF , !P3 ;  /* 0xff8000001c397808 */ /* 0x000fe40005800000 */
[----:B------:R-:W-:Y:S02]  /*3880*/  ISETP.NE.AND P3, PT, R73, RZ, PT ;  /* 0x000000ff4900720c */ /* 0x000fe40003f65270 */
[----:B------:R-:W-:Y:S02]  /*3890*/  FMNMX.FTZ R6, R121, R6, !PT ;  /* 0x0000000679067209 */ /* 0x000fe40007810000 */
[----:B------:R-:W-:Y:S02]  /*38a0*/  ISETP.GT.AND P3, PT, R54, 0x19, !P3 ;  /* 0x000000193600780c */ /* 0x000fe40005f64270 */
[----:B------:R-:W-:-:S02]  /*38b0*/  FMNMX.FTZ R6, R119, R6, !PT ;  /* 0x0000000677067209 */ /* 0x000fc40007810000 */
[----:B------:R-:W-:Y:S02]  /*38c0*/  ISETP.LT.OR P3, PT, R44, 0x1a, P3 ;  /* 0x0000001a2c00780c */ /* 0x000fe40001f61670 */
[----:B------:R-:W-:Y:S02]  /*38d0*/  FMNMX.FTZ R6, R113, R6, !PT ;  /* 0x0000000671067209 */ /* 0x000fe40007810000 */
[----:B------:R-:W-:Y:S02]  /*38e0*/  FSEL R59, R30, -INF , !P3 ;  /* 0xff8000001e3b7808 */ /* 0x000fe40005800000 */
[----:B------:R-:W-:Y:S02]  /*38f0*/  ISETP.NE.AND P3, PT, R74, RZ, PT ;  /* 0x000000ff4a00720c */ /* 0x000fe40003f65270 */
[----:B------:R-:W-:Y:S02]  /*3900*/  FMNMX.FTZ R6, R117, R6, !PT ;  /* 0x0000000675067209 */ /* 0x000fe40007810000 */
[----:B------:R-:W-:-:S02]  /*3910*/  ISETP.GT.AND P3, PT, R54, 0x20, !P3 ;  /* 0x000000203600780c */ /* 0x000fc40005f64270 */
[----:B------:R-:W-:Y:S02]  /*3920*/  FMNMX.FTZ R6, R47, R6, !PT ;  /* 0x000000062f067209 */ /* 0x000fe40007810000 */
[----:B------:R-:W-:Y:S02]  /*3930*/  ISETP.LT.OR P3, PT, R44, 0x21, P3 ;  /* 0x000000212c00780c */ /* 0x000fe40001f61670 */
[----:B------:R-:W-:Y:S02]  /*3940*/  FMNMX.FTZ R6, R43, R6, !PT ;  /* 0x000000062b067209 */ /* 0x000fe40007810000 */
[----:B------:R-:W-:Y:S02]  /*3950*/  FSEL R61, R32, -INF , !P3 ;  /* 0xff800000203d7808 */ /* 0x000fe40005800000 */
[----:B------:R-:W-:Y:S02]  /*3960*/  ISETP.NE.AND P3, PT, R75, RZ, PT ;  /* 0x000000ff4b00720c */ /* 0x000fe40003f65270 */
[----:B------:R-:W-:-:S02]  /*3970*/  FMNMX.FTZ R6, R35, R6, !PT ;  /* 0x0000000623067209 */ /* 0x000fc40007810000 */
[----:B------:R-:W-:Y:S02]  /*3980*/  ISETP.GT.AND P3, PT, R54, 0x21, !P3 ;  /* 0x000000213600780c */ /* 0x000fe40005f64270 */
[----:B------:R-:W-:Y:S02]  /*3990*/  FMNMX.FTZ R6, R41, R6, !PT ;  /* 0x0000000629067209 */ /* 0x000fe40007810000 */
[----:B------:R-:W-:Y:S02]  /*39a0*/  ISETP.LT.OR P3, PT, R44, 0x22, P3 ;  /* 0x000000222c00780c */ /* 0x000fe40001f61670 */
[----:B------:R-:W-:Y:S02]  /*39b0*/  FMNMX.FTZ R6, R39, R6, !PT ;  /* 0x0000000627067209 */ /* 0x000fe40007810000 */
        /* <DEDUP_REMOVED lines=22> */
[----:B------:R-:W-:Y:S01]  /*3b20*/  ISETP.NE.AND P3, PT, R82, RZ, PT ;  /* 0x000000ff5200720c */ /* 0x000fe20003f65270 */
[----:B------:R-:W1:Y:S01]  /*3b30*/  SHFL.BFLY PT, R9, R6, 0x2, 0x1f ;  /* 0x0c401f0006097f89 */ /* 0x000e6200000e0000 */
[C---:B------:R-:W-:Y:S02]  /*3b40*/  ISETP.GT.AND P5, PT, R54.reuse, 0x78, !P5 ;  /* 0x000000783600780c */ /* 0x040fe40006fa4270 */
[----:B------:R-:W-:Y:S02]  /*3b50*/  ISETP.GT.AND P3, PT, R54, 0x31, !P3 ;  /* 0x000000313600780c */ /* 0x000fe40005f64270 */
[----:B------:R-:W-:-:S02]  /*3b60*/  ISETP.LT.OR P4, PT, R44, 0x72, P4 ;  /* 0x000000722c00780c */ /* 0x000fc40002781670 */
[C---:B------:R-:W-:Y:S02]  /*3b70*/  ISETP.LT.OR P3, PT, R44.reuse, 0x32, P3 ;  /* 0x000000322c00780c */ /* 0x040fe40001f61670 */
[----:B------:R-:W-:Y:S02]  /*3b80*/  ISETP.LT.OR P5, PT, R44, 0x79, P5 ;  /* 0x000000792c00780c */ /* 0x000fe40002fa1670 */
[----:B------:R-:W-:Y:S02]  /*3b90*/  FSEL R71, R42, -INF , !P3 ;  /* 0xff8000002a477808 */ /* 0x000fe40005800000 */
[----:B------:R-:W-:Y:S02]  /*3ba0*/  ISETP.NE.AND P3, PT, R83, RZ, PT ;  /* 0x000000ff5300720c */ /* 0x000fe40003f65270 */
[----:B------:R-:W-:Y:S02]  /*3bb0*/  FSEL R7, R7, -INF , !P4 ;  /* 0xff80000007077808 */ /* 0x000fe40006000000 */
[----:B------:R-:W-:-:S04]  /*3bc0*/  ISETP.GT.AND P3, PT, R54, 0x38, !P3 ;  /* 0x000000383600780c */ /* 0x000fc80005f64270 */
[----:B------:R-:W-:Y:S02]  /*3bd0*/  ISETP.LT.OR P3, PT, R44, 0x39, P3 ;  /* 0x000000392c00780c */ /* 0x000fe40001f61670 */
[----:B-1----:R-:W-:Y:S02]  /*3be0*/  FMNMX.FTZ R24, R6, R9, !PT ;  /* 0x0000000906187209 */ /* 0x002fe40007810000 */
[----:B------:R-:W-:Y:S02]  /*3bf0*/  FSEL R73, R46, -INF , !P3 ;  /* 0xff8000002e497808 */ /* 0x000fe40005800000 */
[----:B------:R-:W-:Y:S01]  /*3c00*/  ISETP.NE.AND P3, PT, R86, RZ, PT ;  /* 0x000000ff5600720c */ /* 0x000fe20003f65270 */
[----:B------:R-:W1:Y:S03]  /*3c10*/  SHFL.BFLY PT, R9, R24, 0x1, 0x1f ;  /* 0x0c201f0018097f89 */ /* 0x000e6600000e0000 */
[----:B------:R-:W-:-:S04]  /*3c20*/  ISETP.GT.AND P3, PT, R54, 0x39, !P3 ;  /* 0x000000393600780c */ /* 0x000fc80005f64270 */
[----:B------:R-:W-:-:S04]  /*3c30*/  ISETP.LT.OR P3, PT, R44, 0x3a, P3 ;  /* 0x0000003a2c00780c */ /* 0x000fc80001f61670 */
[----:B------:R-:W-:Y:S02]  /*3c40*/  FSEL R75, R48, -INF , !P3 ;  /* 0xff800000304b7808 */ /* 0x000fe40005800000 */
[----:B------:R-:W-:Y:S02]  /*3c50*/  ISETP.GT.AND P3, PT, R54, 0x40, !P6 ;  /* 0x000000403600780c */ /* 0x000fe40007764270 */
[----:B------:R-:W-:Y:S02]  /*3c60*/  ISETP.NE.AND P6, PT, R76, RZ, PT ;  /* 0x000000ff4c00720c */ /* 0x000fe40003fc5270 */
[----:B------:R-:W-:-:S04]  /*3c70*/  ISETP.LT.OR P3, PT, R44, 0x41, P3 ;  /* 0x000000412c00780c */ /* 0x000fc80001f61670 */
[----:B------:R-:W-:Y:S02]  /*3c80*/  FSEL R77, R50, -INF , !P3 ;  /* 0xff800000324d7808 */ /* 0x000fe40005800000 */
[----:B------:R-:W-:Y:S02]  /*3c90*/  ISETP.NE.AND P3, PT, R88, RZ, PT ;  /* 0x000000ff5800720c */ /* 0x000fe40003f65270 */
[----:B-1----:R-:W-:Y:S02]  /*3ca0*/  FMNMX.FTZ R9, R24, R9, !PT ;  /* 0x0000000918097209 */ /* 0x002fe40007810000 */
[----:B------:R-:W-:-:S03]  /*3cb0*/  ISETP.GT.AND P3, PT, R54, 0x41, !P3 ;  /* 0x000000413600780c */ /* 0x000fc60005f64270 */
[----:B------:R-:W-:Y:S01]  /*3cc0*/  FFMA.FTZ R26, R9, R10, -8 ;  /* 0xc1000000091a7423 */ /* 0x000fe2000001000a */
[----:B------:R-:W-:-:S04]  /*3cd0*/  ISETP.LT.OR P3, PT, R44, 0x42, P3 ;  /* 0x000000422c00780c */ /* 0x000fc80001f61670 */
[----:B------:R-:W-:Y:S02]  /*3ce0*/  FSEL R79, R52, -INF , !P3 ;  /* 0xff800000344f7808 */ /* 0x000fe40005800000 */
[----:B------:R-:W-:-:S04]  /*3cf0*/  ISETP.NE.AND P3, PT, R90, RZ, PT ;  /* 0x000000ff5a00720c */ /* 0x000fc80003f65270 */
[----:B------:R-:W-:-:S04]  /*3d00*/  ISETP.GT.AND P3, PT, R54, 0x48, !P3 ;  /* 0x000000483600780c */ /* 0x000fc80005f64270 */
        /* <DEDUP_REMOVED lines=34> */
[----:B------:R-:W-:Y:S02]  /*3f30*/  ISETP.GT.AND P3, PT, R54, 0x69, !P6 ;  /* 0x000000693600780c */ /* 0x000fe40007764270 */
[----:B------:R-:W-:Y:S02]  /*3f40*/  ISETP.NE.AND P6, PT, R72, RZ, PT ;  /* 0x000000ff4800720c */ /* 0x000fe40003fc5270 */
[----:B------:R-:W-:-:S04]  /*3f50*/  ISETP.LT.OR P3, PT, R44, 0x6a, P3 ;  /* 0x0000006a2c00780c */ /* 0x000fc80001f61670 */
[----:B------:R-:W-:Y:S02]  /*3f60*/  FSEL R103, R103, -INF , !P3 ;  /* 0xff80000067677808 */ /* 0x000fe40005800000 */
[----:B------:R-:W-:-:S04]  /*3f70*/  FSETP.NEU.FTZ.AND P3, PT, R9, -INF , PT ;  /* 0xff8000000900780b */ /* 0x000fc80003f7d000 */
[----:B------:R-:W-:Y:S02]  /*3f80*/  FSEL R40, R26, RZ, P3 ;  /* 0x000000ff1a287208 */ /* 0x000fe40001800000 */
[----:B------:R-:W-:Y:S02]  /*3f90*/  ISETP.GT.AND P3, PT, R54, RZ, !P6 ;  /* 0x000000ff3600720c */ /* 0x000fe40007764270 */
[----:B------:R-:W-:Y:S01]  /*3fa0*/  ISETP.NE.AND P6, PT, R84, RZ, PT ;  /* 0x000000ff5400720c */ /* 0x000fe20003fc5270 */
[----:B------:R-:W-:-:S01]  /*3fb0*/  FFMA.FTZ R36, R113, R10, -R40 ;  /* 0x0000000a71247223 */ /* 0x000fc20000010828 */
[----:B------:R-:W-:Y:S01]  /*3fc0*/  ISETP.LT.OR P3, PT, R44, 0x1, P3 ;  /* 0x000000012c00780c */ /* 0x000fe20001f61670 */
[----:B------:R-:W-:-:S01]  /*3fd0*/  FFMA.FTZ R119, R119, R10, -R40 ;  /* 0x0000000a77777223 */ /* 0x000fc20000010828 */
[----:B------:R-:W-:Y:S01]  /*3fe0*/  ISETP.GT.AND P6, PT, R54, 0x79, !P6 ;  /* 0x000000793600780c */ /* 0x000fe200077c4270 */
[----:B------:R-:W-:-:S01]  /*3ff0*/  FFMA.FTZ R123, R123, R10, -R40 ;  /* 0x0000000a7b7b7223 */ /* 0x000fc20000010828 */
[----:B------:R-:W-:Y:S01]  /*4000*/  FSEL R38, R5, -INF , !P3 ;  /* 0xff80000005267808 */ /* 0x000fe20005800000 */
[----:B------:R1:W-:Y:S01]  /*4010*/  MUFU.EX2 R46, R119 ;  /* 0x00000077002e7308 */ /* 0x0003e20000000800 */
[----:B------:R-:W-:Y:S01]  /*4020*/  ISETP.NE.AND P3, PT, R106, RZ, PT ;  /* 0x000000ff6a00720c */ /* 0x000fe20003f65270 */
[-CC-:B------:R-:W-:Y:S01]  /*4030*/  FFMA.FTZ R5, R139, R10.reuse, -R40.reuse ;  /* 0x0000000a8b057223 */ /* 0x180fe20000010828 */
[----:B------:R-:W-:Y:S01]  /*4040*/  FMNMX.FTZ R26, R38, R45, !PT ;  /* 0x0000002d261a7209 */ /* 0x000fe20007810000 */
[-CC-:B------:R-:W-:Y:S01]  /*4050*/  FFMA.FTZ R6, R137, R10.reuse, -R40.reuse ;  /* 0x0000000a89067223 */ /* 0x180fe20000010828 */
[----:B------:R-:W-:Y:S01]  /*4060*/  ISETP.GT.AND P3, PT, R54, 0x70, !P3 ;  /* 0x000000703600780c */ /* 0x000fe20005f64270 */
[--C-:B------:R-:W-:Y:S01]  /*4070*/  FFMA.FTZ R24, R135, R10, -R40.reuse ;  /* 0x0000000a87187223 */ /* 0x100fe20000010828 */
[----:B------:R-:W-:Y:S01]  /*4080*/  FMNMX.FTZ R28, R49, R26, !PT ;  /* 0x0000001a311c7209 */ /* 0x000fe20007810000 */
[----:B------:R-:W-:Y:S01]  /*4090*/  MUFU.EX2 R48, R36 ;  /* 0x0000002400307308 */ /* 0x000fe20000000800 */
[----:B------:R-:W-:Y:S01]  /*40a0*/  ISETP.LT.OR P3, PT, R44, 0x71, P3 ;  /* 0x000000712c00780c */ /* 0x000fe20001f61670 */
[--C-:B------:R-:W-:Y:S01]  /*40b0*/  FFMA.FTZ R105, R105, R10, -R40.reuse ;  /* 0x0000000a69697223 */ /* 0x100fe20000010828 */
[----:B------:R-:W-:Y:S01]  /*40c0*/  FMNMX.FTZ R28, R51, R28, !PT ;  /* 0x0000001c331c7209 */ /* 0x000fe20007810000 */
[-CC-:B------:R-:W-:Y:S01]  /*40d0*/  FFMA.FTZ R133, R133, R10.reuse, -R40.reuse ;  /* 0x0000000a85857223 */ /* 0x180fe20000010828 */
[----:B------:R-:W-:Y:S01]  /*40e0*/  FSEL R113, R8, -INF , !P3 ;  /* 0xff80000008717808 */ /* 0x000fe20005800000 */
[--C-:B------:R-:W-:Y:S01]  /*40f0*/  FFMA.FTZ R8, R117, R10, -R40.reuse ;  /* 0x0000000a75087223 */ /* 0x100fe20000010828 */
[----:B------:R-:W-:Y:S01]  /*4100*/  FMNMX.FTZ R28, R53, R28, !PT ;  /* 0x0000001c351c7209 */ /* 0x000fe20007810000 */
[-CC-:B------:R-:W-:Y:S01]  /*4110*/  FFMA.FTZ R107, R107, R10.reuse, -R40.reuse ;  /* 0x0000000a6b6b7223 */ /* 0x180fe20000010828 */
[----:B------:R-:W-:Y:S01]  /*4120*/  ISETP.LT.OR P6, PT, R44, 0x7a, P6 ;  /* 0x0000007a2c00780c */ /* 0x000fe200037c1670 */
[--C-:B------:R-:W-:Y:S01]  /*4130*/  FFMA.FTZ R131, R131, R10, -R40.reuse ;  /* 0x0000000a83837223 */ /* 0x100fe20000010828 */
[----:B------:R-:W-:Y:S01]  /*4140*/  FMNMX.FTZ R28, R55, R28, !PT ;  /* 0x0000001c371c7209 */ /* 0x000fe20007810000 */
[-CC-:B------:R-:W-:Y:S01]  /*4150*/  FFMA.FTZ R109, R109, R10.reuse, -R40.reuse ;  /* 0x0000000a6d6d7223 */ /* 0x180fe20000010828 */
[----:B------:R-:W-:Y:S01]  /*4160*/  FSEL R117, R14, -INF , !P5 ;  /* 0xff8000000e757808 */ /* 0x000fe20006800000 */
[--C-:B------:R-:W-:Y:S01]  /*4170*/  FFMA.FTZ R14, R43, R10, -R40.reuse ;  /* 0x0000000a2b0e7223 */ /* 0x100fe20000010828 */
[----:B------:R-:W-:Y:S01]  /*4180*/  FMNMX.FTZ R30, R57, R28, !PT ;  /* 0x0000001c391e7209 */ /* 0x000fe20007810000 */
[--C-:B------:R-:W-:Y:S01]  /*4190*/  FFMA.FTZ R129, R129, R10, -R40.reuse ;  /* 0x0000000a81817223 */ /* 0x100fe20000010828 */
[----:B-1----:R-:W-:Y:S01]  /*41a0*/  FSEL R119, R20, -INF , !P6 ;  /* 0xff80000014777808 */ /* 0x002fe20007000000 */
        /* <DEDUP_REMOVED lines=8> */
[----:B------:R2:W-:Y:S01]  /*4230*/  MUFU.EX2 R50, R20 ;  /* 0x0000001400327308 */ /* 0x0005e20000000800 */
[----:B------:R-:W-:Y:S01]  /*4240*/  FMNMX.FTZ R30, R63, R30, !PT ;  /* 0x0000001e3f1e7209 */ /* 0x000fe20007810000 */
[-CC-:B-1----:R-:W-:Y:S01]  /*4250*/  FFMA.FTZ R14, R21, R10.reuse, -R40.reuse ;  /* 0x0000000a150e7223 */ /* 0x182fe20000010828 */
[----:B------:R-:W-:-:S01]  /*4260*/  FFMA.FTZ R121, R121, R10, -R40 ;  /* 0x0000000a79797223 */ /* 0x000fc20000010828 */
        /* <DEDUP_REMOVED lines=10> */
[-CC-:B--2---:R-:W-:Y:S01]  /*4310*/  FFMA.FTZ R20, R27, R10.reuse, -R40.reuse ;  /* 0x0000000a1b147223 */ /* 0x184fe20000010828 */
[----:B------:R-:W-:-:S01]  /*4320*/  FFMA.FTZ R25, R25, R10, -R40 ;  /* 0x0000000a19197223 */ /* 0x000fc20000010828 */
[----:B------:R-:W-:Y:S01]  /*4330*/  FFMA.FTZ R11, R11, R10, -R40 ;  /* 0x0000000a0b0b7223 */ /* 0x000fe20000010828 */
[----:B------:R-:W-:Y:S01]  /*4340*/  FMNMX.FTZ R32, R71, R32, !PT ;  /* 0x0000002047207209 */ /* 0x000fe20007810000 */
[----:B------:R-:W-:Y:S03]  /*4350*/  MUFU.EX2 R5, R5 ;  /* 0x0000000500057308 */ /* 0x000fe60000000800 */
[----:B------:R-:W-:-:S04]  /*4360*/  FMNMX.FTZ R32, R73, R32, !PT ;  /* 0x0000002049207209 */ /* 0x000fc80007810000 */
[----:B------:R-:W-:Y:S01]  /*4370*/  FMNMX.FTZ R32, R75, R32, !PT ;  /* 0x000000204b207209 */ /* 0x000fe20007810000 */
[----:B------:R-:W1:Y:S03]  /*4380*/  MUFU.EX2 R6, R6 ;  /* 0x0000000600067308 */ /* 0x000e660000000800 */
[----:B------:R-:W-:-:S04]  /*4390*/  FMNMX.FTZ R32, R77, R32, !PT ;  /* 0x000000204d207209 */ /* 0x000fc80007810000 */
[----:B------:R-:W-:Y:S01]  /*43a0*/  FMNMX.FTZ R32, R79, R32, !PT ;  /* 0x000000204f207209 */ /* 0x000fe20007810000 */
[----:B------:R-:W2:Y:S03]  /*43b0*/  MUFU.EX2 R24, R24 ;  /* 0x0000001800187308 */ /* 0x000ea60000000800 */
[----:B------:R-:W-:-:S04]  /*43c0*/  FMNMX.FTZ R34, R81, R32, !PT ;  /* 0x0000002051227209 */ /* 0x000fc80007810000 */
[----:B------:R-:W-:Y:S01]  /*43d0*/  FMNMX.FTZ R34, R83, R34, !PT ;  /* 0x0000002253227209 */ /* 0x000fe20007810000 */
[----:B------:R-:W-:Y:S03]  /*43e0*/  MUFU.EX2 R32, R123 ;  /* 0x0000007b00207308 */ /* 0x000fe60000000800 */
[----:B------:R-:W-:-:S04]  /*43f0*/  FMNMX.FTZ R34, R85, R34, !PT ;  /* 0x0000002255227209 */ /* 0x000fc80007810000 */
[----:B------:R-:W-:Y:S01]  /*4400*/  FMNMX.FTZ R34, R87, R34, !PT ;  /* 0x0000002257227209 */ /* 0x000fe20007810000 */
[----:B------:R3:W-:Y:S03]  /*4410*/  MUFU.EX2 R123, R8 ;  /* 0x00000008007b7308 */ /* 0x0007e60000000800 */
[----:B------:R-:W-:-:S04]  /*4420*/  FMNMX.FTZ R34, R93, R34, !PT ;  /* 0x000000225d227209 */ /* 0x000fc80007810000 */
[----:B------:R-:W-:Y:S01]  /*4430*/  FMNMX.FTZ R34, R95, R34, !PT ;  /* 0x000000225f227209 */ /* 0x000fe20007810000 */
[----:B------:R-:W4:Y:S03]  /*4440*/  MUFU.EX2 R105, R105 ;  /* 0x0000006900697308 */ /* 0x000f260000000800 */
[----:B------:R-:W-:-:S04]  /*4450*/  FMNMX.FTZ R34, R97, R34, !PT ;  /* 0x0000002261227209 */ /* 0x000fc80007810000 */
[----:B------:R-:W-:Y:S01]  /*4460*/  FMNMX.FTZ R34, R99, R34, !PT ;  /* 0x0000002263227209 */ /* 0x000fe20007810000 */
[----:B------:R-:W5:Y:S03]  /*4470*/  MUFU.EX2 R26, R133 ;  /* 0x00000085001a7308 */ /* 0x000f660000000800 */
        /* <DEDUP_REMOVED lines=8> */
[----:B------:R-:W5:Y:S04]  /*4500*/  MUFU.EX2 R109, R109 ;  /* 0x0000006d006d7308 */ /* 0x000f680000000800 */
[----:B------:R-:W1:Y:S04]  /*4510*/  SHFL.BFLY PT, R43, R34, 0x2, 0x1f ;  /* 0x0c401f00222b7f89 */ /* 0x000e6800000e0000 */
[----:B------:R-:W5:Y:S08]  /*4520*/  MUFU.EX2 R30, R129 ;  /* 0x00000081001e7308 */ /* 0x000f700000000800 */
[----:B------:R-:W5:Y:S08]  /*4530*/  MUFU.EX2 R111, R111 ;  /* 0x0000006f006f7308 */ /* 0x000f700000000800 */
[----:B------:R-:W5:Y:S01]  /*4540*/  MUFU.EX2 R127, R127 ;  /* 0x0000007f007f7308 */ /* 0x000f620000000800 */
[----:B-1----:R-:W-:Y:S01]  /*4550*/  FMNMX.FTZ R43, R34, R43, !PT ;  /* 0x0000002b222b7209 */ /* 0x002fe20007810000 */
[----:B------:R-:W-:Y:S01]  /*4560*/  FFMA.FTZ R34, R15, R10, -R40 ;  /* 0x0000000a0f227223 */ /* 0x000fe20000010828 */
[----:B------:R-:W-:-:S05]  /*4570*/  FADD.FTZ R15, R5, R6 ;  /* 0x00000006050f7221 */ /* 0x000fca0000010000 */
[----:B------:R-:W-:Y:S01]  /*4580*/  MUFU.EX2 R42, R125 ;  /* 0x0000007d002a7308 */ /* 0x000fe20000000800 */
[----:B---3--:R-:W1:Y:S01]  /*4590*/  SHFL.BFLY PT, R8, R43, 0x1, 0x1f ;  /* 0x0c201f002b087f89 */ /* 0x008e6200000e0000 */
[----:B--2---:R-:W-:-:S04]  /*45a0*/  FADD.FTZ R70, R24, R15 ;  /* 0x0000000f18467221 */ /* 0x004fc80000010000 */
[C---:B----4-:R-:W-:Y:S01]  /*45b0*/  FADD.FTZ R15, R105.reuse, R70 ;  /* 0x00000046690f7221 */ /* 0x050fe20000010000 */
[----:B------:R-:W-:Y:S01]  /*45c0*/  F2FP.SATFINITE.E4M3.F32.PACK_AB_MERGE_C R105, R105, R24, RZ ;  /* 0x000000186969723e */ /* 0x000fe200048070ff */
[----:B------:R-:W-:Y:S02]  /*45d0*/  MUFU.EX2 R115, R115 ;  /* 0x0000007300737308 */ /* 0x000fe40000000800 */
[----:B-----5:R-:W-:-:S01]  /*45e0*/  FADD.FTZ R74, R26, R15 ;  /* 0x0000000f1a4a7221 */ /* 0x020fc20000010000 */
[----:B------:R-:W-:-:S05]  /*45f0*/  F2FP.SATFINITE.E4M3.F32.PACK_AB_MERGE_C R164, R6, R5, R105 ;  /* 0x0000000506a4723e */ /* 0x000fca0004807069 */
[----:B------:R-:W-:Y:S08]  /*4600*/  MUFU.EX2 R121, R121 ;  /* 0x0000007900797308 */ /* 0x000ff00000000800 */
[----:B------:R-:W-:Y:S01]  /*4610*/  MUFU.EX2 R47, R47 ;  /* 0x0000002f002f7308 */ /* 0x000fe20000000800 */
[----:B-1----:R-:W-:-:S04]  /*4620*/  FMNMX.FTZ R8, R43, R8, !PT ;  /* 0x000000082b087209 */ /* 0x002fc80007810000 */
[C---:B------:R-:W-:Y:S01]  /*4630*/  FSETP.NEU.FTZ.AND P3, PT, R8.reuse, -INF , PT ;  /* 0xff8000000800780b */ /* 0x040fe20003f7d000 */
[----:B------:R-:W-:-:S02]  /*4640*/  FFMA.FTZ R21, R8, R10, -8 ;  /* 0xc100000008157423 */ /* 0x000fc4000001000a */
[----:B------:R-:W-:Y:S03]  /*4650*/  MUFU.EX2 R52, R39 ;  /* 0x0000002700347308 */ /* 0x000fe60000000800 */
[----:B------:R-:W-:Y:S01]  /*4660*/  FSEL R40, R21, RZ, P3 ;  /* 0x000000ff15287208 */ /* 0x000fe20001800000 */
[----:B------:R-:W-:-:S04]  /*4670*/  FADD.FTZ R21, R107, R74 ;  /* 0x0000004a6b157221 */ /* 0x000fc80000010000 */
        /* <DEDUP_REMOVED lines=14> */
[----:B------:R-:W1:Y:S01]  /*4760*/  MUFU.EX2 R45, R45 ;  /* 0x0000002d002d7308 */ /* 0x000e620000000800 */
[----:B------:R-:W-:-:S01]  /*4770*/  FADD.FTZ R21, R109, R74 ;  /* 0x0000004a6d157221 */ /* 0x000fc20000010000 */
[-CC-:B------:R-:W-:Y:S01]  /*4780*/  FFMA.FTZ R69, R69, R10.reuse, -R40.reuse ;  /* 0x0000000a45457223 */ /* 0x180fe20000010828 */
[----:B------:R-:W-:-:S01]  /*4790*/  FFMA.FTZ R71, R71, R10, -R40 ;  /* 0x0000000a47477223 */ /* 0x000fc20000010828 */
[----:B------:R-:W-:Y:S01]  /*47a0*/  FFMA.FTZ R73, R73, R10, -R40 ;  /* 0x0000000a49497223 */ /* 0x000fe20000010828 */
[----:B------:R-:W-:-:S01]  /*47b0*/  FADD.FTZ R76, R30, R21 ;  /* 0x000000151e4c7221 */ /* 0x000fc20000010000 */
[----:B------:R-:W-:Y:S01]  /*47c0*/  F2FP.SATFINITE.E4M3.F32.PACK_AB_MERGE_C R109, R109, R28, RZ ;  /* 0x0000001c6d6d723e */ /* 0x000fe200048070ff */
[----:B------:R-:W-:-:S01]  /*47d0*/  FFMA.FTZ R75, R75, R10, -R40 ;  /* 0x0000000a4b4b7223 */ /* 0x000fc20000010828 */
[----:B------:R-:W2:Y:S01]  /*47e0*/  MUFU.EX2 R49, R49 ;  /* 0x0000003100317308 */ /* 0x000ea20000000800 */
[----:B------:R-:W-:-:S01]  /*47f0*/  FADD.FTZ R76, R111, R76 ;  /* 0x0000004c6f4c7221 */ /* 0x000fc20000010000 */
[--C-:B------:R-:W-:Y:S01]  /*4800*/  FFMA.FTZ R77, R77, R10, -R40.reuse ;  /* 0x0000000a4d4d7223 */ /* 0x100fe20000010828 */
[----:B------:R-:W-:Y:S01]  /*4810*/  F2FP.SATFINITE.E4M3.F32.PACK_AB_MERGE_C R166, R107, R26, R109 ;  /* 0x0000001a6ba6723e */ /* 0x000fe2000480706d */
[----:B------:R-:W-:Y:S01]  /*4820*/  FFMA.FTZ R79, R79, R10, -R40 ;  /* 0x0000000a4f4f7223 */ /* 0x000fe20000010828 */
[----:B------:R-:W-:-:S01]  /*4830*/  FADD.FTZ R21, R127, R76 ;  /* 0x0000004c7f157221 */ /* 0x000fc20000010000 */
[-CC-:B------:R-:W-:Y:S01]  /*4840*/  FFMA.FTZ R81, R81, R10.reuse, -R40.reuse ;  /* 0x0000000a51517223 */ /* 0x180fe20000010828 */
[----:B------:R-:W-:-:S01]  /*4850*/  FFMA.FTZ R83, R83, R10, -R40 ;  /* 0x0000000a53537223 */ /* 0x000fc20000010828 */
[----:B------:R-:W3:Y:S01]  /*4860*/  MUFU.EX2 R54, R51 ;  /* 0x0000003300367308 */ /* 0x000ee20000000800 */
[----:B-1----:R-:W-:-:S01]  /*4870*/  FADD.FTZ R72, R38, R45 ;  /* 0x0000002d26487221 */ /* 0x002fc20000010000 */
[----:B------:R-:W-:Y:S01]  /*4880*/  FADD.FTZ R21, R42, R21 ;  /* 0x000000152a157221 */ /* 0x000fe20000010000 */
[----:B------:R-:W-:-:S01]  /*4890*/  FFMA.FTZ R85, R85, R10, -R40 ;  /* 0x0000000a55557223 */ /* 0x000fc20000010828 */
[-CC-:B------:R-:W-:Y:S01]  /*48a0*/  FFMA.FTZ R87, R87, R10.reuse, -R40.reuse ;  /* 0x0000000a57577223 */ /* 0x180fe20000010828 */
[----:B------:R-:W-:-:S01]  /*48b0*/  FFMA.FTZ R93, R93, R10, -R40 ;  /* 0x0000000a5d5d7223 */ /* 0x000fc20000010828 */
[----:B------:R-:W-:Y:S01]  /*48c0*/  FADD.FTZ R6, R32, R21 ;  /* 0x0000001520067221 */ /* 0x000fe20000010000 */
[----:B------:R-:W-:-:S01]  /*48d0*/  FFMA.FTZ R95, R95, R10, -R40 ;  /* 0x0000000a5f5f7223 */ /* 0x000fc20000010828 */
[----:B------:R-:W1:Y:S01]  /*48e0*/  MUFU.EX2 R53, R53 ;  /* 0x0000003500357308 */ /* 0x000e620000000800 */
[----:B--2---:R-:W-:-:S01]  /*48f0*/  FADD.FTZ R15, R49, R72 ;  /* 0x00000048310f7221 */ /* 0x004fc20000010000 */
[----:B------:R-:W-:Y:S01]  /*4900*/  FADD.FTZ R26, R115, R6 ;  /* 0x00000006731a7221 */ /* 0x000fe20000010000 */
[----:B------:R-:W-:-:S01]  /*4910*/  FFMA.FTZ R97, R97, R10, -R40 ;  /* 0x0000000a61617223 */ /* 0x000fc20000010828 */
[----:B------:R-:W-:Y:S01]  /*4920*/  F2FP.SATFINITE.E4M3.F32.PACK_AB_MERGE_C R127, R42, R127, RZ ;  /* 0x0000007f2a7f723e */ /* 0x000fe200048070ff */
[----:B------:R-:W-:-:S01]  /*4930*/  FFMA.FTZ R99, R99, R10, -R40 ;  /* 0x0000000a63637223 */ /* 0x000fc20000010828 */
[-CC-:B------:R-:W-:Y:S01]  /*4940*/  FFMA.FTZ R101, R101, R10.reuse, -R40.reuse ;  /* 0x0000000a65657223 */ /* 0x180fe20000010828 */
[----:B------:R-:W-:-:S01]  /*4950*/  FFMA.FTZ R103, R103, R10, -R40 ;  /* 0x0000000a67677223 */ /* 0x000fc20000010828 */
[----:B------:R-:W2:Y:S01]  /*4960*/  MUFU.EX2 R56, R55 ;  /* 0x0000003700387308 */ /* 0x000ea20000000800 */
[----:B---3--:R-:W-:-:S01]  /*4970*/  FADD.FTZ R72, R54, R15 ;  /* 0x0000000f36487221 */ /* 0x008fc20000010000 */
[----:B------:R-:W-:Y:S01]  /*4980*/  F2FP.SATFINITE.E4M3.F32.PACK_AB_MERGE_C R160, R111, R30, R127 ;  /* 0x0000001e6fa0723e */ /* 0x000fe2000480707f */
[----:B------:R-:W-:-:S01]  /*4990*/  FFMA.FTZ R113, R113, R10, -R40 ;  /* 0x0000000a71717223 */ /* 0x000fc20000010828 */
[-CC-:B------:R-:W-:Y:S01]  /*49a0*/  FFMA.FTZ R7, R7, R10.reuse, -R40.reuse ;  /* 0x0000000a07077223 */ /* 0x180fe20000010828 */
[----:B------:R-:W-:-:S01]  /*49b0*/  FFMA.FTZ R117, R117, R10, -R40 ;  /* 0x0000000a75757223 */ /* 0x000fc20000010828 */
[----:B------:R-:W-:Y:S01]  /*49c0*/  FFMA.FTZ R40, R119, R10, -R40 ;  /* 0x0000000a77287223 */ /* 0x000fe20000010828 */
[----:B------:R-:W-:Y:S01]  /*49d0*/  F2FP.SATFINITE.E4M3.F32.PACK_AB_MERGE_C R49, R54, R49, RZ ;  /* 0x000000313631723e */ /* 0x000fe200048070ff */
[----:B------:R-:W3:Y:S01]  /*49e0*/  MUFU.EX2 R57, R57 ;  /* 0x0000003900397308 */ /* 0x000ee20000000800 */
[----:B-1----:R-:W-:-:S02]  /*49f0*/  FADD.FTZ R15, R53, R72 ;  /* 0x00000048350f7221 */ /* 0x002fc40000010000 */
[----:B------:R-:W-:-:S05]  /*4a00*/  F2FP.SATFINITE.E4M3.F32.PACK_AB_MERGE_C R165, R45, R38, R49 ;  /* 0x000000262da5723e */ /* 0x000fca0004807031 */
[----:B------:R-:W1:Y:S01]  /*4a10*/  MUFU.EX2 R58, R59 ;  /* 0x0000003b003a7308 */ /* 0x000e620000000800 */
[----:B--2---:R-:W-:-:S07]  /*4a20*/  FADD.FTZ R74, R56, R15 ;  /* 0x0000000f384a7221 */ /* 0x004fce0000010000 */
[----:B------:R-:W2:Y:S01]  /*4a30*/  MUFU.EX2 R61, R61 ;  /* 0x0000003d003d7308 */ /* 0x000ea20000000800 */
[----:B---3--:R-:W-:-:S07]  /*4a40*/  FADD.FTZ R15, R57, R74 ;  /* 0x0000004a390f7221 */ /* 0x008fce0000010000 */
[----:B------:R-:W3:Y:S01]  /*4a50*/  MUFU.EX2 R60, R63 ;  /* 0x0000003f003c7308 */ /* 0x000ee20000000800 */
[----:B-1----:R-:W-:-:S01]  /*4a60*/  FADD.FTZ R24, R58, R15 ;  /* 0x0000000f3a187221 */ /* 0x002fc20000010000 */
[----:B------:R-:W-:-:S04]  /*4a70*/  F2FP.SATFINITE.E4M3.F32.PACK_AB_MERGE_C R57, R58, R57, RZ ;  /* 0x000000393a39723e */ /* 0x000fc800048070ff */
[----:B------:R-:W-:Y:S02]  /*4a80*/  F2FP.SATFINITE.E4M3.F32.PACK_AB_MERGE_C R167, R56, R53, R57 ;  /* 0x0000003538a7723e */ /* 0x000fe40004807039 */
[----:B------:R-:W1:Y:S01]  /*4a90*/  MUFU.EX2 R65, R65 ;  /* 0x0000004100417308 */ /* 0x000e620000000800 */
[----:B--2---:R-:W-:-:S07]  /*4aa0*/  FADD.FTZ R15, R61, R24 ;  /* 0x000000183d0f7221 */ /* 0x004fce0000010000 */
[----:B------:R-:W2:Y:S01]  /*4ab0*/  MUFU.EX2 R62, R67 ;  /* 0x00000043003e7308 */ /* 0x000ea20000000800 */
[----:B---3--:R-:W-:-:S01]  /*4ac0*/  FADD.FTZ R28, R60, R15 ;  /* 0x0000000f3c1c7221 */ /* 0x008fc20000010000 */
[----:B------:R-:W-:Y:S01]  /*4ad0*/  FADD.FTZ R15, R121, R26 ;  /* 0x0000001a790f7221 */ /* 0x000fe20000010000 */
[----:B------:R-:W-:-:S03]  /*4ae0*/  F2FP.SATFINITE.E4M3.F32.PACK_AB_MERGE_C R121, R46, R121, RZ ;  /* 0x000000792e79723e */ /* 0x000fc600048070ff */
[----:B------:R-:W-:Y:S01]  /*4af0*/  FADD.FTZ R15, R46, R15 ;  /* 0x0000000f2e0f7221 */ /* 0x000fe20000010000 */
[----:B------:R-:W-:Y:S01]  /*4b00*/  F2FP.SATFINITE.E4M3.F32.PACK_AB_MERGE_C R162, R115, R32, R121 ;  /* 0x0000002073a2723e */ /* 0x000fe20004807079 */
[----:B------:R-:W3:Y:S01]  /*4b10*/  MUFU.EX2 R69, R69 ;  /* 0x0000004500457308 */ /* 0x000ee20000000800 */
[----:B-1----:R-:W-:-:S01]  /*4b20*/  FADD.FTZ R5, R65, R28 ;  /* 0x0000001c41057221 */ /* 0x002fc20000010000 */
[----:B------:R-:W-:Y:S01]  /*4b30*/  FADD.FTZ R28, R48, R15 ;  /* 0x0000000f301c7221 */ /* 0x000fe20000010000 */
[----:B------:R-:W-:-:S03]  /*4b40*/  F2FP.SATFINITE.E4M3.F32.PACK_AB_MERGE_C R15, R44, R47, RZ ;  /* 0x0000002f2c0f723e */ /* 0x000fc600048070ff */
[C---:B------:R-:W-:Y:S01]  /*4b50*/  FADD.FTZ R28, R123.reuse, R28 ;  /* 0x0000001c7b1c7221 */ /* 0x040fe20000010000 */
[----:B------:R-:W-:Y:S01]  /*4b60*/  F2FP.SATFINITE.E4M3.F32.PACK_AB_MERGE_C R156, R123, R48, R15 ;  /* 0x000000307b9c723e */ /* 0x000fe2000480700f */
[----:B------:R-:W1:Y:S01]  /*4b70*/  MUFU.EX2 R64, R71 ;  /* 0x0000004700407308 */ /* 0x000e620000000800 */
[----:B--2---:R-:W-:-:S01]  /*4b80*/  FADD.FTZ R6, R62, R5 ;  /* 0x000000053e067221 */ /* 0x004fc20000010000 */
[----:B------:R-:W-:Y:S01]  /*4b90*/  FADD.FTZ R47, R47, R28 ;  /* 0x0000001c2f2f7221 */ /* 0x000fe20000010000 */
[----:B------:R-:W-:-:S03]  /*4ba0*/  F2FP.SATFINITE.E4M3.F32.PACK_AB_MERGE_C R62, R62, R65, RZ ;  /* 0x000000413e3e723e */ /* 0x000fc600048070ff */
[----:B------:R-:W-:Y:S01]  /*4bb0*/  FADD.FTZ R47, R44, R47 ;  /* 0x0000002f2c2f7221 */ /* 0x000fe20000010000 */
[----:B------:R-:W-:Y:S01]  /*4bc0*/  F2FP.SATFINITE.E4M3.F32.PACK_AB_MERGE_C R161, R60, R61, R62 ;  /* 0x0000003d3ca1723e */ /* 0x000fe2000480703e */
[----:B------:R-:W2:Y:S01]  /*4bd0*/  MUFU.EX2 R73, R73 ;  /* 0x0000004900497308 */ /* 0x000ea20000000800 */
[----:B---3--:R-:W-:-:S07]  /*4be0*/  FADD.FTZ R5, R69, R6 ;  /* 0x0000000645057221 */ /* 0x008fce0000010000 */
[----:B------:R-:W3:Y:S01]  /*4bf0*/  MUFU.EX2 R66, R75 ;  /* 0x0000004b00427308 */ /* 0x000ee20000000800 */
[----:B-1----:R-:W-:-:S07]  /*4c00*/  FADD.FTZ R26, R64, R5 ;  /* 0x00000005401a7221 */ /* 0x002fce0000010000 */
[----:B------:R-:W1:Y:S01]  /*4c10*/  MUFU.EX2 R77, R77 ;  /* 0x0000004d004d7308 */ /* 0x000e620000000800 */
[----:B--2---:R-:W-:-:S07]  /*4c20*/  FADD.FTZ R5, R73, R26 ;  /* 0x0000001a49057221 */ /* 0x004fce0000010000 */
        /* <DEDUP_REMOVED lines=11> */
[----:B-1----:R-:W-:-:S07]  /*4ce0*/  F2FP.SATFINITE.E4M3.F32.PACK_AB_MERGE_C R15, R35, R52, RZ ;  /* 0x00000034230f723e */ /* 0x002fce00048070ff */
[----:B------:R-:W1:Y:S01]  /*4cf0*/  MUFU.EX2 R85, R85 ;  /* 0x0000005500557308 */ /* 0x000e620000000800 */
[----:B--2---:R-:W-:-:S01]  /*4d00*/  FADD.FTZ R28, R70, R5 ;  /* 0x00000005461c7221 */ /* 0x004fc20000010000 */
[----:B------:R-:W-:-:S04]  /*4d10*/  F2FP.SATFINITE.E4M3.F32.PACK_AB_MERGE_C R70, R70, R81, RZ ;  /* 0x000000514646723e */ /* 0x000fc800048070ff */
[----:B------:R-:W-:Y:S02]  /*4d20*/  F2FP.SATFINITE.E4M3.F32.PACK_AB_MERGE_C R157, R68, R77, R70 ;  /* 0x0000004d449d723e */ /* 0x000fe40004807046 */
[----:B------:R-:W2:Y:S01]  /*4d30*/  MUFU.EX2 R72, R87 ;  /* 0x0000005700487308 */ /* 0x000ea20000000800 */
[----:B---3--:R-:W-:Y:S01]  /*4d40*/  F2FP.SATFINITE.E4M3.F32.PACK_AB_MERGE_C R158, R41, R50, R15 ;  /* 0x00000032299e723e */ /* 0x008fe2000480700f */
[----:B------:R-:W-:-:S04]  /*4d50*/  FADD.FTZ R50, R50, R47 ;  /* 0x0000002f32327221 */ /* 0x000fc80000010000 */
[----:B------:R-:W-:Y:S02]  /*4d60*/  FADD.FTZ R41, R41, R50 ;  /* 0x0000003229297221 */ /* 0x000fe40000010000 */
[----:B------:R-:W3:Y:S01]  /*4d70*/  MUFU.EX2 R93, R93 ;  /* 0x0000005d005d7308 */ /* 0x000ee20000000800 */
[----:B-1----:R-:W-:-:S01]  /*4d80*/  FADD.FTZ R5, R85, R28 ;  /* 0x0000001c55057221 */ /* 0x002fc20000010000 */
[----:B------:R-:W-:-:S04]  /*4d90*/  FADD.FTZ R52, R52, R41 ;  /* 0x0000002934347221 */ /* 0x000fc80000010000 */
[----:B------:R-:W-:Y:S02]  /*4da0*/  FADD.FTZ R35, R35, R52 ;  /* 0x0000003423237221 */ /* 0x000fe40000010000 */
[----:B------:R-:W-:Y:S01]  /*4db0*/  MUFU.EX2 R29, R29 ;  /* 0x0000001d001d7308 */ /* 0x000fe20000000800 */
[----:B--2---:R-:W-:-:S07]  /*4dc0*/  FADD.FTZ R30, R72, R5 ;  /* 0x00000005481e7221 */ /* 0x004fce0000010000 */
[----:B------:R-:W1:Y:S01]  /*4dd0*/  MUFU.EX2 R20, R20 ;  /* 0x0000001400147308 */ /* 0x000e620000000800 */
[----:B---3--:R-:W-:-:S07]  /*4de0*/  FADD.FTZ R5, R93, R30 ;  /* 0x0000001e5d057221 */ /* 0x008fce0000010000 */
[----:B------:R-:W2:Y:S08]  /*4df0*/  MUFU.EX2 R24, R95 ;  /* 0x0000005f00187308 */ /* 0x000eb00000000800 */
[----:B------:R-:W-:Y:S01]  /*4e00*/  MUFU.EX2 R36, R36 ;  /* 0x0000002400247308 */ /* 0x000fe20000000800 */
[----:B-1----:R-:W-:-:S07]  /*4e10*/  F2FP.SATFINITE.E4M3.F32.PACK_AB_MERGE_C R15, R20, R29, RZ ;  /* 0x0000001d140f723e */ /* 0x002fce00048070ff */
[----:B------:R-:W1:Y:S01]  /*4e20*/  MUFU.EX2 R31, R31 ;  /* 0x0000001f001f7308 */ /* 0x000e620000000800 */
[----:B--2---:R-:W-:-:S01]  /*4e30*/  FADD.FTZ R30, R24, R5 ;  /* 0x00000005181e7221 */ /* 0x004fc20000010000 */
[----:B------:R-:W-:-:S04]  /*4e40*/  F2FP.SATFINITE.E4M3.F32.PACK_AB_MERGE_C R93, R24, R93, RZ ;  /* 0x0000005d185d723e */ /* 0x000fc800048070ff */
[----:B------:R-:W-:Y:S02]  /*4e50*/  F2FP.SATFINITE.E4M3.F32.PACK_AB_MERGE_C R159, R72, R85, R93 ;  /* 0x00000055489f723e */ /* 0x000fe4000480705d */
[----:B------:R-:W2:Y:S08]  /*4e60*/  MUFU.EX2 R97, R97 ;  /* 0x0000006100617308 */ /* 0x000eb00000000800 */
[----:B------:R-:W3:Y:S01]  /*4e70*/  MUFU.EX2 R6, R99 ;  /* 0x0000006300067308 */ /* 0x000ee20000000800 */
[----:B-1----:R-:W-:Y:S01]  /*4e80*/  F2FP.SATFINITE.E4M3.F32.PACK_AB_MERGE_C R152, R31, R36, R15 ;  /* 0x000000241f98723e */ /* 0x002fe2000480700f */
[----:B------:R-:W-:-:S04]  /*4e90*/  FADD.FTZ R36, R36, R35 ;  /* 0x0000002324247221 */ /* 0x000fc80000010000 */
[----:B------:R-:W-:Y:S02]  /*4ea0*/  FADD.FTZ R36, R31, R36 ;  /* 0x000000241f247221 */ /* 0x000fe40000010000 */
[----:B------:R-:W1:Y:S01]  /*4eb0*/  MUFU.EX2 R101, R101 ;  /* 0x0000006500657308 */ /* 0x000e620000000800 */
[----:B--2---:R-:W-:-:S01]  /*4ec0*/  FADD.FTZ R5, R97, R30 ;  /* 0x0000001e61057221 */ /* 0x004fc20000010000 */
[----:B------:R-:W-:-:S04]  /*4ed0*/  FADD.FTZ R29, R29, R36 ;  /* 0x000000241d1d7221 */ /* 0x000fc80000010000 */
[----:B------:R-:W-:Y:S02]  /*4ee0*/  FADD.FTZ R20, R20, R29 ;  /* 0x0000001d14147221 */ /* 0x000fe40000010000 */
[----:B------:R-:W-:Y:S01]  /*4ef0*/  MUFU.EX2 R11, R11 ;  /* 0x0000000b000b7308 */ /* 0x000fe20000000800 */
[----:B---3--:R-:W-:-:S07]  /*4f00*/  FADD.FTZ R24, R6, R5 ;  /* 0x0000000506187221 */ /* 0x008fce0000010000 */
[----:B------:R-:W-:Y:S01]  /*4f10*/  MUFU.EX2 R34, R34 ;  /* 0x0000002200227308 */ /* 0x000fe20000000800 */
[----:B-1----:R-:W-:-:S07]  /*4f20*/  FADD.FTZ R5, R101, R24 ;  /* 0x0000001865057221 */ /* 0x002fce0000010000 */
[----:B------:R-:W1:Y:S08]  /*4f30*/  MUFU.EX2 R26, R103 ;  /* 0x00000067001a7308 */ /* 0x000e700000000800 */
[----:B------:R-:W-:Y:S08]  /*4f40*/  MUFU.EX2 R25, R25 ;  /* 0x0000001900197308 */ /* 0x000ff00000000800 */
[----:B------:R-:W-:Y:S01]  /*4f50*/  MUFU.EX2 R14, R14 ;  /* 0x0000000e000e7308 */ /* 0x000fe20000000800 */
[C---:B-1----:R-:W-:Y:S01]  /*4f60*/  F2FP.SATFINITE.E4M3.F32.PACK_AB_MERGE_C R101, R26.reuse, R101, RZ ;  /* 0x000000651a65723e */ /* 0x042fe200048070ff */
[----:B------:R-:W-:-:S03]  /*4f70*/  FADD.FTZ R26, R26, R5 ;  /* 0x000000051a1a7221 */ /* 0x000fc60000010000 */
[----:B------:R-:W-:-:S03]  /*4f80*/  F2FP.SATFINITE.E4M3.F32.PACK_AB_MERGE_C R153, R6, R97, R101 ;  /* 0x000000610699723e */ /* 0x000fc60004807065 */
[----:B------:R-:W1:Y:S08]  /*4f90*/  MUFU.EX2 R113, R113 ;  /* 0x0000007100717308 */ /* 0x000e700000000800 */
[----:B------:R2:W3:Y:S08]  /*4fa0*/  MUFU.EX2 R28, R7 ;  /* 0x00000007001c7308 */ /* 0x0004f00000000800 */
[----:B------:R-:W4:Y:S01]  /*4fb0*/  MUFU.EX2 R117, R117 ;  /* 0x0000007500757308 */ /* 0x000f220000000800 */
[----:B--2---:R-:W-:Y:S01]  /*4fc0*/  F2FP.SATFINITE.E4M3.F32.PACK_AB_MERGE_C R7, R34, R11, RZ ;  /* 0x0000000b2207723e */ /* 0x004fe200048070ff */
[----:B-1----:R-:W-:-:S03]  /*4fd0*/  FADD.FTZ R5, R113, R26 ;  /* 0x0000001a71057221 */ /* 0x002fc60000010000 */
[----:B------:R-:W-:Y:S01]  /*4fe0*/  F2FP.SATFINITE.E4M3.F32.PACK_AB_MERGE_C R154, R14, R25, R7 ;  /* 0x000000190e9a723e */ /* 0x000fe20004807007 */
[----:B------:R-:W-:-:S02]  /*4ff0*/  FADD.FTZ R25, R25, R20 ;  /* 0x0000001419197221 */ /* 0x000fc40000010000 */
[----:B------:R-:W1:Y:S01]  /*5000*/  MUFU.EX2 R40, R40 ;  /* 0x0000002800287308 */ /* 0x000e620000000800 */
[----:B---3--:R-:W-:-:S01]  /*5010*/  FADD.FTZ R20, R28, R5 ;  /* 0x000000051c147221 */ /* 0x008fc20000010000 */
[----:B------:R-:W-:-:S04]  /*5020*/  FADD.FTZ R14, R14, R25 ;  /* 0x000000190e0e7221 */ /* 0x000fc80000010000 */
[----:B------:R-:W-:Y:S01]  /*5030*/  FADD.FTZ R11, R11, R14 ;  /* 0x0000000e0b0b7221 */ /* 0x000fe20000010000 */
[----:B----4-:R-:W-:-:S03]  /*5040*/  FADD.FTZ R5, R117, R20 ;  /* 0x0000001475057221 */ /* 0x010fc60000010000 */
[----:B------:R-:W-:Y:S01]  /*5050*/  FADD.FTZ R6, R34, R11 ;  /* 0x0000000b22067221 */ /* 0x000fe20000010000 */
[C---:B-1----:R-:W-:Y:S01]  /*5060*/  F2FP.SATFINITE.E4M3.F32.PACK_AB_MERGE_C R7, R40.reuse, R117, RZ ;  /* 0x000000752807723e */ /* 0x042fe200048070ff */
[----:B------:R-:W-:-:S03]  /*5070*/  FADD.FTZ R5, R40, R5 ;  /* 0x0000000528057221 */ /* 0x000fc60000010000 */
[----:B------:R-:W-:Y:S01]  /*5080*/  F2FP.SATFINITE.E4M3.F32.PACK_AB_MERGE_C R155, R28, R113, R7 ;  /* 0x000000711c9b723e */ /* 0x000fe20004807007 */
[----:B------:R-:W-:Y:S01]  /*5090*/  VIADD R7, R91, 0xfffffffe ;  /* 0xfffffffe5b077836 */ /* 0x000fe20000000000 */
        /* <DEDUP_REMOVED lines=11> */
.L_x_896:
[----:B------:R-:W-:-:S13]  /*5150*/  ISETP.NE.AND P3, PT, R13, 0x1, PT ;  /* 0x000000010d00780c */ /* 0x000fda0003f65270 */
[----:B------:R-:W1:Y:S02]  /*5160*/  @P3 LDC.64 R14, c[0x0][0x9e8] ;  /* 0x00027a00ff0e3b82 */ /* 0x000e640000000a00 */
[----:B-1----:R-:W-:-:S05]  /*5170*/  @P3 IMAD.HI.U32 R14, R11, R14, RZ ;  /* 0x0000000e0b0e3227 */ /* 0x002fca00078e00ff */
[----:B------:R-:W-:-:S07]  /*5180*/  @P3 SHF.R.U32.HI R11, RZ, R15, R14 ;  /* 0x0000000fff0b3219 */ /* 0x000fce000001160e */
.L_x_897:
[----:B------:R-:W-:-:S05]  /*5190*/  IMAD R11, R11, R13, R13 ;  /* 0x0000000d0b0b7224 */ /* 0x000fca00078e020d */
[----:B------:R-:W-:-:S07]  /*51a0*/  VIMNMX R12, R12, R11, PT ;  /* 0x0000000b0c0c7248 */ /* 0x000fce0003fe0100 */
.L_x_895:
[----:B------:R-:W-:Y:S02]  /*51b0*/  SHF.R.S32.HI R11, RZ, 0x1f, R12 ;  /* 0x0000001fff0b7819 */ /* 0x000fe4000001140c */
[----:B------:R-:W-:Y:S02]  /*51c0*/  CS2R R150, SRZ ;  /* 0x0000000000967805 */ /* 0x000fe4000001ff00 */
[----:B------:R-:W-:Y:S02]  /*51d0*/  CS2R R148, SRZ ;  /* 0x0000000000947805 */ /* 0x000fe4000001ff00 */
[----:B------:R-:W-:Y:S02]  /*51e0*/  CS2R R146, SRZ ;  /* 0x0000000000927805 */ /* 0x000fe4000001ff00 */
[----:B------:R-:W-:Y:S02]  /*51f0*/  LEA.HI R11, R11, R12, RZ, 0x7 ;  /* 0x0000000c0b0b7211 */ /* 0x000fe400078f38ff */
[----:B------:R-:W-:-:S02]  /*5200*/  CS2R R144, SRZ ;  /* 0x0000000000907805 */ /* 0x000fc4000001ff00 */
[----:B------:R-:W-:Y:S02]  /*5210*/  CS2R R142, SRZ ;  /* 0x00000000008e7805 */ /* 0x000fe4000001ff00 */
[----:B------:R-:W-:Y:S02]  /*5220*/  CS2R R140, SRZ ;  /* 0x00000000008c7805 */ /* 0x000fe4000001ff00 */
[----:B------:R-:W-:Y:S02]  /*5230*/  SHF.R.S32.HI R11, RZ, 0x7, R11 ;  /* 0x00000007ff0b7819 */ /* 0x000fe4000001140b */
[----:B------:R-:W-:Y:S02]  /*5240*/  CS2R R138, SRZ ;  /* 0x00000000008a7805 */ /* 0x000fe4000001ff00 */
[----:B------:R-:W-:Y:S02]  /*5250*/  CS2R R136, SRZ ;  /* 0x0000000000887805 */ /* 0x000fe4000001ff00 */
[----:B------:R-:W-:-:S02]  /*5260*/  CS2R R134, SRZ ;  /* 0x0000000000867805 */ /* 0x000fc4000001ff00 */
[----:B------:R-:W-:Y:S02]  /*5270*/  VIMNMX R14, R168, R11, !PT ;  /* 0x0000000ba80e7248 */ /* 0x000fe40007fe0100 */
[----:B------:R-:W-:Y:S02]  /*5280*/  CS2R R132, SRZ ;  /* 0x0000000000847805 */ /* 0x000fe4000001ff00 */
[----:B------:R-:W-:Y:S02]  /*5290*/  CS2R R130, SRZ ;  /* 0x0000000000827805 */ /* 0x000fe4000001ff00 */
[----:B------:R-:W-:Y:S02]  /*52a0*/  CS2R R128, SRZ ;  /* 0x0000000000807805 */ /* 0x000fe4000001ff00 */
[----:B------:R-:W-:Y:S02]  /*52b0*/  ISETP.GE.AND P3, PT, R7, R14, PT ;  /* 0x0000000e0700720c */ /* 0x000fe40003f66270 */
        /* <DEDUP_REMOVED lines=20> */
[----:B------:R-:W-:Y:S06]  /*5400*/  @!P3 BRA `(.L_x_898) ;  /* 0x0000003400a4b947 */ /* 0x000fec0003800000 */
[----:B------:R-:W-:Y:S01]  /*5410*/  IMAD.IADD R12, R173, 0x1, R3 ;  /* 0x00000001ad0c7824 */ /* 0x000fe200078e0203 */
[----:B------:R-:W-:Y:S01]  /*5420*/  ULDC UR30, c[0x0][0x9e4] ;  /* 0x00027900001e7ab9 */ /* 0x000fe20000000800 */
[----:B------:R-:W-:Y:S01]  /*5430*/  IMAD.MOV.U32 R151, RZ, RZ, RZ ;  /* 0x000000ffff977224 */ /* 0x000fe200078e00ff */
[----:B------:R-:W-:Y:S01]  /*5440*/  ULDC UR33, c[0x0][0x2e0] ;  /* 0x0000b80000217ab9 */ /* 0x000fe20000000800 */
[----:B------:R-:W-:Y:S01]  /*5450*/  ULDC UR32, c[0x0][0x288] ;  /* 0x0000a20000207ab9 */ /* 0x000fe20000000800 */
[----:B------:R-:W-:-:S05]  /*5460*/  ULDC UR31, c[0x0][0x9e0] ;  /* 0x00027800001f7ab9 */ /* 0x000fca0000000800 */
.L_x_916:
[----:B------:R-:W-:Y:S01]  /*5470*/  UIADD3 UR34, UR47, 0x1, URZ ;  /* 0x000000012f227890 */ /* 0x000fe2000fffe03f */
[----:B------:R-:W-:-:S03]  /*5480*/  ISETP.NE.AND P4, PT, RZ, UR40, PT ;  /* 0x00000028ff007c0c */ /* 0x000fc6000bf85270 */
[----:B------:R-:W-:-:S04]  /*5490*/  UISETP.NE.AND UP0, UPT, UR34, 0x2, UPT ;  /* 0x000000022200788c */ /* 0x000fc8000bf05270 */
[----:B------:R-:W-:Y:S02]  /*54a0*/  USEL UR6, URZ, 0x1, UP0 ;  /* 0x000000013f067887 */ /* 0x000fe40008000000 */
[----:B------:R-:W-:-:S04]  /*54b0*/  USEL UR34, UR34, URZ, UP0 ;  /* 0x0000003f22227287 */ /* 0x000fc80008000000 */
[----:B------:R-:W-:Y:S01]  /*54c0*/  LOP3.LUT R11, R2, UR6, RZ, 0x3c, !PT ;  /* 0x00000006020b7c12 */ /* 0x000fe2000f8e3cff */
[----:B------:R-:W-:Y:S07]  /*54d0*/  @P4 BRA `(.L_x_899) ;  /* 0x0000000000284947 */ /* 0x000fee0003800000 */
[----:B------:R-:W-:Y:S05]  /*54e0*/  @!P0 BRA `(.L_x_900) ;  /* 0x0000000000048947 */ /* 0x000fea0003800000 */
[----:B------:R-:W-:Y:S01]  /*54f0*/  BPT.TRAP 0x1 ;  /* 0x000000040000795c */ /* 0x000fe20000300000 */
.L_x_900:
[----:B------:R-:W-:Y:S01]  /*5500*/  ULEA UR6, UR34, UR37, 0x3 ;  /* 0x0000002522067291 */ /* 0x000fe2000f8e183f */
[----:B------:R-:W-:-:S08]  /*5510*/  SHF.L.U32 R10, R11, 0x1f, RZ ;  /* 0x0000001f0b0a7819 */ /* 0x000fd000000006ff */
[----:B------:R1:W2:Y:S01]  /*5520*/  SYNCS.PHASECHK.TRANS64.TRYWAIT P3, [UR6+0x22830], R10 ;  /* 0x0228300aff0075a7 */ /* 0x0002a20008060146 */
[----:B------:R-:W-:Y:S05]  /*5530*/  @!P0 BRA `(.L_x_901) ;  /* 0x0000000000048947 */ /* 0x000fea0003800000 */
[----:B------:R-:W-:Y:S01]  /*5540*/  BPT.TRAP 0x1 ;  /* 0x000000040000795c */ /* 0x000fe20000300000 */
.L_x_901:
[----:B--2---:R-:W-:Y:S05]  /*5550*/  @P3 BRA `(.L_x_899) ;  /* 0x0000000000083947 */ /* 0x004fea0003800000 */
[----:B------:R-:W2:Y:S02]  /*5560*/  SYNCS.PHASECHK.TRANS64.TRYWAIT P3, [UR6+0x22830], R10 ;  /* 0x0228300aff0075a7 */ /* 0x000ea40008060146 */
[----:B--2---:R-:W-:Y:S05]  /*5570*/  @!P3 BRA `(.L_x_902) ;  /* 0x000000f0008cb947 */ /* 0x004fea0003800000 */
.L_x_899:
[----:B--2---:R-:W2:Y:S01]  /*5580*/  S2R R13, SR_TID.X ;  /* 0x00000000000d7919 */ /* 0x004ea20000002100 */
[----:B------:R-:W-:Y:S01]  /*5590*/  UIMAD UR26, UR34, 0x600, UR28 ;  /* 0x00000600221a78a4 */ /* 0x000fe2000f8e021c */
[----:B------:R-:W-:Y:S01]  /*55a0*/  UMOV UR27, 0x80000020 ;  /* 0x80000020001b7882 */ /* 0x000fe20000000000 */
[----:B------:R-:W-:Y:S02]  /*55b0*/  UMOV UR7, 0x80000020 ;  /* 0x8000002000077882 */ /* 0x000fe40000000000 */
[----:B------:R-:W-:Y:S02]  /*55c0*/  UIADD3 UR6, UR26, 0x2, URZ ;  /* 0x000000021a067890 */ /* 0x000fe4000fffe03f */
[----:B------:R-:W-:Y:S01]  /*55d0*/  UIADD3 UR10, UR26, 0x200, URZ ;  /* 0x000002001a0a7890 */ /* 0x000fe2000fffe03f */
[----:B------:R-:W-:Y:S01]  /*55e0*/  UMOV UR11, 0x80000020 ;  /* 0x80000020000b7882 */ /* 0x000fe20000000000 */
[----:B------:R-:W-:Y:S01]  /*55f0*/  UIADD3 UR14, UR26, 0x202, URZ ;  /* 0x000002021a0e7890 */ /* 0x000fe2000fffe03f */
[----:B------:R-:W-:Y:S01]  /*5600*/  UMOV UR15, 0x80000020 ;  /* 0x80000020000f7882 */ /* 0x000fe20000000000 */
[----:B------:R-:W-:Y:S01]  /*5610*/  UIADD3 UR18, UR26, 0x400, URZ ;  /* 0x000004001a127890 */ /* 0x000fe2000fffe03f */
[----:B------:R-:W-:Y:S01]  /*5620*/  UMOV UR19, 0x80000020 ;  /* 0x8000002000137882 */ /* 0x000fe20000000000 */
[----:B------:R-:W-:Y:S01]  /*5630*/  UIADD3 UR22, UR26, 0x402, URZ ;  /* 0x000004021a167890 */ /* 0x000fe2000fffe03f */
[----:B------:R-:W-:Y:S01]  /*5640*/  UMOV UR23, 0x80000020 ;  /* 0x8000002000177882 */ /* 0x000fe20000000000 */
[----:B--2---:R-:W-:-:S05]  /*5650*/  SHF.R.U32.HI R13, RZ, 0x7, R13 ;  /* 0x00000007ff0d7819 */ /* 0x004fca000001160d */
[----:B-1----:R-:W-:-:S05]  /*5660*/  VIADD R10, R13, 0x8 ;  /* 0x000000080d0a7836 */ /* 0x002fca0000000000 */
[----:B------:R1:W-:Y:S06]  /*5670*/  BAR.SYNC.DEFER_BLOCKING R10, 0x100 ;  /* 0x0004000a0000751d */ /* 0x0003ec0000010000 */
[----:B------:R-:W-:-:S06]  /*5680*/  WARPGROUP.ARRIVE ;  /* 0x00000000000079c5 */ /* 0x000fcc0000000000 */
[----:B------:R-:W-:Y:S03]  /*5690*/  QGMMA.64x128x32.F32.E4M3.E4M3 R24, gdesc[UR24], RZ, !UPT, gsb0 ;  /* 0x01e00000181879f3 */ /* 0x000fe6000c0008ff */
        /* <DEDUP_REMOVED lines=16> */
[----:B-1----:R-:W-:Y:S05]  /*57a0*/  @P4 BRA `(.L_x_903) ;  /* 0x0000000000284947 */ /* 0x002fea0003800000 */
[----:B------:R-:W-:Y:S05]  /*57b0*/  @!P0 BRA `(.L_x_904) ;  /* 0x0000000000048947 */ /* 0x000fea0003800000 */
[----:B------:R-:W-:Y:S01]  /*57c0*/  BPT.TRAP 0x1 ;  /* 0x000000040000795c */ /* 0x000fe20000300000 */
.L_x_904:
[----:B------:R-:W-:Y:S01]  /*57d0*/  ULEA UR6, UR47, UR37, 0x3 ;  /* 0x000000252f067291 */ /* 0x000fe2000f8e183f */
[----:B------:R-:W-:-:S08]  /*57e0*/  SHF.L.U32 R2, R2, 0x1f, RZ ;  /* 0x0000001f02027819 */ /* 0x000fd000000006ff */
[----:B------:R1:W2:Y:S01]  /*57f0*/  SYNCS.PHASECHK.TRANS64.TRYWAIT P3, [UR6+0x22850], R2 ;  /* 0x02285002ff0075a7 */ /* 0x0002a20008060146 */
[----:B------:R-:W-:Y:S05]  /*5800*/  @!P0 BRA `(.L_x_905) ;  /* 0x0000000000048947 */ /* 0x000fea0003800000 */
[----:B------:R-:W-:Y:S01]  /*5810*/  BPT.TRAP 0x1 ;  /* 0x000000040000795c */ /* 0x000fe20000300000 */
.L_x_905:
[----:B--2---:R-:W-:Y:S05]  /*5820*/  @P3 BRA `(.L_x_903) ;  /* 0x0000000000083947 */ /* 0x004fea0003800000 */
[----:B------:R-:W2:Y:S02]  /*5830*/  SYNCS.PHASECHK.TRANS64.TRYWAIT P3, [UR6+0x22850], R2 ;  /* 0x02285002ff0075a7 */ /* 0x000ea40008060146 */
[----:B--2---:R-:W-:Y:S05]  /*5840*/  @!P3 BRA `(.L_x_906) ;  /* 0x000000ec00f0b947 */ /* 0x004fea0003800000 */
.L_x_903:
[----:B------:R-:W-:Y:S01]  /*5850*/  UIADD3 UR6, UR37, 0x400, URZ ;  /* 0x0000040025067890 */ /* 0x000fe2000fffe03f */
[----:B------:R-:W-:Y:S01]  /*5860*/  WARPGROUP.ARRIVE ;  /* 0x00000000000079c5 */ /* 0x000fe20000000000 */
[----:B------:R-:W-:-:S05]  /*5870*/  UMOV UR7, 0x40000040 ;  /* 0x4000004000077882 */ /* 0x000fca0000000000 */
[----:B------:R-:W3:Y:S01]  /*5880*/  S2R R186, SR_TID.X ;  /* 0x0000000000ba7919 */ /* 0x000ee20000002100 */
[----:B------:R-:W-:Y:S01]  /*5890*/  USHF.R.U32.HI UR6, URZ, 0x4, UR6 ;  /* 0x000000043f067899 */ /* 0x000fe20008011606 */
[C---:B------:R-:W-:Y:S01]  /*58a0*/  FMUL.FTZ R10, R0.reuse, R24 ;  /* 0x00000018000a7220 */ /* 0x040fe20000410000 */
[C---:B------:R-:W-:Y:S01]  /*58b0*/  FMUL.FTZ R24, R0.reuse, R35 ;  /* 0x0000002300187220 */ /* 0x040fe20000410000 */
[----:B------:R-:W-:Y:S01]  /*58c0*/  IMAD.U32 R35, RZ, RZ, UR34 ;  /* 0x00000022ff237e24 */ /* 0x000fe2000f8e00ff */
[----:B------:R-:W-:Y:S01]  /*58d0*/  ULOP3.LUT UR6, UR6, 0x3fff, URZ, 0xc0, !UPT ;  /* 0x00003fff06067892 */ /* 0x000fe2000f8ec03f */
[C---:B------:R-:W-:Y:S01]  /*58e0*/  FMUL.FTZ R185, R0.reuse, R52 ;  /* 0x0000003400b97220 */ /* 0x040fe20000410000 */
[C---:B------:R-:W-:Y:S01]  /*58f0*/  FMUL.FTZ R180, R0.reuse, R33 ;  /* 0x0000002100b47220 */ /* 0x040fe20000410000 */
[C---:B-12---:R-:W-:Y:S01]  /*5900*/  FMUL.FTZ R2, R0.reuse, R26 ;  /* 0x0000001a00027220 */ /* 0x046fe20000410000 */
[----:B------:R-:W-:Y:S01]  /*5910*/  ULOP3.LUT UR6, UR6, 0x10000, URZ, 0xfc, !UPT ;  /* 0x0001000006067892 */ /* 0x000fe2000f8efc3f */
[----:B------:R-:W-:Y:S01]  /*5920*/  @!P1 LEA R35, R35, UR37, 0x3 ;  /* 0x0000002523239c11 */ /* 0x000fe2000f8e18ff */
[C---:B------:R-:W-:Y:S01]  /*5930*/  FMUL.FTZ R33, R0.reuse, R54 ;  /* 0x0000003600217220 */ /* 0x040fe20000410000 */
[C---:B------:R-:W-:Y:S01]  /*5940*/  FMUL.FTZ R13, R0.reuse, R27 ;  /* 0x0000001b000d7220 */ /* 0x040fe20000410000 */
[----:B------:R-:W-:Y:S01]  /*5950*/  ULEA UR10, UR47, UR6, 0xa ;  /* 0x000000062f0a7291 */ /* 0x000fe2000f8e503f */
[----:B------:R-:W-:Y:S01]  /*5960*/  FMUL.FTZ R15, R0, R30 ;  /* 0x0000001e000f7220 */ /* 0x000fe20000410000 */
[----:B------:R-:W-:-:S02]  /*5970*/  @!P1 VIADD R35, R35, 0x22840 ;  /* 0x0002284023239836 */ /* 0x000fc40000000000 */
[C---:B------:R-:W-:Y:S01]  /*5980*/  FMUL.FTZ R20, R0.reuse, R31 ;  /* 0x0000001f00147220 */ /* 0x040fe20000410000 */
[C---:B------:R-:W-:Y:S01]  /*5990*/  FMUL.FTZ R21, R0.reuse, R34 ;  /* 0x0000002200157220 */ /* 0x040fe20000410000 */
[C---:B------:R-:W-:Y:S01]  /*59a0*/  FMUL.FTZ R26, R0.reuse, R39 ;  /* 0x00000027001a7220 */ /* 0x040fe20000410000 */
[C---:B------:R-:W-:Y:S01]  /*59b0*/  FMUL.FTZ R54, R0.reuse, R56 ;  /* 0x0000003800367220 */ /* 0x040fe20000410000 */
[----:B------:R-:W-:Y:S01]  /*59c0*/  UMOV UR6, UR10 ;  /* 0x0000000a00067c82 */ /* 0x000fe20008000000 */
[C---:B------:R-:W-:Y:S01]  /*59d0*/  FMUL.FTZ R27, R0.reuse, R43 ;  /* 0x0000002b001b7220 */ /* 0x040fe20000410000 */
[----:B------:R-:W-:Y:S01]  /*59e0*/  QGMMA.64x128x32.F32.E4M3.E4M3 R88, R164, gdesc[UR4], R88, gsb0 ;  /* 0x01e00004a4587df3 */ /* 0x000fe20008000858 */
[----:B------:R-:W-:Y:S01]  /*59f0*/  UIADD3 UR6, UR10, 0x2, URZ ;  /* 0x000000020a067890 */ /* 0x000fe2000fffe03f */
[C---:B------:R-:W-:Y:S01]  /*5a00*/  FMUL.FTZ R181, R0.reuse, R44 ;  /* 0x0000002c00b57220 */ /* 0x040fe20000410000 */
[----:B------:R-:W-:Y:S01]  /*5a10*/  UMOV UR7, 0x40000040 ;  /* 0x4000004000077882 */ /* 0x000fe20000000000 */
[C---:B------:R-:W-:Y:S01]  /*5a20*/  FMUL.FTZ R182, R0.reuse, R45 ;  /* 0x0000002d00b67220 */ /* 0x040fe20000410000 */
[C---:B------:R-:W-:Y:S01]  /*5a30*/  FMUL.FTZ R30, R0.reuse, R46 ;  /* 0x0000002e001e7220 */ /* 0x040fe20000410000 */
[C---:B------:R-:W-:Y:S01]  /*5a40*/  FMUL.FTZ R183, R0.reuse, R48 ;  /* 0x0000003000b77220 */ /* 0x040fe20000410000 */
[C---:B------:R-:W-:Y:S01]  /*5a50*/  FMUL.FTZ R184, R0.reuse, R49 ;  /* 0x0000003100b87220 */ /* 0x040fe20000410000 */
[C---:B------:R-:W-:Y:S01]  /*5a60*/  FMUL.FTZ R31, R0.reuse, R50 ;  /* 0x00000032001f7220 */ /* 0x040fe20000410000 */
[C---:B------:R-:W-:Y:S01]  /*5a70*/  FMUL.FTZ R56, R0.reuse, R60 ;  /* 0x0000003c00387220 */ /* 0x040fe20000410000 */
[----:B---3--:R-:W-:Y:S01]  /*5a80*/  SHF.R.U32.HI R186, RZ, 0x7, R186 ;  /* 0x00000007ffba7819 */ /* 0x008fe200000116ba */
[C---:B------:R-:W-:Y:S01]  /*5a90*/  FMUL.FTZ R39, R0.reuse, R62 ;  /* 0x0000003e00277220 */ /* 0x040fe20000410000 */
[C---:B------:R-:W-:Y:S01]  /*5aa0*/  FMUL.FTZ R53, R0.reuse, R53 ;  /* 0x0000003500357220 */ /* 0x040fe20000410000 */
[----:B------:R-:W-:Y:S01]  /*5ab0*/  FMUL.FTZ R60, R0, R68 ;  /* 0x00000044003c7220 */ /* 0x000fe20000410000 */
[----:B------:R-:W-:Y:S01]  /*5ac0*/  IADD3 R34, -R186, 0xb, RZ ;  /* 0x0000000bba227810 */ /* 0x000fe20007ffe1ff */
        /* <DEDUP_REMOVED lines=11> */
[----:B------:R-:W-:Y:S01]  /*5b80*/  @!P1 PRMT R35, RZ, 0x654, R35 ;  /* 0x00000654ff239816 */ /* 0x000fe20000000023 */
[C---:B------:R-:W-:Y:S01]  /*5b90*/  FMUL.FTZ R77, R0.reuse, R77 ;  /* 0x0000004d004d7220 */ /* 0x040fe20000410000 */
[C---:B------:R-:W-:Y:S01]  /*5ba0*/  FMUL.FTZ R81, R0.reuse, R81 ;  /* 0x0000005100517220 */ /* 0x040fe20000410000 */
[----:B------:R-:W-:Y:S01]  /*5bb0*/  FMUL.FTZ R85, R0, R85 ;  /* 0x0000005500557220 */ /* 0x000fe20000410000 */
[----:B------:R-:W1:Y:S08]  /*5bc0*/  MUFU.TANH R10, R10 ;  /* 0x0000000a000a7308 */ /* 0x000e700000002400 */
[----:B------:R-:W2:Y:S08]  /*5bd0*/  MUFU.TANH R2, R2 ;  /* 0x0000000200027308 */ /* 0x000eb00000002400 */
[----:B------:R-:W3:Y:S08]  /*5be0*/  MUFU.TANH R13, R13 ;  /* 0x0000000d000d7308 */ /* 0x000ef00000002400 */
        /* <DEDUP_REMOVED lines=10> */
[----:B------:R-:W1:Y:S01]  /*5c90*/  MUFU.TANH R183, R183 ;  /* 0x000000b700b77308 */ /* 0x000e620000002400 */
[----:B------:R-:W-:-:S02]  /*5ca0*/  WARPGROUP.DEPBAR.LE gsb0, 0x0 ;  /* 0x00008000000079c5 */ /* 0x000fc40000010000 */
[----:B------:R-:W-:Y:S01]  /*5cb0*/  WARPGROUP.ARRIVE ;  /* 0x00000000000079c5 */ /* 0x000fe20000000000 */
[C---:B------:R-:W-:Y:S01]  /*5cc0*/  FMUL.FTZ R166, R0.reuse, R29 ;  /* 0x0000001d00a67220 */ /* 0x040fe20000410000 */
[C---:B------:R-:W-:Y:S01]  /*5cd0*/  FMUL.FTZ R29, R0.reuse, R47 ;  /* 0x0000002f001d7220 */ /* 0x040fe20000410000 */
[C---:B------:R-:W-:Y:S01]  /*5ce0*/  FMUL.FTZ R47, R0.reuse, R78 ;  /* 0x0000004e002f7220 */ /* 0x040fe20000410000 */
[----:B------:R-:W-:Y:S02]  /*5cf0*/  IMAD.SHL.U32 R78, R7, 0x80, RZ ;  /* 0x00000080074e7824 */ /* 0x000fe400078e00ff */
[C---:B------:R-:W-:Y:S01]  /*5d00*/  FMUL.FTZ R164, R0.reuse, R25 ;  /* 0x0000001900a47220 */ /* 0x040fe20000410000 */
[----:B------:R-:W-:Y:S01]  /*5d10*/  QGMMA.64x128x32.F32.E4M3.E4M3 R88, R160, gdesc[UR4], R88, gsb0 ;  /* 0x01e00004a0587df3 */ /* 0x000fe20008000858 */
[----:B------:R-:W-:Y:S01]  /*5d20*/  UIADD3 UR6, UR10, 0x4, URZ ;  /* 0x000000040a067890 */ /* 0x000fe2000fffe03f */
[----:B------:R-:W-:Y:S01]  /*5d30*/  FMUL.FTZ R165, R0, R28 ;  /* 0x0000001c00a57220 */ /* 0x000fe20000410000 */
[----:B------:R-:W-:Y:S01]  /*5d40*/  UMOV UR7, 0x40000040 ;  /* 0x4000004000077882 */ /* 0x000fe20000000000 */
        /* <DEDUP_REMOVED lines=8> */
[----:B------:R-:W-:Y:S01]  /*5dd0*/  FMUL.FTZ R51, R0, R86 ;  /* 0x0000005600337220 */ /* 0x000fe20000410000 */
        /* <DEDUP_REMOVED lines=22> */
[C---:B------:R-:W-:Y:S01]  /*5f40*/  FMUL.FTZ R37, R0.reuse, R58 ;  /* 0x0000003a00257220 */ /* 0x040fe20000410000 */
        /* <DEDUP_REMOVED lines=8> */
[----:B------:R-:W-:Y:S01]  /*5fd0*/  FMUL.FTZ R40, R0, R63 ;  /* 0x0000003f00287220 */ /* 0x000fe20000410000 */
[----:B------:R-:W-:-:S02]  /*5fe0*/  IMAD R64, R17, UR33, R52 ;  /* 0x0000002111407c24 */ /* 0x000fc4000f8e0234 */
        /* <DEDUP_REMOVED lines=22> */
[----:B------:R-:W-:-:S05]  /*6150*/  WARPGROUP.ARRIVE ;  /* 0x00000000000079c5 */ /* 0x000fca0000000000 */
[----:B------:R-:W1:Y:S01]  /*6160*/  MUFU.TANH R62, R62 ;  /* 0x0000003e003e7308 */ /* 0x000e620000002400 */
[----:B------:R-:W-:Y:S07]  /*6170*/  QGMMA.64x128x32.F32.E4M3.E4M3 R88, R152, gdesc[UR4], R88, gsb0 ;  /* 0x01e0000498587df3 */ /* 0x000fee0008000858 */
[----:B------:R-:W1:Y:S08]  /*6180*/  MUFU.TANH R63, R63 ;  /* 0x0000003f003f7308 */ /* 0x000e700000002400 */
[----:B------:R-:W1:Y:S08]  /*6190*/  MUFU.TANH R45, R45 ;  /* 0x0000002d002d7308 */ /* 0x000e700000002400 */
[----:B------:R-:W1:Y:S08]  /*61a0*/  MUFU.TANH R46, R46 ;  /* 0x0000002e002e7308 */ /* 0x000e700000002400 */
[----:B------:R-:W1:Y:S08]  /*61b0*/  MUFU.TANH R76, R76 ;  /* 0x0000004c004c7308 */ /* 0x000e700000002400 */
[----:B------:R1:W1:Y:S08]  /*61c0*/  MUFU.TANH R70, R77 ;  /* 0x0000004d00467308 */ /* 0x0002700000002400 */
        /* <DEDUP_REMOVED lines=9> */
[----:B------:R-:W1:Y:S01]  /*6260*/  MUFU.TANH R52, R52 ;  /* 0x0000003400347308 */ /* 0x000e620000002400 */
[----:B------:R-:W-:-:S02]  /*6270*/  WARPGROUP.DEPBAR.LE gsb0, 0x0 ;  /* 0x00008000000079c5 */ /* 0x000fc40000010000 */
[----:B------:R1:W-:Y:S06]  /*6280*/  BAR.ARV R34, 0x100 ;  /* 0x000400220000751d */ /* 0x0003ec0000002000 */
[----:B------:R5:W-:Y:S02]  /*6290*/  @!P1 SYNCS.ARRIVE.TRANS64.RED.A1T0 RZ, [R35+URZ], RZ ;  /* 0x000000ff23ff99a7 */ /* 0x000be4000810043f */
[----:B-----5:R-:W-:-:S04]  /*62a0*/  VIADD R35, R64, -UR32 ;  /* 0x8000002040237c36 */ /* 0x020fc80008000000 */
[----:B------:R-:W-:-:S04]  /*62b0*/  IMAD R35, R16, -0x2, R35 ;  /* 0xfffffffe10237824 */ /* 0x000fc800078e0223 */
[C---:B------:R-:W-:Y:S02]  /*62c0*/  VIADD R82, R35.reuse, UR31 ;  /* 0x0000001f23527c36 */ /* 0x040fe40008000000 */
[----:B------:R-:W-:Y:S02]  /*62d0*/  VIADD R86, R35, UR29 ;  /* 0x0000001d23567c36 */ /* 0x000fe40008000000 */
[C---:B------:R-:W-:Y:S02]  /*62e0*/  IMAD.IADD R64, R3.reuse, 0x1, R82 ;  /* 0x0000000103407824 */ /* 0x040fe400078e0252 */
[----:B------:R-:W-:Y:S01]  /*62f0*/  IMAD.IADD R66, R3, 0x1, R86 ;  /* 0x0000000103427824 */ /* 0x000fe200078e0256 */
[----:B-1234-:R-:W-:Y:S06]  /*6300*/  @!P2 BRA `(.L_x_907) ;  /* 0x00000000005ca947 */ /* 0x01efec0003800000 */
[----:B------:R-:W-:Y:S01]  /*6310*/  ISETP.GT.AND P3, PT, R12, -0x1, PT ;  /* 0xffffffff0c00780c */ /* 0x000fe20003f64270 */
[----:B------:R-:W-:-:S12]  /*6320*/  BSSY B0, `(.L_x_908) ;  /* 0x0000011000007945 */ /* 0x000fd80003800000 */
[----:B------:R-:W-:Y:S05]  /*6330*/  @P3 BRA `(.L_x_909) ;  /* 0x0000000000203947 */ /* 0x000fea0003800000 */
[----:B------:R-:W-:Y:S01]  /*6340*/  IMAD.U32 R67, RZ, RZ, UR30 ;  /* 0x0000001eff437e24 */ /* 0x000fe2000f8e00ff */
[----:B------:R-:W-:-:S04]  /*6350*/  LOP3.LUT R65, RZ, R12, RZ, 0x33, !PT ;  /* 0x0000000cff417212 */ /* 0x000fc800078e33ff */
[----:B------:R-:W-:-:S13]  /*6360*/  ISETP.NE.AND P3, PT, R67, 0x1, PT ;  /* 0x000000014300780c */ /* 0x000fda0003f65270 */
[----:B------:R-:W1:Y:S02]  /*6370*/  @P3 LDC.64 R34, c[0x0][0x9e8] ;  /* 0x00027a00ff223b82 */ /* 0x000e640000000a00 */
[----:B-1----:R-:W-:-:S05]  /*6380*/  @P3 IMAD.HI.U32 R34, R65, R34, RZ ;  /* 0x0000002241223227 */ /* 0x002fca00078e00ff */
[----:B------:R-:W-:-:S04]  /*6390*/  @P3 SHF.R.U32.HI R65, RZ, R35, R34 ;  /* 0x00000023ff413219 */ /* 0x000fc80000011622 */
[----:B------:R-:W-:Y:S01]  /*63a0*/  LOP3.LUT R34, RZ, R65, RZ, 0x33, !PT ;  /* 0x00000041ff227212 */ /* 0x000fe200078e33ff */
[----:B------:R-:W-:Y:S06]  /*63b0*/  BRA `(.L_x_910) ;  /* 0x00000000001c7947 */ /* 0x000fec0003800000 */
.L_x_909:
[----:B------:R-:W-:-:S05]  /*63c0*/  IMAD.U32 R67, RZ, RZ, UR30 ;  /* 0x0000001eff437e24 */ /* 0x000fca000f8e00ff */
[----:B------:R-:W-:-:S13]  /*63d0*/  ISETP.NE.AND P3, PT, R67, 0x1, PT ;  /* 0x000000014300780c */ /* 0x000fda0003f65270 */
[----:B------:R-:W1:Y:S01]  /*63e0*/  @P3 LDC.64 R34, c[0x0][0x9e8] ;  /* 0x00027a00ff223b82 */ /* 0x000e620000000a00 */
[----:B------:R-:W-:-:S04]  /*63f0*/  @P3 IMAD.IADD R65, R173, 0x1, R3 ;  /* 0x00000001ad413824 */ /* 0x000fc800078e0203 */
[----:B-1----:R-:W-:-:S04]  /*6400*/  @P3 IMAD.HI.U32 R68, R65, R34, RZ ;  /* 0x0000002241443227 */ /* 0x002fc800078e00ff */
[----:B------:R-:W-:Y:S01]  /*6410*/  IMAD.MOV.U32 R34, RZ, RZ, R12 ;  /* 0x000000ffff227224 */ /* 0x000fe200078e000c */
[----:B------:R-:W-:-:S07]  /*6420*/  @P3 SHF.R.U32.HI R34, RZ, R35, R68 ;  /* 0x00000023ff223219 */ /* 0x000fce0000011644 */
.L_x_910:
[----:B------:R-:W-:Y:S05]  /*6430*/  BSYNC B0 ;  /* 0x0000000000007941 */ /* 0x000fea0003800000 */
.L_x_908:
[----:B------:R-:W-:-:S04]  /*6440*/  IMAD R35, R34, R67, -R78 ;  /* 0x0000004322237224 */ /* 0x000fc800078e0a4e */
[----:B------:R-:W-:-:S05]  /*6450*/  IMAD R35, R16, -0x2, R35 ;  /* 0xfffffffe10237824 */ /* 0x000fca00078e0223 */
[----:B------:R-:W-:Y:S02]  /*6460*/  VIADDMNMX R64, R35, R67, R64, PT ;  /* 0x0000004323407246 */ /* 0x000fe40003800140 */
[----:B------:R-:W-:-:S07]  /*6470*/  VIMNMX R66, R66, R35, !PT ;  /* 0x0000002342427248 */ /* 0x000fce0007fe0100 */
.L_x_907:
[----:B------:R-:W-:-:S04]  /*6480*/  ISETP.GT.AND P3, PT, R7, -0x1, PT ;  /* 0xffffffff0700780c */ /* 0x000fc80003f64270 */
[C---:B------:R-:W-:Y:S02]  /*6490*/  ISETP.GT.AND P5, PT, R66.reuse, RZ, P3 ;  /* 0x000000ff4200720c */ /* 0x040fe40001fa4270 */
[----:B------:R-:W-:Y:S02]  /*64a0*/  ISETP.GT.AND P6, PT, R66, 0x1, P3 ;  /* 0x000000014200780c */ /* 0x000fe40001fc4270 */
[C---:B------:R-:W-:Y:S02]  /*64b0*/  ISETP.LT.OR P5, PT, R64.reuse, 0x1, P5 ;  /* 0x000000014000780c */ /* 0x040fe40002fa1670 */
[----:B------:R-:W-:Y:S02]  /*64c0*/  ISETP.LT.OR P6, PT, R64, 0x2, P6 ;  /* 0x000000024000780c */ /* 0x000fe400037c1670 */
[----:B------:R-:W-:Y:S02]  /*64d0*/  FSEL R201, R10, -INF , !P5 ;  /* 0xff8000000ac97808 */ /* 0x000fe40006800000 */
[----:B------:R-:W-:-:S02]  /*64e0*/  FSEL R189, R164, -INF , !P6 ;  /* 0xff800000a4bd7808 */ /* 0x000fc40007000000 */
[C---:B------:R-:W-:Y:S02]  /*64f0*/  ISETP.GT.AND P4, PT, R66.reuse, 0x8, P3 ;  /* 0x000000084200780c */ /* 0x040fe40001f84270 */
[C---:B------:R-:W-:Y:S02]  /*6500*/  ISETP.GT.AND P5, PT, R66.reuse, 0x9, P3 ;  /* 0x000000094200780c */ /* 0x040fe40001fa4270 */
[----:B------:R-:W-:Y:S02]  /*6510*/  ISETP.GT.AND P6, PT, R66, 0x10, P3 ;  /* 0x000000104200780c */ /* 0x000fe40001fc4270 */
[C---:B------:R-:W-:Y:S02]  /*6520*/  ISETP.LT.OR P4, PT, R64.reuse, 0x9, P4 ;  /* 0x000000094000780c */ /* 0x040fe40002781670 */
[C---:B------:R-:W-:Y:S02]  /*6530*/  ISETP.LT.OR P5, PT, R64.reuse, 0xa, P5 ;  /* 0x0000000a4000780c */ /* 0x040fe40002fa1670 */
[----:B------:R-:W-:-:S02]  /*6540*/  ISETP.LT.OR P6, PT, R64, 0x11, P6 ;  /* 0x000000114000780c */ /* 0x000fc400037c1670 */
[----:B------:R-:W-:Y:S02]  /*6550*/  FSEL R193, R165, -INF , !P4 ;  /* 0xff800000a5c17808 */ /* 0x000fe40006000000 */
[----:B------:R-:W-:Y:S02]  /*6560*/  FSEL R205, R166, -INF , !P5 ;  /* 0xff800000a6cd7808 */ /* 0x000fe40006800000 */
[----:B------:R-:W-:Y:S02]  /*6570*/  FSEL R203, R167, -INF , !P6 ;  /* 0xff800000a7cb7808 */ /* 0x000fe40007000000 */
[C---:B------:R-:W-:Y:S02]  /*6580*/  ISETP.GT.AND P4, PT, R66.reuse, 0x11, P3 ;  /* 0x000000114200780c */ /* 0x040fe40001f84270 */
[C---:B------:R-:W-:Y:S02]  /*6590*/  ISETP.GT.AND P5, PT, R66.reuse, 0x18, P3 ;  /* 0x000000184200780c */ /* 0x040fe40001fa4270 */
[----:B------:R-:W-:-:S02]  /*65a0*/  ISETP.GT.AND P6, PT, R66, 0x19, P3 ;  /* 0x000000194200780c */ /* 0x000fc40001fc4270 */
[C---:B------:R-:W-:Y:S02]  /*65b0*/  ISETP.LT.OR P4, PT, R64.reuse, 0x12, P4 ;  /* 0x000000124000780c */ /* 0x040fe40002781670 */
[C---:B------:R-:W-:Y:S02]  /*65c0*/  ISETP.LT.OR P5, PT, R64.reuse, 0x19, P5 ;  /* 0x000000194000780c */ /* 0x040fe40002fa1670 */
[----:B------:R-:W-:Y:S02]  /*65d0*/  ISETP.LT.OR P6, PT, R64, 0x1a, P6 ;  /* 0x0000001a4000780c */ /* 0x000fe400037c1670 */
[----:B------:R-:W-:Y:S02]  /*65e0*/  FSEL R199, R180, -INF , !P4 ;  /* 0xff800000b4c77808 */ /* 0x000fe40006000000 */
        /* <DEDUP_REMOVED lines=28> */
[----:B------:R-:W-:Y:S01]  /*67b0*/  FSEL R83, R54, -INF , !P6 ;  /* 0xff80000036537808 */ /* 0x000fe20007000000 */
[----:B------:R-:W-:Y:S01]  /*67c0*/  IMAD.IADD R54, R4, 0x1, R82 ;  /* 0x0000000104367824 */ /* 0x000fe200078e0252 */
[C---:B------:R-:W-:Y:S02]  /*67d0*/  ISETP.GT.AND P4, PT, R66.reuse, 0x41, P3 ;  /* 0x000000414200780c */ /* 0x040fe40001f84270 */
[C---:B------:R-:W-:Y:S02]  /*67e0*/  ISETP.GT.AND P5, PT, R66.reuse, 0x48, P3 ;  /* 0x000000484200780c */ /* 0x040fe40001fa4270 */
[----:B------:R-:W-:-:S02]  /*67f0*/  ISETP.GT.AND P6, PT, R66, 0x49, P3 ;  /* 0x000000494200780c */ /* 0x000fc40001fc4270 */
[C---:B------:R-:W-:Y:S02]  /*6800*/  ISETP.LT.OR P4, PT, R64.reuse, 0x42, P4 ;  /* 0x000000424000780c */ /* 0x040fe40002781670 */
[C---:B------:R-:W-:Y:S02]  /*6810*/  ISETP.LT.OR P5, PT, R64.reuse, 0x49, P5 ;  /* 0x000000494000780c */ /* 0x040fe40002fa1670 */
[----:B------:R-:W-:Y:S02]  /*6820*/  ISETP.LT.OR P6, PT, R64, 0x4a, P6 ;  /* 0x0000004a4000780c */ /* 0x000fe400037c1670 */
[----:B------:R-:W-:Y:S02]  /*6830*/  FSEL R81, R55, -INF , !P4 ;  /* 0xff80000037517808 */ /* 0x000fe40006000000 */
[----:B------:R-:W-:Y:S01]  /*6840*/  FSEL R79, R56, -INF , !P5 ;  /* 0xff800000384f7808 */ /* 0x000fe20006800000 */
[----:B------:R-:W-:Y:S01]  /*6850*/  IMAD.IADD R56, R4, 0x1, R86 ;  /* 0x0000000104387824 */ /* 0x000fe200078e0256 */
        /* <DEDUP_REMOVED lines=36> */
[----:B------:R-:W-:Y:S01]  /*6aa0*/  FSEL R53, R74, -INF , !P6 ;  /* 0xff8000004a357808 */ /* 0x000fe20007000000 */
[----:B------:R-:W-:Y:S06]  /*6ab0*/  @!P2 BRA `(.L_x_911) ;  /* 0x000000000058a947 */ /* 0x000fec0003800000 */
[----:B------:R-:W-:Y:S01]  /*6ac0*/  IMAD.IADD R153, R173, 0x1, R4 ;  /* 0x00000001ad997824 */ /* 0x000fe200078e0204 */
[----:B------:R-:W-:Y:S04]  /*6ad0*/  BSSY B0, `(.L_x_912) ;  /* 0x0000010000007945 */ /* 0x000fe80003800000 */
[----:B------:R-:W-:-:S13]  /*6ae0*/  ISETP.GT.AND P4, PT, R153, -0x1, PT ;  /* 0xffffffff9900780c */ /* 0x000fda0003f84270 */
        /* <DEDUP_REMOVED lines=9> */
.L_x_913:
[----:B------:R-:W-:-:S05]  /*6b80*/  IMAD.U32 R10, RZ, RZ, UR30 ;  /* 0x0000001eff0a7e24 */ /* 0x000fca000f8e00ff */
[----:B------:R-:W-:-:S13]  /*6b90*/  ISETP.NE.AND P4, PT, R10, 0x1, PT ;  /* 0x000000010a00780c */ /* 0x000fda0003f85270 */
[----:B------:R-:W1:Y:S02]  /*6ba0*/  @P4 LDC.64 R34, c[0x0][0x9e8] ;  /* 0x00027a00ff224b82 */ /* 0x000e640000000a00 */
[----:B-1----:R-:W-:-:S05]  /*6bb0*/  @P4 IMAD.HI.U32 R34, R153, R34, RZ ;  /* 0x0000002299224227 */ /* 0x002fca00078e00ff */
[----:B------:R-:W-:-:S07]  /*6bc0*/  @P4 SHF.R.U32.HI R153, RZ, R35, R34 ;  /* 0x00000023ff994219 */ /* 0x000fce0000011622 */
.L_x_914:
[----:B------:R-:W-:Y:S05]  /*6bd0*/  BSYNC B0 ;  /* 0x0000000000007941 */ /* 0x000fea0003800000 */
.L_x_912:
[----:B------:R-:W-:-:S04]  /*6be0*/  IMAD R153, R153, R10, -R78 ;  /* 0x0000000a99997224 */ /* 0x000fc800078e0a4e */
[----:B------:R-:W-:-:S05]  /*6bf0*/  IMAD R153, R16, -0x2, R153 ;  /* 0xfffffffe10997824 */ /* 0x000fca00078e0299 */
[----:B------:R-:W-:Y:S02]  /*6c00*/  VIADDMNMX R54, R153, R10, R54, PT ;  /* 0x0000000a99367246 */ /* 0x000fe40003800136 */
[----:B------:R-:W-:-:S07]  /*6c10*/  VIMNMX R56, R56, R153, !PT ;  /* 0x0000009938387248 */ /* 0x000fce0007fe0100 */
.L_x_911:
[----:B------:R-:W-:Y:S02]  /*6c20*/  FMNMX.FTZ R10, R201, R9, !PT ;  /* 0x00000009c90a7209 */ /* 0x000fe40007810000 */
[----:B------:R-:W-:Y:S02]  /*6c30*/  ISETP.GT.AND P5, PT, R56, 0x8, P3 ;  /* 0x000000083800780c */ /* 0x000fe40001fa4270 */
[----:B------:R-:W-:Y:S02]  /*6c40*/  FMNMX.FTZ R10, R189, R10, !PT ;  /* 0x0000000abd0a7209 */ /* 0x000fe40007810000 */
[----:B------:R-:W-:Y:S02]  /*6c50*/  ISETP.LT.OR P5, PT, R54, 0x9, P5 ;  /* 0x000000093600780c */ /* 0x000fe40002fa1670 */
[----:B------:R-:W-:Y:S02]  /*6c60*/  FMNMX.FTZ R10, R193, R10, !PT ;  /* 0x0000000ac10a7209 */ /* 0x000fe40007810000 */
[----:B------:R-:W-:-:S02]  /*6c70*/  FSEL R155, R15, -INF , !P5 ;  /* 0xff8000000f9b7808 */ /* 0x000fc40006800000 */
[----:B------:R-:W-:Y:S02]  /*6c80*/  FMNMX.FTZ R10, R205, R10, !PT ;  /* 0x0000000acd0a7209 */ /* 0x000fe40007810000 */
[----:B------:R-:W-:Y:S02]  /*6c90*/  ISETP.GT.AND P5, PT, R56, 0x11, P3 ;  /* 0x000000113800780c */ /* 0x000fe40001fa4270 */
[----:B------:R-:W-:Y:S02]  /*6ca0*/  FMNMX.FTZ R10, R203, R10, !PT ;  /* 0x0000000acb0a7209 */ /* 0x000fe40007810000 */
[----:B------:R-:W-:Y:S02]  /*6cb0*/  ISETP.LT.OR P5, PT, R54, 0x12, P5 ;  /* 0x000000123600780c */ /* 0x000fe40002fa1670 */
[----:B------:R-:W-:Y:S02]  /*6cc0*/  FMNMX.FTZ R10, R199, R10, !PT ;  /* 0x0000000ac70a7209 */ /* 0x000fe40007810000 */
[----:B------:R-:W-:-:S02]  /*6cd0*/  ISETP.GT.AND P6, PT, R56, 0x1, P3 ;  /* 0x000000013800780c */ /* 0x000fc40001fc4270 */
[----:B------:R-:W-:Y:S02]  /*6ce0*/  FMNMX.FTZ R10, R197, R10, !PT ;  /* 0x0000000ac50a7209 */ /* 0x000fe40007810000 */
[----:B------:R-:W-:Y:S02]  /*6cf0*/  FSEL R161, R24, -INF , !P5 ;  /* 0xff80000018a17808 */ /* 0x000fe40006800000 */
[----:B------:R-:W-:Y:S02]  /*6d00*/  FMNMX.FTZ R10, R195, R10, !PT ;  /* 0x0000000ac30a7209 */ /* 0x000fe40007810000 */
[----:B------:R-:W-:Y:S02]  /*6d10*/  ISETP.GT.AND P5, PT, R56, 0x19, P3 ;  /* 0x000000193800780c */ /* 0x000fe40001fa4270 */
[----:B------:R-:W-:Y:S02]  /*6d20*/  FMNMX.FTZ R10, R191, R10, !PT ;  /* 0x0000000abf0a7209 */ /* 0x000fe40007810000 */
[----:B------:R-:W-:-:S02]  /*6d30*/  ISETP.LT.OR P6, PT, R54, 0x2, P6 ;  /* 0x000000023600780c */ /* 0x000fc400037c1670 */
[----:B------:R-:W-:Y:S02]  /*6d40*/  FMNMX.FTZ R10, R187, R10, !PT ;  /* 0x0000000abb0a7209 */ /* 0x000fe40007810000 */
[----:B------:R-:W-:Y:S02]  /*6d50*/  ISETP.LT.OR P5, PT, R54, 0x1a, P5 ;  /* 0x0000001a3600780c */ /* 0x000fe40002fa1670 */
[----:B------:R-:W-:Y:S02]  /*6d60*/  FMNMX.FTZ R10, R181, R10, !PT ;  /* 0x0000000ab50a7209 */ /* 0x000fe40007810000 */
[----:B------:R-:W-:Y:S02]  /*6d70*/  FSEL R153, R13, -INF , !P6 ;  /* 0xff8000000d997808 */ /* 0x000fe40007000000 */
        /* <DEDUP_REMOVED lines=17> */
[----:B------:R-:W-:Y:S02]  /*6e90*/  ISETP.GT.AND P5, PT, R56, RZ, P3 ;  /* 0x000000ff3800720c */ /* 0x000fe40001fa4270 */
        /* <DEDUP_REMOVED lines=16> */
[----:B------:R-:W-:-:S04]  /*6fa0*/  FMNMX.FTZ R10, R55, R10, !PT ;  /* 0x0000000a370a7209 */ /* 0x000fc80007810000 */
[----:B------:R-:W-:-:S04]  /*6fb0*/  FMNMX.FTZ R10, R61, R10, !PT ;  /* 0x0000000a3d0a7209 */ /* 0x000fc80007810000 */
[----:B------:R-:W-:-:S04]  /*6fc0*/  FMNMX.FTZ R10, R57, R10, !PT ;  /* 0x0000000a390a7209 */ /* 0x000fc80007810000 */
[----:B------:R-:W-:Y:S02]  /*6fd0*/  FMNMX.FTZ R34, R53, R10, !PT ;  /* 0x0000000a35227209 */ /* 0x000fe40007810000 */
[----:B------:R-:W1:Y:S03]  /*6fe0*/  LDC R10, c[0x0][0x988] ;  /* 0x00026200ff0a7b82 */ /* 0x000e660000000800 */
[----:B------:R-:W2:Y:S02]  /*6ff0*/  SHFL.BFLY PT, R35, R34, 0x2, 0x1f ;  /* 0x0c401f0022237f89 */ /* 0x000ea400000e0000 */
[----:B--2---:R-:W-:-:S05]  /*7000*/  FMNMX.FTZ R58, R34, R35, !PT ;  /* 0x00000023223a7209 */ /* 0x004fca0007810000 */
[----:B------:R-:W2:Y:S02]  /*7010*/  SHFL.BFLY PT, R35, R58, 0x1, 0x1f ;  /* 0x0c201f003a237f89 */ /* 0x000ea400000e0000 */
[----:B--2---:R-:W-:-:S04]  /*7020*/  FMNMX.FTZ R35, R58, R35, !PT ;  /* 0x000000233a237209 */ /* 0x004fc80007810000 */
[C---:B------:R-:W-:Y:S01]  /*7030*/  FSETP.NEU.FTZ.AND P6, PT, R35.reuse, -INF , PT ;  /* 0xff8000002300780b */ /* 0x040fe20003fdd000 */
[----:B-1----:R-:W-:-:S05]  /*7040*/  FFMA.FTZ R34, R35, R10, -8 ;  /* 0xc100000023227423 */ /* 0x002fca000001000a */
[----:B------:R-:W-:-:S05]  /*7050*/  FSEL R34, R34, RZ, P6 ;  /* 0x000000ff22227208 */ /* 0x000fca0003000000 */
[-CC-:B------:R-:W-:Y:S01]  /*7060*/  FFMA.FTZ R13, R201, R10.reuse, -R34.reuse ;  /* 0x0000000ac90d7223 */ /* 0x180fe20000010822 */
[----:B------:R-:W-:Y:S01]  /*7070*/  FSEL R201, R2, -INF , !P5 ;  /* 0xff80000002c97808 */ /* 0x000fe20006800000 */
[-CC-:B------:R-:W-:Y:S01]  /*7080*/  FFMA.FTZ R20, R189, R10.reuse, -R34.reuse ;  /* 0x0000000abd147223 */ /* 0x180fe20000010822 */
[----:B------:R-:W-:Y:S01]  /*7090*/  FSEL R189, R28, -INF , !P4 ;  /* 0xff8000001cbd7808 */ /* 0x000fe20006000000 */
[--C-:B------:R-:W-:Y:S01]  /*70a0*/  FFMA.FTZ R15, R193, R10, -R34.reuse ;  /* 0x0000000ac10f7223 */ /* 0x100fe20000010822 */
[----:B------:R-:W-:Y:S01]  /*70b0*/  FMNMX.FTZ R24, R201, R8, !PT ;  /* 0x00000008c9187209 */ /* 0x000fe20007810000 */
[-CC-:B------:R-:W-:Y:S01]  /*70c0*/  FFMA.FTZ R28, R199, R10.reuse, -R34.reuse ;  /* 0x0000000ac71c7223 */ /* 0x180fe20000010822 */
[----:B------:R-:W-:Y:S01]  /*70d0*/  ISETP.GT.AND P4, PT, R56, 0x28, P3 ;  /* 0x000000283800780c */ /* 0x000fe20001f84270 */
        /* <DEDUP_REMOVED lines=11> */
[C---:B------:R-:W-:Y:S01]  /*7190*/  ISETP.GT.AND P4, PT, R56.reuse, 0x29, P3 ;  /* 0x000000293800780c */ /* 0x040fe20001f84270 */
[----:B------:R1:W-:Y:S01]  /*71a0*/  MUFU.EX2 R24, R28 ;  /* 0x0000001c00187308 */ /* 0x0003e20000000800 */
[----:B------:R-:W-:Y:S01]  /*71b0*/  FMNMX.FTZ R26, R159, R26, !PT ;  /* 0x0000001a9f1a7209 */ /* 0x000fe20007810000 */
[-CC-:B------:R-:W-:Y:S01]  /*71c0*/  FFMA.FTZ R59, R59, R10.reuse, -R34.reuse ;  /* 0x0000000a3b3b7223 */ /* 0x180fe20000010822 */
[----:B------:R-:W-:Y:S01]  /*71d0*/  ISETP.GT.AND P5, PT, R56, 0x30, P3 ;  /* 0x000000303800780c */ /* 0x000fe20001fa4270 */
[----:B------:R-:W-:Y:S01]  /*71e0*/  FFMA.FTZ R61, R61, R10, -R34 ;  /* 0x0000000a3d3d7223 */ /* 0x000fe20000010822 */
[----:B------:R-:W-:-:S02]  /*71f0*/  FMNMX.FTZ R26, R161, R26, !PT ;  /* 0x0000001aa11a7209 */ /* 0x000fc40007810000 */
[C---:B------:R-:W-:Y:S01]  /*7200*/  ISETP.LT.OR P4, PT, R54.reuse, 0x2a, P4 ;  /* 0x0000002a3600780c */ /* 0x040fe20002781670 */
[----:B------:R-:W-:Y:S01]  /*7210*/  MUFU.EX2 R13, R13 ;  /* 0x0000000d000d7308 */ /* 0x000fe20000000800 */
[----:B------:R-:W-:Y:S02]  /*7220*/  FMNMX.FTZ R26, R165, R26, !PT ;  /* 0x0000001aa51a7209 */ /* 0x000fe40007810000 */
[----:B------:R-:W-:Y:S02]  /*7230*/  ISETP.LT.OR P5, PT, R54, 0x31, P5 ;  /* 0x000000313600780c */ /* 0x000fe40002fa1670 */
[----:B-1----:R-:W-:Y:S02]  /*7240*/  FMNMX.FTZ R28, R167, R26, !PT ;  /* 0x0000001aa71c7209 */ /* 0x002fe40007810000 */
[----:B------:R-:W-:Y:S01]  /*7250*/  FSEL R29, R29, -INF , !P4 ;  /* 0xff8000001d1d7808 */ /* 0x000fe20006000000 */
[----:B------:R-:W-:Y:S01]  /*7260*/  MUFU.EX2 R20, R20 ;  /* 0x0000001400147308 */ /* 0x000fe20000000800 */
[----:B------:R-:W-:-:S02]  /*7270*/  ISETP.GT.AND P4, PT, R56, 0x31, P3 ;  /* 0x000000313800780c */ /* 0x000fc40001f84270 */
[----:B------:R-:W-:Y:S02]  /*7280*/  FMNMX.FTZ R28, R189, R28, !PT ;  /* 0x0000001cbd1c7209 */ /* 0x000fe40007810000 */
[----:B------:R-:W-:Y:S02]  /*7290*/  FSEL R31, R31, -INF , !P5 ;  /* 0xff8000001f1f7808 */ /* 0x000fe40006800000 */
[----:B------:R-:W-:Y:S01]  /*72a0*/  ISETP.GT.AND P5, PT, R56, 0x38, P3 ;  /* 0x000000383800780c */ /* 0x000fe20001fa4270 */
[----:B------:R-:W-:Y:S01]  /*72b0*/  MUFU.EX2 R15, R15 ;  /* 0x0000000f000f7308 */ /* 0x000fe20000000800 */
[C---:B------:R-:W-:Y:S02]  /*72c0*/  ISETP.LT.OR P4, PT, R54.reuse, 0x32, P4 ;  /* 0x000000323600780c */ /* 0x040fe40002781670 */
[----:B------:R-:W-:Y:S02]  /*72d0*/  FMNMX.FTZ R30, R27, R28, !PT ;  /* 0x0000001c1b1e7209 */ /* 0x000fe40007810000 */
[----:B------:R-:W-:-:S02]  /*72e0*/  ISETP.LT.OR P5, PT, R54, 0x39, P5 ;  /* 0x000000393600780c */ /* 0x000fc40002fa1670 */
[----:B------:R-:W-:Y:S01]  /*72f0*/  FSEL R199, R32, -INF , !P4 ;  /* 0xff80000020c77808 */ /* 0x000fe20006000000 */
[----:B------:R-:W-:-:S01]  /*7300*/  FFMA.FTZ R32, R195, R10, -R34 ;  /* 0x0000000ac3207223 */ /* 0x000fc20000010822 */
[----:B------:R-:W-:Y:S01]  /*7310*/  FMNMX.FTZ R30, R193, R30, !PT ;  /* 0x0000001ec11e7209 */ /* 0x000fe20007810000 */
[----:B------:R-:W-:Y:S01]  /*7320*/  MUFU.EX2 R2, R2 ;  /* 0x0000000200027308 */ /* 0x000fe20000000800 */
[C---:B------:R-:W-:Y:S02]  /*7330*/  ISETP.GT.AND P4, PT, R56.reuse, 0x39, P3 ;  /* 0x000000393800780c */ /* 0x040fe40001f84270 */
[----:B------:R-:W-:Y:S02]  /*7340*/  FSEL R33, R33, -INF , !P5 ;  /* 0xff80000021217808 */ /* 0x000fe40006800000 */
[----:B------:R-:W-:Y:S02]  /*7350*/  FMNMX.FTZ R30, R29, R30, !PT ;  /* 0x0000001e1d1e7209 */ /* 0x000fe40007810000 */
[----:B------:R-:W-:Y:S01]  /*7360*/  ISETP.GT.AND P5, PT, R56, 0x40, P3 ;  /* 0x000000403800780c */ /* 0x000fe20001fa4270 */
[----:B------:R1:W-:Y:S01]  /*7370*/  MUFU.EX2 R26, R32 ;  /* 0x00000020001a7308 */ /* 0x0003e20000000800 */
[----:B------:R-:W-:-:S02]  /*7380*/  ISETP.LT.OR P4, PT, R54, 0x3a, P4 ;  /* 0x0000003a3600780c */ /* 0x000fc40002781670 */
[----:B------:R-:W-:Y:S02]  /*7390*/  FMNMX.FTZ R30, R31, R30, !PT ;  /* 0x0000001e1f1e7209 */ /* 0x000fe40007810000 */
[----:B------:R-:W-:Y:S02]  /*73a0*/  ISETP.LT.OR P5, PT, R54, 0x41, P5 ;  /* 0x000000413600780c */ /* 0x000fe40002fa1670 */
[----:B------:R-:W-:Y:S01]  /*73b0*/  FSEL R197, R36, -INF , !P4 ;  /* 0xff80000024c57808 */ /* 0x000fe20006000000 */
[----:B------:R-:W-:-:S01]  /*73c0*/  FFMA.FTZ R36, R191, R10, -R34 ;  /* 0x0000000abf247223 */ /* 0x000fc20000010822 */
[----:B------:R-:W-:Y:S01]  /*73d0*/  ISETP.GT.AND P4, PT, R56, 0x41, P3 ;  /* 0x000000413800780c */ /* 0x000fe20001f84270 */
[----:B------:R-:W-:Y:S01]  /*73e0*/  MUFU.EX2 R21, R21 ;  /* 0x0000001500157308 */ /* 0x000fe20000000800 */
[----:B-1----:R-:W-:Y:S02]  /*73f0*/  FMNMX.FTZ R32, R199, R30, !PT ;  /* 0x0000001ec7207209 */ /* 0x002fe40007810000 */
[----:B------:R-:W-:Y:S01]  /*7400*/  FSEL R195, R37, -INF , !P5 ;  /* 0xff80000025c37808 */ /* 0x000fe20006800000 */
[----:B------:R-:W-:-:S01]  /*7410*/  FFMA.FTZ R37, R187, R10, -R34 ;  /* 0x0000000abb257223 */ /* 0x000fc20000010822 */
[----:B------:R-:W-:-:S02]  /*7420*/  ISETP.GT.AND P5, PT, R56, 0x48, P3 ;  /* 0x000000483800780c */ /* 0x000fc40001fa4270 */
[C---:B------:R-:W-:Y:S01]  /*7430*/  ISETP.LT.OR P4, PT, R54.reuse, 0x42, P4 ;  /* 0x000000423600780c */ /* 0x040fe20002781670 */
[----:B------:R1:W-:Y:S01]  /*7440*/  MUFU.EX2 R28, R36 ;  /* 0x00000024001c7308 */ /* 0x0003e20000000800 */
[----:B------:R-:W-:Y:S02]  /*7450*/  FMNMX.FTZ R32, R33, R32, !PT ;  /* 0x0000002021207209 */ /* 0x000fe40007810000 */
[----:B------:R-:W-:Y:S02]  /*7460*/  ISETP.LT.OR P5, PT, R54, 0x49, P5 ;  /* 0x000000493600780c */ /* 0x000fe40002fa1670 */
[----:B------:R-:W-:Y:S01]  /*7470*/  FSEL R191, R38, -INF , !P4 ;  /* 0xff80000026bf7808 */ /* 0x000fe20006000000 */
[--C-:B------:R-:W-:Y:S01]  /*7480*/  FFMA.FTZ R38, R183, R10, -R34.reuse ;  /* 0x0000000ab7267223 */ /* 0x100fe20000010822 */
[----:B------:R-:W-:Y:S01]  /*7490*/  ISETP.GT.AND P4, PT, R56, 0x49, P3 ;  /* 0x000000493800780c */ /* 0x000fe20001f84270 */
[----:B------:R-:W-:Y:S01]  /*74a0*/  MUFU.EX2 R25, R25 ;  /* 0x0000001900197308 */ /* 0x000fe20000000800 */
[----:B------:R-:W-:Y:S01]  /*74b0*/  FMNMX.FTZ R32, R197, R32, !PT ;  /* 0x00000020c5207209 */ /* 0x000fe20007810000 */
[----:B-1----:R-:W-:Y:S01]  /*74c0*/  FFMA.FTZ R36, R181, R10, -R34 ;  /* 0x0000000ab5247223 */ /* 0x002fe20000010822 */
[----:B------:R-:W-:-:S02]  /*74d0*/  FSEL R39, R39, -INF , !P5 ;  /* 0xff80000027277808 */ /* 0x000fc40006800000 */
[----:B------:R-:W-:Y:S02]  /*74e0*/  ISETP.GT.AND P5, PT, R56, 0x50, P3 ;  /* 0x000000503800780c */ /* 0x000fe40001fa4270 */
[C---:B------:R-:W-:Y:S01]  /*74f0*/  ISETP.LT.OR P4, PT, R54.reuse, 0x4a, P4 ;  /* 0x0000004a3600780c */ /* 0x040fe20002781670 */
[----:B------:R1:W-:Y:S01]  /*7500*/  MUFU.EX2 R30, R36 ;  /* 0x00000024001e7308 */ /* 0x0003e20000000800 */
[----:B------:R-:W-:Y:S02]  /*7510*/  FMNMX.FTZ R32, R195, R32, !PT ;  /* 0x00000020c3207209 */ /* 0x000fe40007810000 */
[----:B------:R-:W-:Y:S02]  /*7520*/  ISETP.LT.OR P5, PT, R54, 0x51, P5 ;  /* 0x000000513600780c */ /* 0x000fe40002fa1670 */
[----:B------:R-:W-:Y:S01]  /*7530*/  FSEL R187, R40, -INF , !P4 ;  /* 0xff80000028bb7808 */ /* 0x000fe20006000000 */
[----:B------:R-:W-:Y:S01]  /*7540*/  FFMA.FTZ R40, R87, R10, -R34 ;  /* 0x0000000a57287223 */ /* 0x000fe20000010822 */
[----:B------:R-:W-:Y:S01]  /*7550*/  ISETP.GT.AND P4, PT, R56, 0x51, P3 ;  /* 0x000000513800780c */ /* 0x000fe20001f84270 */
[----:B------:R-:W-:Y:S01]  /*7560*/  MUFU.EX2 R37, R37 ;  /* 0x0000002500257308 */ /* 0x000fe20000000800 */
[----:B-1----:R-:W-:-:S02]  /*7570*/  FMNMX.FTZ R36, R191, R32, !PT ;  /* 0x00000020bf247209 */ /* 0x002fc40007810000 */
[----:B------:R-:W-:Y:S01]  /*7580*/  FSEL R181, R41, -INF , !P5 ;  /* 0xff80000029b57808 */ /* 0x000fe20006800000 */
[----:B------:R-:W-:-:S01]  /*7590*/  FFMA.FTZ R41, R163, R10, -R34 ;  /* 0x0000000aa3297223 */ /* 0x000fc20000010822 */
[----:B------:R-:W-:Y:S02]  /*75a0*/  ISETP.GT.AND P5, PT, R56, 0x58, P3 ;  /* 0x000000583800780c */ /* 0x000fe40001fa4270 */
[C---:B------:R-:W-:Y:S01]  /*75b0*/  ISETP.LT.OR P4, PT, R54.reuse, 0x52, P4 ;  /* 0x000000523600780c */ /* 0x040fe20002781670 */
[----:B------:R1:W-:Y:S01]  /*75c0*/  MUFU.EX2 R32, R38 ;  /* 0x0000002600207308 */ /* 0x0003e20000000800 */
[----:B------:R-:W-:Y:S02]  /*75d0*/  FMNMX.FTZ R36, R39, R36, !PT ;  /* 0x0000002427247209 */ /* 0x000fe40007810000 */
[----:B------:R-:W-:Y:S02]  /*75e0*/  ISETP.LT.OR P5, PT, R54, 0x59, P5 ;  /* 0x000000593600780c */ /* 0x000fe40002fa1670 */
[----:B------:R-:W-:Y:S01]  /*75f0*/  FSEL R163, R42, -INF , !P4 ;  /* 0xff8000002aa37808 */ /* 0x000fe20006000000 */
[----:B------:R-:W-:Y:S01]  /*7600*/  FFMA.FTZ R42, R185, R10, -R34 ;  /* 0x0000000ab92a7223 */ /* 0x000fe20000010822 */
[----:B------:R-:W-:Y:S01]  /*7610*/  FMNMX.FTZ R36, R187, R36, !PT ;  /* 0x00000024bb247209 */ /* 0x000fe20007810000 */
[----:B------:R-:W-:Y:S01]  /*7620*/  MUFU.EX2 R41, R41 ;  /* 0x0000002900297308 */ /* 0x000fe20000000800 */
[----:B------:R-:W-:-:S02]  /*7630*/  ISETP.GT.AND P4, PT, R56, 0x59, P3 ;  /* 0x000000593800780c */ /* 0x000fc40001f84270 */
[----:B------:R-:W-:Y:S02]  /*7640*/  FSEL R43, R43, -INF , !P5 ;  /* 0xff8000002b2b7808 */ /* 0x000fe40006800000 */
[----:B------:R-:W-:Y:S02]  /*7650*/  FMNMX.FTZ R36, R181, R36, !PT ;  /* 0x00000024b5247209 */ /* 0x000fe40007810000 */
[----:B------:R-:W-:Y:S01]  /*7660*/  ISETP.GT.AND P5, PT, R56, 0x60, P3 ;  /* 0x000000603800780c */ /* 0x000fe20001fa4270 */
[----:B------:R-:W-:Y:S01]  /*7670*/  MUFU.EX2 R85, R85 ;  /* 0x0000005500557308 */ /* 0x000fe20000000800 */
[C---:B------:R-:W-:Y:S02]  /*7680*/  ISETP.LT.OR P4, PT, R54.reuse, 0x5a, P4 ;  /* 0x0000005a3600780c */ /* 0x040fe40002781670 */
[----:B-1----:R-:W-:Y:S02]  /*7690*/  FMNMX.FTZ R38, R163, R36, !PT ;  /* 0x00000024a3267209 */ /* 0x002fe40007810000 */
[----:B------:R-:W-:-:S02]  /*76a0*/  ISETP.LT.OR P5, PT, R54, 0x61, P5 ;  /* 0x000000613600780c */ /* 0x000fc40002fa1670 */
[----:B------:R-:W-:Y:S01]  /*76b0*/  FSEL R183, R44, -INF , !P4 ;  /* 0xff8000002cb77808 */ /* 0x000fe20006000000 */
[----:B------:R1:W-:Y:S01]  /*76c0*/  MUFU.EX2 R36, R42 ;  /* 0x0000002a00247308 */ /* 0x0003e20000000800 */
[C---:B------:R-:W-:Y:S01]  /*76d0*/  ISETP.GT.AND P4, PT, R56.reuse, 0x61, P3 ;  /* 0x000000613800780c */ /* 0x040fe20001f84270 */
[--C-:B------:R-:W-:Y:S01]  /*76e0*/  FFMA.FTZ R44, R79, R10, -R34.reuse ;  /* 0x0000000a4f2c7223 */ /* 0x100fe20000010822 */
[----:B------:R-:W-:Y:S02]  /*76f0*/  FMNMX.FTZ R38, R43, R38, !PT ;  /* 0x000000262b267209 */ /* 0x000fe40007810000 */
[----:B------:R-:W-:Y:S02]  /*7700*/  FSEL R87, R45, -INF , !P5 ;  /* 0xff8000002d577808 */ /* 0x000fe40006800000 */
[----:B------:R-:W-:Y:S01]  /*7710*/  ISETP.GT.AND P5, PT, R56, 0x68, P3 ;  /* 0x000000683800780c */ /* 0x000fe20001fa4270 */
[----:B------:R2:W-:Y:S01]  /*7720*/  MUFU.EX2 R45, R40 ;  /* 0x00000028002d7308 */ /* 0x0005e20000000800 */
[C---:B------:R-:W-:Y:S01]  /*7730*/  ISETP.LT.OR P4, PT, R54.reuse, 0x62, P4 ;  /* 0x000000623600780c */ /* 0x040fe20002781670 */
[--C-:B-1----:R-:W-:Y:S01]  /*7740*/  FFMA.FTZ R42, R83, R10, -R34.reuse ;  /* 0x0000000a532a7223 */ /* 0x102fe20000010822 */
[----:B------:R-:W-:Y:S01]  /*7750*/  FMNMX.FTZ R38, R183, R38, !PT ;  /* 0x00000026b7267209 */ /* 0x000fe20007810000 */
[----:B------:R-:W-:Y:S01]  /*7760*/  FFMA.FTZ R83, R81, R10, -R34 ;  /* 0x0000000a51537223 */ /* 0x000fe20000010822 */
[----:B------:R-:W-:-:S02]  /*7770*/  ISETP.LT.OR P5, PT, R54, 0x69, P5 ;  /* 0x000000693600780c */ /* 0x000fc40002fa1670 */
[----:B------:R-:W-:Y:S01]  /*7780*/  FSEL R185, R46, -INF , !P4 ;  /* 0xff8000002eb97808 */ /* 0x000fe20006000000 */
[----:B------:R-:W-:-:S01]  /*7790*/  FFMA.FTZ R46, R73, R10, -R34 ;  /* 0x0000000a492e7223 */ /* 0x000fc20000010822 */
[C---:B------:R-:W-:Y:S01]  /*77a0*/  ISETP.GT.AND P4, PT, R56.reuse, 0x69, P3 ;  /* 0x000000693800780c */ /* 0x040fe20001f84270 */
[----:B------:R-:W-:Y:S01]  /*77b0*/  MUFU.EX2 R83, R83 ;  /* 0x0000005300537308 */ /* 0x000fe20000000800 */
[----:B------:R-:W-:Y:S02]  /*77c0*/  FMNMX.FTZ R38, R87, R38, !PT ;  /* 0x0000002657267209 */ /* 0x000fe40007810000 */
[----:B------:R-:W-:Y:S02]  /*77d0*/  FSEL R47, R47, -INF , !P5 ;  /* 0xff8000002f2f7808 */ /* 0x000fe40006800000 */
[----:B------:R-:W-:Y:S02]  /*77e0*/  ISETP.GT.AND P5, PT, R56, 0x70, P3 ;  /* 0x000000703800780c */ /* 0x000fe40001fa4270 */
[----:B------:R-:W-:Y:S01]  /*77f0*/  ISETP.LT.OR P4, PT, R54, 0x6a, P4 ;  /* 0x0000006a3600780c */ /* 0x000fe20002781670 */
[----:B------:R-:W-:Y:S01]  /*7800*/  MUFU.EX2 R75, R75 ;  /* 0x0000004b004b7308 */ /* 0x000fe20000000800 */
[----:B--2---:R-:W-:-:S02]  /*7810*/  FMNMX.FTZ R40, R185, R38, !PT ;  /* 0x00000026b9287209 */ /* 0x004fc40007810000 */
[----:B------:R-:W-:Y:S02]  /*7820*/  ISETP.LT.OR P5, PT, R54, 0x71, P5 ;  /* 0x000000713600780c */ /* 0x000fe40002fa1670 */
[----:B------:R-:W-:Y:S02]  /*7830*/  FSEL R203, R48, -INF , !P4 ;  /* 0xff80000030cb7808 */ /* 0x000fe40006000000 */
[C---:B------:R-:W-:Y:S01]  /*7840*/  ISETP.GT.AND P4, PT, R56.reuse, 0x71, P3 ;  /* 0x000000713800780c */ /* 0x040fe20001f84270 */
[----:B------:R1:W-:Y:S01]  /*7850*/  MUFU.EX2 R38, R42 ;  /* 0x0000002a00267308 */ /* 0x0003e20000000800 */
[----:B------:R-:W-:Y:S02]  /*7860*/  FMNMX.FTZ R40, R47, R40, !PT ;  /* 0x000000282f287209 */ /* 0x000fe40007810000 */
[----:B------:R-:W-:Y:S02]  /*7870*/  FSEL R49, R49, -INF , !P5 ;  /* 0xff80000031317808 */ /* 0x000fe40006800000 */
[----:B------:R-:W-:-:S02]  /*7880*/  ISETP.GT.AND P5, PT, R56, 0x78, P3 ;  /* 0x000000783800780c */ /* 0x000fc40001fa4270 */
[----:B------:R-:W-:Y:S01]  /*7890*/  ISETP.LT.OR P4, PT, R54, 0x72, P4 ;  /* 0x000000723600780c */ /* 0x000fe20002781670 */
[----:B------:R-:W-:Y:S01]  /*78a0*/  MUFU.EX2 R46, R46 ;  /* 0x0000002e002e7308 */ /* 0x000fe20000000800 */
[----:B------:R-:W-:Y:S02]  /*78b0*/  FMNMX.FTZ R40, R203, R40, !PT ;  /* 0x00000028cb287209 */ /* 0x000fe40007810000 */
[----:B------:R-:W-:Y:S02]  /*78c0*/  ISETP.GT.AND P3, PT, R56, 0x79, P3 ;  /* 0x000000793800780c */ /* 0x000fe40001f64270 */
[----:B------:R-:W-:Y:S02]  /*78d0*/  ISETP.LT.OR P5, PT, R54, 0x79, P5 ;  /* 0x000000793600780c */ /* 0x000fe40002fa1670 */
[----:B------:R-:W-:Y:S01]  /*78e0*/  FSEL R81, R50, -INF , !P4 ;  /* 0xff80000032517808 */ /* 0x000fe20006000000 */
[----:B------:R-:W-:-:S01]  /*78f0*/  FFMA.FTZ R50, R69, R10, -R34 ;  /* 0x0000000a45327223 */ /* 0x000fc20000010822 */
[----:B------:R-:W-:Y:S01]  /*7900*/  FMNMX.FTZ R40, R49, R40, !PT ;  /* 0x0000002831287209 */ /* 0x000fe20007810000 */
[----:B------:R-:W-:-:S01]  /*7910*/  FFMA.FTZ R69, R77, R10, -R34 ;  /* 0x0000000a4d457223 */ /* 0x000fc20000010822 */
[----:B------:R-:W-:Y:S01]  /*7920*/  ISETP.LT.OR P3, PT, R54, 0x7a, P3 ;  /* 0x0000007a3600780c */ /* 0x000fe20001f61670 */
[----:B------:R-:W-:Y:S01]  /*7930*/  MUFU.EX2 R59, R59 ;  /* 0x0000003b003b7308 */ /* 0x000fe20000000800 */
[----:B------:R-:W-:-:S02]  /*7940*/  FSEL R51, R51, -INF , !P5 ;  /* 0xff80000033337808 */ /* 0x000fc40006800000 */
[----:B-1----:R-:W-:Y:S02]  /*7950*/  FMNMX.FTZ R42, R81, R40, !PT ;  /* 0x00000028512a7209 */ /* 0x002fe40007810000 */
[----:B------:R-:W-:Y:S02]  /*7960*/  FSEL R79, R52, -INF , !P3 ;  /* 0xff800000344f7808 */ /* 0x000fe40005800000 */
[----:B------:R-:W-:Y:S01]  /*7970*/  FMNMX.FTZ R42, R51, R42, !PT ;  /* 0x0000002a332a7209 */ /* 0x000fe20007810000 */
[----:B------:R-:W-:Y:S01]  /*7980*/  MUFU.EX2 R40, R44 ;  /* 0x0000002c00287308 */ /* 0x000fe20000000800 */
[----:B------:R-:W-:Y:S02]  /*7990*/  FSEL R54, R35, RZ, P6 ;  /* 0x000000ff23367208 */ /* 0x000fe40003000000 */
[----:B------:R-:W-:Y:S01]  /*79a0*/  FMNMX.FTZ R48, R79, R42, !PT ;  /* 0x0000002a4f307209 */ /* 0x000fe20007810000 */
[----:B------:R-:W-:-:S01]  /*79b0*/  FFMA.FTZ R42, R65, R10, -R34 ;  /* 0x0000000a412a7223 */ /* 0x000fc20000010822 */
[----:B------:R-:W-:Y:S01]  /*79c0*/  FFMA.FTZ R65, R67, R10, -R34 ;  /* 0x0000000a43417223 */ /* 0x000fe20000010822 */
[----:B------:R-:W-:-:S01]  /*79d0*/  FADD.FTZ R57, -R54, R9 ;  /* 0x0000000936397221 */ /* 0x000fc20000010100 */
[-CC-:B------:R-:W-:Y:S01]  /*79e0*/  FFMA.FTZ R67, R71, R10.reuse, -R34.reuse ;  /* 0x0000000a47437223 */ /* 0x180fe20000010822 */
[----:B------:R-:W1:Y:S01]  /*79f0*/  SHFL.BFLY PT, R205, R48, 0x2, 0x1f ;  /* 0x0c401f0030cd7f89 */ /* 0x000e6200000e0000 */
[----:B------:R2:W-:Y:S01]  /*7a00*/  MUFU.EX2 R44, R50 ;  /* 0x00000032002c7308 */ /* 0x0005e20000000800 */
[----:B------:R-:W-:-:S01]  /*7a10*/  FFMA.FTZ R9, R53, R10, -R34 ;  /* 0x0000000a35097223 */ /* 0x000fc20000010822 */
[----:B------:R-:W-:-:S06]  /*7a20*/  FMUL.FTZ R54, R57, R10 ;  /* 0x0000000a39367220 */ /* 0x000fcc0000410000 */
[----:B------:R-:W3:Y:S01]  /*7a30*/  MUFU.EX2 R54, R54 ;  /* 0x0000003600367308 */ /* 0x000ee20000000800 */
[----:B--2---:R-:W-:-:S07]  /*7a40*/  FFMA.FTZ R50, R55, R10, -R34 ;  /* 0x0000000a37327223 */ /* 0x004fce0000010822 */
[----:B------:R-:W-:Y:S01]  /*7a50*/  MUFU.EX2 R42, R42 ;  /* 0x0000002a002a7308 */ /* 0x000fe20000000800 */
[----:B-1----:R-:W-:Y:S01]  /*7a60*/  FMNMX.FTZ R205, R48, R205, !PT ;  /* 0x000000cd30cd7209 */ /* 0x002fe20007810000 */
[----:B------:R-:W-:-:S06]  /*7a70*/  FFMA.FTZ R48, R63, R10, -R34 ;  /* 0x0000000a3f307223 */ /* 0x000fcc0000010822 */
[----:B------:R-:W-:Y:S01]  /*7a80*/  MUFU.EX2 R65, R65 ;  /* 0x0000004100417308 */ /* 0x000fe20000000800 */
[----:B------:R-:W1:Y:S07]  /*7a90*/  SHFL.BFLY PT, R52, R205, 0x1, 0x1f ;  /* 0x0c201f00cd347f89 */ /* 0x000e6e00000e0000 */
[----:B------:R-:W-:Y:S08]  /*7aa0*/  MUFU.EX2 R67, R67 ;  /* 0x0000004300437308 */ /* 0x000ff00000000800 */
[----:B------:R-:W-:Y:S08]  /*7ab0*/  MUFU.EX2 R69, R69 ;  /* 0x0000004500457308 */ /* 0x000ff00000000800 */
[----:B------:R-:W-:Y:S01]  /*7ac0*/  MUFU.EX2 R48, R48 ;  /* 0x0000003000307308 */ /* 0x000fe20000000800 */
[----:B-1----:R-:W-:-:S04]  /*7ad0*/  FMNMX.FTZ R55, R205, R52, !PT ;  /* 0x00000034cd377209 */ /* 0x002fc80007810000 */
[C---:B------:R-:W-:Y:S01]  /*7ae0*/  FSETP.NEU.FTZ.AND P3, PT, R55.reuse, -INF , PT ;  /* 0xff8000003700780b */ /* 0x040fe20003f7d000 */
[----:B------:R-:W-:-:S02]  /*7af0*/  FFMA.FTZ R34, R55, R10, -8 ;  /* 0xc100000037227423 */ /* 0x000fc4000001000a */
[----:B------:R1:W-:Y:S01]  /*7b00*/  MUFU.EX2 R52, R58 ;  /* 0x0000003a00347308 */ /* 0x0003e20000000800 */
[----:B------:R-:W-:Y:S02]  /*7b10*/  FSEL R73, R55, RZ, P3 ;  /* 0x000000ff37497208 */ /* 0x000fe40001800000 */
[----:B------:R-:W-:-:S03]  /*7b20*/  FSEL R34, R34, RZ, P3 ;  /* 0x000000ff22227208 */ /* 0x000fc60001800000 */
[----:B------:R-:W-:Y:S02]  /*7b30*/  FADD.FTZ R73, -R73, R8 ;  /* 0x0000000849497221 */ /* 0x000fe40000010100 */
[----:B------:R-:W-:Y:S01]  /*7b40*/  MUFU.EX2 R50, R50 ;  /* 0x0000003200327308 */ /* 0x000fe20000000800 */
[----:B------:R-:W-:-:S01]  /*7b50*/  FFMA.FTZ R72, R33, R10, -R34 ;  /* 0x0000000a21487223 */ /* 0x000fc20000010822 */
[-CC-:B------:R-:W-:Y:S01]  /*7b60*/  FFMA.FTZ R56, R201, R10.reuse, -R34.reuse ;  /* 0x0000000ac9387223 */ /* 0x180fe20000010822 */
[-C--:B------:R-:W-:Y:S01]  /*7b70*/  FMUL.FTZ R33, R73, R10.reuse ;  /* 0x0000000a49217220 */ /* 0x080fe20000410000 */
[-CC-:B------:R-:W-:Y:S01]  /*7b80*/  FFMA.FTZ R53, R153, R10.reuse, -R34.reuse ;  /* 0x0000000a99357223 */ /* 0x180fe20000010822 */
[----:B------:R-:W-:-:S01]  /*7b90*/  FFMA.FTZ R57, R155, R10, -R34 ;  /* 0x0000000a9b397223 */ /* 0x000fc20000010822 */
[-CC-:B-1----:R-:W-:Y:S01]  /*7ba0*/  FFMA.FTZ R58, R157, R10.reuse, -R34.reuse ;  /* 0x0000000a9d3a7223 */ /* 0x182fe20000010822 */
[----:B------:R-:W-:-:S01]  /*7bb0*/  FFMA.FTZ R60, R159, R10, -R34 ;  /* 0x0000000a9f3c7223 */ /* 0x000fc20000010822 */
[----:B------:R-:W-:Y:S01]  /*7bc0*/  MUFU.EX2 R56, R56 ;  /* 0x0000003800387308 */ /* 0x000fe20000000800 */
[----:B------:R-:W-:-:S01]  /*7bd0*/  FFMA.FTZ R63, R161, R10, -R34 ;  /* 0x0000000aa13f7223 */ /* 0x000fc20000010822 */
[----:B---3--:R-:W-:Y:S01]  /*7be0*/  FFMA.FTZ R153, R54, R6, R13 ;  /* 0x0000000636997223 */ /* 0x008fe2000001000d */
[----:B------:R-:W-:-:S01]  /*7bf0*/  FFMA.FTZ R62, R165, R10, -R34 ;  /* 0x0000000aa53e7223 */ /* 0x000fc20000010822 */
[-CC-:B------:R-:W-:Y:S01]  /*7c00*/  FFMA.FTZ R71, R167, R10.reuse, -R34.reuse ;  /* 0x0000000aa7477223 */ /* 0x180fe20000010822 */
[----:B------:R-:W-:-:S01]  /*7c10*/  FFMA.FTZ R64, R189, R10, -R34 ;  /* 0x0000000abd407223 */ /* 0x000fc20000010822 */
[----:B------:R-:W-:Y:S01]  /*7c20*/  FADD.FTZ R74, R20, R153 ;  /* 0x00000099144a7221 */ /* 0x000fe20000010000 */
        /* <DEDUP_REMOVED lines=18> */
[----:B-1----:R-:W-:-:S01]  /*7d50*/  FFMA.FTZ R6, R33, R5, R56 ;  /* 0x0000000521067223 */ /* 0x002fc20000010038 */
[----:B------:R-:W-:Y:S01]  /*7d60*/  FADD.FTZ R5, R15, R74 ;  /* 0x0000004a0f057221 */ /* 0x000fe20000010000 */
[----:B------:R-:W-:-:S01]  /*7d70*/  FFMA.FTZ R74, R181, R10, -R34 ;  /* 0x0000000ab54a7223 */ /* 0x000fc20000010822 */
[----:B------:R-:W-:-:S04]  /*7d80*/  FFMA.FTZ R51, R51, R10, -R34 ;  /* 0x0000000a33337223 */ /* 0x000fc80000010822 */
[----:B------:R-:W1:Y:S01]  /*7d90*/  MUFU.EX2 R58, R58 ;  /* 0x0000003a003a7308 */ /* 0x000e620000000800 */
[----:B--2---:R-:W-:-:S07]  /*7da0*/  FADD.FTZ R6, R53, R6 ;  /* 0x0000000635067221 */ /* 0x004fce0000010000 */
[----:B------:R-:W2:Y:S01]  /*7db0*/  MUFU.EX2 R60, R60 ;  /* 0x0000003c003c7308 */ /* 0x000ea20000000800 */
[----:B---3--:R-:W-:-:S01]  /*7dc0*/  FADD.FTZ R153, R57, R6 ;  /* 0x0000000639997221 */ /* 0x008fc20000010000 */
[----:B------:R-:W-:-:S04]  /*7dd0*/  FADD.FTZ R6, R2, R5 ;  /* 0x0000000502067221 */ /* 0x000fc80000010000 */
[----:B------:R-:W-:Y:S02]  /*7de0*/  FADD.FTZ R5, R21, R6 ;  /* 0x0000000615057221 */ /* 0x000fe40000010000 */
[----:B------:R-:W3:Y:S01]  /*7df0*/  MUFU.EX2 R63, R63 ;  /* 0x0000003f003f7308 */ /* 0x000ee20000000800 */
[----:B-1----:R-:W-:-:S01]  /*7e00*/  FADD.FTZ R153, R58, R153 ;  /* 0x000000993a997221 */ /* 0x002fc20000010000 */
[----:B------:R-:W-:-:S04]  /*7e10*/  FADD.FTZ R76, R24, R5 ;  /* 0x00000005184c7221 */ /* 0x000fc80000010000 */
[----:B------:R-:W-:Y:S02]  /*7e20*/  FADD.FTZ R155, R25, R76 ;  /* 0x0000004c199b7221 */ /* 0x000fe40000010000 */
[----:B------:R-:W1:Y:S01]  /*7e30*/  MUFU.EX2 R62, R62 ;  /* 0x0000003e003e7308 */ /* 0x000e620000000800 */
[----:B--2---:R-:W-:-:S01]  /*7e40*/  FADD.FTZ R6, R60, R153 ;  /* 0x000000993c067221 */ /* 0x004fc20000010000 */
[----:B------:R-:W-:Y:S01]  /*7e50*/  FADD.FTZ R155, R26, R155 ;  /* 0x0000009b1a9b7221 */ /* 0x000fe20000010000 */
[----:B------:R-:W-:-:S05]  /*7e60*/  FFMA.FTZ R153, R163, R10, -R34 ;  /* 0x0000000aa3997223 */ /* 0x000fca0000010822 */
[----:B------:R-:W2:Y:S01]  /*7e70*/  MUFU.EX2 R71, R71 ;  /* 0x0000004700477308 */ /* 0x000ea20000000800 */
[----:B---3--:R-:W-:-:S07]  /*7e80*/  FADD.FTZ R5, R63, R6 ;  /* 0x000000063f057221 */ /* 0x008fce0000010000 */
[----:B------:R-:W3:Y:S01]  /*7e90*/  MUFU.EX2 R64, R64 ;  /* 0x0000004000407308 */ /* 0x000ee20000000800 */
[----:B-1----:R-:W-:-:S07]  /*7ea0*/  FADD.FTZ R6, R62, R5 ;  /* 0x000000053e067221 */ /* 0x002fce0000010000 */
[----:B------:R-:W1:Y:S01]  /*7eb0*/  MUFU.EX2 R27, R27 ;  /* 0x0000001b001b7308 */ /* 0x000e620000000800 */
[----:B--2---:R-:W-:-:S01]  /*7ec0*/  FADD.FTZ R5, R71, R6 ;  /* 0x0000000647057221 */ /* 0x004fc20000010000 */
[----:B------:R-:W-:-:S06]  /*7ed0*/  FADD.FTZ R6, R28, R155 ;  /* 0x0000009b1c067221 */ /* 0x000fcc0000010000 */
        /* <DEDUP_REMOVED lines=10> */
[----:B------:R-:W-:Y:S01]  /*7f80*/  FFMA.FTZ R43, R87, R10, -R34 ;  /* 0x0000000a572b7223 */ /* 0x000fe20000010822 */
[----:B------:R-:W-:-:S04]  /*7f90*/  FADD.FTZ R87, R45, R6 ;  /* 0x000000062d577221 */ /* 0x000fc80000010000 */
[----:B------:R-:W-:Y:S01]  /*7fa0*/  FADD.FTZ R6, R36, R87 ;  /* 0x0000005724067221 */ /* 0x000fe20000010000 */
[----:B------:R-:W2:Y:S01]  /*7fb0*/  MUFU.EX2 R68, R68 ;  /* 0x0000004400447308 */ /* 0x000ea20000000800 */
[----:B---3--:R-:W-:-:S07]  /*7fc0*/  FADD.FTZ R76, R29, R76 ;  /* 0x0000004c1d4c7221 */ /* 0x008fce0000010000 */
[----:B------:R3:W4:Y:S01]  /*7fd0*/  MUFU.EX2 R8, R72 ;  /* 0x0000004800087308 */ /* 0x0007220000000800 */
[----:B-1----:R-:W-:-:S01]  /*7fe0*/  FADD.FTZ R5, R31, R76 ;  /* 0x0000004c1f057221 */ /* 0x002fc20000010000 */
[----:B------:R-:W-:-:S06]  /*7ff0*/  FFMA.FTZ R76, R185, R10, -R34 ;  /* 0x0000000ab94c7223 */ /* 0x000fcc0000010822 */
[----:B------:R-:W1:Y:S01]  /*8000*/  MUFU.EX2 R73, R73 ;  /* 0x0000004900497308 */ /* 0x000e620000000800 */
[----:B--2---:R-:W-:-:S01]  /*8010*/  FADD.FTZ R5, R68, R5 ;  /* 0x0000000544057221 */ /* 0x004fc20000010000 */
[-CC-:B---3--:R-:W-:Y:S01]  /*8020*/  FFMA.FTZ R72, R187, R10.reuse, -R34.reuse ;  /* 0x0000000abb487223 */ /* 0x188fe20000010822 */
[----:B------:R-:W-:-:S05]  /*8030*/  FFMA.FTZ R34, R79, R10, -R34 ;  /* 0x0000000a4f227223 */ /* 0x000fca0000010822 */
[----:B------:R-:W2:Y:S01]  /*8040*/  MUFU.EX2 R70, R70 ;  /* 0x0000004600467308 */ /* 0x000ea20000000800 */
[----:B----4-:R-:W-:-:S01]  /*8050*/  FADD.FTZ R80, R8, R5 ;  /* 0x0000000508507221 */ /* 0x010fc20000010000 */
        /* <DEDUP_REMOVED lines=8> */
[----:B------:R-:W-:-:S04]  /*80e0*/  FADD.FTZ R87, R75, R6 ;  /* 0x000000064b577221 */ /* 0x000fc80000010000 */
[----:B------:R-:W-:Y:S02]  /*80f0*/  FADD.FTZ R6, R42, R87 ;  /* 0x000000572a067221 */ /* 0x000fe40000010000 */
        /* <DEDUP_REMOVED lines=8> */
[----:B------:R-:W-:-:S04]  /*8180*/  FADD.FTZ R5, R65, R6 ;  /* 0x0000000641057221 */ /* 0x000fc80000010000 */
[----:B------:R-:W-:Y:S02]  /*8190*/  FADD.FTZ R6, R44, R5 ;  /* 0x000000052c067221 */ /* 0x000fe40000010000 */
[----:B------:R-:W3:Y:S02]  /*81a0*/  MUFU.EX2 R183, R183 ;  /* 0x000000b700b77308 */ /* 0x000ee40000000800 */
[----:B------:R-:W-:-:S06]  /*81b0*/  FADD.FTZ R5, R67, R6 ;  /* 0x0000000643057221 */ /* 0x000fcc0000010000 */
[----:B------:R-:W4:Y:S08]  /*81c0*/  MUFU.EX2 R43, R43 ;  /* 0x0000002b002b7308 */ /* 0x000f300000000800 */
[----:B------:R-:W5:Y:S08]  /*81d0*/  MUFU.EX2 R76, R76 ;  /* 0x0000004c004c7308 */ /* 0x000f700000000800 */
[----:B------:R1:W5:Y:S08]  /*81e0*/  MUFU.EX2 R82, R47 ;  /* 0x0000002f00527308 */ /* 0x0003700000000800 */
[----:B------:R-:W5:Y:S01]  /*81f0*/  MUFU.EX2 R203, R203 ;  /* 0x000000cb00cb7308 */ /* 0x000f620000000800 */
[----:B-1----:R-:W-:-:S01]  /*8200*/  FADD.FTZ R47, R153, R80 ;  /* 0x00000050992f7221 */ /* 0x002fc20000010000 */
[----:B------:R-:W-:-:S03]  /*8210*/  FADD.FTZ R80, R46, R5 ;  /* 0x000000052e507221 */ /* 0x000fc60000010000 */
[----:B--2---:R-:W-:-:S03]  /*8220*/  FADD.FTZ R47, R78, R47 ;  /* 0x0000002f4e2f7221 */ /* 0x004fc60000010000 */
[----:B------:R-:W1:Y:S01]  /*8230*/  MUFU.EX2 R49, R49 ;  /* 0x0000003100317308 */ /* 0x000e620000000800 */
[----:B---3--:R-:W-:-:S01]  /*8240*/  FADD.FTZ R6, R183, R47 ;  /* 0x0000002fb7067221 */ /* 0x008fc20000010000 */
[----:B------:R-:W-:-:S03]  /*8250*/  FADD.FTZ R47, R69, R80 ;  /* 0x00000050452f7221 */ /* 0x000fc60000010000 */
[----:B----4-:R-:W-:Y:S01]  /*8260*/  FADD.FTZ R5, R43, R6 ;  /* 0x000000062b057221 */ /* 0x010fe20000010000 */
[----:B------:R-:W-:-:S02]  /*8270*/  FADD.FTZ R6, R48, R47 ;  /* 0x0000002f30067221 */ /* 0x000fc40000010000 */
[----:B------:R-:W2:Y:S01]  /*8280*/  MUFU.EX2 R61, R61 ;  /* 0x0000003d003d7308 */ /* 0x000ea20000000800 */
[----:B-----5:R-:W-:-:S01]  /*8290*/  FADD.FTZ R5, R76, R5 ;  /* 0x000000054c057221 */ /* 0x020fc20000010000 */
[----:B------:R-:W-:-:S03]  /*82a0*/  FADD.FTZ R47, R59, R6 ;  /* 0x000000063b2f7221 */ /* 0x000fc60000010000 */
[----:B------:R-:W-:Y:S01]  /*82b0*/  FADD.FTZ R5, R82, R5 ;  /* 0x0000000552057221 */ /* 0x000fe20000010000 */
[----:B------:R-:W-:-:S02]  /*82c0*/  FADD.FTZ R6, R50, R47 ;  /* 0x0000002f32067221 */ /* 0x000fc40000010000 */
[----:B------:R-:W3:Y:S01]  /*82d0*/  MUFU.EX2 R84, R81 ;  /* 0x0000005100547308 */ /* 0x000ee20000000800 */
[----:B------:R-:W-:-:S04]  /*82e0*/  FADD.FTZ R5, R203, R5 ;  /* 0x00000005cb057221 */ /* 0x000fc80000010000 */
[----:B-1----:R-:W-:-:S03]  /*82f0*/  FADD.FTZ R5, R49, R5 ;  /* 0x0000000531057221 */ /* 0x002fc60000010000 */
[----:B------:R-:W1:Y:S01]  /*8300*/  MUFU.EX2 R86, R51 ;  /* 0x0000003300567308 */ /* 0x000e620000000800 */
[----:B--2---:R-:W-:-:S04]  /*8310*/  FADD.FTZ R47, R61, R6 ;  /* 0x000000063d2f7221 */ /* 0x004fc80000010000 */
[----:B------:R-:W-:-:S03]  /*8320*/  FADD.FTZ R6, R52, R47 ;  /* 0x0000002f34067221 */ /* 0x000fc60000010000 */
        /* <DEDUP_REMOVED lines=8> */
.L_x_915:
[----:B------:R-:W-:Y:S01]  /*83b0*/  ULEA UR6, UR47, UR37, 0x3 ;  /* 0x000000252f067291 */ /* 0x000fe2000f8e183f */
[----:B------:R-:W-:Y:S01]  /*83c0*/  ISETP.GT.AND P3, PT, R7, R14, PT ;  /* 0x0000000e0700720c */ /* 0x000fe20003f64270 */
[----:B------:R-:W-:Y:S01]  /*83d0*/  FMUL.FTZ R88, R88, R54 ;  /* 0x0000003658587220 */ /* 0x000fe20000410000 */
[----:B------:R-:W-:Y:S01]  /*83e0*/  F2FP.SATFINITE.E4M3.F32.PACK_AB_MERGE_C R2, R2, R15, RZ ;  /* 0x0000000f0202723e */ /* 0x000fe200048070ff */
[----:B------:R-:W-:Y:S01]  /*83f0*/  UIADD3 UR6, UR6, 0x22860, URZ ;  /* 0x0002286006067890 */ /* 0x000fe2000fffe03f */
[----:B------:R-:W-:Y:S01]  /*8400*/  F2FP.SATFINITE.E4M3.F32.PACK_AB_MERGE_C R25, R26, R25, RZ ;  /* 0x000000191a19723e */ /* 0x000fe200048070ff */
[----:B------:R-:W-:Y:S01]  /*8410*/  UMOV UR47, UR34 ;  /* 0x00000022002f7c82 */ /* 0x000fe20008000000 */
[----:B------:R-:W-:Y:S01]  /*8420*/  F2FP.SATFINITE.E4M3.F32.PACK_AB_MERGE_C R8, R73, R8, RZ ;  /* 0x000000084908723e */ /* 0x000fe200048070ff */
[----:B------:R-:W-:Y:S01]  /*8430*/  UPRMT UR6, UR38, 0x654, UR6 ;  /* 0x0000065426067896 */ /* 0x000fe20008000006 */
        /* <DEDUP_REMOVED lines=93> */
[----:B------:R-:W-:-:S02]  /*8a10*/  VIADD R7, R7, 0xffffffff ;  /* 0xffffffff07077836 */ /* 0x000fc40000000000 */
[----:B------:R-:W-:Y:S02]  /*8a20*/  IMAD.MOV.U32 R8, RZ, RZ, R55 ;  /* 0x000000ffff087224 */ /* 0x000fe400078e0037 */
[----:B------:R-:W-:Y:S02]  /*8a30*/  IMAD.MOV.U32 R9, RZ, RZ, R35 ;  /* 0x000000ffff097224 */ /* 0x000fe400078e0023 */
[----:B------:R-:W-:Y:S01]  /*8a40*/  IMAD.MOV.U32 R2, RZ, RZ, R11 ;  /* 0x000000ffff027224 */ /* 0x000fe200078e000b */
[----:B------:R-:W-:Y:S06]  /*8a50*/  @P3 BRA `(.L_x_916) ;  /* 0xffffffc800843947 */ /* 0x000fec000383ffff */
[----:B------:R-:W-:Y:S01]  /*8a60*/  IMAD.MOV.U32 R8, RZ, RZ, R55 ;  /* 0x000000ffff087224 */ /* 0x000fe200078e0037 */
[----:B------:R-:W-:Y:S01]  /*8a70*/  UMOV UR47, UR34 ;  /* 0x00000022002f7c82 */ /* 0x000fe20008000000 */
[----:B------:R-:W-:Y:S02]  /*8a80*/  IMAD.MOV.U32 R9, RZ, RZ, R35 ;  /* 0x000000ffff097224 */ /* 0x000fe400078e0023 */
[----:B------:R-:W-:-:S07]  /*8a90*/  IMAD.MOV.U32 R2, RZ, RZ, R11 ;  /* 0x000000ffff027224 */ /* 0x000fce00078e000b */
.L_x_898:
[----:B------:R-:W1:Y:S01]  /*8aa0*/  LDC R14, c[0x0][0x9e4] ;  /* 0x00027900ff0e7b82 */ /* 0x000e620000000800 */
[----:B------:R-:W-:Y:S02]  /*8ab0*/  ULDC UR6, c[0x0][0x9dc] ;  /* 0x0002770000067ab9 */ /* 0x000fe40000000800 */
[----:B------:R-:W-:Y:S01]  /*8ac0*/  VIADD R11, R169, -UR6 ;  /* 0x80000006a90b7c36 */ /* 0x000fe20008000000 */
[----:B-1----:R-:W-:-:S13]  /*8ad0*/  ISETP.GE.AND P6, PT, R14, 0x1, PT ;  /* 0x000000010e00780c */ /* 0x002fda0003fc6270 */
[----:B------:R-:W-:Y:S05]  /*8ae0*/  @!P6 BRA `(.L_x_917) ;  /* 0x00000000003ce947 */ /* 0x000fea0003800000 */
        /* <DEDUP_REMOVED lines=9> */
.L_x_918:
[----:B------:R-:W-:-:S13]  /*8b80*/  ISETP.NE.AND P2, PT, R14, 0x1, PT ;  /* 0x000000010e00780c */ /* 0x000fda0003f45270 */
[----:B------:R-:W1:Y:S02]  /*8b90*/  @P2 LDC.64 R12, c[0x0][0x9e8] ;  /* 0x00027a00ff0c2b82 */ /* 0x000e640000000a00 */
[----:B-1----:R-:W-:-:S05]  /*8ba0*/  @P2 IMAD.HI.U32 R12, R169, R12, RZ ;  /* 0x0000000ca90c2227 */ /* 0x002fca00078e00ff */
[----:B------:R-:W-:-:S07]  /*8bb0*/  @P2 SHF.R.U32.HI R169, RZ, R13, R12 ;  /* 0x0000000dffa92219 */ /* 0x000fce000001160c */
.L_x_919:
[----:B------:R-:W-:-:S05]  /*8bc0*/  IMAD R12, R169, R14, RZ ;  /* 0x0000000ea90c7224 */ /* 0x000fca00078e02ff */
[----:B------:R-:W-:-:S07]  /*8bd0*/  VIMNMX R11, R11, R12, !PT ;  /* 0x0000000c0b0b7248 */ /* 0x000fce0007fe0100 */
.L_x_917:
[----:B------:R-:W-:-:S05]  /*8be0*/  VIADD R11, R11, 0x7f ;  /* 0x0000007f0b0b7836 */ /* 0x000fca0000000000 */
[----:B------:R-:W-:-:S04]  /*8bf0*/  SHF.R.S32.HI R12, RZ, 0x1f, R11 ;  /* 0x0000001fff0c7819 */ /* 0x000fc8000001140b */
[----:B------:R-:W-:-:S04]  /*8c00*/  LEA.HI R12, R12, R11, RZ, 0x7 ;  /* 0x0000000b0c0c7211 */ /* 0x000fc800078f38ff */
[----:B------:R-:W-:-:S04]  /*8c10*/  SHF.R.S32.HI R11, RZ, 0x7, R12 ;  /* 0x00000007ff0b7819 */ /* 0x000fc8000001140c */
[----:B------:R-:W-:-:S04]  /*8c20*/  VIMNMX R14, R168, R11, !PT ;  /* 0x0000000ba80e7248 */ /* 0x000fc80007fe0100 */
[----:B------:R-:W-:-:S13]  /*8c30*/  ISETP.GE.AND P2, PT, R7, R14, PT ;  /* 0x0000000e0700720c */ /* 0x000fda0003f46270 */
[----:B------:R-:W-:Y:S05]  /*8c40*/  @!P2 BRA `(.L_x_920) ;  /* 0x0000002400a0a947 */ /* 0x000fea0003800000 */
[----:B------:R-:W-:Y:S02]  /*8c50*/  IMAD.MOV.U32 R11, RZ, RZ, R8 ;  /* 0x000000ffff0b7224 */ /* 0x000fe400078e0008 */
[----:B------:R-:W-:Y:S02]  /*8c60*/  IMAD.MOV.U32 R12, RZ, RZ, R9 ;  /* 0x000000ffff0c7224 */ /* 0x000fe400078e0009 */
[----:B------:R-:W-:-:S07]  /*8c70*/  IMAD.MOV.U32 R13, RZ, RZ, R2 ;  /* 0x000000ffff0d7224 */ /* 0x000fce00078e0002 */
.L_x_930:
[----:B------:R-:W-:Y:S01]  /*8c80*/  ISETP.NE.AND P3, PT, RZ, UR40, PT ;  /* 0x00000028ff007c0c */ /* 0x000fe2000bf65270 */
[----:B------:R-:W-:-:S04]  /*8c90*/  UISETP.NE.AND UP0, UPT, UR47, 0x1, UPT ;  /* 0x000000012f00788c */ /* 0x000fc8000bf05270 */
[----:B------:R-:W-:-:S06]  /*8ca0*/  USEL UR6, URZ, 0x1, UP0 ;  /* 0x000000013f067887 */ /* 0x000fcc0008000000 */
[----:B------:R-:W-:Y:S02]  /*8cb0*/  LOP3.LUT R2, R13, UR6, RZ, 0x3c, !PT ;  /* 0x000000060d027c12 */ /* 0x000fe4000f8e3cff */
[----:B------:R-:W-:Y:S05]  /*8cc0*/  @P3 BRA `(.L_x_921) ;  /* 0x0000000000343947 */ /* 0x000fea0003800000 */
[----:B------:R-:W-:Y:S05]  /*8cd0*/  @!P0 BRA `(.L_x_922) ;  /* 0x0000000000048947 */ /* 0x000fea0003800000 */
[----:B------:R-:W-:Y:S01]  /*8ce0*/  BPT.TRAP 0x1 ;  /* 0x000000040000795c */ /* 0x000fe20000300000 */
.L_x_922:
[----:B------:R-:W-:Y:S01]  /*8cf0*/  UIADD3 UR6, UR47, 0x1, URZ ;  /* 0x000000012f067890 */ /* 0x000fe2000fffe03f */
[----:B------:R-:W-:-:S03]  /*8d00*/  SHF.L.U32 R8, R2, 0x1f, RZ ;  /* 0x0000001f02087819 */ /* 0x000fc600000006ff */
[----:B------:R-:W-:-:S04]  /*8d10*/  UISETP.NE.AND UP0, UPT, UR6, 0x2, UPT ;  /* 0x000000020600788c */ /* 0x000fc8000bf05270 */
[----:B------:R-:W-:-:S04]  /*8d20*/  USEL UR6, UR6, URZ, UP0 ;  /* 0x0000003f06067287 */ /* 0x000fc80008000000 */
[----:B------:R-:W-:-:S09]  /*8d30*/  ULEA UR6, UR6, UR37, 0x3 ;  /* 0x0000002506067291 */ /* 0x000fd2000f8e183f */
[----:B------:R1:W2:Y:S01]  /*8d40*/  SYNCS.PHASECHK.TRANS64.TRYWAIT P2, [UR6+0x22830], R8 ;  /* 0x02283008ff0075a7 */ /* 0x0002a20008040146 */
[----:B------:R-:W-:Y:S05]  /*8d50*/  @!P0 BRA `(.L_x_923) ;  /* 0x0000000000048947 */ /* 0x000fea0003800000 */
[----:B------:R-:W-:Y:S01]  /*8d60*/  BPT.TRAP 0x1 ;  /* 0x000000040000795c */ /* 0x000fe20000300000 */
.L_x_923:
[----:B--2---:R-:W-:Y:S05]  /*8d70*/  @P2 BRA `(.L_x_921) ;  /* 0x0000000000082947 */ /* 0x004fea0003800000 */
[----:B------:R-:W2:Y:S02]  /*8d80*/  SYNCS.PHASECHK.TRANS64.TRYWAIT P2, [UR6+0x22830], R8 ;  /* 0x02283008ff0075a7 */ /* 0x000ea40008040146 */
[----:B--2---:R-:W-:Y:S05]  /*8d90*/  @!P2 BRA `(.L_x_924) ;  /* 0x000000b800b4a947 */ /* 0x004fea0003800000 */
.L_x_921:
[----:B--2---:R-:W2:Y:S01]  /*8da0*/  S2R R9, SR_TID.X ;  /* 0x0000000000097919 */ /* 0x004ea20000002100 */
[----:B------:R-:W-:Y:S01]  /*8db0*/  UIADD3 UR30, UR47, 0x1, URZ ;  /* 0x000000012f1e7890 */ /* 0x000fe2000fffe03f */
[----:B------:R-:W-:Y:S01]  /*8dc0*/  UMOV UR27, 0x80000020 ;  /* 0x80000020001b7882 */ /* 0x000fe20000000000 */
[----:B------:R-:W-:Y:S02]  /*8dd0*/  UMOV UR7, 0x80000020 ;  /* 0x8000002000077882 */ /* 0x000fe40000000000 */
[----:B------:R-:W-:Y:S01]  /*8de0*/  UISETP.NE.AND UP0, UPT, UR30, 0x2, UPT ;  /* 0x000000021e00788c */ /* 0x000fe2000bf05270 */
[----:B------:R-:W-:Y:S01]  /*8df0*/  UMOV UR11, 0x80000020 ;  /* 0x80000020000b7882 */ /* 0x000fe20000000000 */
[----:B------:R-:W-:Y:S02]  /*8e00*/  UMOV UR15, 0x80000020 ;  /* 0x80000020000f7882 */ /* 0x000fe40000000000 */
[----:B------:R-:W-:Y:S01]  /*8e10*/  USEL UR30, UR30, URZ, UP0 ;  /* 0x0000003f1e1e7287 */ /* 0x000fe20008000000 */
[----:B------:R-:W-:Y:S01]  /*8e20*/  UMOV UR19, 0x80000020 ;  /* 0x8000002000137882 */ /* 0x000fe20000000000 */
[----:B------:R-:W-:-:S02]  /*8e30*/  UMOV UR23, 0x80000020 ;  /* 0x8000002000177882 */ /* 0x000fc40000000000 */
[----:B------:R-:W-:-:S04]  /*8e40*/  UIMAD UR26, UR30, 0x600, UR28 ;  /* 0x000006001e1a78a4 */ /* 0x000fc8000f8e021c */
[----:B------:R-:W-:Y:S02]  /*8e50*/  UIADD3 UR6, UR26, 0x2, URZ ;  /* 0x000000021a067890 */ /* 0x000fe4000fffe03f */
[----:B------:R-:W-:Y:S02]  /*8e60*/  UIADD3 UR10, UR26, 0x200, URZ ;  /* 0x000002001a0a7890 */ /* 0x000fe4000fffe03f */
[----:B------:R-:W-:Y:S02]  /*8e70*/  UIADD3 UR14, UR26, 0x202, URZ ;  /* 0x000002021a0e7890 */ /* 0x000fe4000fffe03f */
[----:B------:R-:W-:Y:S02]  /*8e80*/  UIADD3 UR18, UR26, 0x400, URZ ;  /* 0x000004001a127890 */ /* 0x000fe4000fffe03f */
[----:B------:R-:W-:Y:S01]  /*8e90*/  UIADD3 UR22, UR26, 0x402, URZ ;  /* 0x000004021a167890 */ /* 0x000fe2000fffe03f */
        /* <DEDUP_REMOVED lines=24> */
.L_x_926:
[----:B------:R-:W-:Y:S01]  /*9020*/  ULEA UR6, UR47, UR37, 0x3 ;  /* 0x000000252f067291 */ /* 0x000fe2000f8e183f */
[----:B------:R-:W-:-:S08]  /*9030*/  SHF.L.U32 R8, R13, 0x1f, RZ ;  /* 0x0000001f0d087819 */ /* 0x000fd000000006ff */
[----:B------:R1:W2:Y:S01]  /*9040*/  SYNCS.PHASECHK.TRANS64.TRYWAIT P2, [UR6+0x22850], R8 ;  /* 0x02285008ff0075a7 */ /* 0x0002a20008040146 */
[----:B------:R-:W-:Y:S05]  /*9050*/  @!P0 BRA `(.L_x_927) ;  /* 0x0000000000048947 */ /* 0x000fea0003800000 */
[----:B------:R-:W-:Y:S01]  /*9060*/  BPT.TRAP 0x1 ;  /* 0x000000040000795c */ /* 0x000fe20000300000 */
.L_x_927:
[----:B--2---:R-:W-:Y:S05]  /*9070*/  @P2 BRA `(.L_x_925) ;  /* 0x0000000000082947 */ /* 0x004fea0003800000 */
[----:B------:R-:W2:Y:S02]  /*9080*/  SYNCS.PHASECHK.TRANS64.TRYWAIT P2, [UR6+0x22850], R8 ;  /* 0x02285008ff0075a7 */ /* 0x000ea40008040146 */
[----:B--2---:R-:W-:Y:S05]  /*9090*/  @!P2 BRA `(.L_x_928) ;  /* 0x000000b8000ca947 */ /* 0x004fea0003800000 */
.L_x_925:
[----:B------:R-:W-:Y:S01]  /*90a0*/  UIADD3 UR6, UR37, 0x400, URZ ;  /* 0x0000040025067890 */ /* 0x000fe2000fffe03f */
[----:B------:R-:W-:Y:S01]  /*90b0*/  WARPGROUP.ARRIVE ;  /* 0x00000000000079c5 */ /* 0x000fe20000000000 */
[----:B------:R-:W-:Y:S01]  /*90c0*/  UMOV UR7, 0x40000040 ;  /* 0x4000004000077882 */ /* 0x000fe20000000000 */
[C---:B------:R-:W-:Y:S01]  /*90d0*/  FMUL.FTZ R13, R0.reuse, R24 ;  /* 0x00000018000d7220 */ /* 0x040fe20000410000 */
[----:B------:R-:W-:Y:S01]  /*90e0*/  USHF.R.U32.HI UR6, URZ, 0x4, UR6 ;  /* 0x000000043f067899 */ /* 0x000fe20008011606 */
[C---:B------:R-:W-:Y:S01]  /*90f0*/  FMUL.FTZ R15, R0.reuse, R25 ;  /* 0x00000019000f7220 */ /* 0x040fe20000410000 */
[C---:B------:R-:W-:Y:S01]  /*9100*/  FMUL.FTZ R25, R0.reuse, R28 ;  /* 0x0000001c00197220 */ /* 0x040fe20000410000 */
        /* <DEDUP_REMOVED lines=9> */
[----:B------:R-:W-:Y:S01]  /*91a0*/  ULEA UR10, UR47, UR6, 0xa ;  /* 0x000000062f0a7291 */ /* 0x000fe2000f8e503f */
[----:B------:R-:W3:Y:S01]  /*91b0*/  MUFU.TANH R15, R15 ;  /* 0x0000000f000f7308 */ /* 0x000ee20000002400 */
[C---:B------:R-:W-:Y:S01]  /*91c0*/  FMUL.FTZ R31, R0.reuse, R31 ;  /* 0x0000001f001f7220 */ /* 0x040fe20000410000 */
[C---:B------:R-:W-:Y:S01]  /*91d0*/  FMUL.FTZ R183, R0.reuse, R36 ;  /* 0x0000002400b77220 */ /* 0x040fe20000410000 */
[C---:B------:R-:W-:Y:S01]  /*91e0*/  FMUL.FTZ R33, R0.reuse, R34 ;  /* 0x0000002200217220 */ /* 0x040fe20000410000 */
[C---:B------:R-:W-:Y:S01]  /*91f0*/  FMUL.FTZ R185, R0.reuse, R37 ;  /* 0x0000002500b97220 */ /* 0x040fe20000410000 */
[C---:B------:R-:W-:Y:S01]  /*9200*/  FMUL.FTZ R35, R0.reuse, R35 ;  /* 0x0000002300237220 */ /* 0x040fe20000410000 */
[----:B------:R-:W-:Y:S01]  /*9210*/  UMOV UR6, UR10 ;  /* 0x0000000a00067c82 */ /* 0x000fe20008000000 */
[C---:B------:R-:W-:Y:S01]  /*9220*/  FMUL.FTZ R187, R0.reuse, R40 ;  /* 0x0000002800bb7220 */ /* 0x040fe20000410000 */
[----:B------:R-:W-:Y:S01]  /*9230*/  QGMMA.64x128x32.F32.E4M3.E4M3 R88, R164, gdesc[UR4], R88, gsb0 ;  /* 0x01e00004a4587df3 */ /* 0x000fe20008000858 */
[----:B------:R-:W4:Y:S01]  /*9240*/  MUFU.TANH R25, R25 ;  /* 0x0000001900197308 */ /* 0x000f220000002400 */
[----:B-12---:R-:W-:Y:S01]  /*9250*/  FMNMX.FTZ R8, R13, R12, !PT ;  /* 0x0000000c0d087209 */ /* 0x006fe20007810000 */
[----:B------:R-:W-:Y:S01]  /*9260*/  UIADD3 UR6, UR10, 0x2, URZ ;  /* 0x000000020a067890 */ /* 0x000fe2000fffe03f */
[C---:B------:R-:W-:Y:S01]  /*9270*/  FMUL.FTZ R37, R0.reuse, R38 ;  /* 0x0000002600257220 */ /* 0x040fe20000410000 */
[----:B------:R-:W-:Y:S01]  /*9280*/  UMOV UR7, 0x40000040 ;  /* 0x4000004000077882 */ /* 0x000fe20000000000 */
[C---:B------:R-:W-:Y:S01]  /*9290*/  FMUL.FTZ R189, R0.reuse, R41 ;  /* 0x0000002900bd7220 */ /* 0x040fe20000410000 */
[C---:B------:R-:W-:Y:S01]  /*92a0*/  FMUL.FTZ R39, R0.reuse, R39 ;  /* 0x0000002700277220 */ /* 0x040fe20000410000 */
[C---:B------:R-:W-:Y:S01]  /*92b0*/  FMUL.FTZ R191, R0.reuse, R44 ;  /* 0x0000002c00bf7220 */ /* 0x040fe20000410000 */
[----:B------:R-:W1:Y:S01]  /*92c0*/  MUFU.TANH R20, R20 ;  /* 0x0000001400147308 */ /* 0x000e620000002400 */
[----:B---3--:R-:W-:Y:S01]  /*92d0*/  FMNMX.FTZ R8, R15, R8, !PT ;  /* 0x000000080f087209 */ /* 0x008fe20007810000 */
[C---:B------:R-:W-:Y:S01]  /*92e0*/  FMUL.FTZ R41, R0.reuse, R42 ;  /* 0x0000002a00297220 */ /* 0x040fe20000410000 */
[C---:B------:R-:W-:Y:S01]  /*92f0*/  FMUL.FTZ R193, R0.reuse, R45 ;  /* 0x0000002d00c17220 */ /* 0x040fe20000410000 */
[C---:B------:R-:W-:Y:S01]  /*9300*/  FMUL.FTZ R43, R0.reuse, R43 ;  /* 0x0000002b002b7220 */ /* 0x040fe20000410000 */
[C---:B------:R-:W-:Y:S01]  /*9310*/  FMUL.FTZ R195, R0.reuse, R48 ;  /* 0x0000003000c37220 */ /* 0x040fe20000410000 */
[C---:B------:R-:W-:Y:S01]  /*9320*/  FMUL.FTZ R45, R0.reuse, R46 ;  /* 0x0000002e002d7220 */ /* 0x040fe20000410000 */
[C---:B------:R-:W-:Y:S01]  /*9330*/  FMUL.FTZ R197, R0.reuse, R49 ;  /* 0x0000003100c57220 */ /* 0x040fe20000410000 */
[----:B------:R-:W2:Y:S01]  /*9340*/  MUFU.TANH R27, R27 ;  /* 0x0000001b001b7308 */ /* 0x000ea20000002400 */
[----:B----4-:R-:W-:Y:S01]  /*9350*/  FMNMX.FTZ R8, R25, R8, !PT ;  /* 0x0000000819087209 */ /* 0x010fe20007810000 */
        /* <DEDUP_REMOVED lines=50> */
[----:B------:R-:W-:Y:S01]  /*9680*/  FMUL.FTZ R87, R0, R87 ;  /* 0x0000005700577220 */ /* 0x000fe20000410000 */
[----:B------:R-:W-:Y:S01]  /*9690*/  UMOV UR11, 0x40000040 ;  /* 0x40000040000b7882 */ /* 0x000fe20000000000 */
[----:B------:R-:W3:Y:S02]  /*96a0*/  S2R R180, SR_TID.X ;  /* 0x0000000000b47919 */ /* 0x000ee40000002100 */
[----:B------:R-:W4:Y:S01]  /*96b0*/  MUFU.TANH R33, R33 ;  /* 0x0000002100217308 */ /* 0x000f220000002400 */
[----:B-1----:R-:W-:-:S07]  /*96c0*/  FMNMX.FTZ R10, R31, R10, !PT ;  /* 0x0000000a1f0a7209 */ /* 0x002fce0007810000 */
[----:B------:R-:W1:Y:S01]  /*96d0*/  MUFU.TANH R185, R185 ;  /* 0x000000b900b97308 */ /* 0x000e620000002400 */
[----:B--2---:R-:W-:-:S07]  /*96e0*/  FMNMX.FTZ R8, R183, R8, !PT ;  /* 0x00000008b7087209 */ /* 0x004fce0007810000 */
[----:B------:R-:W2:Y:S01]  /*96f0*/  MUFU.TANH R35, R35 ;  /* 0x0000002300237308 */ /* 0x000ea20000002400 */
[----:B----4-:R-:W-:-:S07]  /*9700*/  FMNMX.FTZ R10, R33, R10, !PT ;  /* 0x0000000a210a7209 */ /* 0x010fce0007810000 */
[----:B------:R-:W4:Y:S01]  /*9710*/  MUFU.TANH R187, R187 ;  /* 0x000000bb00bb7308 */ /* 0x000f220000002400 */
[----:B-1----:R-:W-:Y:S02]  /*9720*/  FMNMX.FTZ R8, R185, R8, !PT ;  /* 0x00000008b9087209 */ /* 0x002fe40007810000 */
[----:B---3--:R-:W-:-:S05]  /*9730*/  SHF.R.U32.HI R180, RZ, 0x7, R180 ;  /* 0x00000007ffb47819 */ /* 0x008fca00000116b4 */
[----:B------:R-:W1:Y:S01]  /*9740*/  MUFU.TANH R37, R37 ;  /* 0x0000002500257308 */ /* 0x000e620000002400 */
[----:B--2---:R-:W-:-:S07]  /*9750*/  FMNMX.FTZ R10, R35, R10, !PT ;  /* 0x0000000a230a7209 */ /* 0x004fce0007810000 */
[----:B------:R-:W2:Y:S01]  /*9760*/  MUFU.TANH R189, R189 ;  /* 0x000000bd00bd7308 */ /* 0x000ea20000002400 */
[----:B----4-:R-:W-:-:S07]  /*9770*/  FMNMX.FTZ R8, R187, R8, !PT ;  /* 0x00000008bb087209 */ /* 0x010fce0007810000 */
[----:B------:R-:W3:Y:S01]  /*9780*/  MUFU.TANH R39, R39 ;  /* 0x0000002700277308 */ /* 0x000ee20000002400 */
[----:B-1----:R-:W-:-:S07]  /*9790*/  FMNMX.FTZ R10, R37, R10, !PT ;  /* 0x0000000a250a7209 */ /* 0x002fce0007810000 */
[----:B------:R-:W1:Y:S01]  /*97a0*/  MUFU.TANH R191, R191 ;  /* 0x000000bf00bf7308 */ /* 0x000e620000002400 */
[----:B--2---:R-:W-:-:S07]  /*97b0*/  FMNMX.FTZ R8, R189, R8, !PT ;  /* 0x00000008bd087209 */ /* 0x004fce0007810000 */
[----:B------:R-:W2:Y:S01]  /*97c0*/  MUFU.TANH R41, R41 ;  /* 0x0000002900297308 */ /* 0x000ea20000002400 */
[----:B---3--:R-:W-:Y:S01]  /*97d0*/  FMNMX.FTZ R10, R39, R10, !PT ;  /* 0x0000000a270a7209 */ /* 0x008fe20007810000 */
[----:B------:R-:W-:Y:S02]  /*97e0*/  WARPGROUP.DEPBAR.LE gsb0, 0x0 ;  /* 0x00008000000079c5 */ /* 0x000fe40000010000 */
[----:B------:R-:W-:-:S04]  /*97f0*/  WARPGROUP.ARRIVE ;  /* 0x00000000000079c5 */ /* 0x000fc80000000000 */
[----:B------:R-:W3:Y:S01]  /*9800*/  MUFU.TANH R193, R193 ;  /* 0x000000c100c17308 */ /* 0x000ee20000002400 */
[----:B-1----:R-:W-:Y:S01]  /*9810*/  FMNMX.FTZ R8, R191, R8, !PT ;  /* 0x00000008bf087209 */ /* 0x002fe20007810000 */
[----:B------:R-:W-:Y:S01]  /*9820*/  QGMMA.64x128x32.F32.E4M3.E4M3 R88, R160, gdesc[UR4], R88, gsb0 ;  /* 0x01e00004a0587df3 */ /* 0x000fe20008000858 */
[----:B------:R-:W-:-:S05]  /*9830*/  UIADD3 UR6, UR10, 0x4, URZ ;  /* 0x000000040a067890 */ /* 0x000fca000fffe03f */
[----:B------:R-:W1:Y:S01]  /*9840*/  MUFU.TANH R43, R43 ;  /* 0x0000002b002b7308 */ /* 0x000e620000002400 */
[----:B--2---:R-:W-:Y:S01]  /*9850*/  FMNMX.FTZ R10, R41, R10, !PT ;  /* 0x0000000a290a7209 */ /* 0x004fe20007810000 */
[----:B------:R-:W-:Y:S01]  /*9860*/  UMOV UR7, 0x40000040 ;  /* 0x4000004000077882 */ /* 0x000fe20000000000 */
[----:B------:R-:W-:-:S05]  /*9870*/  UIADD3 UR10, UR10, 0x6, URZ ;  /* 0x000000060a0a7890 */ /* 0x000fca000fffe03f */
[----:B------:R-:W2:Y:S01]  /*9880*/  MUFU.TANH R195, R195 ;  /* 0x000000c300c37308 */ /* 0x000ea20000002400 */
[----:B---3--:R-:W-:-:S07]  /*9890*/  FMNMX.FTZ R8, R193, R8, !PT ;  /* 0x00000008c1087209 */ /* 0x008fce0007810000 */
[----:B------:R-:W3:Y:S01]  /*98a0*/  MUFU.TANH R45, R45 ;  /* 0x0000002d002d7308 */ /* 0x000ee20000002400 */
[----:B-1----:R-:W-:-:S07]  /*98b0*/  FMNMX.FTZ R10, R43, R10, !PT ;  /* 0x0000000a2b0a7209 */ /* 0x002fce0007810000 */
[----:B------:R-:W1:Y:S01]  /*98c0*/  MUFU.TANH R197, R197 ;  /* 0x000000c500c57308 */ /* 0x000e620000002400 */
[----:B--2---:R-:W-:-:S07]  /*98d0*/  FMNMX.FTZ R8, R195, R8, !PT ;  /* 0x00000008c3087209 */ /* 0x004fce0007810000 */
        /* <DEDUP_REMOVED lines=27> */
[----:B-1----:R-:W-:Y:S01]  /*9a90*/  FMNMX.FTZ R8, R209, R8, !PT ;  /* 0x00000008d1087209 */ /* 0x002fe20007810000 */
[----:B------:R-:W-:Y:S02]  /*9aa0*/  WARPGROUP.DEPBAR.LE gsb0, 0x0 ;  /* 0x00008000000079c5 */ /* 0x000fe40000010000 */
[----:B------:R-:W-:-:S04]  /*9ab0*/  WARPGROUP.ARRIVE ;  /* 0x00000000000079c5 */ /* 0x000fc80000000000 */
[----:B------:R-:W1:Y:S01]  /*9ac0*/  MUFU.TANH R61, R61 ;  /* 0x0000003d003d7308 */ /* 0x000e620000002400 */
[----:B--2---:R-:W-:Y:S01]  /*9ad0*/  FMNMX.FTZ R10, R59, R10, !PT ;  /* 0x0000000a3b0a7209 */ /* 0x004fe20007810000 */
[----:B------:R-:W-:Y:S06]  /*9ae0*/  QGMMA.64x128x32.F32.E4M3.E4M3 R88, R156, gdesc[UR4], R88, gsb0 ;  /* 0x01e000049c587df3 */ /* 0x000fec0008000858 */
        /* <DEDUP_REMOVED lines=35> */
[----:B--2---:R-:W-:Y:S01]  /*9d20*/  FMNMX.FTZ R10, R77, R10, !PT ;  /* 0x0000000a4d0a7209 */ /* 0x004fe20007810000 */
[----:B------:R-:W-:Y:S02]  /*9d30*/  WARPGROUP.DEPBAR.LE gsb0, 0x0 ;  /* 0x00008000000079c5 */ /* 0x000fe40000010000 */
[----:B------:R-:W-:-:S04]  /*9d40*/  WARPGROUP.ARRIVE ;  /* 0x00000000000079c5 */ /* 0x000fc80000000000 */
[----:B------:R-:W2:Y:S01]  /*9d50*/  MUFU.TANH R231, R231 ;  /* 0x000000e700e77308 */ /* 0x000ea20000002400 */
[----:B---3--:R-:W-:Y:S01]  /*9d60*/  FMNMX.FTZ R8, R229, R8, !PT ;  /* 0x00000008e5087209 */ /* 0x008fe20007810000 */
[----:B------:R-:W-:Y:S06]  /*9d70*/  QGMMA.64x128x32.F32.E4M3.E4M3 R88, R152, gdesc[UR8], R88, gsb0 ;  /* 0x01e0000898587df3 */ /* 0x000fec0008000858 */
[----:B------:R-:W3:Y:S01]  /*9d80*/  MUFU.TANH R81, R81 ;  /* 0x0000005100517308 */ /* 0x000ee20000002400 */
[----:B-1----:R-:W-:-:S07]  /*9d90*/  FMNMX.FTZ R10, R79, R10, !PT ;  /* 0x0000000a4f0a7209 */ /* 0x002fce0007810000 */
[----:B------:R-:W1:Y:S01]  /*9da0*/  MUFU.TANH R233, R233 ;  /* 0x000000e900e97308 */ /* 0x000e620000002400 */
[----:B--2---:R-:W-:-:S07]  /*9db0*/  FMNMX.FTZ R8, R231, R8, !PT ;  /* 0x00000008e7087209 */ /* 0x004fce0007810000 */
[----:B------:R-:W2:Y:S01]  /*9dc0*/  MUFU.TANH R83, R83 ;  /* 0x0000005300537308 */ /* 0x000ea20000002400 */
[----:B---3--:R-:W-:-:S07]  /*9dd0*/  FMNMX.FTZ R10, R81, R10, !PT ;  /* 0x0000000a510a7209 */ /* 0x008fce0007810000 */
[----:B------:R-:W3:Y:S01]  /*9de0*/  MUFU.TANH R85, R85 ;  /* 0x0000005500557308 */ /* 0x000ee20000002400 */
[----:B-1----:R-:W-:-:S05]  /*9df0*/  FMNMX.FTZ R24, R233, R8, !PT ;  /* 0x00000008e9187209 */ /* 0x002fca0007810000 */
[----:B------:R-:W1:Y:S02]  /*9e00*/  SHFL.BFLY PT, R9, R24, 0x2, 0x1f ;  /* 0x0c401f0018097f89 */ /* 0x000e6400000e0000 */
[----:B------:R-:W4:Y:S01]  /*9e10*/  MUFU.TANH R87, R87 ;  /* 0x0000005700577308 */ /* 0x000f220000002400 */
[----:B--2---:R-:W-:-:S04]  /*9e20*/  FMNMX.FTZ R10, R83, R10, !PT ;  /* 0x0000000a530a7209 */ /* 0x004fc80007810000 */
[----:B---3--:R-:W-:-:S04]  /*9e30*/  FMNMX.FTZ R10, R85, R10, !PT ;  /* 0x0000000a550a7209 */ /* 0x008fc80007810000 */
[----:B----4-:R-:W-:Y:S02]  /*9e40*/  FMNMX.FTZ R26, R87, R10, !PT ;  /* 0x0000000a571a7209 */ /* 0x010fe40007810000 */
[----:B------:R-:W2:Y:S03]  /*9e50*/  LDC R10, c[0x0][0x988] ;  /* 0x00026200ff0a7b82 */ /* 0x000ea60000000800 */
[----:B------:R-:W3:Y:S01]  /*9e60*/  SHFL.BFLY PT, R235, R26, 0x2, 0x1f ;  /* 0x0c401f001aeb7f89 */ /* 0x000ee200000e0000 */
[----:B-1----:R-:W-:-:S05]  /*9e70*/  FMNMX.FTZ R28, R24, R9, !PT ;  /* 0x00000009181c7209 */ /* 0x002fca0007810000 */
[----:B------:R-:W1:Y:S01]  /*9e80*/  SHFL.BFLY PT, R9, R28, 0x1, 0x1f ;  /* 0x0c201f001c097f89 */ /* 0x000e6200000e0000 */
[----:B---3--:R-:W-:-:S05]  /*9e90*/  FMNMX.FTZ R235, R26, R235, !PT ;  /* 0x000000eb1aeb7209 */ /* 0x008fca0007810000 */
[----:B------:R-:W3:Y:S01]  /*9ea0*/  SHFL.BFLY PT, R8, R235, 0x1, 0x1f ;  /* 0x0c201f00eb087f89 */ /* 0x000ee200000e0000 */
[----:B-1----:R-:W-:-:S05]  /*9eb0*/  FMNMX.FTZ R9, R28, R9, !PT ;  /* 0x000000091c097209 */ /* 0x002fca0007810000 */
[C---:B--2---:R-:W-:Y:S01]  /*9ec0*/  FFMA.FTZ R36, R9.reuse, R10, -8 ;  /* 0xc100000009247423 */ /* 0x044fe2000001000a */
[----:B------:R-:W-:-:S03]  /*9ed0*/  FADD.FTZ R237, -R9, R12 ;  /* 0x0000000c09ed7221 */ /* 0x000fc60000010100 */
        /* <DEDUP_REMOVED lines=14> */
[----:B---3--:R-:W-:Y:S01]  /*9fc0*/  FMNMX.FTZ R8, R235, R8, !PT ;  /* 0x00000008eb087209 */ /* 0x008fe20007810000 */
        /* <DEDUP_REMOVED lines=20> */
[-C--:B------:R-:W-:Y:S01]  /*a110*/  FMUL.FTZ R237, R237, R10.reuse ;  /* 0x0000000aeded7220 */ /* 0x080fe20000410000 */
[----:B------:R-:W-:Y:S01]  /*a120*/  MUFU.EX2 R24, R24 ;  /* 0x0000001800187308 */ /* 0x000fe20000000800 */
[-C--:B------:R-:W-:Y:S01]  /*a130*/  FMUL.FTZ R12, R12, R10.reuse ;  /* 0x0000000a0c0c7220 */ /* 0x080fe20000410000 */
        /* <DEDUP_REMOVED lines=28> */
[----:B------:R-:W-:-:S02]  /*a300*/  IMAD.U32 R55, RZ, RZ, UR30 ;  /* 0x0000001eff377e24 */ /* 0x000fc4000f8e00ff */
[----:B------:R-:W-:-:S01]  /*a310*/  FFMA.FTZ R81, R81, R10, -R36 ;  /* 0x0000000a51517223 */ /* 0x000fc20000010824 */
[----:B------:R-:W1:Y:S01]  /*a320*/  MUFU.EX2 R13, R13 ;  /* 0x0000000d000d7308 */ /* 0x000e620000000800 */
[----:B------:R-:W-:Y:S01]  /*a330*/  IADD3 R53, -R180, 0xb, RZ ;  /* 0x0000000bb4357810 */ /* 0x000fe20007ffe1ff */
[-CC-:B------:R-:W-:Y:S01]  /*a340*/  FFMA.FTZ R83, R83, R10.reuse, -R36.reuse ;  /* 0x0000000a53537223 */ /* 0x180fe20000010824 */
[----:B------:R-:W-:Y:S01]  /*a350*/  @!P1 LEA R55, R55, UR37, 0x3 ;  /* 0x0000002537379c11 */ /* 0x000fe2000f8e18ff */
[----:B------:R-:W-:Y:S02]  /*a360*/  WARPGROUP.DEPBAR.LE gsb0, 0x0 ;  /* 0x00008000000079c5 */ /* 0x000fe40000010000 */
[----:B------:R-:W-:-:S02]  /*a370*/  FFMA.FTZ R85, R85, R10, -R36 ;  /* 0x0000000a55557223 */ /* 0x000fc40000010824 */
        /* <DEDUP_REMOVED lines=101> */
[----:B------:R-:W-:Y:S01]  /*a9d0*/  @!P1 VIADD R5, R55, 0x22840 ;  /* 0x0002284037059836 */ /* 0x000fe20000000000 */
[----:B------:R1:W-:Y:S06]  /*a9e0*/  BAR.ARV R53, 0x100 ;  /* 0x000400350000751d */ /* 0x0003ec0000002000 */
[----:B------:R-:W3:Y:S01]  /*a9f0*/  MUFU.EX2 R78, R78 ;  /* 0x0000004e004e7308 */ /* 0x000ee20000000800 */
[----:B--2---:R-:W-:-:S01]  /*aa00*/  FADD.FTZ R51, R47, R6 ;  /* 0x000000062f337221 */ /* 0x004fc20000010000 */
[----:B------:R-:W-:-:S04]  /*aa10*/  @!P1 PRMT R5, RZ, 0x654, R5 ;  /* 0x00000654ff059816 */ /* 0x000fc80000000005 */
[----:B------:R2:W-:Y:S02]  /*aa20*/  @!P1 SYNCS.ARRIVE.TRANS64.RED.A1T0 RZ, [R5+URZ], RZ ;  /* 0x000000ff05ff99a7 */ /* 0x0005e4000810043f */
[----:B------:R-:W4:Y:S01]  /*aa30*/  MUFU.EX2 R52, R52 ;  /* 0x0000003400347308 */ /* 0x000f220000000800 */
[----:B-1----:R-:W-:-:S07]  /*aa40*/  FADD.FTZ R53, R187, R80 ;  /* 0x00000050bb357221 */ /* 0x002fce0000010000 */
[----:B------:R-:W1:Y:S01]  /*aa50*/  MUFU.EX2 R82, R77 ;  /* 0x0000004d00527308 */ /* 0x000e620000000800 */
[----:B---3--:R-:W-:-:S07]  /*aa60*/  FADD.FTZ R51, R78, R51 ;  /* 0x000000334e337221 */ /* 0x008fce0000010000 */
        /* <DEDUP_REMOVED lines=20> */
[----:B-1----:R-:W-:-:S03]  /*abb0*/  FADD.FTZ R6, R193, R6 ;  /* 0x00000006c1067221 */ /* 0x002fc60000010000 */
[----:B--2---:R-:W-:Y:S01]  /*abc0*/  FADD.FTZ R5, R36, R51 ;  /* 0x0000003324057221 */ /* 0x004fe20000010000 */
[----:B------:R-:W-:Y:S06]  /*abd0*/  @!P0 BRA `(.L_x_929) ;  /* 0x0000000000048947 */ /* 0x000fec0003800000 */
[----:B------:R-:W-:Y:S01]  /*abe0*/  BPT.TRAP 0x1 ;  /* 0x000000040000795c */ /* 0x000fe20000300000 */
.L_x_929:
        /* <DEDUP_REMOVED lines=10> */
[-C--:B------:R-:W-:Y:S01]  /*ac90*/  FMUL.FTZ R89, R89, R11.reuse ;  /* 0x0000000b59597220 */ /* 0x080fe20000410000 */
[----:B------:R-:W-:Y:S01]  /*aca0*/  F2FP.SATFINITE.E4M3.F32.PACK_AB_MERGE_C R34, R167, R34, RZ ;  /* 0x00000022a722723e */ /* 0x000fe200048070ff */
[-C--:B------:R-:W-:Y:S01]  /*acb0*/  FMUL.FTZ R92, R92, R11.reuse ;  /* 0x0000000b5c5c7220 */ /* 0x080fe20000410000 */
[----:B------:R-:W-:Y:S01]  /*acc0*/  F2FP.SATFINITE.E4M3.F32.PACK_AB_MERGE_C R48, R185, R48, RZ ;  /* 0x00000030b930723e */ /* 0x000fe200048070ff */
[----:B------:R-:W-:Y:S01]  /*acd0*/  FMUL.FTZ R93, R93, R11 ;  /* 0x0000000b5d5d7220 */ /* 0x000fe20000410000 */
[----:B------:R-:W-:Y:S01]  /*ace0*/  F2FP.SATFINITE.E4M3.F32.PACK_AB_MERGE_C R21, R20, R195, R21 ;  /* 0x000000c31415723e */ /* 0x000fe20004807015 */
[----:B------:R-:W-:Y:S01]  /*acf0*/  FMUL.FTZ R96, R96, R11 ;  /* 0x0000000b60607220 */ /* 0x000fe20000410000 */
[----:B------:R-:W-:Y:S01]  /*ad00*/  F2FP.SATFINITE.E4M3.F32.PACK_AB_MERGE_C R39, R68, R37, R39 ;  /* 0x000000254427723e */ /* 0x000fe20004807027 */
[----:B------:R-:W-:Y:S01]  /*ad10*/  SYNCS.ARRIVE.TRANS64.RED.A1T0 RZ, [UR6], RZ ;  /* 0x000000ffffff79a7 */ /* 0x000fe20008100406 */
        /* <DEDUP_REMOVED lines=73> */
[----:B------:R-:W-:Y:S01]  /*b1b0*/  VIADD R7, R7, 0xffffffff ;  /* 0xffffffff07077836 */ /* 0x000fe20000000000 */
        /* <DEDUP_REMOVED lines=14> */
[----:B------:R-:W-:Y:S01]  /*b2a0*/  F2FP.SATFINITE.E4M3.F32.PACK_AB_MERGE_C R155, R84, R81, R30 ;  /* 0x00000051549b723e */ /* 0x000fe2000480701e */
[----:B------:R-:W-:Y:S06]  /*b2b0*/  @P2 BRA `(.L_x_930) ;  /* 0xffffffd800702947 */ /* 0x000fec000383ffff */
[----:B------:R-:W-:-:S05]  /*b2c0*/  UMOV UR47, UR30 ;  /* 0x0000001e002f7c82 */ /* 0x000fca0008000000 */
.L_x_920:
[----:B------:R-:W-:-:S13]  /*b2d0*/  ISETP.GE.AND P2, PT, R7, R168, PT ;  /* 0x000000a80700720c */ /* 0x000fda0003f46270 */
[----:B------:R-:W-:Y:S05]  /*b2e0*/  @!P2 BRA `(.L_x_931) ;  /* 0x0000003400b0a947 */ /* 0x000fea0003800000 */
[----:B------:R-:W-:Y:S01]  /*b2f0*/  IMAD.MOV.U32 R11, RZ, RZ, R8 ;  /* 0x000000ffff0b7224 */ /* 0x000fe200078e0008 */
[----:B------:R-:W-:Y:S01]  /*b300*/  UMOV UR34, UR47 ;  /* 0x0000002f00227c82 */ /* 0x000fe20008000000 */
[----:B------:R-:W-:Y:S01]  /*b310*/  IMAD.MOV.U32 R12, RZ, RZ, R9 ;  /* 0x000000ffff0c7224 */ /* 0x000fe200078e0009 */
[----:B------:R-:W-:Y:S01]  /*b320*/  ULDC UR30, c[0x0][0x9e4] ;  /* 0x00027900001e7ab9 */ /* 0x000fe20000000800 */
[----:B------:R-:W-:Y:S01]  /*b330*/  IMAD.MOV.U32 R14, RZ, RZ, R2 ;  /* 0x000000ffff0e7224 */ /* 0x000fe200078e0002 */
[----:B------:R-:W-:Y:S01]  /*b340*/  ULDC UR33, c[0x0][0x2e0] ;  /* 0x0000b80000217ab9 */ /* 0x000fe20000000800 */
[----:B------:R-:W-:Y:S01]  /*b350*/  IMAD.IADD R13, R173, 0x1, R3 ;  /* 0x00000001ad0d7824 */ /* 0x000fe200078e0203 */
[----:B------:R-:W-:Y:S01]  /*b360*/  ULDC UR32, c[0x0][0x288] ;  /* 0x0000a20000207ab9 */ /* 0x000fe20000000800 */
[----:B------:R-:W-:-:S05]  /*b370*/  ULDC UR31, c[0x0][0x9e0] ;  /* 0x00027800001f7ab9 */ /* 0x000fca0000000800 */
.L_x_949:
[----:B------:R-:W-:Y:S01]  /*b380*/  ISETP.NE.AND P3, PT, RZ, UR40, PT ;  /* 0x00000028ff007c0c */ /* 0x000fe2000bf65270 */
[----:B------:R-:W-:-:S04]  /*b390*/  UISETP.NE.AND UP0, UPT, UR34, 0x1, UPT ;  /* 0x000000012200788c */ /* 0x000fc8000bf05270 */
[----:B------:R-:W-:-:S06]  /*b3a0*/  USEL UR6, URZ, 0x1, UP0 ;  /* 0x000000013f067887 */ /* 0x000fcc0008000000 */
[----:B------:R-:W-:Y:S02]  /*b3b0*/  LOP3.LUT R2, R14, UR6, RZ, 0x3c, !PT ;  /* 0x000000060e027c12 */ /* 0x000fe4000f8e3cff */
[----:B------:R-:W-:Y:S05]  /*b3c0*/  @P3 BRA `(.L_x_932) ;  /* 0x0000000000343947 */ /* 0x000fea0003800000 */
[----:B------:R-:W-:Y:S05]  /*b3d0*/  @!P0 BRA `(.L_x_933) ;  /* 0x0000000000048947 */ /* 0x000fea0003800000 */
[----:B------:R-:W-:Y:S01]  /*b3e0*/  BPT.TRAP 0x1 ;  /* 0x000000040000795c */ /* 0x000fe20000300000 */
.L_x_933:
        /* <DEDUP_REMOVED lines=8> */
.L_x_934:
[----:B--2---:R-:W-:Y:S05]  /*b470*/  @P2 BRA `(.L_x_932) ;  /* 0x0000000000082947 */ /* 0x004fea0003800000 */
[----:B------:R-:W2:Y:S02]  /*b480*/  SYNCS.PHASECHK.TRANS64.TRYWAIT P2, [UR6+0x22830], R8 ;  /* 0x02283008ff0075a7 */ /* 0x000ea40008040146 */
[----:B--2---:R-:W-:Y:S05]  /*b490*/  @!P2 BRA `(.L_x_935) ;  /* 0x000000940024a947 */ /* 0x004fea0003800000 */
.L_x_932:
        /* <DEDUP_REMOVED lines=40> */
.L_x_937:
[----:B------:R-:W-:Y:S01]  /*b720*/  ULEA UR6, UR34, UR37, 0x3 ;  /* 0x0000002522067291 */ /* 0x000fe2000f8e183f */
[----:B------:R-:W-:-:S08]  /*b730*/  SHF.L.U32 R8, R14, 0x1f, RZ ;  /* 0x0000001f0e087819 */ /* 0x000fd000000006ff */
[----:B------:R1:W2:Y:S01]  /*b740*/  SYNCS.PHASECHK.TRANS64.TRYWAIT P2, [UR6+0x22850], R8 ;  /* 0x02285008ff0075a7 */ /* 0x0002a20008040146 */
[----:B------:R-:W-:Y:S05]  /*b750*/  @!P0 BRA `(.L_x_938) ;  /* 0x0000000000048947 */ /* 0x000fea0003800000 */
[----:B------:R-:W-:Y:S01]  /*b760*/  BPT.TRAP 0x1 ;  /* 0x000000040000795c */ /* 0x000fe20000300000 */
.L_x_938:
[----:B--2---:R-:W-:Y:S05]  /*b770*/  @P2 BRA `(.L_x_936) ;  /* 0x0000000000082947 */ /* 0x004fea0003800000 */
[----:B------:R-:W2:Y:S02]  /*b780*/  SYNCS.PHASECHK.TRANS64.TRYWAIT P2, [UR6+0x22850], R8 ;  /* 0x02285008ff0075a7 */ /* 0x000ea40008040146 */
[----:B--2---:R-:W-:Y:S05]  /*b790*/  @!P2 BRA `(.L_x_939) ;  /* 0x00000090007ca947 */ /* 0x004fea0003800000 */
.L_x_936:
[----:B------:R-:W-:Y:S01]  /*b7a0*/  UIADD3 UR6, UR37, 0x400, URZ ;  /* 0x0000040025067890 */ /* 0x000fe2000fffe03f */
[----:B------:R-:W-:Y:S01]  /*b7b0*/  WARPGROUP.ARRIVE ;  /* 0x00000000000079c5 */ /* 0x000fe20000000000 */
[----:B------:R-:W-:-:S05]  /*b7c0*/  UMOV UR7, 0x40000040 ;  /* 0x4000004000077882 */ /* 0x000fca0000000000 */
[----:B------:R-:W3:Y:S01]  /*b7d0*/  S2R R182, SR_TID.X ;  /* 0x0000000000b67919 */ /* 0x000ee20000002100 */
[----:B------:R-:W-:Y:S01]  /*b7e0*/  USHF.R.U32.HI UR6, URZ, 0x4, UR6 ;  /* 0x000000043f067899 */ /* 0x000fe20008011606 */
[C---:B------:R-:W-:Y:S01]  /*b7f0*/  FMUL.FTZ R181, R0.reuse, R52 ;  /* 0x0000003400b57220 */ /* 0x040fe20000410000 */
[----:B------:R-:W-:Y:S02]  /*b800*/  IMAD.U32 R52, RZ, RZ, UR47 ;  /* 0x0000002fff347e24 */ /* 0x000fe4000f8e00ff */
[C---:B------:R-:W-:Y:S01]  /*b810*/  FMUL.FTZ R21, R0.reuse, R34 ;  /* 0x0000002200157220 */ /* 0x040fe20000410000 */
[----:B------:R-:W-:Y:S01]  /*b820*/  ULOP3.LUT UR6, UR6, 0x3fff, URZ, 0xc0, !UPT ;  /* 0x00003fff06067892 */ /* 0x000fe2000f8ec03f */
[C---:B------:R-:W-:Y:S01]  /*b830*/  FMUL.FTZ R34, R0.reuse, R55 ;  /* 0x0000003700227220 */ /* 0x040fe20000410000 */
[----:B------:R-:W-:Y:S01]  /*b840*/  FMUL.FTZ R180, R0, R49 ;  /* 0x0000003100b47220 */ /* 0x000fe20000410000 */
[----:B------:R-:W-:Y:S01]  /*b850*/  @!P1 LEA R52, R52, UR37, 0x3 ;  /* 0x0000002534349c11 */ /* 0x000fe2000f8e18ff */
[----:B------:R-:W-:Y:S01]  /*b860*/  ULOP3.LUT UR6, UR6, 0x10000, URZ, 0xfc, !UPT ;  /* 0x0001000006067892 */ /* 0x000fe2000f8efc3f */
[C---:B------:R-:W-:Y:S01]  /*b870*/  FMUL.FTZ R55, R0.reuse, R57 ;  /* 0x0000003900377220 */ /* 0x040fe20000410000 */
[C---:B------:R-:W-:Y:S01]  /*b880*/  FMUL.FTZ R57, R0.reuse, R61 ;  /* 0x0000003d00397220 */ /* 0x040fe20000410000 */
[----:B------:R-:W-:Y:S01]  /*b890*/  FMUL.FTZ R49, R0, R82 ;  /* 0x0000005200317220 */ /* 0x000fe20000410000 */
[----:B------:R-:W-:Y:S01]  /*b8a0*/  ULEA UR10, UR34, UR6, 0xa ;  /* 0x00000006220a7291 */ /* 0x000fe2000f8e503f */
[----:B------:R-:W-:-:S02]  /*b8b0*/  @!P1 VIADD R52, R52, 0x22840 ;  /* 0x0002284034349836 */ /* 0x000fc40000000000 */
[C---:B------:R-:W-:Y:S01]  /*b8c0*/  FMUL.FTZ R61, R0.reuse, R65 ;  /* 0x00000041003d7220 */ /* 0x040fe20000410000 */
[----:B------:R-:W-:Y:S02]  /*b8d0*/  IMAD.SHL.U32 R82, R7, 0x80, RZ ;  /* 0x0000008007527824 */ /* 0x000fe400078e00ff */
[C---:B------:R-:W-:Y:S01]  /*b8e0*/  FMUL.FTZ R10, R0.reuse, R25 ;  /* 0x00000019000a7220 */ /* 0x040fe20000410000 */
[C---:B-12---:R-:W-:Y:S01]  /*b8f0*/  FMUL.FTZ R8, R0.reuse, R26 ;  /* 0x0000001a00087220 */ /* 0x046fe20000410000 */
[----:B------:R-:W-:Y:S01]  /*b900*/  @!P1 PRMT R52, RZ, 0x654, R52 ;  /* 0x00000654ff349816 */ /* 0x000fe20000000034 */
        /* <DEDUP_REMOVED lines=89> */
[----:B------:R-:W-:Y:S01]  /*bea0*/  FMUL.FTZ R36, R0, R58 ;  /* 0x0000003a00247220 */ /* 0x000fe20000410000 */
[----:B------:R-:W-:Y:S01]  /*beb0*/  IADD3 R58, -R82, 0x1, RZ ;  /* 0x00000001523a7810 */ /* 0x000fe20007ffe1ff */
        /* <DEDUP_REMOVED lines=10> */
[----:B------:R-:W-:Y:S01]  /*bf60*/  IMAD R58, R17, UR33, R58 ;  /* 0x00000021113a7c24 */ /* 0x000fe2000f8e023a */
[----:B------:R-:W1:Y:S03]  /*bf70*/  MUFU.TANH R160, R160 ;  /* 0x000000a000a07308 */ /* 0x000e660000002400 */
[----:B------:R-:W-:-:S04]  /*bf80*/  VIADD R59, R58, -UR32 ;  /* 0x800000203a3b7c36 */ /* 0x000fc80008000000 */
[----:B------:R-:W-:Y:S01]  /*bf90*/  IMAD R59, R16, -0x2, R59 ;  /* 0xfffffffe103b7824 */ /* 0x000fe200078e023b */
[----:B------:R-:W1:Y:S03]  /*bfa0*/  MUFU.TANH R161, R161 ;  /* 0x000000a100a17308 */ /* 0x000e660000002400 */
[----:B------:R-:W-:-:S04]  /*bfb0*/  VIADD R86, R59, UR31 ;  /* 0x0000001f3b567c36 */ /* 0x000fc80008000000 */
[----:B------:R-:W-:Y:S01]  /*bfc0*/  IMAD.IADD R68, R3, 0x1, R86 ;  /* 0x0000000103447824 */ /* 0x000fe200078e0256 */
        /* <DEDUP_REMOVED lines=32> */
[----:B------:R-:W1:Y:S01]  /*c1d0*/  MUFU.TANH R51, R51 ;  /* 0x0000003300337308 */ /* 0x000e620000002400 */
[----:B------:R-:W-:-:S02]  /*c1e0*/  WARPGROUP.DEPBAR.LE gsb0, 0x0 ;  /* 0x00008000000079c5 */ /* 0x000fc40000010000 */
[----:B------:R1:W-:Y:S06]  /*c1f0*/  BAR.ARV R65, 0x100 ;  /* 0x000400410000751d */ /* 0x0003ec0000002000 */
[----:B------:R5:W-:Y:S01]  /*c200*/  @!P1 SYNCS.ARRIVE.TRANS64.RED.A1T0 RZ, [R52+URZ], RZ ;  /* 0x000000ff34ff99a7 */ /* 0x000be2000810043f */
[----:B------:R-:W-:-:S04]  /*c210*/  VIADD R152, R59, UR29 ;  /* 0x0000001d3b987c36 */ /* 0x000fc80008000000 */
[----:B------:R-:W-:Y:S02]  /*c220*/  IMAD.IADD R70, R3, 0x1, R152 ;  /* 0x0000000103467824 */ /* 0x000fe400078e0298 */
[----:B-----5:R-:W-:-:S06]  /*c230*/  FMUL.FTZ R52, R0, R87 ;  /* 0x0000005700347220 */ /* 0x020fcc0000410000 */
[----:B------:R-:W1:Y:S01]  /*c240*/  MUFU.TANH R52, R52 ;  /* 0x0000003400347308 */ /* 0x000e620000002400 */
[----:B--234-:R-:W-:Y:S05]  /*c250*/  @!P6 BRA `(.L_x_940) ;  /* 0x00000000005ce947 */ /* 0x01cfea0003800000 */
[----:B------:R-:W-:Y:S01]  /*c260*/  ISETP.GT.AND P2, PT, R13, -0x1, PT ;  /* 0xffffffff0d00780c */ /* 0x000fe20003f44270 */
[----:B------:R-:W-:-:S12]  /*c270*/  BSSY B0, `(.L_x_941) ;  /* 0x0000011000007945 */ /* 0x000fd80003800000 */
[----:B------:R-:W-:Y:S05]  /*c280*/  @P2 BRA `(.L_x_942) ;  /* 0x0000000000202947 */ /* 0x000fea0003800000 */
[----:B------:R-:W-:Y:S01]  /*c290*/  IMAD.U32 R67, RZ, RZ, UR30 ;  /* 0x0000001eff437e24 */ /* 0x000fe2000f8e00ff */
[----:B-1----:R-:W-:-:S04]  /*c2a0*/  LOP3.LUT R65, RZ, R13, RZ, 0x33, !PT ;  /* 0x0000000dff417212 */ /* 0x002fc800078e33ff */
[----:B------:R-:W-:-:S13]  /*c2b0*/  ISETP.NE.AND P2, PT, R67, 0x1, PT ;  /* 0x000000014300780c */ /* 0x000fda0003f45270 */
[----:B------:R-:W1:Y:S02]  /*c2c0*/  @P2 LDC.64 R58, c[0x0][0x9e8] ;  /* 0x00027a00ff3a2b82 */ /* 0x000e640000000a00 */
[----:B-1----:R-:W-:-:S05]  /*c2d0*/  @P2 IMAD.HI.U32 R58, R65, R58, RZ ;  /* 0x0000003a413a2227 */ /* 0x002fca00078e00ff */
[----:B------:R-:W-:-:S04]  /*c2e0*/  @P2 SHF.R.U32.HI R65, RZ, R59, R58 ;  /* 0x0000003bff412219 */ /* 0x000fc8000001163a */
[----:B------:R-:W-:Y:S01]  /*c2f0*/  LOP3.LUT R58, RZ, R65, RZ, 0x33, !PT ;  /* 0x00000041ff3a7212 */ /* 0x000fe200078e33ff */
[----:B------:R-:W-:Y:S06]  /*c300*/  BRA `(.L_x_943) ;  /* 0x00000000001c7947 */ /* 0x000fec0003800000 */
.L_x_942:
[----:B------:R-:W-:-:S05]  /*c310*/  IMAD.U32 R67, RZ, RZ, UR30 ;  /* 0x0000001eff437e24 */ /* 0x000fca000f8e00ff */
[----:B------:R-:W-:-:S13]  /*c320*/  ISETP.NE.AND P2, PT, R67, 0x1, PT ;  /* 0x000000014300780c */ /* 0x000fda0003f45270 */
[----:B------:R-:W2:Y:S01]  /*c330*/  @P2 LDC.64 R58, c[0x0][0x9e8] ;  /* 0x00027a00ff3a2b82 */ /* 0x000ea20000000a00 */
[----:B-1----:R-:W-:-:S04]  /*c340*/  @P2 IMAD.IADD R65, R173, 0x1, R3 ;  /* 0x00000001ad412824 */ /* 0x002fc800078e0203 */
[----:B--2---:R-:W-:-:S04]  /*c350*/  @P2 IMAD.HI.U32 R154, R65, R58, RZ ;  /* 0x0000003a419a2227 */ /* 0x004fc800078e00ff */
[----:B------:R-:W-:Y:S01]  /*c360*/  IMAD.MOV.U32 R58, RZ, RZ, R13 ;  /* 0x000000ffff3a7224 */ /* 0x000fe200078e000d */
[----:B------:R-:W-:-:S07]  /*c370*/  @P2 SHF.R.U32.HI R58, RZ, R59, R154 ;  /* 0x0000003bff3a2219 */ /* 0x000fce000001169a */
.L_x_943:
[----:B------:R-:W-:Y:S05]  /*c380*/  BSYNC B0 ;  /* 0x0000000000007941 */ /* 0x000fea0003800000 */
.L_x_941:
[----:B------:R-:W-:-:S04]  /*c390*/  IMAD R59, R58, R67, -R82 ;  /* 0x000000433a3b7224 */ /* 0x000fc800078e0a52 */
[----:B------:R-:W-:-:S05]  /*c3a0*/  IMAD R59, R16, -0x2, R59 ;  /* 0xfffffffe103b7824 */ /* 0x000fca00078e023b */
[----:B------:R-:W-:Y:S02]  /*c3b0*/  VIADDMNMX R68, R59, R67, R68, PT ;  /* 0x000000433b447246 */ /* 0x000fe40003800144 */
[----:B------:R-:W-:-:S07]  /*c3c0*/  VIMNMX R70, R70, R59, !PT ;  /* 0x0000003b46467248 */ /* 0x000fce0007fe0100 */
.L_x_940:
[----:B------:R-:W-:-:S04]  /*c3d0*/  ISETP.GT.AND P2, PT, R7, -0x1, PT ;  /* 0xffffffff0700780c */ /* 0x000fc80003f44270 */
[C---:B------:R-:W-:Y:S02]  /*c3e0*/  ISETP.GT.AND P4, PT, R70.reuse, RZ, P2 ;  /* 0x000000ff4600720c */ /* 0x040fe40001784270 */
[----:B------:R-:W-:Y:S02]  /*c3f0*/  ISETP.GT.AND P5, PT, R70, 0x1, P2 ;  /* 0x000000014600780c */ /* 0x000fe400017a4270 */
[C---:B------:R-:W-:Y:S02]  /*c400*/  ISETP.LT.OR P4, PT, R68.reuse, 0x1, P4 ;  /* 0x000000014400780c */ /* 0x040fe40002781670 */
[----:B------:R-:W-:Y:S02]  /*c410*/  ISETP.LT.OR P5, PT, R68, 0x2, P5 ;  /* 0x000000024400780c */ /* 0x000fe40002fa1670 */
[----:B-1----:R-:W-:Y:S02]  /*c420*/  FSEL R201, R9, -INF , !P4 ;  /* 0xff80000009c97808 */ /* 0x002fe40006000000 */
        /* <DEDUP_REMOVED lines=106> */
.L_x_946:
[----:B------:R-:W-:-:S05]  /*cad0*/  IMAD.U32 R10, RZ, RZ, UR30 ;  /* 0x0000001eff0a7e24 */ /* 0x000fca000f8e00ff */
[----:B------:R-:W-:-:S13]  /*cae0*/  ISETP.NE.AND P3, PT, R10, 0x1, PT ;  /* 0x000000010a00780c */ /* 0x000fda0003f65270 */
[----:B------:R-:W1:Y:S02]  /*caf0*/  @P3 LDC.64 R38, c[0x0][0x9e8] ;  /* 0x00027a00ff263b82 */ /* 0x000e640000000a00 */
[----:B-1----:R-:W-:-:S05]  /*cb00*/  @P3 IMAD.HI.U32 R38, R9, R38, RZ ;  /* 0x0000002609263227 */ /* 0x002fca00078e00ff */
[----:B------:R-:W-:-:S07]  /*cb10*/  @P3 SHF.R.U32.HI R9, RZ, R39, R38 ;  /* 0x00000027ff093219 */ /* 0x000fce0000011626 */
.L_x_947:
[----:B------:R-:W-:Y:S05]  /*cb20*/  BSYNC B0 ;  /* 0x0000000000007941 */ /* 0x000fea0003800000 */
.L_x_945:
[----:B------:R-:W-:-:S04]  /*cb30*/  IMAD R9, R9, R10, -R82 ;  /* 0x0000000a09097224 */ /* 0x000fc800078e0a52 */
[----:B------:R-:W-:-:S05]  /*cb40*/  IMAD R9, R16, -0x2, R9 ;  /* 0xfffffffe10097824 */ /* 0x000fca00078e0209 */
[----:B------:R-:W-:Y:S02]  /*cb50*/  VIADDMNMX R54, R9, R10, R54, PT ;  /* 0x0000000a09367246 */ /* 0x000fe40003800136 */
[----:B------:R-:W-:-:S07]  /*cb60*/  VIMNMX R56, R56, R9, !PT ;  /* 0x0000000938387248 */ /* 0x000fce0007fe0100 */
.L_x_944:
[----:B------:R-:W-:Y:S02]  /*cb70*/  FMNMX.FTZ R10, R201, R12, !PT ;  /* 0x0000000cc90a7209 */ /* 0x000fe40007810000 */
[----:B------:R-:W-:Y:S02]  /*cb80*/  ISETP.GT.AND P4, PT, R56, 0x8, P2 ;  /* 0x000000083800780c */ /* 0x000fe40001784270 */
[----:B------:R-:W-:Y:S02]  /*cb90*/  FMNMX.FTZ R10, R185, R10, !PT ;  /* 0x0000000ab90a7209 */ /* 0x000fe40007810000 */
[----:B------:R-:W-:Y:S02]  /*cba0*/  ISETP.LT.OR P4, PT, R54, 0x9, P4 ;  /* 0x000000093600780c */ /* 0x000fe40002781670 */
[----:B------:R-:W-:Y:S02]  /*cbb0*/  FMNMX.FTZ R10, R187, R10, !PT ;  /* 0x0000000abb0a7209 */ /* 0x000fe40007810000 */
[----:B------:R-:W-:-:S02]  /*cbc0*/  ISETP.GT.AND P5, PT, R56, 0x1, P2 ;  /* 0x000000013800780c */ /* 0x000fc400017a4270 */
[----:B------:R-:W-:Y:S02]  /*cbd0*/  FMNMX.FTZ R10, R199, R10, !PT ;  /* 0x0000000ac70a7209 */ /* 0x000fe40007810000 */
[C---:B------:R-:W-:Y:S02]  /*cbe0*/  ISETP.GT.AND P3, PT, R56.reuse, 0x9, P2 ;  /* 0x000000093800780c */ /* 0x040fe40001764270 */
[----:B------:R-:W-:Y:S02]  /*cbf0*/  FMNMX.FTZ R10, R193, R10, !PT ;  /* 0x0000000ac10a7209 */ /* 0x000fe40007810000 */
[----:B------:R-:W-:Y:S02]  /*cc00*/  FSEL R153, R15, -INF , !P4 ;  /* 0xff8000000f997808 */ /* 0x000fe40006000000 */
[----:B------:R-:W-:Y:S02]  /*cc10*/  FMNMX.FTZ R10, R197, R10, !PT ;  /* 0x0000000ac50a7209 */ /* 0x000fe40007810000 */
[----:B------:R-:W-:-:S02]  /*cc20*/  ISETP.GT.AND P4, PT, R56, 0x11, P2 ;  /* 0x000000113800780c */ /* 0x000fc40001784270 */
[----:B------:R-:W-:Y:S02]  /*cc30*/  FMNMX.FTZ R10, R195, R10, !PT ;  /* 0x0000000ac30a7209 */ /* 0x000fe40007810000 */
[C---:B------:R-:W-:Y:S02]  /*cc40*/  ISETP.LT.OR P5, PT, R54.reuse, 0x2, P5 ;  /* 0x000000023600780c */ /* 0x040fe40002fa1670 */
[----:B------:R-:W-:Y:S02]  /*cc50*/  FMNMX.FTZ R10, R191, R10, !PT ;  /* 0x0000000abf0a7209 */ /* 0x000fe40007810000 */
[C---:B------:R-:W-:Y:S02]  /*cc60*/  ISETP.LT.OR P3, PT, R54.reuse, 0xa, P3 ;  /* 0x0000000a3600780c */ /* 0x040fe40001f61670 */
[----:B------:R-:W-:Y:S02]  /*cc70*/  FMNMX.FTZ R10, R189, R10, !PT ;  /* 0x0000000abd0a7209 */ /* 0x000fe40007810000 */
[----:B------:R-:W-:-:S02]  /*cc80*/  ISETP.LT.OR P4, PT, R54, 0x12, P4 ;  /* 0x000000123600780c */ /* 0x000fc40002781670 */
[----:B------:R-:W-:Y:S02]  /*cc90*/  FMNMX.FTZ R10, R183, R10, !PT ;  /* 0x0000000ab70a7209 */ /* 0x000fe40007810000 */
[----:B------:R-:W-:Y:S02]  /*cca0*/  FSEL R39, R14, -INF , !P5 ;  /* 0xff8000000e277808 */ /* 0x000fe40006800000 */
[----:B------:R-:W-:Y:S02]  /*ccb0*/  FMNMX.FTZ R10, R161, R10, !PT ;  /* 0x0000000aa10a7209 */ /* 0x000fe40007810000 */
[----:B------:R-:W-:Y:S02]  /*ccc0*/  ISETP.GT.AND P5, PT, R56, 0x10, P2 ;  /* 0x000000103800780c */ /* 0x000fe400017a4270 */
[----:B------:R-:W-:Y:S02]  /*ccd0*/  FMNMX.FTZ R10, R163, R10, !PT ;  /* 0x0000000aa30a7209 */ /* 0x000fe40007810000 */
[----:B------:R-:W-:-:S02]  /*cce0*/  FSEL R155, R20, -INF , !P3 ;  /* 0xff800000149b7808 */ /* 0x000fc40005800000 */
[----:B------:R-:W-:Y:S02]  /*ccf0*/  FMNMX.FTZ R10, R169, R10, !PT ;  /* 0x0000000aa90a7209 */ /* 0x000fe40007810000 */
[----:B------:R-:W-:Y:S02]  /*cd00*/  ISETP.GT.AND P3, PT, R56, 0x18, P2 ;  /* 0x000000183800780c */ /* 0x000fe40001764270 */
        /* <DEDUP_REMOVED lines=27> */
[----:B------:R-:W-:-:S02]  /*cec0*/  ISETP.GT.AND P4, PT, R56, RZ, P2 ;  /* 0x000000ff3800720c */ /* 0x000fc40001784270 */
        /* <DEDUP_REMOVED lines=17> */
[----:B------:R-:W-:Y:S01]  /*cfe0*/  ISETP.GT.AND P3, PT, R56, 0x28, P2 ;  /* 0x000000283800780c */ /* 0x000fe20001764270 */
[-CC-:B------:R-:W-:Y:S01]  /*cff0*/  FFMA.FTZ R24, R193, R10.reuse, -R38.reuse ;  /* 0x0000000ac1187223 */ /* 0x180fe20000010826 */
[----:B------:R-:W-:-:S01]  /*d000*/  FFMA.FTZ R25, R197, R10, -R38 ;  /* 0x0000000ac5197223 */ /* 0x000fc20000010826 */
[-CC-:B------:R-:W-:Y:S01]  /*d010*/  FFMA.FTZ R26, R195, R10.reuse, -R38.reuse ;  /* 0x0000000ac31a7223 */ /* 0x180fe20000010826 */
[----:B------:R-:W-:Y:S01]  /*d020*/  ISETP.LT.OR P3, PT, R54, 0x29, P3 ;  /* 0x000000293600780c */ /* 0x000fe20001f61670 */
[-CC-:B------:R-:W-:Y:S01]  /*d030*/  FFMA.FTZ R28, R189, R10.reuse, -R38.reuse ;  /* 0x0000000abd1c7223 */ /* 0x180fe20000010826 */
[----:B------:R-:W-:-:S01]  /*d040*/  FFMA.FTZ R21, R199, R10, -R38 ;  /* 0x0000000ac7157223 */ /* 0x000fc20000010826 */
[-CC-:B------:R-:W-:Y:S01]  /*d050*/  FFMA.FTZ R15, R201, R10.reuse, -R38.reuse ;  /* 0x0000000ac90f7223 */ /* 0x180fe20000010826 */
[----:B------:R-:W-:Y:S01]  /*d060*/  FSEL R187, R30, -INF , !P3 ;  /* 0xff8000001ebb7808 */ /* 0x000fe20005800000 */
[-CC-:B------:R-:W-:Y:S01]  /*d070*/  FFMA.FTZ R85, R85, R10.reuse, -R38.reuse ;  /* 0x0000000a55557223 */ /* 0x180fe20000010826 */
[----:B------:R-:W-:Y:S01]  /*d080*/  FSEL R30, R8, -INF , !P4 ;  /* 0xff800000081e7808 */ /* 0x000fe20006000000 */
[-CC-:B------:R-:W-:Y:S01]  /*d090*/  FFMA.FTZ R75, R75, R10.reuse, -R38.reuse ;  /* 0x0000000a4b4b7223 */ /* 0x180fe20000010826 */
[----:B------:R-:W-:Y:S01]  /*d0a0*/  ISETP.GT.AND P3, PT, R56, 0x29, P2 ;  /* 0x000000293800780c */ /* 0x000fe20001764270 */
[-CC-:B------:R-:W-:Y:S01]  /*d0b0*/  FFMA.FTZ R59, R59, R10.reuse, -R38.reuse ;  /* 0x0000000a3b3b7223 */ /* 0x180fe20000010826 */
[----:B------:R-:W-:Y:S01]  /*d0c0*/  FMNMX.FTZ R8, R30, R11, !PT ;  /* 0x0000000b1e087209 */ /* 0x000fe20007810000 */
[----:B------:R-:W-:Y:S01]  /*d0d0*/  FFMA.FTZ R53, R53, R10, -R38 ;  /* 0x0000000a35357223 */ /* 0x000fe20000010826 */
[----:B------:R-:W-:Y:S01]  /*d0e0*/  ISETP.GT.AND P4, PT, R56, 0x30, P2 ;  /* 0x000000303800780c */ /* 0x000fe20001784270 */
[----:B------:R-:W-:Y:S01]  /*d0f0*/  MUFU.EX2 R15, R15 ;  /* 0x0000000f000f7308 */ /* 0x000fe20000000800 */
[----:B------:R-:W-:-:S02]  /*d100*/  FMNMX.FTZ R8, R39, R8, !PT ;  /* 0x0000000827087209 */ /* 0x000fc40007810000 */
[C---:B------:R-:W-:Y:S02]  /*d110*/  ISETP.LT.OR P3, PT, R54.reuse, 0x2a, P3 ;  /* 0x0000002a3600780c */ /* 0x040fe40001f61670 */
[----:B------:R-:W-:Y:S02]  /*d120*/  FMNMX.FTZ R8, R153, R8, !PT ;  /* 0x0000000899087209 */ /* 0x000fe40007810000 */
[----:B------:R-:W-:Y:S01]  /*d130*/  ISETP.LT.OR P4, PT, R54, 0x31, P4 ;  /* 0x000000313600780c */ /* 0x000fe20002781670 */
[----:B------:R-:W-:Y:S01]  /*d140*/  MUFU.EX2 R14, R14 ;  /* 0x0000000e000e7308 */ /* 0x000fe20000000800 */
[----:B------:R-:W-:Y:S02]  /*d150*/  FMNMX.FTZ R8, R155, R8, !PT ;  /* 0x000000089b087209 */ /* 0x000fe40007810000 */
[----:B------:R-:W-:Y:S02]  /*d160*/  FSEL R29, R29, -INF , !P3 ;  /* 0xff8000001d1d7808 */ /* 0x000fe40005800000 */
[----:B------:R-:W-:-:S02]  /*d170*/  FMNMX.FTZ R8, R157, R8, !PT ;  /* 0x000000089d087209 */ /* 0x000fc40007810000 */
[----:B------:R-:W-:Y:S01]  /*d180*/  ISETP.GT.AND P3, PT, R56, 0x31, P2 ;  /* 0x000000313800780c */ /* 0x000fe20001764270 */
[----:B------:R-:W-:Y:S01]  /*d190*/  MUFU.EX2 R20, R20 ;  /* 0x0000001400147308 */ /* 0x000fe20000000800 */
[----:B------:R-:W-:Y:S02]  /*d1a0*/  FMNMX.FTZ R8, R159, R8, !PT ;  /* 0x000000089f087209 */ /* 0x000fe40007810000 */
[----:B------:R-:W-:Y:S01]  /*d1b0*/  FSEL R193, R32, -INF , !P4 ;  /* 0xff80000020c17808 */ /* 0x000fe20006000000 */
[----:B------:R-:W-:-:S01]  /*d1c0*/  FFMA.FTZ R32, R161, R10, -R38 ;  /* 0x0000000aa1207223 */ /* 0x000fc20000010826 */
[----:B------:R-:W-:Y:S01]  /*d1d0*/  FMNMX.FTZ R8, R165, R8, !PT ;  /* 0x00000008a5087209 */ /* 0x000fe20007810000 */
[----:B------:R-:W-:-:S01]  /*d1e0*/  FFMA.FTZ R161, R163, R10, -R38 ;  /* 0x0000000aa3a17223 */ /* 0x000fc20000010826 */
        /* <DEDUP_REMOVED lines=8> */
[----:B------:R-:W-:Y:S01]  /*d270*/  FSEL R197, R31, -INF , !P3 ;  /* 0xff8000001fc57808 */ /* 0x000fe20005800000 */
[----:B------:R-:W-:-:S01]  /*d280*/  FFMA.FTZ R31, R191, R10, -R38 ;  /* 0x0000000abf1f7223 */ /* 0x000fc20000010826 */
[----:B------:R-:W-:-:S02]  /*d290*/  FMNMX.FTZ R8, R187, R8, !PT ;  /* 0x00000008bb087209 */ /* 0x000fc40007810000 */
[C---:B------:R-:W-:Y:S01]  /*d2a0*/  ISETP.GT.AND P3, PT, R56.reuse, 0x39, P2 ;  /* 0x000000393800780c */ /* 0x040fe20001764270 */
[----:B------:R-:W-:Y:S01]  /*d2b0*/  MUFU.EX2 R25, R25 ;  /* 0x0000001900197308 */ /* 0x000fe20000000800 */
[----:B------:R-:W-:Y:S02]  /*d2c0*/  FSEL R33, R33, -INF , !P4 ;  /* 0xff80000021217808 */ /* 0x000fe40006000000 */
[----:B------:R-:W-:Y:S02]  /*d2d0*/  FMNMX.FTZ R8, R29, R8, !PT ;  /* 0x000000081d087209 */ /* 0x000fe40007810000 */
[----:B------:R-:W-:Y:S02]  /*d2e0*/  ISETP.GT.AND P4, PT, R56, 0x40, P2 ;  /* 0x000000403800780c */ /* 0x000fe40001784270 */
[----:B------:R-:W-:Y:S01]  /*d2f0*/  ISETP.LT.OR P3, PT, R54, 0x3a, P3 ;  /* 0x0000003a3600780c */ /* 0x000fe20001f61670 */
[----:B------:R-:W-:Y:S01]  /*d300*/  MUFU.EX2 R26, R26 ;  /* 0x0000001a001a7308 */ /* 0x000fe20000000800 */
[----:B------:R-:W-:-:S02]  /*d310*/  FMNMX.FTZ R8, R193, R8, !PT ;  /* 0x00000008c1087209 */ /* 0x000fc40007810000 */
[----:B------:R-:W-:Y:S02]  /*d320*/  ISETP.LT.OR P4, PT, R54, 0x41, P4 ;  /* 0x000000413600780c */ /* 0x000fe40002781670 */
[----:B------:R-:W-:Y:S01]  /*d330*/  FSEL R195, R34, -INF , !P3 ;  /* 0xff80000022c37808 */ /* 0x000fe20005800000 */
[--C-:B------:R-:W-:Y:S01]  /*d340*/  FFMA.FTZ R34, R169, R10, -R38.reuse ;  /* 0x0000000aa9227223 */ /* 0x100fe20000010826 */
[----:B------:R-:W-:Y:S01]  /*d350*/  ISETP.GT.AND P3, PT, R56, 0x41, P2 ;  /* 0x000000413800780c */ /* 0x000fe20001764270 */
[----:B------:R-:W-:Y:S01]  /*d360*/  MUFU.EX2 R31, R31 ;  /* 0x0000001f001f7308 */ /* 0x000fe20000000800 */
[----:B------:R-:W-:Y:S02]  /*d370*/  FMNMX.FTZ R8, R197, R8, !PT ;  /* 0x00000008c5087209 */ /* 0x000fe40007810000 */
[----:B------:R-:W-:Y:S01]  /*d380*/  FSEL R191, R36, -INF , !P4 ;  /* 0xff80000024bf7808 */ /* 0x000fe20006000000 */
[----:B------:R-:W-:-:S01]  /*d390*/  FFMA.FTZ R36, R181, R10, -R38 ;  /* 0x0000000ab5247223 */ /* 0x000fc20000010826 */
[----:B------:R-:W-:-:S02]  /*d3a0*/  ISETP.GT.AND P4, PT, R56, 0x48, P2 ;  /* 0x000000483800780c */ /* 0x000fc40001784270 */
[C---:B------:R-:W-:Y:S01]  /*d3b0*/  ISETP.LT.OR P3, PT, R54.reuse, 0x42, P3 ;  /* 0x000000423600780c */ /* 0x040fe20001f61670 */
[----:B------:R-:W-:Y:S01]  /*d3c0*/  MUFU.EX2 R28, R28 ;  /* 0x0000001c001c7308 */ /* 0x000fe20000000800 */
[----:B------:R-:W-:Y:S02]  /*d3d0*/  FMNMX.FTZ R8, R33, R8, !PT ;  /* 0x0000000821087209 */ /* 0x000fe40007810000 */
[----:B------:R-:W-:Y:S02]  /*d3e0*/  ISETP.LT.OR P4, PT, R54, 0x49, P4 ;  /* 0x000000493600780c */ /* 0x000fe40002781670 */
[----:B------:R-:W-:Y:S01]  /*d3f0*/  FSEL R189, R35, -INF , !P3 ;  /* 0xff80000023bd7808 */ /* 0x000fe20005800000 */
[----:B------:R-:W-:Y:S01]  /*d400*/  FFMA.FTZ R35, R183, R10, -R38 ;  /* 0x0000000ab7237223 */ /* 0x000fe20000010826 */
[----:B------:R-:W-:Y:S01]  /*d410*/  ISETP.GT.AND P3, PT, R56, 0x49, P2 ;  /* 0x000000493800780c */ /* 0x000fe20001764270 */
[----:B------:R-:W-:Y:S01]  /*d420*/  MUFU.EX2 R32, R32 ;  /* 0x0000002000207308 */ /* 0x000fe20000000800 */
[----:B------:R-:W-:-:S02]  /*d430*/  FMNMX.FTZ R8, R195, R8, !PT ;  /* 0x00000008c3087209 */ /* 0x000fc40007810000 */
[----:B------:R-:W-:Y:S02]  /*d440*/  FSEL R37, R37, -INF , !P4 ;  /* 0xff80000025257808 */ /* 0x000fe40006000000 */
[----:B------:R-:W-:Y:S02]  /*d450*/  ISETP.GT.AND P4, PT, R56, 0x50, P2 ;  /* 0x000000503800780c */ /* 0x000fe40001784270 */
        /* <DEDUP_REMOVED lines=25> */
[----:B------:R-:W-:Y:S02]  /*d5f0*/  FMNMX.FTZ R8, R163, R8, !PT ;  /* 0x00000008a3087209 */ /* 0x000fe40007810000 */
[----:B------:R-:W-:-:S02]  /*d600*/  ISETP.LT.OR P4, PT, R54, 0x61, P4 ;  /* 0x000000613600780c */ /* 0x000fc40002781670 */
[----:B------:R-:W-:Y:S01]  /*d610*/  FSEL R169, R44, -INF , !P3 ;  /* 0xff8000002ca97808 */ /* 0x000fe20005800000 */
[----:B------:R-:W-:-:S01]  /*d620*/  FFMA.FTZ R44, R65, R10, -R38 ;  /* 0x0000000a412c7223 */ /* 0x000fc20000010826 */
[----:B------:R-:W-:Y:S01]  /*d630*/  ISETP.GT.AND P3, PT, R56, 0x61, P2 ;  /* 0x000000613800780c */ /* 0x000fe20001764270 */
[----:B------:R-:W-:-:S01]  /*d640*/  FFMA.FTZ R65, R67, R10, -R38 ;  /* 0x0000000a43417223 */ /* 0x000fc20000010826 */
[----:B------:R-:W-:Y:S01]  /*d650*/  FMNMX.FTZ R8, R43, R8, !PT ;  /* 0x000000082b087209 */ /* 0x000fe20007810000 */
[----:B------:R-:W-:-:S01]  /*d660*/  FFMA.FTZ R67, R71, R10, -R38 ;  /* 0x0000000a47437223 */ /* 0x000fc20000010826 */
[----:B------:R-:W-:Y:S01]  /*d670*/  FSEL R87, R45, -INF , !P4 ;  /* 0xff8000002d577808 */ /* 0x000fe20006000000 */
[----:B------:R-:W-:Y:S01]  /*d680*/  MUFU.EX2 R42, R42 ;  /* 0x0000002a002a7308 */ /* 0x000fe20000000800 */
[----:B------:R-:W-:Y:S02]  /*d690*/  ISETP.GT.AND P4, PT, R56, 0x68, P2 ;  /* 0x000000683800780c */ /* 0x000fe40001784270 */
[----:B------:R-:W-:-:S02]  /*d6a0*/  ISETP.LT.OR P3, PT, R54, 0x62, P3 ;  /* 0x000000623600780c */ /* 0x000fc40001f61670 */
[----:B------:R-:W-:Y:S02]  /*d6b0*/  FMNMX.FTZ R8, R169, R8, !PT ;  /* 0x00000008a9087209 */ /* 0x000fe40007810000 */
[----:B------:R-:W-:Y:S01]  /*d6c0*/  ISETP.LT.OR P4, PT, R54, 0x69, P4 ;  /* 0x000000693600780c */ /* 0x000fe20002781670 */
[----:B------:R1:W-:Y:S01]  /*d6d0*/  MUFU.EX2 R45, R40 ;  /* 0x00000028002d7308 */ /* 0x0003e20000000800 */
[----:B------:R-:W-:Y:S01]  /*d6e0*/  FSEL R181, R46, -INF , !P3 ;  /* 0xff8000002eb57808 */ /* 0x000fe20005800000 */
[-CC-:B------:R-:W-:Y:S01]  /*d6f0*/  FFMA.FTZ R46, R69, R10.reuse, -R38.reuse ;  /* 0x0000000a452e7223 */ /* 0x180fe20000010826 */
[C---:B------:R-:W-:Y:S01]  /*d700*/  ISETP.GT.AND P3, PT, R56.reuse, 0x69, P2 ;  /* 0x000000693800780c */ /* 0x040fe20001764270 */
[--C-:B------:R-:W-:Y:S01]  /*d710*/  FFMA.FTZ R69, R77, R10, -R38.reuse ;  /* 0x0000000a4d457223 */ /* 0x100fe20000010826 */
[----:B------:R-:W-:Y:S02]  /*d720*/  FMNMX.FTZ R8, R87, R8, !PT ;  /* 0x0000000857087209 */ /* 0x000fe40007810000 */
[----:B------:R-:W-:Y:S01]  /*d730*/  FSEL R47, R47, -INF , !P4 ;  /* 0xff8000002f2f7808 */ /* 0x000fe20006000000 */
[----:B------:R-:W-:Y:S01]  /*d740*/  MUFU.EX2 R75, R75 ;  /* 0x0000004b004b7308 */ /* 0x000fe20000000800 */
[----:B------:R-:W-:Y:S01]  /*d750*/  ISETP.GT.AND P4, PT, R56, 0x70, P2 ;  /* 0x000000703800780c */ /* 0x000fe20001784270 */
[-CC-:B-1----:R-:W-:Y:S01]  /*d760*/  FFMA.FTZ R40, R83, R10.reuse, -R38.reuse ;  /* 0x0000000a53287223 */ /* 0x182fe20000010826 */
[----:B------:R-:W-:Y:S01]  /*d770*/  ISETP.LT.OR P3, PT, R54, 0x6a, P3 ;  /* 0x0000006a3600780c */ /* 0x000fe20001f61670 */
[----:B------:R-:W-:Y:S01]  /*d780*/  FFMA.FTZ R83, R81, R10, -R38 ;  /* 0x0000000a51537223 */ /* 0x000fe20000010826 */
[----:B------:R-:W-:-:S02]  /*d790*/  FMNMX.FTZ R8, R181, R8, !PT ;  /* 0x00000008b5087209 */ /* 0x000fc40007810000 */
[----:B------:R-:W-:Y:S01]  /*d7a0*/  ISETP.LT.OR P4, PT, R54, 0x71, P4 ;  /* 0x000000713600780c */ /* 0x000fe20002781670 */
[----:B------:R-:W-:Y:S01]  /*d7b0*/  MUFU.EX2 R40, R40 ;  /* 0x0000002800287308 */ /* 0x000fe20000000800 */
[----:B------:R-:W-:Y:S01]  /*d7c0*/  FSEL R199, R48, -INF , !P3 ;  /* 0xff80000030c77808 */ /* 0x000fe20005800000 */
[----:B------:R-:W-:Y:S01]  /*d7d0*/  FFMA.FTZ R48, R73, R10, -R38 ;  /* 0x0000000a49307223 */ /* 0x000fe20000010826 */
[C---:B------:R-:W-:Y:S02]  /*d7e0*/  ISETP.GT.AND P3, PT, R56.reuse, 0x71, P2 ;  /* 0x000000713800780c */ /* 0x040fe40001764270 */
[----:B------:R-:W-:Y:S02]  /*d7f0*/  FMNMX.FTZ R8, R47, R8, !PT ;  /* 0x000000082f087209 */ /* 0x000fe40007810000 */
[----:B------:R-:W-:Y:S01]  /*d800*/  FSEL R49, R49, -INF , !P4 ;  /* 0xff80000031317808 */ /* 0x000fe20006000000 */
[----:B------:R-:W-:Y:S01]  /*d810*/  MUFU.EX2 R83, R83 ;  /* 0x0000005300537308 */ /* 0x000fe20000000800 */
[----:B------:R-:W-:-:S02]  /*d820*/  ISETP.GT.AND P4, PT, R56, 0x78, P2 ;  /* 0x000000783800780c */ /* 0x000fc40001784270 */
[----:B------:R-:W-:Y:S02]  /*d830*/  ISETP.LT.OR P3, PT, R54, 0x72, P3 ;  /* 0x000000723600780c */ /* 0x000fe40001f61670 */
[----:B------:R-:W-:Y:S02]  /*d840*/  FMNMX.FTZ R8, R199, R8, !PT ;  /* 0x00000008c7087209 */ /* 0x000fe40007810000 */
[----:B------:R-:W-:Y:S01]  /*d850*/  ISETP.GT.AND P2, PT, R56, 0x79, P2 ;  /* 0x000000793800780c */ /* 0x000fe20001744270 */
[----:B------:R-:W-:Y:S01]  /*d860*/  MUFU.EX2 R44, R44 ;  /* 0x0000002c002c7308 */ /* 0x000fe20000000800 */
[----:B------:R-:W-:Y:S02]  /*d870*/  ISETP.LT.OR P4, PT, R54, 0x79, P4 ;  /* 0x000000793600780c */ /* 0x000fe40002781670 */
[----:B------:R-:W-:Y:S01]  /*d880*/  FSEL R81, R50, -INF , !P3 ;  /* 0xff80000032517808 */ /* 0x000fe20005800000 */
[----:B------:R-:W-:-:S01]  /*d890*/  FFMA.FTZ R50, R63, R10, -R38 ;  /* 0x0000000a3f327223 */ /* 0x000fc20000010826 */
[----:B------:R-:W-:-:S02]  /*d8a0*/  FMNMX.FTZ R8, R49, R8, !PT ;  /* 0x0000000831087209 */ /* 0x000fc40007810000 */
[----:B------:R-:W-:Y:S01]  /*d8b0*/  ISETP.LT.OR P2, PT, R54, 0x7a, P2 ;  /* 0x0000007a3600780c */ /* 0x000fe20001741670 */
[--C-:B------:R-:W-:Y:S01]  /*d8c0*/  FFMA.FTZ R54, R55, R10, -R38.reuse ;  /* 0x0000000a37367223 */ /* 0x100fe20000010826 */
[----:B------:R-:W-:Y:S01]  /*d8d0*/  FSEL R51, R51, -INF , !P4 ;  /* 0xff80000033337808 */ /* 0x000fe20006000000 */
[----:B------:R-:W-:Y:S01]  /*d8e0*/  MUFU.EX2 R65, R65 ;  /* 0x0000004100417308 */ /* 0x000fe20000000800 */
[----:B------:R-:W-:Y:S02]  /*d8f0*/  FMNMX.FTZ R8, R81, R8, !PT ;  /* 0x0000000851087209 */ /* 0x000fe40007810000 */
[----:B------:R-:W-:Y:S01]  /*d900*/  FSEL R79, R52, -INF , !P2 ;  /* 0xff800000344f7808 */ /* 0x000fe20005000000 */
[----:B------:R-:W-:-:S01]  /*d910*/  FFMA.FTZ R52, R57, R10, -R38 ;  /* 0x0000000a39347223 */ /* 0x000fc20000010826 */
[----:B------:R-:W-:Y:S01]  /*d920*/  FMNMX.FTZ R8, R51, R8, !PT ;  /* 0x0000000833087209 */ /* 0x000fe20007810000 */
[----:B------:R-:W-:-:S01]  /*d930*/  FFMA.FTZ R57, R61, R10, -R38 ;  /* 0x0000000a3d397223 */ /* 0x000fc20000010826 */
[----:B------:R-:W-:Y:S01]  /*d940*/  FSEL R61, R9, RZ, P5 ;  /* 0x000000ff093d7208 */ /* 0x000fe20002800000 */
[----:B------:R-:W-:Y:S01]  /*d950*/  MUFU.EX2 R46, R46 ;  /* 0x0000002e002e7308 */ /* 0x000fe20000000800 */
[----:B------:R-:W-:-:S03]  /*d960*/  FMNMX.FTZ R8, R79, R8, !PT ;  /* 0x000000084f087209 */ /* 0x000fc60007810000 */
[----:B------:R-:W-:Y:S02]  /*d970*/  FADD.FTZ R61, -R61, R12 ;  /* 0x0000000c3d3d7221 */ /* 0x000fe40000010100 */
[----:B------:R-:W1:Y:S02]  /*d980*/  SHFL.BFLY PT, R201, R8, 0x2, 0x1f ;  /* 0x0c401f0008c97f89 */ /* 0x000e6400000e0000 */
[----:B------:R-:W-:Y:S01]  /*d990*/  FMUL.FTZ R38, R61, R10 ;  /* 0x0000000a3d267220 */ /* 0x000fe20000410000 */
[----:B------:R-:W-:Y:S08]  /*d9a0*/  MUFU.EX2 R67, R67 ;  /* 0x0000004300437308 */ /* 0x000ff00000000800 */
[----:B------:R-:W2:Y:S08]  /*d9b0*/  MUFU.EX2 R38, R38 ;  /* 0x0000002600267308 */ /* 0x000eb00000000800 */
[----:B------:R-:W-:Y:S01]  /*d9c0*/  MUFU.EX2 R48, R48 ;  /* 0x0000003000307308 */ /* 0x000fe20000000800 */
[----:B-1----:R-:W-:-:S07]  /*d9d0*/  FMNMX.FTZ R201, R8, R201, !PT ;  /* 0x000000c908c97209 */ /* 0x002fce0007810000 */
[----:B------:R-:W-:Y:S01]  /*d9e0*/  MUFU.EX2 R69, R69 ;  /* 0x0000004500457308 */ /* 0x000fe20000000800 */
[----:B--2---:R-:W-:-:S01]  /*d9f0*/  FFMA.FTZ R77, R38, R6, R15 ;  /* 0x00000006264d7223 */ /* 0x004fc2000001000f */
[----:B------:R-:W1:Y:S03]  /*da00*/  SHFL.BFLY PT, R8, R201, 0x1, 0x1f ;  /* 0x0c201f00c9087f89 */ /* 0x000e6600000e0000 */
[----:B------:R-:W-:-:S03]  /*da10*/  FADD.FTZ R77, R14, R77 ;  /* 0x0000004d0e4d7221 */ /* 0x000fc60000010000 */
[----:B------:R-:W-:Y:S01]  /*da20*/  MUFU.EX2 R50, R50 ;  /* 0x0000003200327308 */ /* 0x000fe20000000800 */
[----:B------:R-:W-:-:S04]  /*da30*/  FADD.FTZ R74, R20, R77 ;  /* 0x0000004d144a7221 */ /* 0x000fc80000010000 */
[----:B------:R-:W-:-:S03]  /*da40*/  FADD.FTZ R77, R21, R74 ;  /* 0x0000004a154d7221 */ /* 0x000fc60000010000 */
[----:B------:R-:W-:Y:S08]  /*da50*/  MUFU.EX2 R59, R59 ;  /* 0x0000003b003b7308 */ /* 0x000ff00000000800 */
[----:B------:R-:W-:Y:S01]  /*da60*/  MUFU.EX2 R52, R52 ;  /* 0x0000003400347308 */ /* 0x000fe20000000800 */
[----:B-1----:R-:W-:-:S04]  /*da70*/  FMNMX.FTZ R8, R201, R8, !PT ;  /* 0x00000008c9087209 */ /* 0x002fc80007810000 */
[C---:B------:R-:W-:Y:S01]  /*da80*/  FSETP.NEU.FTZ.AND P2, PT, R8.reuse, -INF , PT ;  /* 0xff8000000800780b */ /* 0x040fe20003f5d000 */
[----:B------:R-:W-:-:S02]  /*da90*/  FFMA.FTZ R12, R8, R10, -8 ;  /* 0xc1000000080c7423 */ /* 0x000fc4000001000a */
[----:B------:R-:W-:Y:S01]  /*daa0*/  MUFU.EX2 R57, R57 ;  /* 0x0000003900397308 */ /* 0x000fe20000000800 */
[----:B------:R-:W-:Y:S02]  /*dab0*/  FSEL R68, R8, RZ, P2 ;  /* 0x000000ff08447208 */ /* 0x000fe40001000000 */
[----:B------:R-:W-:-:S05]  /*dac0*/  FSEL R12, R12, RZ, P2 ;  /* 0x000000ff0c0c7208 */ /* 0x000fca0001000000 */
[----:B------:R-:W-:Y:S01]  /*dad0*/  MUFU.EX2 R54, R54 ;  /* 0x0000003600367308 */ /* 0x000fe20000000800 */
[----:B------:R-:W-:-:S01]  /*dae0*/  FFMA.FTZ R72, R33, R10, -R12 ;  /* 0x0000000a21487223 */ /* 0x000fc2000001080c */
[----:B------:R-:W-:Y:S01]  /*daf0*/  FADD.FTZ R33, -R68, R11 ;  /* 0x0000000b44217221 */ /* 0x000fe20000010100 */
[----:B------:R-:W-:-:S01]  /*db00*/  FFMA.FTZ R30, R30, R10, -R12 ;  /* 0x0000000a1e1e7223 */ /* 0x000fc2000001080c */
[-CC-:B------:R-:W-:Y:S01]  /*db10*/  FFMA.FTZ R39, R39, R10.reuse, -R12.reuse ;  /* 0x0000000a27277223 */ /* 0x180fe2000001080c */
[----:B------:R-:W-:-:S01]  /*db20*/  FFMA.FTZ R55, R153, R10, -R12 ;  /* 0x0000000a99377223 */ /* 0x000fc2000001080c */
[-C--:B------:R-:W-:Y:S01]  /*db30*/  FMUL.FTZ R33, R33, R10.reuse ;  /* 0x0000000a21217220 */ /* 0x080fe20000410000 */
        /* <DEDUP_REMOVED lines=28> */
[-CC-:B------:R-:W-:Y:S01]  /*dd00*/  FFMA.FTZ R81, R81, R10.reuse, -R12.reuse ;  /* 0x0000000a51517223 */ /* 0x180fe2000001080c */
[----:B------:R-:W-:-:S05]  /*dd10*/  FFMA.FTZ R51, R51, R10, -R12 ;  /* 0x0000000a33337223 */ /* 0x000fca000001080c */
[----:B------:R-:W1:Y:S01]  /*dd20*/  MUFU.EX2 R56, R56 ;  /* 0x0000003800387308 */ /* 0x000e620000000800 */
[----:B--2---:R-:W-:-:S07]  /*dd30*/  FADD.FTZ R6, R39, R6 ;  /* 0x0000000627067221 */ /* 0x004fce0000010000 */
[----:B------:R-:W2:Y:S01]  /*dd40*/  MUFU.EX2 R58, R58 ;  /* 0x0000003a003a7308 */ /* 0x000ea20000000800 */
[----:B---3--:R-:W-:-:S01]  /*dd50*/  FADD.FTZ R5, R55, R6 ;  /* 0x0000000637057221 */ /* 0x008fc20000010000 */
[----:B------:R-:W-:-:S06]  /*dd60*/  FADD.FTZ R6, R24, R77 ;  /* 0x0000004d18067221 */ /* 0x000fcc0000010000 */
[----:B------:R-:W3:Y:S01]  /*dd70*/  MUFU.EX2 R61, R61 ;  /* 0x0000003d003d7308 */ /* 0x000ee20000000800 */
[----:B-1----:R-:W-:-:S07]  /*dd80*/  FADD.FTZ R5, R56, R5 ;  /* 0x0000000538057221 */ /* 0x002fce0000010000 */
[----:B------:R-:W1:Y:S01]  /*dd90*/  MUFU.EX2 R60, R60 ;  /* 0x0000003c003c7308 */ /* 0x000e620000000800 */
[----:B--2---:R-:W-:-:S01]  /*dda0*/  FADD.FTZ R74, R58, R5 ;  /* 0x000000053a4a7221 */ /* 0x004fc20000010000 */
[----:B------:R-:W-:-:S04]  /*ddb0*/  FADD.FTZ R5, R25, R6 ;  /* 0x0000000619057221 */ /* 0x000fc80000010000 */
[----:B------:R-:W-:Y:S02]  /*ddc0*/  FADD.FTZ R6, R26, R5 ;  /* 0x000000051a067221 */ /* 0x000fe40000010000 */
[----:B------:R-:W2:Y:S01]  /*ddd0*/  MUFU.EX2 R63, R63 ;  /* 0x0000003f003f7308 */ /* 0x000ea20000000800 */
[----:B---3--:R-:W-:-:S01]  /*dde0*/  FADD.FTZ R77, R61, R74 ;  /* 0x0000004a3d4d7221 */ /* 0x008fc20000010000 */
[----:B------:R-:W-:Y:S01]  /*ddf0*/  FADD.FTZ R5, R31, R6 ;  /* 0x000000061f057221 */ /* 0x000fe20000010000 */
[----:B------:R-:W-:-:S03]  /*de00*/  FFMA.FTZ R74, R163, R10, -R12 ;  /* 0x0000000aa34a7223 */ /* 0x000fc6000001080c */
        /* <DEDUP_REMOVED lines=10> */
[----:B---3--:R-:W-:-:S01]  /*deb0*/  FADD.FTZ R76, R62, R77 ;  /* 0x0000004d3e4c7221 */ /* 0x008fc20000010000 */
[----:B------:R-:W-:-:S04]  /*dec0*/  FADD.FTZ R5, R45, R6 ;  /* 0x000000062d057221 */ /* 0x000fc80000010000 */
[----:B------:R-:W-:Y:S02]  /*ded0*/  FADD.FTZ R6, R36, R5 ;  /* 0x0000000524067221 */ /* 0x000fe40000010000 */
[----:B------:R-:W3:Y:S01]  /*dee0*/  MUFU.EX2 R29, R29 ;  /* 0x0000001d001d7308 */ /* 0x000ee20000000800 */
[----:B-1----:R-:W-:-:S07]  /*def0*/  FADD.FTZ R77, R27, R76 ;  /* 0x0000004c1b4d7221 */ /* 0x002fce0000010000 */
[----:B------:R-:W1:Y:S01]  /*df00*/  MUFU.EX2 R66, R66 ;  /* 0x0000004200427308 */ /* 0x000e620000000800 */
[----:B--2---:R-:W-:-:S07]  /*df10*/  FADD.FTZ R76, R64, R77 ;  /* 0x0000004d404c7221 */ /* 0x004fce0000010000 */
[----:B------:R-:W2:Y:S01]  /*df20*/  MUFU.EX2 R71, R71 ;  /* 0x0000004700477308 */ /* 0x000ea20000000800 */
[----:B---3--:R-:W-:-:S07]  /*df30*/  FADD.FTZ R77, R29, R76 ;  /* 0x0000004c1d4d7221 */ /* 0x008fce0000010000 */
[----:B------:R3:W4:Y:S01]  /*df40*/  MUFU.EX2 R11, R72 ;  /* 0x00000048000b7308 */ /* 0x0007220000000800 */
[----:B-1----:R-:W-:-:S01]  /*df50*/  FADD.FTZ R76, R66, R77 ;  /* 0x0000004d424c7221 */ /* 0x002fc20000010000 */
[----:B------:R-:W-:-:S04]  /*df60*/  FADD.FTZ R77, R85, R6 ;  /* 0x00000006554d7221 */ /* 0x000fc80000010000 */
[----:B------:R-:W-:Y:S02]  /*df70*/  FADD.FTZ R6, R40, R77 ;  /* 0x0000004d28067221 */ /* 0x000fe40000010000 */
[----:B------:R-:W1:Y:S01]  /*df80*/  MUFU.EX2 R68, R68 ;  /* 0x0000004400447308 */ /* 0x000e620000000800 */
[----:B--2---:R-:W-:-:S01]  /*df90*/  FADD.FTZ R76, R71, R76 ;  /* 0x0000004c474c7221 */ /* 0x004fc20000010000 */
[-CC-:B---3--:R-:W-:Y:S01]  /*dfa0*/  FFMA.FTZ R72, R183, R10.reuse, -R12.reuse ;  /* 0x0000000ab7487223 */ /* 0x188fe2000001080c */
[----:B------:R-:W-:-:S05]  /*dfb0*/  FFMA.FTZ R12, R79, R10, -R12 ;  /* 0x0000000a4f0c7223 */ /* 0x000fca000001080c */
[----:B------:R-:W2:Y:S01]  /*dfc0*/  MUFU.EX2 R70, R70 ;  /* 0x0000004600467308 */ /* 0x000ea20000000800 */
[----:B----4-:R-:W-:-:S07]  /*dfd0*/  FADD.FTZ R5, R11, R76 ;  /* 0x0000004c0b057221 */ /* 0x010fce0000010000 */
        /* <DEDUP_REMOVED lines=8> */
[----:B------:R-:W-:-:S06]  /*e060*/  FADD.FTZ R77, R75, R6 ;  /* 0x000000064b4d7221 */ /* 0x000fcc0000010000 */
[----:B------:R-:W3:Y:S01]  /*e070*/  MUFU.EX2 R41, R41 ;  /* 0x0000002900297308 */ /* 0x000ee20000000800 */
[----:B-1----:R-:W-:-:S01]  /*e080*/  FADD.FTZ R5, R37, R76 ;  /* 0x0000004c25057221 */ /* 0x002fc20000010000 */
[----:B------:R-:W-:-:S06]  /*e090*/  FADD.FTZ R76, R44, R77 ;  /* 0x0000004d2c4c7221 */ /* 0x000fcc0000010000 */
        /* <DEDUP_REMOVED lines=8> */
[----:B------:R2:W-:Y:S08]  /*e120*/  MUFU.EX2 R87, R47 ;  /* 0x0000002f00577308 */ /* 0x0005f00000000800 */
[----:B------:R-:W4:Y:S01]  /*e130*/  MUFU.EX2 R181, R181 ;  /* 0x000000b500b57308 */ /* 0x000f220000000800 */
[----:B--2---:R-:W-:-:S04]  /*e140*/  FADD.FTZ R47, R65, R76 ;  /* 0x0000004c412f7221 */ /* 0x004fc80000010000 */
[----:B------:R-:W-:-:S03]  /*e150*/  FADD.FTZ R6, R46, R47 ;  /* 0x0000002f2e067221 */ /* 0x000fc60000010000 */
[----:B------:R-:W2:Y:S01]  /*e160*/  MUFU.EX2 R199, R199 ;  /* 0x000000c700c77308 */ /* 0x000ea20000000800 */
[----:B------:R-:W-:-:S01]  /*e170*/  FADD.FTZ R47, R67, R6 ;  /* 0x00000006432f7221 */ /* 0x000fc20000010000 */
[----:B---3--:R-:W-:-:S03]  /*e180*/  FADD.FTZ R6, R169, R5 ;  /* 0x00000005a9067221 */ /* 0x008fc60000010000 */
[----:B------:R-:W-:Y:S01]  /*e190*/  FADD.FTZ R76, R48, R47 ;  /* 0x0000002f304c7221 */ /* 0x000fe20000010000 */
[----:B-1----:R-:W-:-:S02]  /*e1a0*/  FADD.FTZ R6, R43, R6 ;  /* 0x000000062b067221 */ /* 0x002fc40000010000 */
[----:B------:R-:W1:Y:S01]  /*e1b0*/  MUFU.EX2 R49, R49 ;  /* 0x0000003100317308 */ /* 0x000e620000000800 */
[----:B------:R-:W-:-:S01]  /*e1c0*/  FADD.FTZ R5, R69, R76 ;  /* 0x0000004c45057221 */ /* 0x000fc20000010000 */
[----:B----4-:R-:W-:-:S03]  /*e1d0*/  FADD.FTZ R6, R181, R6 ;  /* 0x00000006b5067221 */ /* 0x010fc60000010000 */
[----:B------:R-:W-:Y:S01]  /*e1e0*/  FADD.FTZ R76, R50, R5 ;  /* 0x00000005324c7221 */ /* 0x000fe20000010000 */
[----:B------:R-:W-:-:S02]  /*e1f0*/  FADD.FTZ R6, R87, R6 ;  /* 0x0000000657067221 */ /* 0x000fc40000010000 */
[----:B------:R-:W3:Y:S01]  /*e200*/  MUFU.EX2 R80, R81 ;  /* 0x0000005100507308 */ /* 0x000ee20000000800 */
[----:B------:R-:W-:-:S01]  /*e210*/  FADD.FTZ R5, R59, R76 ;  /* 0x0000004c3b057221 */ /* 0x000fc20000010000 */
[----:B--2---:R-:W-:-:S03]  /*e220*/  FADD.FTZ R6, R199, R6 ;  /* 0x00000006c7067221 */ /* 0x004fc60000010000 */
[----:B------:R-:W-:-:S03]  /*e230*/  FADD.FTZ R76, R52, R5 ;  /* 0x00000005344c7221 */ /* 0x000fc60000010000 */
[----:B------:R-:W2:Y:S01]  /*e240*/  MUFU.EX2 R51, R51 ;  /* 0x0000003300337308 */ /* 0x000ea20000000800 */
[----:B-1----:R-:W-:-:S01]  /*e250*/  FADD.FTZ R6, R49, R6 ;  /* 0x0000000631067221 */ /* 0x002fc20000010000 */
[----:B------:R-:W-:-:S04]  /*e260*/  FADD.FTZ R5, R57, R76 ;  /* 0x0000004c39057221 */ /* 0x000fc80000010000 */
[----:B------:R-:W-:Y:S02]  /*e270*/  FADD.FTZ R76, R54, R5 ;  /* 0x00000005364c7221 */ /* 0x000fe40000010000 */
[----:B------:R-:W1:Y:S01]  /*e280*/  MUFU.EX2 R53, R53 ;  /* 0x0000003500357308 */ /* 0x000e620000000800 */
[----:B---3--:R-:W-:-:S07]  /*e290*/  FADD.FTZ R6, R80, R6 ;  /* 0x0000000650067221 */ /* 0x008fce0000010000 */
[----:B------:R-:W3:Y:S01]  /*e2a0*/  MUFU.EX2 R82, R12 ;  /* 0x0000000c00527308 */ /* 0x000ee20000000800 */
[----:B--2---:R-:W-:-:S01]  /*e2b0*/  FADD.FTZ R5, R51, R6 ;  /* 0x0000000633057221 */ /* 0x004fc20000010000 */
[----:B-1----:R-:W-:-:S03]  /*e2c0*/  FADD.FTZ R6, R53, R76 ;  /* 0x0000004c35067221 */ /* 0x002fc60000010000 */
[----:B---3--:R-:W-:Y:S01]  /*e2d0*/  FADD.FTZ R5, R82, R5 ;  /* 0x0000000552057221 */ /* 0x008fe20000010000 */
[----:B------:R-:W-:Y:S06]  /*e2e0*/  @!P0 BRA `(.L_x_948) ;  /* 0x0000000000048947 */ /* 0x000fec0003800000 */
[----:B------:R-:W-:Y:S01]  /*e2f0*/  BPT.TRAP 0x1 ;  /* 0x000000040000795c */ /* 0x000fe20000300000 */
.L_x_948:
        /* <DEDUP_REMOVED lines=107> */
.L_x_931:
[----:B------:R-:W-:Y:S06]  /*e9b0*/  BAR.ARV 0x8, 0x120 ;  /* 0x0204800000007b1d */ /* 0x000fec0000002000 */
[----:B------:R-:W-:Y:S05]  /*e9c0*/  @!P0 BRA `(.L_x_950) ;  /* 0x0000000000048947 */ /* 0x000fea0003800000 */
[----:B------:R-:W-:Y:S01]  /*e9d0*/  BPT.TRAP 0x1 ;  /* 0x000000040000795c */ /* 0x000fe20000300000 */
.L_x_950:
[----:B------:R-:W-:Y:S01]  /*e9e0*/  ULEA UR5, UR47, UR37, 0x3 ;  /* 0x000000252f057291 */ /* 0x000fe2000f8e183f */
[----:B------:R-:W-:-:S08]  /*e9f0*/  SHF.L.U32 R0, R2, 0x1f, RZ ;  /* 0x0000001f02007819 */ /* 0x000fd000000006ff */
[----:B------:R1:W2:Y:S01]  /*ea00*/  SYNCS.PHASECHK.TRANS64.TRYWAIT P1, [UR5+0x22850], R0 ;  /* 0x02285000ff0075a7 */ /* 0x0002a20008020145 */
[----:B------:R-:W-:Y:S05]  /*ea10*/  @!P0 BRA `(.L_x_951) ;  /* 0x0000000000048947 */ /* 0x000fea0003800000 */
[----:B------:R-:W-:Y:S01]  /*ea20*/  BPT.TRAP 0x1 ;  /* 0x000000040000795c */ /* 0x000fe20000300000 */
.L_x_951:
[----:B--2---:R-:W-:Y:S05]  /*ea30*/  @P1 BRA `(.L_x_952) ;  /* 0x0000000000081947 */ /* 0x004fea0003800000 */
[----:B------:R-:W2:Y:S02]  /*ea40*/  SYNCS.PHASECHK.TRANS64.TRYWAIT P1, [UR5+0x22850], R0 ;  /* 0x02285000ff0075a7 */ /* 0x000ea40008020145 */
[----:B--2---:R-:W-:Y:S05]  /*ea50*/  @!P1 BRA `(.L_x_953) ;  /* 0x0000005c00e49947 */ /* 0x004fea0003800000 */
.L_x_952:
[----:B------:R-:W-:Y:S01]  /*ea60*/  UIADD3 UR37, UR37, 0x400, URZ ;  /* 0x0000040025257890 */ /* 0x000fe2000fffe03f */
[----:B------:R-:W-:Y:S01]  /*ea70*/  WARPGROUP.ARRIVE ;  /* 0x00000000000079c5 */ /* 0x000fe20000000000 */
[----:B------:R-:W-:Y:S01]  /*ea80*/  UMOV UR7, 0x40000040 ;  /* 0x4000004000077882 */ /* 0x000fe20000000000 */
[----:B------:R-:W3:Y:S01]  /*ea90*/  LDC.64 R14, c[0x0][0x9a0] ;  /* 0x00026800ff0e7b82 */ /* 0x000ee20000000a00 */
[----:B------:R-:W-:Y:S01]  /*eaa0*/  USHF.R.U32.HI UR37, URZ, 0x4, UR37 ;  /* 0x000000043f257899 */ /* 0x000fe20008011625 */
[----:B--2---:R-:W-:Y:S02]  /*eab0*/  IMAD.U32 R3, RZ, RZ, UR44 ;  /* 0x0000002cff037e24 */ /* 0x004fe4000f8e00ff */
[----:B------:R-:W-:Y:S01]  /*eac0*/  IMAD.MOV.U32 R4, RZ, RZ, 0x3f800000 ;  /* 0x3f800000ff047424 */ /* 0x000fe200078e00ff */
[----:B------:R-:W-:-:S04]  /*ead0*/  ULOP3.LUT UR37, UR37, 0x3fff, URZ, 0xc0, !UPT ;  /* 0x00003fff25257892 */ /* 0x000fc8000f8ec03f */
[----:B------:R-:W-:-:S04]  /*eae0*/  ULOP3.LUT UR4, UR37, 0x10000, URZ, 0xfc, !UPT ;  /* 0x0001000025047892 */ /* 0x000fc8000f8efc3f */
[----:B------:R-:W-:-:S07]  /*eaf0*/  ULEA UR4, UR47, UR4, 0xa ;  /* 0x000000042f047291 */ /* 0x000fce000f8e503f */
[----:B------:R-:W-:Y:S02]  /*eb00*/  UMOV UR6, UR4 ;  /* 0x0000000400067c82 */ /* 0x000fe40008000000 */
[----:B------:R-:W-:Y:S01]  /*eb10*/  QGMMA.64x128x32.F32.E4M3.E4M3 R88, R164, gdesc[UR4], R88, gsb0 ;  /* 0x01e00004a4587df3 */ /* 0x000fe20008000858 */
[----:B---3--:R-:W-:-:S04]  /*eb20*/  ISETP.NE.U32.AND P1, PT, R14, RZ, PT ;  /* 0x000000ff0e00720c */ /* 0x008fc80003f25070 */
[----:B------:R-:W-:-:S13]  /*eb30*/  ISETP.NE.AND.EX P1, PT, R15, RZ, PT, P1 ;  /* 0x000000ff0f00720c */ /* 0x000fda0003f25310 */
[----:B------:R-:W1:Y:S01]  /*eb40*/  @P1 LDC.64 R12, c[0x0][0x9c8] ;  /* 0x00027200ff0c1b82 */ /* 0x000e620000000a00 */
[----:B------:R-:W-:Y:S02]  /*eb50*/  @P1 SHF.R.S32.HI R3, RZ, 0x1f, R3 ;  /* 0x0000001fff031819 */ /* 0x000fe40000011403 */
[----:B------:R-:W-:-:S05]  /*eb60*/  @P1 SHF.R.S32.HI R7, RZ, 0x1f, R172 ;  /* 0x0000001fff071819 */ /* 0x000fca00000114ac */
[----:B------:R-:W2:Y:S01]  /*eb70*/  @P1 LDC.64 R20, c[0x0][0x9d0] ;  /* 0x00027400ff141b82 */ /* 0x000ea20000000a00 */
[----:B------:R-:W-:Y:S01]  /*eb80*/  UIADD3 UR6, UR4, 0x2, URZ ;  /* 0x0000000204067890 */ /* 0x000fe2000fffe03f */
[----:B-1----:R-:W-:-:S04]  /*eb90*/  @P1 IMAD R0, R3, R12, RZ ;  /* 0x0000000c03001224 */ /* 0x002fc800078e02ff */
[----:B------:R-:W-:Y:S02]  /*eba0*/  @P1 IMAD R3, R13, UR44, R0 ;  /* 0x0000002c0d031c24 */ /* 0x000fe4000f8e0200 */
[----:B------:R-:W-:-:S04]  /*ebb0*/  @P1 IMAD.WIDE.U32 R12, R12, UR44, RZ ;  /* 0x0000002c0c0c1c25 */ /* 0x000fc8000f8e00ff */
[-C--:B--2---:R-:W-:Y:S02]  /*ebc0*/  @P1 IMAD R0, R7, R20.reuse, RZ ;  /* 0x0000001407001224 */ /* 0x084fe400078e02ff */
[----:B------:R-:W-:Y:S02]  /*ebd0*/  @P1 IMAD.IADD R13, R13, 0x1, R3 ;  /* 0x000000010d0d1824 */ /* 0x000fe400078e0203 */
[C---:B------:R-:W-:Y:S02]  /*ebe0*/  @P1 IMAD R3, R172.reuse, R21, R0 ;  /* 0x00000015ac031224 */ /* 0x040fe400078e0200 */
[----:B------:R-:W-:Y:S01]  /*ebf0*/  @P1 IMAD.WIDE.U32 R172, R172, R20, R12 ;  /* 0x00000014acac1225 */ /* 0x000fe200078e000c */
[----:B------:R-:W-:-:S03]  /*ec00*/  UMOV UR7, 0x40000040 ;  /* 0x4000004000077882 */ /* 0x000fc60000000000 */
[----:B------:R-:W-:Y:S01]  /*ec10*/  @P1 IMAD.IADD R0, R173, 0x1, R3 ;  /* 0x00000001ad001824 */ /* 0x000fe200078e0203 */
[----:B------:R-:W-:-:S04]  /*ec20*/  @P1 LEA R12, P2, R172, R14, 0x2 ;  /* 0x0000000eac0c1211 */ /* 0x000fc800078410ff */
[----:B------:R-:W-:-:S05]  /*ec30*/  @P1 LEA.HI.X R13, R172, R15, R0, 0x2, P2 ;  /* 0x0000000fac0d1211 */ /* 0x000fca00010f1400 */
[----:B------:R1:W2:Y:S01]  /*ec40*/  @P1 LDG.E R4, desc[UR48][R12.64] ;  /* 0x000000300c041981 */ /* 0x0002a2000c1e1900 */
[----:B------:R-:W-:Y:S02]  /*ec50*/  WARPGROUP.DEPBAR.LE gsb0, 0x0 ;  /* 0x00008000000079c5 */ /* 0x000fe40000010000 */
[----:B------:R-:W-:-:S06]  /*ec60*/  WARPGROUP.ARRIVE ;  /* 0x00000000000079c5 */ /* 0x000fcc0000000000 */
[----:B------:R-:W-:Y:S01]  /*ec70*/  QGMMA.64x128x32.F32.E4M3.E4M3 R88, R160, gdesc[UR4], R88, gsb0 ;  /* 0x01e00004a0587df3 */ /* 0x000fe20008000858 */
[----:B------:R-:W-:Y:S01]  /*ec80*/  UIADD3 UR6, UR4, 0x4, URZ ;  /* 0x0000000404067890 */ /* 0x000fe2000fffe03f */
[----:B------:R-:W-:Y:S01]  /*ec90*/  UMOV UR7, 0x40000040 ;  /* 0x4000004000077882 */ /* 0x000fe20000000000 */
[----:B------:R-:W-:Y:S01]  /*eca0*/  UIADD3 UR4, UR4, 0x6, URZ ;  /* 0x0000000604047890 */ /* 0x000fe2000fffe03f */
[----:B------:R-:W3:Y:S04]  /*ecb0*/  SHFL.BFLY PT, R3, R6, 0x2, 0x1f ;  /* 0x0c401f0006037f89 */ /* 0x000ee800000e0000 */
[----:B------:R-:W4:Y:S01]  /*ecc0*/  SHFL.BFLY PT, R14, R5, 0x2, 0x1f ;  /* 0x0c401f00050e7f89 */ /* 0x000f2200000e0000 */
[----:B------:R-:W-:Y:S02]  /*ecd0*/  WARPGROUP.DEPBAR.LE gsb0, 0x0 ;  /* 0x00008000000079c5 */ /* 0x000fe40000010000 */
[----:B------:R-:W-:-:S06]  /*ece0*/  WARPGROUP.ARRIVE ;  /* 0x00000000000079c5 */ /* 0x000fcc0000000000 */
[----:B------:R-:W-:Y:S01]  /*ecf0*/  QGMMA.64x128x32.F32.E4M3.E4M3 R88, R156, gdesc[UR4], R88, gsb0 ;  /* 0x01e000049c587df3 */ /* 0x000fe20008000858 */
[----:B------:R-:W-:Y:S01]  /*ed00*/  UMOV UR6, UR4 ;  /* 0x0000000400067c82 */ /* 0x000fe20008000000 */
[----:B------:R-:W-:Y:S01]  /*ed10*/  UMOV UR7, 0x40000040 ;  /* 0x4000004000077882 */ /* 0x000fe20000000000 */
[----:B---3--:R-:W-:-:S01]  /*ed20*/  FADD.FTZ R3, R3, R6 ;  /* 0x0000000603037221 */ /* 0x008fc20000010000 */
[----:B----4-:R-:W-:-:S04]  /*ed30*/  FADD.FTZ R14, R14, R5 ;  /* 0x000000050e0e7221 */ /* 0x010fc80000010000 */
[----:B------:R-:W1:Y:S04]  /*ed40*/  SHFL.BFLY PT, R0, R3, 0x1, 0x1f ;  /* 0x0c201f0003007f89 */ /* 0x000e6800000e0000 */
[----:B------:R-:W3:Y:S01]  /*ed50*/  SHFL.BFLY PT, R7, R14, 0x1, 0x1f ;  /* 0x0c201f000e077f89 */ /* 0x000ee200000e0000 */
[----:B------:R-:W-:Y:S02]  /*ed60*/  IMAD.MOV.U32 R5, RZ, RZ, RZ ;  /* 0x000000ffff057224 */ /* 0x000fe400078e00ff */
[----:B-1----:R-:W-:Y:S01]  /*ed70*/  FADD.FTZ R13, R3, R0 ;  /* 0x00000000030d7221 */ /* 0x002fe20000010000 */
[----:B---3--:R-:W-:-:S04]  /*ed80*/  FADD.FTZ R15, R14, R7 ;  /* 0x000000070e0f7221 */ /* 0x008fc80000010000 */
        /* <DEDUP_REMOVED lines=12> */
[----:B------:R-:W3:Y:S08]  /*ee50*/  @P3 MUFU.LG2 R12, R12 ;  /* 0x0000000c000c3308 */ /* 0x000ef00000000c00 */
[----:B------:R-:W4:Y:S01]  /*ee60*/  @P1 MUFU.RCP R11, R15 ;  /* 0x0000000f000b1308 */ /* 0x000f220000001000 */
[C---:B------:R-:W-:Y:S01]  /*ee70*/  @P2 FMUL.FTZ R6, R10.reuse, 0.69314718246459960938 ;  /* 0x3f3172180a062820 */ /* 0x040fe20000410000 */
[----:B------:R-:W-:Y:S01]  /*ee80*/  @P3 FMUL.FTZ R10, R10, 0.69314718246459960938 ;  /* 0x3f3172180a0a3820 */ /* 0x000fe20000410000 */
[----:B-1----:R-:W-:Y:S01]  /*ee90*/  @P2 FMUL.FTZ R7, R7, 0.69314718246459960938 ;  /* 0x3f31721807072820 */ /* 0x002fe20000410000 */
[----:B------:R-:W-:-:S02]  /*eea0*/  IMAD.MOV.U32 R3, RZ, RZ, -0x800000 ;  /* 0xff800000ff037424 */ /* 0x000fc400078e00ff */
[----:B--2---:R-:W-:Y:S01]  /*eeb0*/  FMUL.FTZ R5, R5, R4 ;  /* 0x0000000405057220 */ /* 0x004fe20000410000 */
[----:B------:R-:W-:Y:S02]  /*eec0*/  IMAD.MOV.U32 R0, RZ, RZ, -0x800000 ;  /* 0xff800000ff007424 */ /* 0x000fe400078e00ff */
[----:B---3--:R-:W-:Y:S01]  /*eed0*/  @P3 FMUL.FTZ R13, R12, 0.69314718246459960938 ;  /* 0x3f3172180c0d3820 */ /* 0x008fe20000410000 */
[----:B------:R-:W-:-:S03]  /*eee0*/  @P2 FFMA.FTZ R3, R6, R9, R7 ;  /* 0x0000000906032223 */ /* 0x000fc60000010007 */
[----:B------:R-:W-:Y:S01]  /*eef0*/  @P3 FFMA.FTZ R0, R10, R8, R13 ;  /* 0x000000080a003223 */ /* 0x000fe2000001000d */
[----:B----4-:R-:W-:Y:S01]  /*ef00*/  FMUL.FTZ R4, R11, R4 ;  /* 0x000000040b047220 */ /* 0x010fe20000410000 */
[----:B------:R-:W-:Y:S02]  /*ef10*/  WARPGROUP.DEPBAR.LE gsb0, 0x0 ;  /* 0x00008000000079c5 */ /* 0x000fe40000010000 */
[----:B------:R-:W-:Y:S05]  /*ef20*/  @!P0 BRA `(.L_x_954) ;  /* 0x0000000000048947 */ /* 0x000fea0003800000 */
[----:B------:R-:W-:Y:S01]  /*ef30*/  BPT.TRAP 0x1 ;  /* 0x000000040000795c */ /* 0x000fe20000300000 */
.L_x_954:
[----:B------:R-:W-:Y:S01]  /*ef40*/  UIADD3 UR4, UR5, 0x22860, URZ ;  /* 0x0002286005047890 */ /* 0x000fe2000fffe03f */
[-C--:B------:R-:W-:Y:S01]  /*ef50*/  FMUL.FTZ R43, R88, R5.reuse ;  /* 0x00000005582b7220 */ /* 0x080fe20000410000 */
[----:B------:R-:W-:Y:S01]  /*ef60*/  UIADD3 UR47, UR47, 0x1, URZ ;  /* 0x000000012f2f7890 */ /* 0x000fe2000fffe03f */
[-C--:B------:R-:W-:Y:S01]  /*ef70*/  FMUL.FTZ R42, R89, R5.reuse ;  /* 0x00000005592a7220 */ /* 0x080fe20000410000 */
[----:B------:R-:W-:Y:S01]  /*ef80*/  UPRMT UR4, UR38, 0x654, UR4 ;  /* 0x0000065426047896 */ /* 0x000fe20008000004 */
[-C--:B------:R-:W-:Y:S01]  /*ef90*/  FMUL.FTZ R92, R92, R5.reuse ;  /* 0x000000055c5c7220 */ /* 0x080fe20000410000 */
[----:B------:R-:W-:Y:S01]  /*efa0*/  UISETP.NE.AND UP0, UPT, UR47, 0x2, UPT ;  /* 0x000000022f00788c */ /* 0x000fe2000bf05270 */
[-C--:B------:R-:W-:Y:S01]  /*efb0*/  FMUL.FTZ R93, R93, R5.reuse ;  /* 0x000000055d5d7220 */ /* 0x080fe20000410000 */
[-C--:B------:R-:W-:Y:S01]  /*efc0*/  FMUL.FTZ R39, R96, R5.reuse ;  /* 0x0000000560277220 */ /* 0x080fe20000410000 */
[-C--:B------:R-:W-:Y:S01]  /*efd0*/  FMUL.FTZ R38, R97, R5.reuse ;  /* 0x0000000561267220 */ /* 0x080fe20000410000 */
[-C--:B------:R-:W-:Y:S01]  /*efe0*/  FMUL.FTZ R100, R100, R5.reuse ;  /* 0x0000000564647220 */ /* 0x080fe20000410000 */
[-C--:B------:R-:W-:Y:S01]  /*eff0*/  FMUL.FTZ R101, R101, R5.reuse ;  /* 0x0000000565657220 */ /* 0x080fe20000410000 */
[-C--:B------:R-:W-:Y:S01]  /*f000*/  FMUL.FTZ R35, R104, R5.reuse ;  /* 0x0000000568237220 */ /* 0x080fe20000410000 */
[----:B------:R-:W-:Y:S01]  /*f010*/  SYNCS.ARRIVE.TRANS64.RED.A1T0 RZ, [UR4], RZ ;  /* 0x000000ffffff79a7 */ /* 0x000fe20008100404 */
[----:B------:R-:W-:Y:S01]  /*f020*/  USEL UR4, URZ, 0x1, UP0 ;  /* 0x000000013f047887 */ /* 0x000fe20008000000 */
        /* <DEDUP_REMOVED lines=56> */
[----:B------:R-:W-:Y:S01]  /*f3b0*/  VIADD R174, R174, 0x1 ;  /* 0x00000001aeae7836 */ /* 0x000fe20000000000 */
[----:B------:R-:W-:Y:S01]  /*f3c0*/  LOP3.LUT R2, R2, UR4, RZ, 0x3c, !PT ;  /* 0x0000000402027c12 */ /* 0x000fe2000f8e3cff */
[----:B------:R-:W-:-:S12]  /*f3d0*/  USEL UR47, UR47, URZ, UP0 ;  /* 0x0000003f2f2f7287 */ /* 0x000fd80008000000 */
.L_x_880:
[----:B------:R-:W1:Y:S08]  /*f3e0*/  S2UR UR38, SR_CgaCtaId ;  /* 0x00000000002679c3 */ /* 0x000e700000008800 */
[----:B------:R-:W-:Y:S06]  /*f3f0*/  BAR.SYNC.DEFER_BLOCKING 0x5, 0x180 ;  /* 0x0146000000007b1d */ /* 0x000fec0000010000 */
[----:B------:R-:W-:-:S02]  /*f400*/  UMOV UR37, 0x400 ;  /* 0x0000040000257882 */ /* 0x000fc40000000000 */
[----:B-1----:R-:W-:-:S09]  /*f410*/  ULEA UR37, UR38, UR37, 0x18 ;  /* 0x0000002526257291 */ /* 0x002fd2000f8ec03f */
[----:B------:R-:W1:Y:S02]  /*f420*/  LDS R4, [UR37+0x228d0] ;  /* 0x0228d025ff047984 */ /* 0x000e640008000800 */
[----:B-1----:R-:W-:Y:S01]  /*f430*/  R2UR UR4, R4 ;  /* 0x00000000040472ca */ /* 0x002fe200000e0000 */
[----:B------:R-:W-:Y:S06]  /*f440*/  BAR.ARV 0x4, 0x180 ;  /* 0x0106000000007b1d */ /* 0x000fec0000002000 */
[----:B------:R-:W-:Y:S08]  /*f450*/  @P0 BRA `(.L_x_955) ;  /* 0x0000000c00e80947 */ /* 0x000ff00003800000 */
[----:B------:R-:W1:Y:S01]  /*f460*/  S2R R44, SR_TID.X ;  /* 0x00000000002c7919 */ /* 0x000e620000002100 */
[----:B------:R-:W-:Y:S01]  /*f470*/  ULDC.64 UR6, c[0x4][0x40] ;  /* 0x0100100000067ab9 */ /* 0x000fe20000000a00 */
        /* <DEDUP_REMOVED lines=15> */
[----:B------:R-:W-:Y:S01]  /*f570*/  F2FP.BF16.F32.PACK_AB R40, R95, R40 ;  /* 0x000000285f28723e */ /* 0x000fe200000010ff */
[----:B-1----:R-:W-:Y:S01]  /*f580*/  IMAD.SHL.U32 R4, R44, 0x4, RZ ;  /* 0x000000042c047824 */ /* 0x002fe200078e00ff */
        /* <DEDUP_REMOVED lines=13> */
[----:B------:R-:W-:Y:S01]  /*f660*/  F2FP.BF16.F32.PACK_AB R12, R141, R12 ;  /* 0x0000000c8d0c723e */ /* 0x000fe200000010ff */
[----:B------:R-:W-:Y:S01]  /*f670*/  USHF.R.S32.HI UR5, URZ, 0x1f, UR43 ;  /* 0x0000001f3f057899 */ /* 0x000fe2000801142b */
[----:B------:R-:W-:Y:S01]  /*f680*/  LOP3.LUT R4, R4, 0xc, RZ, 0xc0, !PT ;  /* 0x0000000c04047812 */ /* 0x000fe200078ec0ff */
[----:B------:R-:W1:Y:S01]  /*f690*/  LDC.64 R66, c[0x0][0xb78] ;  /* 0x0002de00ff427b82 */ /* 0x000e620000000a00 */
[----:B------:R-:W-:Y:S02]  /*f6a0*/  F2FP.BF16.F32.PACK_AB R7, R150, R7 ;  /* 0x000000079607723e */ /* 0x000fe400000010ff */
[----:B------:R-:W-:Y:S01]  /*f6b0*/  F2FP.BF16.F32.PACK_AB R6, R151, R6 ;  /* 0x000000069706723e */ /* 0x000fe200000010ff */
[----:B------:R-:W-:-:S04]  /*f6c0*/  VIADD R69, R176, UR42 ;  /* 0x0000002ab0457c36 */ /* 0x000fc80008000000 */
[----:B------:R-:W-:Y:S01]  /*f6d0*/  BAR.SYNC.DEFER_BLOCKING 0x1, 0x100 ;  /* 0x0044000000007b1d */ /* 0x000fe20000010000 */
[----:B------:R-:W-:-:S05]  /*f6e0*/  IADD3 R4, P0, R4, UR6, RZ ;  /* 0x0000000604047c10 */ /* 0x000fca000ff1e0ff */
[----:B------:R-:W-:Y:S01]  /*f6f0*/  IMAD.X R5, RZ, RZ, UR7, P0 ;  /* 0x00000007ff057e24 */ /* 0x000fe200080e06ff */
[----:B------:R-:W-:Y:S01]  /*f700*/  ULDC.64 UR8, c[0x0][0xb70] ;  /* 0x0002dc0000087ab9 */ /* 0x000fe20000000a00 */
[----:B------:R-:W-:-:S03]  /*f710*/  ULDC UR10, c[0x0][0xa88] ;  /* 0x0002a200000a7ab9 */ /* 0x000fc60000000800 */
[----:B------:R2:W3:Y:S01]  /*f720*/  LDG.E.CONSTANT R17, desc[UR48][R4.64] ;  /* 0x0000003004117981 */ /* 0x0004e2000c1e9900 */
[----:B------:R-:W-:Y:S01]  /*f730*/  UIMAD UR5, UR5, UR8, URZ ;  /* 0x00000008050572a4 */ /* 0x000fe2000f8e023f */
[----:B------:R-:W-:Y:S01]  /*f740*/  LOP3.LUT P1, RZ, R175, 0x3, RZ, 0xc0, !PT ;  /* 0x00000003afff7812 */ /* 0x000fe2000782c0ff */
[----:B------:R-:W-:Y:S02]  /*f750*/  UIMAD.WIDE.U32 UR6, UR43, UR8, URZ ;  /* 0x000000082b0672a5 */ /* 0x000fe4000f8e003f */
[----:B------:R-:W-:-:S04]  /*f760*/  UIMAD UR5, UR43, UR9, UR5 ;  /* 0x000000092b0572a4 */ /* 0x000fc8000f8e0205 */
[----:B------:R-:W-:Y:S01]  /*f770*/  UIADD3 UR5, UR7, UR5, URZ ;  /* 0x0000000507057290 */ /* 0x000fe2000fffe03f */
[----:B--2---:R-:W-:-:S04]  /*f780*/  LOP3.LUT P0, R4, R44, 0x3, RZ, 0xc0, !PT ;  /* 0x000000032c047812 */ /* 0x004fc8000780c0ff */
[----:B------:R-:W-:Y:S01]  /*f790*/  ISETP.EQ.OR P0, PT, R4, 0x3, !P0 ;  /* 0x000000030400780c */ /* 0x000fe20004702670 */
[----:B------:R-:W-:-:S03]  /*f7a0*/  VIADD R4, R69, 0x8 ;  /* 0x0000000845047836 */ /* 0x000fc60000000000 */
[----:B------:R-:W-:Y:S02]  /*f7b0*/  SEL R52, R15, R14, P0 ;  /* 0x0000000e0f347207 */ /* 0x000fe40000000000 */
[----:B------:R-:W-:Y:S02]  /*f7c0*/  SEL R53, R14, R15, P0 ;  /* 0x0000000f0e357207 */ /* 0x000fe40000000000 */
[----:B------:R-:W-:Y:S02]  /*f7d0*/  IADD3 R15, P6, R18, 0x40, RZ ;  /* 0x00000040120f7810 */ /* 0x000fe40007fde0ff */
[----:B------:R-:W-:Y:S02]  /*f7e0*/  SEL R44, R43, R42, P0 ;  /* 0x0000002a2b2c7207 */ /* 0x000fe40000000000 */
[----:B------:R-:W-:Y:S02]  /*f7f0*/  LOP3.LUT R14, R15, 0x380, RZ, 0xc0, !PT ;  /* 0x000003800f0e7812 */ /* 0x000fe400078ec0ff */
[----:B------:R-:W-:-:S02]  /*f800*/  SEL R43, R42, R43, P0 ;  /* 0x0000002b2a2b7207 */ /* 0x000fc40000000000 */
[----:B------:R-:W-:Y:S02]  /*f810*/  SEL R42, R39, R38, P0 ;  /* 0x00000026272a7207 */ /* 0x000fe40000000000 */
[----:B------:R-:W-:Y:S02]  /*f820*/  SEL R39, R38, R39, P0 ;  /* 0x0000002726277207 */ /* 0x000fe40000000000 */
[----:B------:R-:W-:Y:S02]  /*f830*/  SEL R38, R35, R34, P0 ;  /* 0x0000002223267207 */ /* 0x000fe40000000000 */
[----:B------:R-:W-:Y:S02]  /*f840*/  SHF.R.U64 R14, R14, 0x3, RZ ;  /* 0x000000030e0e7819 */ /* 0x000fe400000012ff */
[----:B------:R-:W-:Y:S02]  /*f850*/  SEL R35, R34, R35, P0 ;  /* 0x0000002322237207 */ /* 0x000fe40000000000 */
[----:B------:R-:W-:-:S02]  /*f860*/  SEL R34, R31, R30, P0 ;  /* 0x0000001e1f227207 */ /* 0x000fc40000000000 */
[----:B------:R-:W-:Y:S02]  /*f870*/  SEL R31, R30, R31, P0 ;  /* 0x0000001f1e1f7207 */ /* 0x000fe40000000000 */
[----:B------:R-:W-:Y:S02]  /*f880*/  SEL R30, R27, R26, P0 ;  /* 0x0000001a1b1e7207 */ /* 0x000fe40000000000 */
[----:B------:R-:W-:Y:S01]  /*f890*/  LOP3.LUT R14, R14, R15, RZ, 0x3c, !PT ;  /* 0x0000000f0e0e7212 */ /* 0x000fe200078e3cff */
[----:B------:R-:W-:Y:S01]  /*f8a0*/  IMAD.X R15, RZ, RZ, R19, P6 ;  /* 0x000000ffff0f7224 */ /* 0x000fe200030e0613 */
[----:B------:R-:W-:Y:S02]  /*f8b0*/  SEL R27, R26, R27, P0 ;  /* 0x0000001b1a1b7207 */ /* 0x000fe40000000000 */
[----:B------:R-:W-:Y:S02]  /*f8c0*/  SEL R26, R21, R20, P0 ;  /* 0x00000014151a7207 */ /* 0x000fe40000000000 */
[----:B------:R-:W-:-:S02]  /*f8d0*/  SEL R45, R20, R21, P0 ;  /* 0x00000015142d7207 */ /* 0x000fc40000000000 */
[----:B------:R-:W-:Y:S02]  /*f8e0*/  SEL R50, R41, R40, P0 ;  /* 0x0000002829327207 */ /* 0x000fe40000000000 */
[----:B------:R-:W-:Y:S02]  /*f8f0*/  IADD3 R21, P5, R18, 0x20, RZ ;  /* 0x0000002012157810 */ /* 0x000fe40007fbe0ff */
[----:B------:R-:W-:Y:S02]  /*f900*/  SEL R41, R40, R41, P0 ;  /* 0x0000002928297207 */ /* 0x000fe40000000000 */
[----:B------:R-:W-:Y:S02]  /*f910*/  SEL R40, R37, R36, P0 ;  /* 0x0000002425287207 */ /* 0x000fe40000000000 */
[----:B------:R-:W-:Y:S02]  /*f920*/  SEL R37, R36, R37, P0 ;  /* 0x0000002524257207 */ /* 0x000fe40000000000 */
[----:B------:R-:W-:-:S02]  /*f930*/  MOV R63, R14 ;  /* 0x0000000e003f7202 */ /* 0x000fc40000000f00 */
[----:B------:R-:W-:Y:S02]  /*f940*/  LOP3.LUT R20, R21, 0x380, RZ, 0xc0, !PT ;  /* 0x0000038015147812 */ /* 0x000fe400078ec0ff */
[----:B------:R-:W-:Y:S02]  /*f950*/  SEL R48, R9, R8, P0 ;  /* 0x0000000809307207 */ /* 0x000fe40000000000 */
[----:B------:R-:W-:Y:S02]  /*f960*/  SHF.R.U64 R20, R20, 0x3, RZ ;  /* 0x0000000314147819 */ /* 0x000fe400000012ff */
[----:B------:R-:W-:Y:S02]  /*f970*/  SEL R49, R8, R9, P0 ;  /* 0x0000000908317207 */ /* 0x000fe40000000000 */
[----:B------:R-:W-:Y:S01]  /*f980*/  LOP3.LUT R20, R20, R21, RZ, 0x3c, !PT ;  /* 0x0000001514147212 */ /* 0x000fe200078e3cff */
[----:B------:R-:W-:Y:S01]  /*f990*/  IMAD.X R21, RZ, RZ, R19, P5 ;  /* 0x000000ffff157224 */ /* 0x000fe200028e0613 */
[----:B------:R-:W-:-:S02]  /*f9a0*/  SEL R36, R33, R32, P0 ;  /* 0x0000002021247207 */ /* 0x000fc40000000000 */
[----:B------:R-:W-:Y:S02]  /*f9b0*/  SEL R54, R11, R10, P0 ;  /* 0x0000000a0b367207 */ /* 0x000fe40000000000 */
[----:B------:R-:W-:Y:S02]  /*f9c0*/  SEL R55, R10, R11, P0 ;  /* 0x0000000b0a377207 */ /* 0x000fe40000000000 */
[----:B------:R-:W-:Y:S02]  /*f9d0*/  SEL R33, R32, R33, P0 ;  /* 0x0000002120217207 */ /* 0x000fe40000000000 */
[C---:B------:R-:W-:Y:S02]  /*f9e0*/  IADD3 R11, P4, R18.reuse, 0x4000, RZ ;  /* 0x00004000120b7810 */ /* 0x040fe40007f9e0ff */
[----:B------:R-:W-:Y:S02]  /*f9f0*/  IADD3 R9, P5, R18, 0x4020, RZ ;  /* 0x0000402012097810 */ /* 0x000fe40007fbe0ff */
[----:B------:R-:W-:-:S02]  /*fa00*/  SEL R32, R29, R28, P0 ;  /* 0x0000001c1d207207 */ /* 0x000fc40000000000 */
[----:B------:R-:W-:Y:S02]  /*fa10*/  SEL R29, R28, R29, P0 ;  /* 0x0000001d1c1d7207 */ /* 0x000fe40000000000 */
[----:B------:R-:W-:Y:S02]  /*fa20*/  SEL R28, R25, R24, P0 ;  /* 0x00000018191c7207 */ /* 0x000fe40000000000 */
[----:B------:R-:W-:Y:S02]  /*fa30*/  SEL R51, R24, R25, P0 ;  /* 0x0000001918337207 */ /* 0x000fe40000000000 */
[----:B------:R-:W-:Y:S02]  /*fa40*/  LOP3.LUT R25, R18, 0x380, RZ, 0xc0, !PT ;  /* 0x0000038012197812 */ /* 0x000fe400078ec0ff */
[----:B------:R-:W-:Y:S02]  /*fa50*/  LOP3.LUT R10, R11, 0x380, RZ, 0xc0, !PT ;  /* 0x000003800b0a7812 */ /* 0x000fe400078ec0ff */
[----:B------:R-:W-:-:S02]  /*fa60*/  LOP3.LUT R8, R9, 0x380, RZ, 0xc0, !PT ;  /* 0x0000038009087812 */ /* 0x000fc400078ec0ff */
[----:B------:R-:W-:Y:S02]  /*fa70*/  SEL R46, R13, R12, P0 ;  /* 0x0000000c0d2e7207 */ /* 0x000fe40000000000 */
[----:B------:R-:W-:Y:S02]  /*fa80*/  SEL R47, R12, R13, P0 ;  /* 0x0000000d0c2f7207 */ /* 0x000fe40000000000 */
[----:B------:R-:W-:Y:S02]  /*fa90*/  IADD3 R13, P3, R18, 0x60, RZ ;  /* 0x00000060120d7810 */ /* 0x000fe40007f7e0ff */
[----:B------:R-:W-:Y:S02]  /*faa0*/  SHF.R.U64 R25, R25, 0x3, RZ ;  /* 0x0000000319197819 */ /* 0x000fe400000012ff */
[----:B------:R-:W-:Y:S02]  /*fab0*/  SHF.R.U64 R10, R10, 0x3, RZ ;  /* 0x000000030a0a7819 */ /* 0x000fe400000012ff */
[----:B------:R-:W-:-:S02]  /*fac0*/  SHF.R.U64 R8, R8, 0x3, RZ ;  /* 0x0000000308087819 */ /* 0x000fc400000012ff */
[----:B------:R-:W-:Y:S02]  /*fad0*/  LOP3.LUT R12, R13, 0x380, RZ, 0xc0, !PT ;  /* 0x000003800d0c7812 */ /* 0x000fe400078ec0ff */
[----:B------:R-:W-:Y:S01]  /*fae0*/  LOP3.LUT R24, R25, R18, RZ, 0x3c, !PT ;  /* 0x0000001219187212 */ /* 0x000fe200078e3cff */
[--C-:B------:R-:W-:Y:S01]  /*faf0*/  IMAD.MOV.U32 R25, RZ, RZ, R19.reuse ;  /* 0x000000ffff197224 */ /* 0x100fe200078e0013 */
[----:B------:R-:W-:Y:S01]  /*fb00*/  LOP3.LUT R10, R10, R11, RZ, 0x3c, !PT ;  /* 0x0000000b0a0a7212 */ /* 0x000fe200078e3cff */
[--C-:B------:R-:W-:Y:S01]  /*fb10*/  IMAD.X R11, RZ, RZ, R19.reuse, P4 ;  /* 0x000000ffff0b7224 */ /* 0x100fe200020e0613 */
[----:B------:R-:W-:Y:S01]  /*fb20*/  LOP3.LUT R8, R8, R9, RZ, 0x3c, !PT ;  /* 0x0000000908087212 */ /* 0x000fe200078e3cff */
[----:B------:R-:W-:Y:S01]  /*fb30*/  IMAD.X R9, RZ, RZ, R19, P5 ;  /* 0x000000ffff097224 */ /* 0x000fe200028e0613 */
[----:B------:R-:W-:Y:S02]  /*fb40*/  SHF.R.U64 R12, R12, 0x3, RZ ;  /* 0x000000030c0c7819 */ /* 0x000fe400000012ff */
[----:B------:R-:W-:-:S02]  /*fb50*/  SEL R56, R7, R6, P0 ;  /* 0x0000000607387207 */ /* 0x000fc40000000000 */
[----:B------:R-:W-:Y:S02]  /*fb60*/  SEL R57, R6, R7, P0 ;  /* 0x0000000706397207 */ /* 0x000fe40000000000 */
[----:B------:R-:W-:Y:S02]  /*fb70*/  MOV R64, R20 ;  /* 0x0000001400407202 */ /* 0x000fe40000000f00 */
[----:B------:R-:W-:Y:S02]  /*fb80*/  MOV R65, R24 ;  /* 0x0000001800417202 */ /* 0x000fe40000000f00 */
[----:B------:R-:W-:Y:S02]  /*fb90*/  MOV R61, R10 ;  /* 0x0000000a003d7202 */ /* 0x000fe40000000f00 */
[----:B------:R-:W-:Y:S02]  /*fba0*/  MOV R60, R8 ;  /* 0x00000008003c7202 */ /* 0x000fe40000000f00 */
[----:B------:R-:W-:Y:S01]  /*fbb0*/  LOP3.LUT R12, R12, R13, RZ, 0x3c, !PT ;  /* 0x0000000d0c0c7212 */ /* 0x000fe200078e3cff */
[----:B------:R-:W-:Y:S01]  /*fbc0*/  IMAD.X R13, RZ, RZ, R19, P3 ;  /* 0x000000ffff0d7224 */ /* 0x000fe200018e0613 */
[----:B------:R-:W-:-:S02]  /*fbd0*/  IADD3 R7, P6, R18, 0x4040, RZ ;  /* 0x0000404012077810 */ /* 0x000fc40007fde0ff */
[----:B------:R-:W-:Y:S02]  /*fbe0*/  IADD3 R5, P3, R18, 0x4060, RZ ;  /* 0x0000406012057810 */ /* 0x000fe40007f7e0ff */
[----:B------:R-:W-:Y:S02]  /*fbf0*/  ISETP.GE.OR P2, PT, R4, UR10, P1 ;  /* 0x0000000a04007c0c */ /* 0x000fe40008f46670 */
[----:B------:R-:W-:Y:S02]  /*fc00*/  LOP3.LUT R6, R7, 0x380, RZ, 0xc0, !PT ;  /* 0x0000038007067812 */ /* 0x000fe400078ec0ff */
[----:B------:R-:W-:Y:S02]  /*fc10*/  LOP3.LUT R4, R5, 0x380, RZ, 0xc0, !PT ;  /* 0x0000038005047812 */ /* 0x000fe400078ec0ff */
[----:B------:R-:W-:Y:S02]  /*fc20*/  SHF.R.U64 R6, R6, 0x3, RZ ;  /* 0x0000000306067819 */ /* 0x000fe400000012ff */
[----:B------:R-:W-:-:S02]  /*fc30*/  SHF.R.U64 R4, R4, 0x3, RZ ;  /* 0x0000000304047819 */ /* 0x000fc400000012ff */
[----:B------:R-:W-:Y:S01]  /*fc40*/  MOV R62, R12 ;  /* 0x0000000c003e7202 */ /* 0x000fe20000000f00 */
[----:B------:R-:W-:Y:S01]  /*fc50*/  IMAD.U32 R13, RZ, RZ, UR7 ;  /* 0x00000007ff0d7e24 */ /* 0x000fe2000f8e00ff */
[----:B------:R-:W-:Y:S01]  /*fc60*/  LOP3.LUT R6, R6, R7, RZ, 0x3c, !PT ;  /* 0x0000000706067212 */ /* 0x000fe200078e3cff */
[----:B------:R-:W-:Y:S01]  /*fc70*/  IMAD.U32 R13, RZ, RZ, UR5 ;  /* 0x00000005ff0d7e24 */ /* 0x000fe2000f8e00ff */
[----:B------:R-:W-:Y:S01]  /*fc80*/  USHF.R.S32.HI UR5, URZ, 0x1f, UR44 ;  /* 0x0000001f3f057899 */ /* 0x000fe2000801142c */
[----:B------:R-:W-:Y:S01]  /*fc90*/  LOP3.LUT R4, R4, R5, RZ, 0x3c, !PT ;  /* 0x0000000504047212 */ /* 0x000fe200078e3cff */
[--C-:B------:R-:W-:Y:S01]  /*fca0*/  IMAD.X R7, RZ, RZ, R19.reuse, P6 ;  /* 0x000000ffff077224 */ /* 0x100fe200030e0613 */
[----:B------:R-:W-:Y:S01]  /*fcb0*/  ISETP.GE.OR P1, PT, R69, UR10, P1 ;  /* 0x0000000a45007c0c */ /* 0x000fe20008f26670 */
[----:B------:R-:W-:Y:S02]  /*fcc0*/  IMAD.X R5, RZ, RZ, R19, P3 ;  /* 0x000000ffff057224 */ /* 0x000fe400018e0613 */
[----:B------:R-:W-:Y:S01]  /*fcd0*/  IMAD.U32 R12, RZ, RZ, UR6 ;  /* 0x00000006ff0c7e24 */ /* 0x000fe2000f8e00ff */
[----:B------:R-:W-:Y:S01]  /*fce0*/  MOV R59, R6 ;  /* 0x00000006003b7202 */ /* 0x000fe20000000f00 */
[----:B------:R-:W-:Y:S01]  /*fcf0*/  ULDC.64 UR6, c[0x0][0xb40] ;  /* 0x0002d00000067ab9 */ /* 0x000fe20000000a00 */
[----:B------:R-:W-:Y:S01]  /*fd00*/  MOV R58, R4 ;  /* 0x00000004003a7202 */ /* 0x000fe20000000f00 */
[----:B-1----:R-:W-:Y:S01]  /*fd10*/  IMAD.WIDE.U32 R12, R66, UR44, R12 ;  /* 0x0000002c420c7c25 */ /* 0x002fe2000f8e000c */
[----:B---3--:R-:W-:Y:S01]  /*fd20*/  LOP3.LUT R14, R17, 0x2, RZ, 0x3c, !PT ;  /* 0x00000002110e7812 */ /* 0x008fe200078e3cff */
[----:B------:R-:W-:Y:S04]  /*fd30*/  SHFL.IDX PT, R40, R40, R17, 0x1c1f ;  /* 0x001c1f1128287589 */ /* 0x000fe800000e0000 */
[----:B------:R-:W1:Y:S04]  /*fd40*/  SHFL.IDX PT, R37, R37, R14, 0x1c1f ;  /* 0x001c1f0e25257589 */ /* 0x000e6800000e0000 */
[----:B------:R-:W-:Y:S04]  /*fd50*/  SHFL.IDX PT, R44, R44, R17, 0x1c1f ;  /* 0x001c1f112c2c7589 */ /* 0x000fe800000e0000 */
[----:B------:R-:W2:Y:S04]  /*fd60*/  SHFL.IDX PT, R43, R43, R14, 0x1c1f ;  /* 0x001c1f0e2b2b7589 */ /* 0x000ea800000e0000 */
[----:B------:R-:W-:Y:S04]  /*fd70*/  SHFL.IDX PT, R50, R50, R17, 0x1c1f ;  /* 0x001c1f1132327589 */ /* 0x000fe800000e0000 */
[----:B------:R-:W3:Y:S04]  /*fd80*/  SHFL.IDX PT, R41, R41, R14, 0x1c1f ;  /* 0x001c1f0e29297589 */ /* 0x000ee800000e0000 */
[----:B------:R-:W-:Y:S04]  /*fd90*/  SHFL.IDX PT, R42, R42, R17, 0x1c1f ;  /* 0x001c1f112a2a7589 */ /* 0x000fe800000e0000 */
[----:B------:R-:W4:Y:S01]  /*fda0*/  SHFL.IDX PT, R39, R39, R14, 0x1c1f ;  /* 0x001c1f0e27277589 */ /* 0x000f2200000e0000 */
[----:B-1----:R-:W-:-:S02]  /*fdb0*/  SEL R9, R40, R37, P0 ;  /* 0x0000002528097207 */ /* 0x002fc40000000000 */
[----:B------:R-:W-:Y:S01]  /*fdc0*/  SEL R11, R37, R40, P0 ;  /* 0x00000028250b7207 */ /* 0x000fe20000000000 */
[----:B------:R-:W-:Y:S04]  /*fdd0*/  SHFL.IDX PT, R38, R38, R17, 0x1c1f ;  /* 0x001c1f1126267589 */ /* 0x000fe800000e0000 */
[----:B------:R-:W1:Y:S01]  /*fde0*/  SHFL.IDX PT, R35, R35, R14, 0x1c1f ;  /* 0x001c1f0e23237589 */ /* 0x000e6200000e0000 */
[----:B--2---:R-:W-:Y:S02]  /*fdf0*/  SEL R4, R44, R43, P0 ;  /* 0x0000002b2c047207 */ /* 0x004fe40000000000 */
[----:B------:R-:W-:Y:S01]  /*fe00*/  SEL R6, R43, R44, P0 ;  /* 0x0000002c2b067207 */ /* 0x000fe20000000000 */
[----:B------:R-:W-:Y:S04]  /*fe10*/  SHFL.IDX PT, R34, R34, R17, 0x1c1f ;  /* 0x001c1f1122227589 */ /* 0x000fe800000e0000 */
[----:B------:R1:W-:Y:S01]  /*fe20*/  SHFL.IDX PT, R15, R36, R17, 0x1c1f ;  /* 0x001c1f11240f7589 */ /* 0x0003e200000e0000 */
[----:B---3--:R-:W-:-:S02]  /*fe30*/  SEL R5, R50, R41, P0 ;  /* 0x0000002932057207 */ /* 0x008fc40000000000 */
[----:B------:R-:W-:Y:S01]  /*fe40*/  SEL R7, R41, R50, P0 ;  /* 0x0000003229077207 */ /* 0x000fe20000000000 */
[----:B------:R-:W2:Y:S04]  /*fe50*/  SHFL.IDX PT, R31, R31, R14, 0x1c1f ;  /* 0x001c1f0e1f1f7589 */ /* 0x000ea800000e0000 */
[----:B------:R-:W3:Y:S01]  /*fe60*/  SHFL.IDX PT, R20, R33, R14, 0x1c1f ;  /* 0x001c1f0e21147589 */ /* 0x000ee200000e0000 */
[----:B----4-:R-:W-:Y:S02]  /*fe70*/  SEL R8, R42, R39, P0 ;  /* 0x000000272a087207 */ /* 0x010fe40000000000 */
[----:B------:R-:W-:Y:S01]  /*fe80*/  SEL R10, R39, R42, P0 ;  /* 0x0000002a270a7207 */ /* 0x000fe20000000000 */
[----:B------:R-:W-:Y:S04]  /*fe90*/  SHFL.IDX PT, R30, R30, R17, 0x1c1f ;  /* 0x001c1f111e1e7589 */ /* 0x000fe800000e0000 */
[----:B------:R2:W-:Y:S01]  /*fea0*/  SHFL.IDX PT, R21, R32, R17, 0x1c1f ;  /* 0x001c1f1120157589 */ /* 0x0005e200000e0000 */
[----:B-1----:R-:W-:-:S02]  /*feb0*/  SEL R36, R38, R35, P0 ;  /* 0x0000002326247207 */ /* 0x002fc40000000000 */
[----:B------:R-:W-:Y:S01]  /*fec0*/  SEL R38, R35, R38, P0 ;  /* 0x0000002623267207 */ /* 0x000fe20000000000 */
[----:B------:R-:W-:Y:S04]  /*fed0*/  SHFL.IDX PT, R27, R27, R14, 0x1c1f ;  /* 0x001c1f0e1b1b7589 */ /* 0x000fe800000e0000 */
[----:B------:R-:W1:Y:S04]  /*fee0*/  SHFL.IDX PT, R24, R29, R14, 0x1c1f ;  /* 0x001c1f0e1d187589 */ /* 0x000e6800000e0000 */
[----:B------:R-:W-:Y:S01]  /*fef0*/  SHFL.IDX PT, R26, R26, R17, 0x1c1f ;  /* 0x001c1f111a1a7589 */ /* 0x000fe200000e0000 */
[----:B--2---:R-:W-:-:S02]  /*ff00*/  SEL R32, R34, R31, P0 ;  /* 0x0000001f22207207 */ /* 0x004fc40000000000 */
[----:B------:R-:W-:Y:S01]  /*ff10*/  SEL R34, R31, R34, P0 ;  /* 0x000000221f227207 */ /* 0x000fe20000000000 */
[----:B------:R-:W-:Y:S01]  /*ff20*/  SHFL.IDX PT, R46, R46, R17, 0x1c1f ;  /* 0x001c1f112e2e7589 */ /* 0x000fe200000e0000 */
[----:B---3--:R-:W-:Y:S02]  /*ff30*/  SEL R37, R15, R20, P0 ;  /* 0x000000140f257207 */ /* 0x008fe40000000000 */
[----:B------:R-:W-:Y:S01]  /*ff40*/  SEL R39, R20, R15, P0 ;  /* 0x0000000f14277207 */ /* 0x000fe20000000000 */
[----:B------:R2:W-:Y:S04]  /*ff50*/  SHFL.IDX PT, R25, R28, R17, 0x1c1f ;  /* 0x001c1f111c197589 */ /* 0x0005e800000e0000 */
[----:B------:R-:W3:Y:S04]  /*ff60*/  SHFL.IDX PT, R40, R51, R14, 0x1c1f ;  /* 0x001c1f0e33287589 */ /* 0x000ee800000e0000 */
[----:B------:R-:W4:Y:S01]  /*ff70*/  SHFL.IDX PT, R45, R45, R14, 0x1c1f ;  /* 0x001c1f0e2d2d7589 */ /* 0x000f2200000e0000 */
[----:B--2---:R-:W-:-:S03]  /*ff80*/  IMAD R28, R66, UR5, RZ ;  /* 0x00000005421c7c24 */ /* 0x004fc6000f8e02ff */
[----:B------:R-:W2:Y:S01]  /*ff90*/  SHFL.IDX PT, R47, R47, R14, 0x1c1f ;  /* 0x001c1f0e2f2f7589 */ /* 0x000ea200000e0000 */
[----:B-1----:R-:W-:Y:S02]  /*ffa0*/  SEL R33, R21, R24, P0 ;  /* 0x0000001815217207 */ /* 0x002fe40000000000 */
[----:B------:R-:W-:Y:S01]  /*ffb0*/  SEL R35, R24, R21, P0 ;  /* 0x0000001518237207 */ /* 0x000fe20000000000 */
[----:B------:R-:W-:Y:S04]  /*ffc0*/  SHFL.IDX PT, R52, R52, R17, 0x1c1f ;  /* 0x001c1f1134347589 */ /* 0x000fe800000e0000 */
[----:B------:R-:W1:Y:S04]  /*ffd0*/  SHFL.IDX PT, R53, R53, R14, 0x1c1f ;  /* 0x001c1f0e35357589 */ /* 0x000e6800000e0000 */
[----:B------:R-:W-:Y:S04]  /*ffe0*/  SHFL.IDX PT, R54, R54, R17, 0x1c1f ;  /* 0x001c1f1136367589 */ /* 0x000fe800000e0000 */
[----:B------:R-:W5:Y:S01]  /*fff0*/  SHFL.IDX PT, R55, R55, R14, 0x1c1f ;  /* 0x001c1f0e37377589 */ /* 0x000f6200000e0000 */
[----:B---3--:R-:W-:-:S02]  /*10000*/  SEL R29, R25, R40, P0 ;  /* 0x00000028191d7207 */ /* 0x008fc40000000000 */
[----:B------:R-:W-:Y:S01]  /*10010*/  SEL R31, R40, R25, P0 ;  /* 0x00000019281f7207 */ /* 0x000fe20000000000 */
[----:B------:R-:W-:Y:S01]  /*10020*/  SHFL.IDX PT, R48, R48, R17, 0x1c1f ;  /* 0x001c1f1130307589 */ /* 0x000fe200000e0000 */
[----:B----4-:R-:W-:Y:S02]  /*10030*/  SEL R24, R26, R45, P0 ;  /* 0x0000002d1a187207 */ /* 0x010fe40000000000 */
[----:B------:R-:W-:Y:S01]  /*10040*/  SEL R26, R45, R26, P0 ;  /* 0x0000001a2d1a7207 */ /* 0x000fe20000000000 */
[----:B------:R3:W-:Y:S01]  /*10050*/  SHFL.IDX PT, R56, R56, R17, 0x1c1f ;  /* 0x001c1f1138387589 */ /* 0x0007e200000e0000 */
[----:B--2---:R-:W-:Y:S02]  /*10060*/  SEL R44, R46, R47, P0 ;  /* 0x0000002f2e2c7207 */ /* 0x004fe40000000000 */
[----:B------:R-:W-:Y:S01]  /*10070*/  SEL R46, R47, R46, P0 ;  /* 0x0000002e2f2e7207 */ /* 0x000fe20000000000 */
[----:B------:R-:W2:Y:S04]  /*10080*/  SHFL.IDX PT, R49, R49, R14, 0x1c1f ;  /* 0x001c1f0e31317589 */ /* 0x000ea800000e0000 */
[----:B------:R-:W4:Y:S01]  /*10090*/  SHFL.IDX PT, R57, R57, R14, 0x1c1f ;  /* 0x001c1f0e39397589 */ /* 0x000f2200000e0000 */
[----:B-1----:R-:W-:Y:S01]  /*100a0*/  SEL R25, R52, R53, P0 ;  /* 0x0000003534197207 */ /* 0x002fe20000000000 */
[----:B---3--:R-:W-:Y:S01]  /*100b0*/  IMAD R17, R67, UR44, R28 ;  /* 0x0000002c43117c24 */ /* 0x008fe2000f8e021c */
[----:B------:R-:W-:Y:S01]  /*100c0*/  SEL R28, R30, R27, P0 ;  /* 0x0000001b1e1c7207 */ /* 0x000fe20000000000 */
[----:B------:R1:W-:Y:S01]  /*100d0*/  STSM.16.M88.4 [R65], R4 ;  /* 0x0000000441007844 */ /* 0x0003e20000000200 */
[----:B------:R-:W-:-:S02]  /*100e0*/  SEL R30, R27, R30, P0 ;  /* 0x0000001e1b1e7207 */ /* 0x000fc40000000000 */
[----:B------:R-:W-:Y:S01]  /*100f0*/  SEL R27, R53, R52, P0 ;  /* 0x00000034351b7207 */ /* 0x000fe20000000000 */
[----:B------:R2:W-:Y:S01]  /*10100*/  STSM.16.M88.4 [R64], R8 ;  /* 0x0000000840007844 */ /* 0x0005e20000000200 */
[----:B-----5:R-:W-:Y:S02]  /*10110*/  SEL R45, R54, R55, P0 ;  /* 0x00000037362d7207 */ /* 0x020fe40000000000 */
[----:B------:R-:W-:Y:S01]  /*10120*/  SEL R47, R55, R54, P0 ;  /* 0x00000036372f7207 */ /* 0x000fe20000000000 */
[----:B------:R-:W-:Y:S04]  /*10130*/  STSM.16.M88.4 [R63], R36 ;  /* 0x000000243f007844 */ /* 0x000fe80000000200 */
[----:B------:R-:W-:Y:S01]  /*10140*/  STSM.16.M88.4 [R62], R32 ;  /* 0x000000203e007844 */ /* 0x000fe20000000200 */
[----:B-1----:R-:W-:-:S03]  /*10150*/  SHF.R.S32.HI R5, RZ, 0x1f, R69 ;  /* 0x0000001fff057819 */ /* 0x002fc60000011445 */
[----:B------:R-:W-:Y:S01]  /*10160*/  STSM.16.M88.4 [R61], R28 ;  /* 0x0000001c3d007844 */ /* 0x000fe20000000200 */
[----:B------:R-:W-:Y:S02]  /*10170*/  IADD3 R6, P3, R69, R12, RZ ;  /* 0x0000000c45067210 */ /* 0x000fe40007f7e0ff */
[----:B--2---:R-:W-:Y:S01]  /*10180*/  SEL R8, R48, R49, P0 ;  /* 0x0000003130087207 */ /* 0x004fe20000000000 */
[----:B------:R-:W-:Y:S01]  /*10190*/  STSM.16.M88.4 [R60], R24 ;  /* 0x000000183c007844 */ /* 0x000fe20000000200 */
[----:B------:R-:W-:Y:S02]  /*101a0*/  SEL R10, R49, R48, P0 ;  /* 0x00000030310a7207 */ /* 0x000fe40000000000 */
[----:B----4-:R-:W-:Y:S01]  /*101b0*/  SEL R9, R56, R57, P0 ;  /* 0x0000003938097207 */ /* 0x010fe20000000000 */
[----:B------:R-:W-:Y:S01]  /*101c0*/  STSM.16.M88.4 [R59], R44 ;  /* 0x0000002c3b007844 */ /* 0x000fe20000000200 */
[----:B------:R-:W-:Y:S02]  /*101d0*/  SEL R11, R57, R56, P0 ;  /* 0x00000038390b7207 */ /* 0x000fe40000000000 */
[----:B------:R-:W-:-:S02]  /*101e0*/  IADD3.X R5, R5, R13, R17, P3, !PT ;  /* 0x0000000d05057210 */ /* 0x000fc40001ffe411 */
[C---:B------:R-:W-:Y:S01]  /*101f0*/  LEA R4, P3, R6.reuse, UR6, 0x2 ;  /* 0x0000000606047c11 */ /* 0x040fe2000f8610ff */
[----:B------:R-:W-:Y:S03]  /*10200*/  STSM.16.M88.4 [R58], R8 ;  /* 0x000000083a007844 */ /* 0x000fe60000000200 */
[----:B------:R-:W-:Y:S01]  /*10210*/  LEA.HI.X R5, R6, UR7, R5, 0x2, P3 ;  /* 0x0000000706057c11 */ /* 0x000fe200098f1405 */
        /* <DEDUP_REMOVED lines=28> */
.L_x_958:
[----:B------:R-:W-:Y:S05]  /*103e0*/  BSYNC B0 ;  /* 0x0000000000007941 */ /* 0x000fea0003800000 */
.L_x_957:
[----:B------:R-:W-:Y:S05]  /*103f0*/  BRA `(.L_x_956) ;  /* 0x00000008001c7947 */ /* 0x000fea0003800000 */
.L_x_955:
[----:B------:R-:W1:Y:S01]  /*10400*/  LDC R14, c[0x0][0xdac] ;  /* 0x00036b00ff0e7b82 */ /* 0x000e620000000800 */
[----:B------:R-:W-:Y:S01]  /*10410*/  ISETP.GT.AND P0, PT, R179, 0x7f, PT ;  /* 0x0000007fb300780c */ /* 0x000fe20003f04270 */
[----:B------:R-:W-:Y:S01]  /*10420*/  USHF.R.S32.HI UR6, URZ, 0x1f, UR43 ;  /* 0x0000001f3f067899 */ /* 0x000fe2000801142b */
[----:B------:R-:W-:Y:S01]  /*10430*/  BSSY B0, `(.L_x_959) ;  /* 0x000001c000007945 */ /* 0x000fe20003800000 */
[----:B------:R-:W-:Y:S01]  /*10440*/  USHF.R.S32.HI UR7, URZ, 0x1f, UR44 ;  /* 0x0000001f3f077899 */ /* 0x000fe2000801142c */
[----:B------:R-:W-:-:S03]  /*10450*/  SHF.R.S32.HI R23, RZ, 0x1f, R22 ;  /* 0x0000001fff177819 */ /* 0x000fc60000011416 */
[----:B------:R-:W2:Y:S08]  /*10460*/  LDC.64 R8, c[0x0][0xae0] ;  /* 0x0002b800ff087b82 */ /* 0x000eb00000000a00 */
[----:B------:R-:W3:Y:S01]  /*10470*/  LDC.64 R10, c[0x0][0xae8] ;  /* 0x0002ba00ff0a7b82 */ /* 0x000ee20000000a00 */
[----:B------:R-:W-:Y:S05]  /*10480*/  @P0 BRA `(.L_x_960) ;  /* 0x0000000000580947 */ /* 0x000fea0003800000 */
[----:B------:R-:W4:Y:S01]  /*10490*/  S2R R0, SR_TID.X ;  /* 0x0000000000007919 */ /* 0x000f220000002100 */
[----:B------:R-:W-:Y:S01]  /*104a0*/  IMAD.U32 R4, RZ, RZ, UR42 ;  /* 0x0000002aff047e24 */ /* 0x000fe2000f8e00ff */
[----:B------:R-:W-:-:S04]  /*104b0*/  ULDC UR5, c[0x0][0xa88] ;  /* 0x0002a20000057ab9 */ /* 0x000fc80000000800 */
[----:B----4-:R-:W-:-:S04]  /*104c0*/  IADD3 R4, R4, -0x80, R0 ;  /* 0xffffff8004047810 */ /* 0x010fc80007ffe000 */
[----:B------:R-:W-:-:S13]  /*104d0*/  ISETP.GE.AND P0, PT, R4, UR5, PT ;  /* 0x0000000504007c0c */ /* 0x000fda000bf06270 */
[----:B------:R-:W-:Y:S05]  /*104e0*/  @P0 BRA `(.L_x_960) ;  /* 0x0000000000400947 */ /* 0x000fea0003800000 */
[----:B------:R-:W4:Y:S01]  /*104f0*/  LDC.64 R6, c[0x0][0xb70] ;  /* 0x0002dc00ff067b82 */ /* 0x000f220000000a00 */
[----:B------:R-:W-:Y:S01]  /*10500*/  SHF.R.S32.HI R5, RZ, 0x1f, R4 ;  /* 0x0000001fff057819 */ /* 0x000fe20000011404 */
[----:B------:R-:W-:-:S06]  /*10510*/  ULDC.64 UR8, c[0x0][0xb40] ;  /* 0x0002d00000087ab9 */ /* 0x000fcc0000000a00 */
[----:B------:R-:W5:Y:S01]  /*10520*/  LDC.64 R12, c[0x0][0xb78] ;  /* 0x0002de00ff0c7b82 */ /* 0x000f620000000a00 */
[C---:B----4-:R-:W-:Y:S02]  /*10530*/  IMAD R0, R6.reuse, UR6, RZ ;  /* 0x0000000606007c24 */ /* 0x050fe4000f8e02ff */
[----:B------:R-:W-:-:S04]  /*10540*/  IMAD.WIDE.U32 R4, R6, UR43, R4 ;  /* 0x0000002b06047c25 */ /* 0x000fc8000f8e0004 */
[----:B------:R-:W-:Y:S02]  /*10550*/  IMAD R3, R7, UR43, R0 ;  /* 0x0000002b07037c24 */ /* 0x000fe4000f8e0200 */
[C---:B-----5:R-:W-:Y:S02]  /*10560*/  IMAD R0, R12.reuse, UR7, RZ ;  /* 0x000000070c007c24 */ /* 0x060fe4000f8e02ff */
[----:B------:R-:W-:Y:S02]  /*10570*/  IMAD.IADD R5, R5, 0x1, R3 ;  /* 0x0000000105057824 */ /* 0x000fe400078e0203 */
[----:B------:R-:W-:Y:S02]  /*10580*/  IMAD R3, R13, UR44, R0 ;  /* 0x0000002c0d037c24 */ /* 0x000fe4000f8e0200 */
[----:B------:R-:W-:-:S04]  /*10590*/  IMAD.WIDE.U32 R4, R12, UR44, R4 ;  /* 0x0000002c0c047c25 */ /* 0x000fc8000f8e0004 */
[----:B------:R-:W-:Y:S01]  /*105a0*/  IMAD.IADD R3, R5, 0x1, R3 ;  /* 0x0000000105037824 */ /* 0x000fe200078e0203 */
[----:B------:R-:W-:-:S04]  /*105b0*/  LEA R6, P0, R4, UR8, 0x2 ;  /* 0x0000000804067c11 */ /* 0x000fc8000f8010ff */
[----:B------:R-:W-:Y:S01]  /*105c0*/  LEA.HI.X R7, R4, UR9, R3, 0x2, P0 ;  /* 0x0000000904077c11 */ /* 0x000fe200080f1403 */
[----:B------:R-:W-:-:S05]  /*105d0*/  IMAD.MOV.U32 R3, RZ, RZ, -0x800000 ;  /* 0xff800000ff037424 */ /* 0x000fca00078e00ff */
[----:B------:R4:W-:Y:S03]  /*105e0*/  STG.E desc[UR48][R6.64], R3 ;  /* 0x0000000306007986 */ /* 0x0009e6000c101930 */
.L_x_960:
[----:B------:R-:W-:Y:S05]  /*105f0*/  BSYNC B0 ;  /* 0x0000000000007941 */ /* 0x000fea0003800000 */
.L_x_959:
[----:B------:R-:W-:Y:S01]  /*10600*/  ULDC UR5, c[0x0][0xa88] ;  /* 0x0002a20000057ab9 */ /* 0x000fe20000000800 */
[C---:B--2---:R-:W-:Y:S01]  /*10610*/  IMAD R0, R8.reuse, UR6, RZ ;  /* 0x0000000608007c24 */ /* 0x044fe2000f8e02ff */
[----:B------:R-:W-:Y:S01]  /*10620*/  UIADD3 UR42, -UR42, UR5, URZ ;  /* 0x000000052a2a7290 */ /* 0x000fe2000fffe13f */
[----:B------:R-:W-:Y:S01]  /*10630*/  IMAD.WIDE.U32 R4, R8, UR43, R22 ;  /* 0x0000002b08047c25 */ /* 0x000fe2000f8e0016 */
[----:B------:R-:W-:Y:S01]  /*10640*/  ULOP3.LUT UR39, URZ, UR39, URZ, 0x33, !UPT ;  /* 0x000000273f277292 */ /* 0x000fe2000f8e333f */
[----:B------:R-:W-:Y:S01]  /*10650*/  SHF.R.S32.HI R171, RZ, 0x1f, R170 ;  /* 0x0000001fffab7819 */ /* 0x000fe200000114aa */
[----:B------:R-:W-:Y:S01]  /*10660*/  BSSY B0, `(.L_x_961) ;  /* 0x0000021000007945 */ /* 0x000fe20003800000 */
[----:B----4-:R-:W-:Y:S01]  /*10670*/  IMAD R3, R9, UR43, R0 ;  /* 0x0000002b09037c24 */ /* 0x010fe2000f8e0200 */
[C---:B------:R-:W-:Y:S01]  /*10680*/  ISETP.GE.AND P2, PT, R170.reuse, UR42, PT ;  /* 0x0000002aaa007c0c */ /* 0x040fe2000bf46270 */
[C---:B------:R-:W-:Y:S02]  /*10690*/  VIADD R0, R170.reuse, 0x40 ;  /* 0x00000040aa007836 */ /* 0x040fe40000000000 */
[----:B------:R-:W-:-:S02]  /*106a0*/  VIADD R6, R170, 0x20 ;  /* 0x00000020aa067836 */ /* 0x000fc40000000000 */
[----:B------:R-:W-:Y:S01]  /*106b0*/  IMAD.IADD R5, R5, 0x1, R3 ;  /* 0x0000000105057824 */ /* 0x000fe200078e0203 */
[----:B------:R-:W-:Y:S01]  /*106c0*/  ISETP.GE.AND P0, PT, R0, UR42, PT ;  /* 0x0000002a00007c0c */ /* 0x000fe2000bf06270 */
[----:B---3--:R-:W-:Y:S01]  /*106d0*/  IMAD R0, R10, UR7, RZ ;  /* 0x000000070a007c24 */ /* 0x008fe2000f8e02ff */
[----:B------:R-:W-:Y:S01]  /*106e0*/  ISETP.GE.AND P4, PT, R6, UR42, PT ;  /* 0x0000002a06007c0c */ /* 0x000fe2000bf86270 */
[----:B------:R-:W-:Y:S02]  /*106f0*/  VIADD R6, R170, 0x60 ;  /* 0x00000060aa067836 */ /* 0x000fe40000000000 */
[----:B------:R-:W-:Y:S02]  /*10700*/  IMAD R3, R11, UR44, R0 ;  /* 0x0000002c0b037c24 */ /* 0x000fe4000f8e0200 */
[----:B-1----:R-:W-:Y:S01]  /*10710*/  VIADD R7, R14, UR39 ;  /* 0x000000270e077c36 */ /* 0x002fe20008000000 */
[----:B------:R-:W-:Y:S01]  /*10720*/  ISETP.GE.AND P1, PT, R6, UR42, PT ;  /* 0x0000002a06007c0c */ /* 0x000fe2000bf26270 */
[----:B------:R-:W-:-:S04]  /*10730*/  IMAD.WIDE.U32 R8, R10, UR44, R4 ;  /* 0x0000002c0a087c25 */ /* 0x000fc8000f8e0004 */
[----:B------:R-:W-:-:S04]  /*10740*/  IMAD.WIDE R6, R7, 0x80, R170 ;  /* 0x0000008007067825 */ /* 0x000fc800078e02aa */
[----:B------:R-:W-:Y:S01]  /*10750*/  IMAD.IADD R11, R9, 0x1, R3 ;  /* 0x00000001090b7824 */ /* 0x000fe200078e0203 */
        /* <DEDUP_REMOVED lines=17> */
.L_x_962:
[----:B------:R-:W-:Y:S05]  /*10870*/  BSYNC B0 ;  /* 0x0000000000007941 */ /* 0x000fea0003800000 */
.L_x_961:
        /* <DEDUP_REMOVED lines=15> */
[----:B-1----:R-:W-:Y:S01]  /*10970*/  LEA R12, P2, R4, UR6, 0x1 ;  /* 0x00000006040c7c11 */ /* 0x002fe2000f8408ff */
[----:B------:R-:W-:-:S05]  /*10980*/  IMAD.IADD R3, R5, 0x1, R3 ;  /* 0x0000000105037824 */ /* 0x000fca00078e0203 */
[----:B------:R-:W-:-:S05]  /*10990*/  LEA.HI.X R13, R4, UR7, R3, 0x1, P2 ;  /* 0x00000007040d7c11 */ /* 0x000fca00090f0c03 */
[----:B------:R2:W-:Y:S04]  /*109a0*/  @!P3 STG.E.128 desc[UR48][R12.64], RZ ;  /* 0x000000ff0c00b986 */ /* 0x0005e8000c101d30 */
[----:B------:R2:W-:Y:S02]  /*109b0*/  @!P4 STG.E.128 desc[UR48][R12.64+0x80], RZ ;  /* 0x000080ff0c00c986 */ /* 0x0005e4000c101d30 */
.L_x_964:
[----:B------:R-:W-:Y:S05]  /*109c0*/  BSYNC B0 ;  /* 0x0000000000007941 */ /* 0x000fea0003800000 */
.L_x_963:
        /* <DEDUP_REMOVED lines=15> */
[----:B-12---:R-:W-:Y:S01]  /*10ac0*/  LEA R12, P0, R4, UR6, 0x1 ;  /* 0x00000006040c7c11 */ /* 0x006fe2000f8008ff */
[----:B------:R-:W-:-:S05]  /*10ad0*/  IMAD.IADD R3, R5, 0x1, R3 ;  /* 0x0000000105037824 */ /* 0x000fca00078e0203 */
[----:B------:R-:W-:-:S05]  /*10ae0*/  LEA.HI.X R13, R4, UR7, R3, 0x1, P0 ;  /* 0x00000007040d7c11 */ /* 0x000fca00080f0c03 */
[----:B------:R3:W-:Y:S04]  /*10af0*/  @!P2 STG.E.128 desc[UR48][R12.64], RZ ;  /* 0x000000ff0c00a986 */ /* 0x0007e8000c101d30 */
[----:B------:R3:W-:Y:S02]  /*10b00*/  @!P3 STG.E.128 desc[UR48][R12.64+0x80], RZ ;  /* 0x000080ff0c00b986 */ /* 0x0007e4000c101d30 */
.L_x_966:
[----:B------:R-:W-:Y:S05]  /*10b10*/  BSYNC B0 ;  /* 0x0000000000007941 */ /* 0x000fea0003800000 */
.L_x_965:
        /* <DEDUP_REMOVED lines=20> */
.L_x_967:
[----:B------:R-:W-:Y:S05]  /*10c60*/  BSYNC B0 ;  /* 0x0000000000007941 */ /* 0x000fea0003800000 */
.L_x_956:
[----:B-1----:R-:W1:Y:S02]  /*10c70*/  LDC R0, c[0x0][0xda8] ;  /* 0x00036a00ff007b82 */ /* 0x002e640000000800 */
[----:B-1----:R-:W-:-:S13]  /*10c80*/  ISETP.LE.AND P0, PT, R0, UR4, PT ;  /* 0x0000000400007c0c */ /* 0x002fda000bf03270 */
[----:B------:R-:W-:Y:S05]  /*10c90*/  @!P0 BRA `(.L_x_968) ;  /* 0xffffff00004c8947 */ /* 0x000fea000383ffff */
[----:B------:R-:W-:Y:S05]  /*10ca0*/  EXIT ;  /* 0x000000000000794d */ /* 0x000fea0003800000 */
.L_x_870:
[----:B------:R-:W-:-:S08]  /*10cb0*/  NOP ;  /* 0x0000000000007918 */ /* 0x000fd00000000000 */
[----:B------:R-:W1:-:S00]  /*10cc0*/  USETMAXREG.DEALLOC.CTAPOOL 0x18 ;  /* 0x00000018000079c8 */ /* 0x000e4000080e0500 */
[----:B-1----:R-:W2:Y:S01]  /*10cd0*/  LDL.LU R2, [R1+0x2c] ;  /* 0x00002c0001027983 */ /* 0x002ea20000300800 */
[----:B------:R-:W-:-:S05]  /*10ce0*/  LOP3.LUT R0, R0, 0x3, RZ, 0xc0, !PT ;  /* 0x0000000300007812 */ /* 0x000fca00078ec0ff */
[----:B------:R-:W1:Y:S01]  /*10cf0*/  S2UR UR4, SR_CTAID.X ;  /* 0x00000000000479c3 */ /* 0x000e620000002500 */
[----:B------:R-:W3:Y:S02]  /*10d00*/  SHFL.IDX PT, R0, R0, RZ, 0x1f ;  /* 0x00001fff00007589 */ /* 0x000ee400000e0000 */
[----:B---3--:R-:W-:-:S05]  /*10d10*/  ISETP.NE.AND P0, PT, R0, RZ, PT ;  /* 0x000000ff0000720c */ /* 0x008fca0003f05270 */
[----:B------:R-:W1:Y:S08]  /*10d20*/  LDC R0, c[0x0][0xda8] ;  /* 0x00036a00ff007b82 */ /* 0x000e700000000800 */
[----:B------:R-:W-:Y:S06]  /*10d30*/  @P0 BAR.ARV 0x4, 0x180 ;  /* 0x0106000000000b1d */ /* 0x000fec0000002000 */
[----:B--2---:R-:W-:-:S04]  /*10d40*/  LOP3.LUT R2, R2, 0xfffffffd, RZ, 0xc0, !PT ;  /* 0xfffffffd02027812 */ /* 0x004fc800078ec0ff */
[----:B------:R-:W-:Y:S02]  /*10d50*/  @P0 LOP3.LUT R2, R2, 0x2, RZ, 0xfc, !PT ;  /* 0x0000000202020812 */ /* 0x000fe400078efcff */
[----:B-1----:R-:W-:Y:S01]  /*10d60*/  ISETP.LE.AND P0, PT, R0, UR4, PT ;  /* 0x0000000400007c0c */ /* 0x002fe2000bf03270 */
[----:B------:R-:W-:Y:S02]  /*10d70*/  IMAD.MOV.U32 R0, RZ, RZ, 0x1 ;  /* 0x00000001ff007424 */ /* 0x000fe400078e00ff */
[----:B------:R1:W-:Y:S04]  /*10d80*/  STL [R1+0x2c], R2 ;  /* 0x00002c0201007387 */ /* 0x0003e80000100800 */
[----:B------:R1:W-:Y:S04]  /*10d90*/  STL [R1], RZ ;  /* 0x000000ff01007387 */ /* 0x0003e80000100800 */
[----:B------:R1:W-:Y:S04]  /*10da0*/  STL [R1+0x30], RZ ;  /* 0x000030ff01007387 */ /* 0x0003e80000100800 */
[----:B------:R1:W-:Y:S01]  /*10db0*/  STL [R1+0xc], R0 ;  /* 0x00000c0001007387 */ /* 0x0003e20000100800 */
[----:B------:R-:W-:Y:S05]  /*10dc0*/  @P0 BRA `(.L_x_969) ;  /* 0x00000034003c0947 */ /* 0x000fea0003800000 */
[----:B-1----:R-:W1:Y:S01]  /*10dd0*/  S2R R2, SR_TID.X ;  /* 0x0000000000027919 */ /* 0x002e620000002100 */
[----:B------:R-:W-:Y:S01]  /*10de0*/  ULDC UR44, c[0x0][0xc] ;  /* 0x00000300002c7ab9 */ /* 0x000fe20000000800 */
[----:B------:R-:W-:Y:S01]  /*10df0*/  ULOP3.LUT UR41, UR46, 0x1, URZ, 0xfc, !UPT ;  /* 0x000000012e297892 */ /* 0x000fe2000f8efc3f */
[----:B------:R-:W2:Y:S01]  /*10e00*/  S2R R6, SR_TID.X ;  /* 0x0000000000067919 */ /* 0x000ea20000002100 */
[----:B------:R-:W-:Y:S01]  /*10e10*/  ULOP3.LUT UR45, UR46, 0x2, URZ, 0xfc, !UPT ;  /* 0x000000022e2d7892 */ /* 0x000fe2000f8efc3f */
[----:B------:R-:W-:Y:S01]  /*10e20*/  ULDC.64 UR50, c[0x0][0x198] ;  /* 0x0000660000327ab9 */ /* 0x000fe20000000a00 */
[----:B-1----:R-:W-:Y:S01]  /*10e30*/  LOP3.LUT R2, R2, 0x7f, RZ, 0xc0, !PT ;  /* 0x0000007f02027812 */ /* 0x002fe200078ec0ff */
[----:B--2---:R-:W-:-:S03]  /*10e40*/  IMAD.SHL.U32 R0, R6, 0x80, RZ ;  /* 0x0000008006007824 */ /* 0x004fc600078e00ff */
[----:B------:R-:W-:Y:S01]  /*10e50*/  SHF.R.U32.HI R3, RZ, 0x5, R2 ;  /* 0x00000005ff037819 */ /* 0x000fe20000011602 */
[C---:B------:R-:W-:Y:S01]  /*10e60*/  IMAD.SHL.U32 R4, R6.reuse, 0x10, RZ ;  /* 0x0000001006047824 */ /* 0x040fe200078e00ff */
[----:B------:R-:W-:Y:S02]  /*10e70*/  R2P PR, R6, 0x6 ;  /* 0x0000000606007804 */ /* 0x000fe40000000000 */
[----:B------:R-:W-:Y:S02]  /*10e80*/  LOP3.LUT R2, R0, 0x380, RZ, 0xc0, !PT ;  /* 0x0000038000027812 */ /* 0x000fe400078ec0ff */
[----:B------:R-:W-:-:S03]  /*10e90*/  LOP3.LUT R5, R4, 0x70, RZ, 0xc0, !PT ;  /* 0x0000007004057812 */ /* 0x000fc600078ec0ff */
[----:B------:R-:W-:Y:S01]  /*10ea0*/  IMAD R4, R3, 0x10, R2 ;  /* 0x0000001003047824 */ /* 0x000fe200078e0202 */
[----:B------:R-:W-:-:S04]  /*10eb0*/  LOP3.LUT R2, R2, 0x10, R6, 0xf8, !PT ;  /* 0x0000001002027812 */ /* 0x000fc800078ef806 */
[-C--:B------:R-:W-:Y:S02]  /*10ec0*/  LOP3.LUT R7, R4, R5.reuse, RZ, 0x3c, !PT ;  /* 0x0000000504077212 */ /* 0x080fe400078e3cff */
[----:B------:R-:W-:Y:S02]  /*10ed0*/  LOP3.LUT R5, R2, R5, RZ, 0x3c, !PT ;  /* 0x0000000502057212 */ /* 0x000fe400078e3cff */
[----:B------:R-:W-:-:S05]  /*10ee0*/  LOP3.LUT R2, R0, 0x400, RZ, 0xc0, !PT ;  /* 0x0000040000027812 */ /* 0x000fca00078ec0ff */
[----:B------:R-:W-:Y:S01]  /*10ef0*/  IMAD R2, R3, 0x800, R2 ;  /* 0x0000080003027824 */ /* 0x000fe200078e0202 */
[----:B------:R-:W-:-:S03]  /*10f00*/  LOP3.LUT R3, R7, 0xc00, R0, 0xf8, !PT ;  /* 0x00000c0007037812 */ /* 0x000fc600078ef800 */
[----:B------:R-:W-:Y:S02]  /*10f10*/  IMAD.IADD R0, R2, 0x1, R5 ;  /* 0x0000000102007824 */ /* 0x000fe400078e0205 */
[----:B------:R-:W-:Y:S01]  /*10f20*/  STL [R1+0x24], R3 ;  /* 0x0000240301007387 */ /* 0x000fe20000100800 */
[----:B------:R-:W-:-:S03]  /*10f30*/  IMAD.MOV.U32 R2, RZ, RZ, 0x20 ;  /* 0x00000020ff027424 */ /* 0x000fc600078e00ff */
[----:B------:R1:W-:Y:S02]  /*10f40*/  STL [R1+0x20], R0 ;  /* 0x0000200001007387 */ /* 0x0003e40000100800 */
[----:B------:R-:W-:Y:S01]  /*10f50*/  SEL R2, R2, 0xffffffe0, !P1 ;  /* 0xffffffe002027807 */ /* 0x000fe20004800000 */
[----:B-1----:R-:W-:-:S05]  /*10f60*/  IMAD.MOV.U32 R0, RZ, RZ, 0x40 ;  /* 0x00000040ff007424 */ /* 0x002fca00078e00ff */
[----:B------:R-:W-:Y:S01]  /*10f70*/  SEL R3, R0, 0xffffffc0, !P2 ;  /* 0xffffffc000037807 */ /* 0x000fe20005000000 */
[----:B------:R-:W-:-:S04]  /*10f80*/  IMAD.U32 R0, RZ, RZ, UR4 ;  /* 0x00000004ff007e24 */ /* 0x000fc8000f8e00ff */
[----:B------:R-:W-:Y:S04]  /*10f90*/  STL [R1+0x18], R3 ;  /* 0x0000180301007387 */ /* 0x000fe80000100800 */
[----:B------:R-:W-:Y:S04]  /*10fa0*/  STL [R1+0x14], R2 ;  /* 0x0000140201007387 */ /* 0x000fe80000100800 */
[----:B------:R-:W-:Y:S04]  /*10fb0*/  STL [R1+0x30], RZ ;  /* 0x000030ff01007387 */ /* 0x000fe80000100800 */
[----:B------:R1:W-:Y:S04]  /*10fc0*/  STL [R1+0x28], R0 ;  /* 0x0000280001007387 */ /* 0x0003e80000100800 */
[----:B------:R2:W-:Y:S01]  /*10fd0*/  STL [R1], RZ ;  /* 0x000000ff01007387 */ /* 0x0005e20000100800 */
[----:B-1----:R-:W-:-:S05]  /*10fe0*/  IMAD.MOV.U32 R0, RZ, RZ, 0x1 ;  /* 0x00000001ff007424 */ /* 0x002fca00078e00ff */
[----:B------:R2:W-:Y:S02]  /*10ff0*/  STL [R1+0xc], R0 ;  /* 0x00000c0001007387 */ /* 0x0005e40000100800 */
.L_x_1029:
[----:B-1----:R-:W3:Y:S01]  /*11000*/  LDL R2, [R1+0x28] ;  /* 0x0000280001027983 */ /* 0x002ee20000100800 */
[----:B------:R-:W-:Y:S01]  /*11010*/  ULDC UR8, c[0x0][0xdd0] ;  /* 0x0003740000087ab9 */ /* 0x000fe20000000800 */
[----:B--2---:R-:W1:Y:S01]  /*11020*/  LDC R0, c[0x0][0xde8] ;  /* 0x00037a00ff007b82 */ /* 0x004e620000000800 */
[----:B------:R-:W-:-:S11]  /*11030*/  UISETP.NE.AND UP0, UPT, UR8, 0x1, UPT ;  /* 0x000000010800788c */ /* 0x000fd6000bf05270 */
[----:B------:R-:W-:Y:S01]  /*11040*/  @UP0 ULDC UR4, c[0x0][0xdd4] ;  /* 0x0003750000040ab9 */ /* 0x000fe20000000800 */
[----:B------:R-:W-:Y:S01]  /*11050*/  @UP0 ULDC UR9, c[0x0][0xdd8] ;  /* 0x0003760000090ab9 */ /* 0x000fe20000000800 */
[C---:B---3--:R-:W-:Y:S02]  /*11060*/  R2UR UR6, R2.reuse ;  /* 0x00000000020672ca */ /* 0x048fe400000e0000 */
[----:B------:R-:W-:-:S11]  /*11070*/  R2UR UR7, R2 ;  /* 0x00000000020772ca */ /* 0x000fd600000e0000 */
[----:B------:R-:W-:-:S04]  /*11080*/  UIMAD.WIDE.U32 UR4, UR6, UR4, URZ ;  /* 0x00000004060472a5 */ /* 0x000fc8000f8e003f */
[----:B------:R-:W-:-:S04]  /*11090*/  @UP0 USHF.R.U32.HI UR6, URZ, UR9, UR5 ;  /* 0x000000093f060299 */ /* 0x000fc80008011605 */
[----:B------:R-:W-:Y:S02]  /*110a0*/  UIADD3 UR4, -UR6, URZ, URZ ;  /* 0x0000003f06047290 */ /* 0x000fe4000fffe13f */
[----:B-1----:R-:W-:Y:S02]  /*110b0*/  ISETP.LE.AND P0, PT, R0, UR6, PT ;  /* 0x0000000600007c0c */ /* 0x002fe4000bf03270 */
[----:B------:R-:W-:-:S11]  /*110c0*/  UIMAD UR8, UR8, UR4, UR7 ;  /* 0x00000004080872a4 */ /* 0x000fd6000f8e0207 */
[----:B------:R-:W-:Y:S05]  /*110d0*/  @!P0 BRA `(.L_x_970) ;  /* 0x0000000000208947 */ /* 0x000fea0003800000 */
        /* <DEDUP_REMOVED lines=8> */
.L_x_970:
[----:B------:R-:W-:Y:S01]  /*11160*/  ULDC UR9, c[0x0][0xdc4] ;  /* 0x0003710000097ab9 */ /* 0x000fe20000000800 */
[----:B------:R-:W-:Y:S01]  /*11170*/  UMOV UR7, UR8 ;  /* 0x0000000800077c82 */ /* 0x000fe20008000000 */
[----:B------:R-:W-:-:S11]  /*11180*/  UISETP.NE.AND UP0, UPT, UR9, 0x1, UPT ;  /* 0x000000010900788c */ /* 0x000fd6000bf05270 */
[----:B------:R-:W-:Y:S02]  /*11190*/  @UP0 ULDC.64 UR10, c[0x0][0xdc8] ;  /* 0x00037200000a0ab9 */ /* 0x000fe40000000a00 */
[----:B------:R-:W-:-:S04]  /*111a0*/  UIMAD.WIDE.U32 UR4, UR8, UR10, URZ ;  /* 0x0000000a080472a5 */ /* 0x000fc8000f8e003f */
[----:B------:R-:W-:-:S04]  /*111b0*/  @UP0 USHF.R.U32.HI UR7, URZ, UR11, UR5 ;  /* 0x0000000b3f070299 */ /* 0x000fc80008011605 */
[----:B------:R-:W-:-:S12]  /*111c0*/  UIMAD UR4, UR7, UR9, URZ ;  /* 0x00000009070472a4 */ /* 0x000fd8000f8e023f */
.L_x_971:
[----:B------:R-:W-:Y:S01]  /*111d0*/  ULDC.64 UR10, c[0x0][0x3f8] ;  /* 0x0000fe00000a7ab9 */ /* 0x000fe20000000a00 */
[----:B------:R-:W-:Y:S02]  /*111e0*/  UIADD3 UR8, UR8, -UR4, URZ ;  /* 0x8000000408087290 */ /* 0x000fe4000fffe03f */
[----:B------:R-:W-:Y:S02]  /*111f0*/  UISETP.NE.U32.AND UP0, UPT, UR10, URZ, UPT ;  /* 0x0000003f0a00728c */ /* 0x000fe4000bf05070 */
[----:B------:R-:W-:Y:S01]  /*11200*/  ULOP3.LUT UR7, URZ, UR7, URZ, 0x33, !UPT ;  /* 0x000000073f077292 */ /* 0x000fe2000f8e333f */
[----:B------:R-:W-:Y:S01]  /*11210*/  ULDC UR10, c[0x0][0xdb8] ;  /* 0x00036e00000a7ab9 */ /* 0x000fe20000000800 */
[----:B------:R-:W-:Y:S01]  /*11220*/  ULDC.64 UR4, c[0x0][0x9e0] ;  /* 0x0002780000047ab9 */ /* 0x000fe20000000a00 */
[----:B------:R-:W-:Y:S01]  /*11230*/  UISETP.NE.AND UP1, UPT, UR10, 0x1, UPT ;  /* 0x000000010a00788c */ /* 0x000fe2000bf25270 */
[----:B------:R-:W-:Y:S01]  /*11240*/  ULDC UR9, c[0x0][0xdc4] ;  /* 0x0003710000097ab9 */ /* 0x000fe20000000800 */
[----:B------:R-:W-:Y:S01]  /*11250*/  ULDC UR37, c[0x0][0xdac] ;  /* 0x00036b0000257ab9 */ /* 0x000fe20000000800 */
[----:B------:R-:W-:-:S02]  /*11260*/  UISETP.GE.AND UP2, UPT, UR5, 0x1, UPT ;  /* 0x000000010500788c */ /* 0x000fc4000bf46270 */
[----:B------:R-:W-:Y:S02]  /*11270*/  UIMAD UR9, UR6, UR9, UR8 ;  /* 0x00000009060972a4 */ /* 0x000fe4000f8e0208 */
[----:B------:R-:W-:Y:S02]  /*11280*/  UIADD3 UR37, UR7, UR37, URZ ;  /* 0x0000002507257290 */ /* 0x000fe4000fffe03f */
[----:B------:R-:W-:Y:S01]  /*11290*/  UISETP.NE.AND.EX UP0, UPT, UR11, URZ, UPT, UP0 ;  /* 0x0000003f0b00728c */ /* 0x000fe2000bf05300 */
[----:B------:R-:W-:Y:S01]  /*112a0*/  PLOP3.LUT P1, PT, PT, PT, UP2, 0x80, 0x0 ;  /* 0x000000000000781c */ /* 0x000fe20003f2f028 */
[----:B------:R-:W-:Y:S01]  /*112b0*/  @UP1 ULDC UR6, c[0x0][0xdbc] ;  /* 0x00036f0000061ab9 */ /* 0x000fe20000000800 */
[----:B------:R-:W-:Y:S02]  /*112c0*/  USHF.L.U32 UR37, UR37, 0x7, URZ ;  /* 0x0000000725257899 */ /* 0x000fe4000800063f */
[----:B------:R-:W-:Y:S01]  /*112d0*/  UIMAD.WIDE.U32 UR6, UR9, UR6, URZ ;  /* 0x00000006090672a5 */ /* 0x000fe2000f8e003f */
[----:B------:R-:W-:Y:S01]  /*112e0*/  ULDC UR11, c[0x0][0x404] ;  /* 0x00010100000b7ab9 */ /* 0x000fe20000000800 */
[----:B------:R-:W-:Y:S01]  /*112f0*/  ULDC UR12, c[0x0][0x288] ;  /* 0x0000a200000c7ab9 */ /* 0x000fe20000000800 */
[----:B------:R-:W-:Y:S01]  /*11300*/  @UP1 ULDC UR14, c[0x0][0xdc0] ;  /* 0x00037000000e1ab9 */ /* 0x000fe20000000800 */
[----:B------:R-:W-:Y:S01]  /*11310*/  UMOV UR39, UR9 ;  /* 0x0000000900277c82 */ /* 0x000fe20008000000 */
[----:B------:R-:W-:-:S02]  /*11320*/  USEL UR11, UR11, 0x1, UP0 ;  /* 0x000000010b0b7887 */ /* 0x000fc40008000000 */
[----:B------:R-:W-:Y:S02]  /*11330*/  UIADD3 UR8, UR37, 0x80, -UR12 ;  /* 0x0000008025087890 */ /* 0x000fe4000fffe80c */
[----:B------:R-:W-:Y:S01]  /*11340*/  @UP1 USHF.R.U32.HI UR39, URZ, UR14, UR7 ;  /* 0x0000000e3f271299 */ /* 0x000fe20008011607 */
[----:B------:R-:W-:Y:S02]  /*11350*/  ULDC UR13, c[0x0][0x2e0] ;  /* 0x0000b800000d7ab9 */ /* 0x000fe40000000800 */
[----:B------:R-:W-:Y:S02]  /*11360*/  UIMAD UR6, UR11, UR13, UR8 ;  /* 0x0000000d0b0672a4 */ /* 0x000fe4000f8e0208 */
[----:B------:R-:W-:Y:S02]  /*11370*/  UIADD3 UR38, -UR39, URZ, URZ ;  /* 0x0000003f27267290 */ /* 0x000fe4000fffe13f */
[----:B------:R-:W-:Y:S02]  /*11380*/  UIADD3 UR4, UR6, UR4, URZ ;  /* 0x0000000406047290 */ /* 0x000fe4000fffe03f */
[----:B------:R-:W-:Y:S01]  /*11390*/  UIMAD UR38, UR10, UR38, UR9 ;  /* 0x000000260a2672a4 */ /* 0x000fe2000f8e0209 */
[----:B------:R-:W-:Y:S11]  /*113a0*/  @!P1 BRA `(.L_x_972) ;  /* 0x0000000000449947 */ /* 0x000ff60003800000 */
[----:B------:R-:W-:Y:S01]  /*113b0*/  ISETP.LT.AND P0, PT, RZ, UR6, PT ;  /* 0x00000006ff007c0c */ /* 0x000fe2000bf01270 */
[----:B------:R-:W-:-:S12]  /*113c0*/  UIADD3 UR8, UR6, -0x1, URZ ;  /* 0xffffffff06087890 */ /* 0x000fd8000fffe03f */
[----:B------:R-:W-:Y:S05]  /*113d0*/  @P0 BRA `(.L_x_973) ;  /* 0x00000000001c0947 */ /* 0x000fea0003800000 */
[----:B------:R-:W-:Y:S02]  /*113e0*/  UISETP.NE.AND UP0, UPT, UR5, 0x1, UPT ;  /* 0x000000010500788c */ /* 0x000fe4000bf05270 */
[----:B------:R-:W-:-:S09]  /*113f0*/  UIADD3 UR8, -UR6, URZ, URZ ;  /* 0x0000003f06087290 */ /* 0x000fd2000fffe13f */
[----:B------:R-:W-:Y:S02]  /*11400*/  @UP0 ULDC.64 UR14, c[0x0][0x9e8] ;  /* 0x00027a00000e0ab9 */ /* 0x000fe40000000a00 */
[----:B------:R-:W-:-:S04]  /*11410*/  UIMAD.WIDE.U32 UR6, UR8, UR14, URZ ;  /* 0x0000000e080672a5 */ /* 0x000fc8000f8e003f */
[----:B------:R-:W-:-:S04]  /*11420*/  @UP0 USHF.R.U32.HI UR8, URZ, UR15, UR7 ;  /* 0x0000000f3f080299 */ /* 0x000fc80008011607 */
[----:B------:R-:W-:Y:S01]  /*11430*/  ULOP3.LUT UR8, URZ, UR8, URZ, 0x33, !UPT ;  /* 0x000000083f087292 */ /* 0x000fe2000f8e333f */
[----:B------:R-:W-:Y:S11]  /*11440*/  BRA `(.L_x_974) ;  /* 0x0000000000107947 */ /* 0x000ff60003800000 */
.L_x_973:
[----:B------:R-:W-:-:S11]  /*11450*/  UISETP.NE.AND UP0, UPT, UR5, 0x1, UPT ;  /* 0x000000010500788c */ /* 0x000fd6000bf05270 */
[----:B------:R-:W-:Y:S02]  /*11460*/  @UP0 ULDC.64 UR14, c[0x0][0x9e8] ;  /* 0x00027a00000e0ab9 */ /* 0x000fe40000000a00 */
[----:B------:R-:W-:-:S04]  /*11470*/  UIMAD.WIDE.U32 UR6, UR8, UR14, URZ ;  /* 0x0000000e080672a5 */ /* 0x000fc8000f8e003f */
[----:B------:R-:W-:-:S12]  /*11480*/  @UP0 USHF.R.U32.HI UR8, URZ, UR15, UR7 ;  /* 0x0000000f3f080299 */ /* 0x000fd80008011607 */
.L_x_974:
[----:B------:R-:W-:-:S04]  /*11490*/  UIMAD UR8, UR8, UR5, UR5 ;  /* 0x00000005080872a4 */ /* 0x000fc8000f8e0205 */
[----:B------:R-:W-:-:S04]  /*114a0*/  UISETP.LT.AND UP0, UPT, UR4, UR8, UPT ;  /* 0x000000080400728c */ /* 0x000fc8000bf01270 */
[----:B------:R-:W-:-:S12]  /*114b0*/  USEL UR4, UR4, UR8, UP0 ;  /* 0x0000000804047287 */ /* 0x000fd80008000000 */
.L_x_972:
[----:B------:R-:W-:Y:S02]  /*114c0*/  UIMAD UR7, UR11, UR13, 0x7f ;  /* 0x0000007f0b0774a4 */ /* 0x000fe4000f8e020d */
[----:B------:R-:W-:Y:S02]  /*114d0*/  UIADD3 UR4, UR4, 0x7f, URZ ;  /* 0x0000007f04047890 */ /* 0x000fe4000fffe03f */
[----:B------:R-:W-:Y:S02]  /*114e0*/  USHF.R.S32.HI UR8, URZ, 0x1f, UR7 ;  /* 0x0000001f3f087899 */ /* 0x000fe40008011407 */
[----:B------:R-:W-:Y:S02]  /*114f0*/  USHF.R.S32.HI UR6, URZ, 0x1f, UR4 ;  /* 0x0000001f3f067899 */ /* 0x000fe40008011404 */
[----:B------:R-:W-:Y:S02]  /*11500*/  ULEA.HI UR8, UR8, UR7, URZ, 0x7 ;  /* 0x0000000708087291 */ /* 0x000fe4000f8f383f */
[----:B------:R-:W-:-:S02]  /*11510*/  ULEA.HI UR6, UR6, UR4, URZ, 0x7 ;  /* 0x0000000406067291 */ /* 0x000fc4000f8f383f */
[----:B------:R-:W-:Y:S02]  /*11520*/  UIADD3 UR4, UR37, -UR12, URZ ;  /* 0x8000000c25047290 */ /* 0x000fe4000fffe03f */
[----:B------:R-:W-:Y:S02]  /*11530*/  USHF.R.S32.HI UR43, URZ, 0x7, UR8 ;  /* 0x000000073f2b7899 */ /* 0x000fe40008011408 */
[----:B------:R-:W-:Y:S02]  /*11540*/  USHF.R.S32.HI UR6, URZ, 0x7, UR6 ;  /* 0x000000073f067899 */ /* 0x000fe40008011406 */
[----:B------:R-:W-:Y:S02]  /*11550*/  UIMAD UR4, UR11, UR13, UR4 ;  /* 0x0000000d0b0472a4 */ /* 0x000fe4000f8e0204 */
[----:B------:R-:W-:Y:S01]  /*11560*/  UISETP.LT.AND UP0, UPT, UR43, UR6, UPT ;  /* 0x000000062b00728c */ /* 0x000fe2000bf01270 */
[----:B------:R-:W-:Y:S02]  /*11570*/  ULDC UR8, c[0x0][0x9dc] ;  /* 0x0002770000087ab9 */ /* 0x000fe40000000800 */
[----:B------:R-:W-:-:S02]  /*11580*/  UIADD3 UR8, UR4, -UR8, URZ ;  /* 0x8000000804087290 */ /* 0x000fc4000fffe03f */
[----:B------:R-:W-:Y:S01]  /*11590*/  USEL UR43, UR43, UR6, UP0 ;  /* 0x000000062b2b7287 */ /* 0x000fe20008000000 */
[----:B------:R-:W-:Y:S11]  /*115a0*/  @!P1 BRA `(.L_x_975) ;  /* 0x0000000000449947 */ /* 0x000ff60003800000 */
[----:B------:R-:W-:-:S06]  /*115b0*/  UISETP.GT.AND UP0, UPT, UR4, -0x1, UPT ;  /* 0xffffffff0400788c */ /* 0x000fcc000bf04270 */
[----:B------:R-:W-:-:S13]  /*115c0*/  PLOP3.LUT P0, PT, PT, PT, UP0, 0x80, 0x0 ;  /* 0x000000000000781c */ /* 0x000fda0003f0f008 */
[----:B------:R-:W-:Y:S05]  /*115d0*/  @P0 BRA `(.L_x_976) ;  /* 0x00000000001c0947 */ /* 0x000fea0003800000 */
[----:B------:R-:W-:Y:S02]  /*115e0*/  UISETP.NE.AND UP0, UPT, UR5, 0x1, UPT ;  /* 0x000000010500788c */ /* 0x000fe4000bf05270 */
[----:B------:R-:W-:-:S09]  /*115f0*/  ULOP3.LUT UR4, URZ, UR4, URZ, 0x33, !UPT ;  /* 0x000000043f047292 */ /* 0x000fd2000f8e333f */
[----:B------:R-:W-:Y:S02]  /*11600*/  @UP0 ULDC.64 UR10, c[0x0][0x9e8] ;  /* 0x00027a00000a0ab9 */ /* 0x000fe40000000a00 */
[----:B------:R-:W-:-:S04]  /*11610*/  UIMAD.WIDE.U32 UR6, UR4, UR10, URZ ;  /* 0x0000000a040672a5 */ /* 0x000fc8000f8e003f */
[----:B------:R-:W-:-:S04]  /*11620*/  @UP0 USHF.R.U32.HI UR4, URZ, UR11, UR7 ;  /* 0x0000000b3f040299 */ /* 0x000fc80008011607 */
[----:B------:R-:W-:Y:S01]  /*11630*/  ULOP3.LUT UR4, URZ, UR4, URZ, 0x33, !UPT ;  /* 0x000000043f047292 */ /* 0x000fe2000f8e333f */
[----:B------:R-:W-:Y:S11]  /*11640*/  BRA `(.L_x_977) ;  /* 0x0000000000107947 */ /* 0x000ff60003800000 */
.L_x_976:
[----:B------:R-:W-:-:S11]  /*11650*/  UISETP.NE.AND UP0, UPT, UR5, 0x1, UPT ;  /* 0x000000010500788c */ /* 0x000fd6000bf05270 */
[----:B------:R-:W-:Y:S02]  /*11660*/  @UP0 ULDC.64 UR10, c[0x0][0x9e8] ;  /* 0x00027a00000a0ab9 */ /* 0x000fe40000000a00 */
[----:B------:R-:W-:-:S04]  /*11670*/  UIMAD.WIDE.U32 UR6, UR4, UR10, URZ ;  /* 0x0000000a040672a5 */ /* 0x000fc8000f8e003f */
[----:B------:R-:W-:-:S12]  /*11680*/  @UP0 USHF.R.U32.HI UR4, URZ, UR11, UR7 ;  /* 0x0000000b3f040299 */ /* 0x000fd80008011607 */
.L_x_977:
[----:B------:R-:W-:-:S04]  /*11690*/  UIMAD UR4, UR4, UR5, URZ ;  /* 0x00000005040472a4 */ /* 0x000fc8000f8e023f */
[----:B------:R-:W-:-:S04]  /*116a0*/  UISETP.LT.AND UP0, UPT, UR8, UR4, UPT ;  /* 0x000000040800728c */ /* 0x000fc8000bf01270 */
[----:B------:R-:W-:-:S12]  /*116b0*/  USEL UR8, UR8, UR4, !UP0 ;  /* 0x0000000408087287 */ /* 0x000fd8000c000000 */
.L_x_975:
[----:B------:R-:W-:Y:S01]  /*116c0*/  USHF.R.S32.HI UR4, URZ, 0x1f, UR8 ;  /* 0x0000001f3f047899 */ /* 0x000fe20008011408 */
[----:B------:R-:W-:Y:S03]  /*116d0*/  BSSY B6, `(.L_x_978) ;  /* 0x00002a3000067945 */ /* 0x000fe60003800000 */
[----:B------:R-:W-:-:S04]  /*116e0*/  ULEA.HI UR4, UR4, UR8, URZ, 0x7 ;  /* 0x0000000804047291 */ /* 0x000fc8000f8f383f */
[----:B------:R-:W-:-:S04]  /*116f0*/  USHF.R.S32.HI UR4, URZ, 0x7, UR4 ;  /* 0x000000073f047899 */ /* 0x000fc80008011404 */
[----:B------:R-:W-:-:S04]  /*11700*/  UISETP.LT.AND UP0, UPT, URZ, UR4, UPT ;  /* 0x000000043f00728c */ /* 0x000fc8000bf01270 */
[----:B------:R-:W-:-:S04]  /*11710*/  USEL UR42, URZ, UR4, !UP0 ;  /* 0x000000043f2a7287 */ /* 0x000fc8000c000000 */
[----:B------:R-:W-:-:S06]  /*11720*/  UISETP.GT.AND UP0, UPT, UR43, UR42, UPT ;  /* 0x0000002a2b00728c */ /* 0x000fcc000bf04270 */
[----:B------:R-:W-:-:S13]  /*11730*/  PLOP3.LUT P0, PT, PT, PT, UP0, 0x80, 0x0 ;  /* 0x000000000000781c */ /* 0x000fda0003f0f008 */
[----:B------:R-:W-:Y:S05]  /*11740*/  @P0 BRA `(.L_x_979) ;  /* 0x0000000000480947 */ /* 0x000fea0003800000 */
[----:B------:R-:W1:Y:S02]  /*11750*/  S2R R0, SR_TID.X ;  /* 0x0000000000007919 */ /* 0x000e640000002100 */
[----:B-1----:R-:W-:-:S04]  /*11760*/  LOP3.LUT R0, R0, 0x7f, RZ, 0xc0, !PT ;  /* 0x0000007f00007812 */ /* 0x002fc800078ec0ff */
[----:B------:R-:W-:-:S13]  /*11770*/  ISETP.NE.AND P0, PT, R0, RZ, PT ;  /* 0x000000ff0000720c */ /* 0x000fda0003f05270 */
[----:B------:R-:W-:Y:S05]  /*11780*/  @P0 BRA `(.L_x_980) ;  /* 0x00000028005c0947 */ /* 0x000fea0003800000 */
[----:B------:R-:W1:Y:S01]  /*11790*/  S2R R5, SR_LANEID ;  /* 0x0000000000057919 */ /* 0x000e620000000000 */
[----:B------:R-:W-:Y:S01]  /*117a0*/  VOTEU.ANY UR4, UPT, PT ;  /* 0x0000000000047886 */ /* 0x000fe200038e0100 */
[----:B------:R-:W2:Y:S01]  /*117b0*/  LDC.64 R2, c[0x0][0xdf0] ;  /* 0x00037c00ff027b82 */ /* 0x000ea20000000a00 */
[----:B------:R-:W1:Y:S02]  /*117c0*/  FLO.U32 R0, UR4 ;  /* 0x0000000400007d00 */ /* 0x000e6400080e0000 */
[----:B-1----:R-:W-:-:S06]  /*117d0*/  ISETP.EQ.U32.AND P0, PT, R0, R5, PT ;  /* 0x000000050000720c */ /* 0x002fcc0003f02070 */
[----:B------:R-:W2:Y:S07]  /*117e0*/  POPC R5, UR4 ;  /* 0x0000000400057d09 */ /* 0x000eae0008000000 */
[----:B--2---:R-:W2:Y:S01]  /*117f0*/  @P0 ATOMG.E.ADD.STRONG.GPU PT, R3, desc[UR48][R2.64], R5 ;  /* 0x00000005020309a8 */ /* 0x004ea200081ee1f0 */
[----:B------:R-:W1:Y:S02]  /*11800*/  S2R R4, SR_LTMASK ;  /* 0x0000000000047919 */ /* 0x000e640000003900 */
[----:B-1----:R-:W-:-:S04]  /*11810*/  LOP3.LUT R4, R4, UR4, RZ, 0xc0, !PT ;  /* 0x0000000404047c12 */ /* 0x002fc8000f8ec0ff */
[----:B------:R-:W1:Y:S01]  /*11820*/  POPC R7, R4 ;  /* 0x0000000400077309 */ /* 0x000e620000000000 */
[----:B--2---:R-:W1:Y:S02]  /*11830*/  SHFL.IDX PT, R0, R3, R0, 0x1f ;  /* 0x00001f0003007589 */ /* 0x004e6400000e0000 */
[----:B-1----:R-:W-:-:S05]  /*11840*/  IADD3 R0, R0, UR44, R7 ;  /* 0x0000002c00007c10 */ /* 0x002fca000fffe007 */
[----:B------:R2:W-:Y:S01]  /*11850*/  STL [R1+0x28], R0 ;  /* 0x0000280001007387 */ /* 0x0005e20000100800 */
[----:B------:R-:W-:Y:S05]  /*11860*/  BRA `(.L_x_980) ;  /* 0x0000002800247947 */ /* 0x000fea0003800000 */
.L_x_979:
[----:B------:R-:W1:Y:S01]  /*11870*/  S2UR UR4, SR_CgaCtaId ;  /* 0x00000000000479c3 */ /* 0x000e620000008800 */
[----:B------:R-:W-:Y:S02]  /*11880*/  UMOV UR40, 0x400 ;  /* 0x0000040000287882 */ /* 0x000fe40000000000 */
[----:B-1----:R-:W-:-:S04]  /*11890*/  ULEA UR40, UR4, UR40, 0x18 ;  /* 0x0000002804287291 */ /* 0x002fc8000f8ec03f */
        /* <DEDUP_REMOVED lines=19> */
[----:B-1----:R-:W-:Y:S05]  /*119d0*/  CALL.ABS.NOINC R2 ;  /* 0x0000000002007343 */ /* 0x002fea0003c00000 */
.L_x_981:
        /* <DEDUP_REMOVED lines=24> */
.L_x_982:
[----:B------:R-:W-:-:S04]  /*11b60*/  UIADD3 UR4, UR40, 0x400, URZ ;  /* 0x0000040028047890 */ /* 0x000fc8000fffe03f */
[----:B------:R-:W-:-:S06]  /*11b70*/  ULOP3.LUT UP0, URZ, UR4, 0x3ff, URZ, 0xc0, !UPT ;  /* 0x000003ff043f7892 */ /* 0x000fcc000f80c03f */
[----:B------:R-:W-:-:S13]  /*11b80*/  PLOP3.LUT P0, PT, PT, PT, UP0, 0x80, 0x0 ;  /* 0x000000000000781c */ /* 0x000fda0003f0f008 */
        /* <DEDUP_REMOVED lines=17> */
.L_x_983:
[----:B------:R-:W-:-:S13]  /*11ca0*/  LOP3.LUT P6, RZ, R16, 0x3ff, RZ, 0xc0, !PT ;  /* 0x000003ff10ff7812 */ /* 0x000fda00078cc0ff */
        /* <DEDUP_REMOVED lines=17> */
.L_x_984:
[----:B------:R-:W-:Y:S01]  /*11dc0*/  ULDC.64 UR4, c[0x0][0x9f8] ;  /* 0x00027e0000047ab9 */ /* 0x000fe20000000a00 */
[----:B------:R-:W-:Y:S01]  /*11dd0*/  IMAD.U32 R5, RZ, RZ, UR39 ;  /* 0x00000027ff057e24 */ /* 0x000fe2000f8e00ff */
[----:B------:R-:W-:Y:S01]  /*11de0*/  ISETP.NE.U32.AND P0, PT, RZ, UR4, PT ;  /* 0x00000004ff007c0c */ /* 0x000fe2000bf05070 */
[----:B------:R-:W-:Y:S01]  /*11df0*/  IMAD.U32 R8, RZ, RZ, UR39 ;  /* 0x00000027ff087e24 */ /* 0x000fe2000f8e00ff */
[----:B------:R-:W2:Y:S01]  /*11e00*/  LDC R0, c[0x0][0x428] ;  /* 0x00010a00ff007b82 */ /* 0x000ea20000000800 */
[----:B------:R-:W3:Y:S01]  /*11e10*/  S2R R17, SR_TID.X ;  /* 0x0000000000117919 */ /* 0x000ee20000002100 */
[----:B------:R-:W-:-:S13]  /*11e20*/  ISETP.NE.AND.EX P0, PT, RZ, UR5, PT, P0 ;  /* 0x00000005ff007c0c */ /* 0x000fda000bf05300 */
[----:B-1----:R-:W1:Y:S01]  /*11e30*/  @P0 LDC.64 R2, c[0x0][0x9f8] ;  /* 0x00027e00ff020b82 */ /* 0x002e620000000a00 */
[----:B------:R-:W-:Y:S01]  /*11e40*/  IMAD.U32 R4, RZ, RZ, UR38 ;  /* 0x00000026ff047e24 */ /* 0x000fe2000f8e00ff */
[----:B---3--:R-:W-:Y:S01]  /*11e50*/  LOP3.LUT R16, R17, 0x7f, RZ, 0xc0, !PT ;  /* 0x0000007f11107812 */ /* 0x008fe200078ec0ff */
[----:B-1----:R-:W-:-:S05]  /*11e60*/  @P0 IMAD.WIDE R2, R5, 0x4, R2 ;  /* 0x0000000405020825 */ /* 0x002fca00078e0202 */
[----:B------:R1:W3:Y:S01]  /*11e70*/  @P0 LDG.E R8, desc[UR48][R2.64] ;  /* 0x0000003002080981 */ /* 0x0002e2000c1e1900 */
[----:B--2---:R-:W-:Y:S01]  /*11e80*/  ISETP.NE.AND P0, PT, R0, 0x1, PT ;  /* 0x000000010000780c */ /* 0x004fe20003f05270 */
[----:B------:R-:W-:Y:S01]  /*11e90*/  UMOV UR36, URZ ;  /* 0x0000003f00247c82 */ /* 0x000fe20008000000 */
[----:B------:R-:W-:Y:S01]  /*11ea0*/  ISETP.NE.AND P2, PT, R16, RZ, PT ;  /* 0x000000ff1000720c */ /* 0x000fe20003f45270 */
[----:B------:R-:W-:Y:S01]  /*11eb0*/  UMOV UR8, 0x40 ;  /* 0x0000004000087882 */ /* 0x000fe20000000000 */
[----:B------:R-:W-:Y:S01]  /*11ec0*/  UMOV UR9, UR37 ;  /* 0x0000002500097c82 */ /* 0x000fe20008000000 */
[----:B------:R-:W-:Y:S01]  /*11ed0*/  UMOV UR10, UR38 ;  /* 0x00000026000a7c82 */ /* 0x000fe20008000000 */
[----:B------:R-:W-:Y:S01]  /*11ee0*/  UMOV UR11, UR39 ;  /* 0x00000027000b7c82 */ /* 0x000fe20008000000 */
[----:B------:R-:W-:Y:S01]  /*11ef0*/  UMOV UR12, 0x80 ;  /* 0x00000080000c7882 */ /* 0x000fe20000000000 */
[----:B------:R-:W-:Y:S01]  /*11f00*/  UMOV UR13, UR37 ;  /* 0x00000025000d7c82 */ /* 0x000fe20008000000 */
[----:B-1----:R-:W1:Y:S01]  /*11f10*/  LDC.64 R2, c[0x0][0x3f8] ;  /* 0x0000fe00ff027b82 */ /* 0x002e620000000a00 */
[----:B------:R-:W-:Y:S01]  /*11f20*/  UMOV UR14, UR38 ;  /* 0x00000026000e7c82 */ /* 0x000fe20008000000 */
[----:B------:R-:W-:Y:S01]  /*11f30*/  UMOV UR15, UR39 ;  /* 0x00000027000f7c82 */ /* 0x000fe20008000000 */
[----:B------:R-:W-:-:S03]  /*11f40*/  UMOV UR6, 0xffffffff ;  /* 0xffffffff00067882 */ /* 0x000fc60000000000 */
[----:B------:R-:W-:Y:S02]  /*11f50*/  VOTEU.ALL UP1, P2 ;  /* 0x00000000003f7886 */ /* 0x000fe40001020000 */
[----:B------:R-:W2:Y:S03]  /*11f60*/  @P0 LDC R0, c[0x0][0x42c] ;  /* 0x00010b00ff000b82 */ /* 0x000ea60000000800 */
[----:B------:R-:W-:-:S04]  /*11f70*/  @!UP1 UIADD3 UR4, UP0, UR50, 0x270, URZ ;  /* 0x0000027032049890 */ /* 0x000fc8000ff1e03f */
[----:B------:R-:W-:Y:S01]  /*11f80*/  @!UP1 UIADD3.X UR5, URZ, UR51, URZ, UP0, !UPT ;  /* 0x000000333f059290 */ /* 0x000fe200087fe43f */
[----:B------:R-:W4:Y:S01]  /*11f90*/  @P0 LDC R5, c[0x0][0x430] ;  /* 0x00010c00ff050b82 */ /* 0x000f220000000800 */
[----:B-1----:R-:W-:-:S07]  /*11fa0*/  ISETP.NE.U32.AND P1, PT, R2, RZ, PT ;  /* 0x000000ff0200720c */ /* 0x002fce0003f25070 */
[----:B------:R1:W-:Y:S01]  /*11fb0*/  @!UP1 UTMAPF.L2.4D [UR36], [UR4] ;  /* 0x00000024040095b8 */ /* 0x0003e20008018000 */
[----:B------:R-:W-:Y:S01]  /*11fc0*/  ISETP.NE.AND.EX P1, PT, R3, RZ, PT, P1 ;  /* 0x000000ff0300720c */ /* 0x000fe20003f25310 */
[----:B--2---:R-:W-:Y:S01]  /*11fd0*/  @P0 IMAD.HI.U32 R0, R0, UR38, RZ ;  /* 0x0000002600000c27 */ /* 0x004fe2000f8e00ff */
[----:B------:R1:W-:Y:S04]  /*11fe0*/  @!UP1 UTMAPF.L2.4D [UR8], [UR4] ;  /* 0x00000008040095b8 */ /* 0x0003e80008018000 */
[----:B----4-:R-:W-:Y:S01]  /*11ff0*/  @P0 SHF.R.U32.HI R4, RZ, R5, R0 ;  /* 0x00000005ff040219 */ /* 0x010fe20000011600 */
[----:B------:R1:W-:Y:S01]  /*12000*/  @!UP1 UTMAPF.L2.4D [UR12], [UR4] ;  /* 0x0000000c040095b8 */ /* 0x0003e20008018000 */
[----:B---3--:R-:W-:Y:S01]  /*12010*/  SHF.R.S32.HI R9, RZ, 0x1f, R8 ;  /* 0x0000001fff097819 */ /* 0x008fe20000011408 */
        /* <DEDUP_REMOVED lines=8> */
.L_x_1048:
        /* <DEDUP_REMOVED lines=8> */
.L_x_1051:
        /* <DEDUP_REMOVED lines=9> */
[----:B------:R-:W-:-:S05]  /*121b0*/  @P0 SHF.R.U32.HI R4, RZ, R5, R7 ;  /* 0x00000005ff040219 */ /* 0x000fca0000011607 */
[----:B------:R-:W-:-:S04]  /*121c0*/  IMAD.MOV R5, RZ, RZ, -R4 ;  /* 0x000000ffff057224 */ /* 0x000fc800078e0a04 */
[----:B------:R-:W-:Y:S01]  /*121d0*/  IMAD R6, R0, R5, R6 ;  /* 0x0000000500067224 */ /* 0x000fe200078e0206 */
[--C-:B------:R-:W-:Y:S01]  /*121e0*/  SHF.R.S32.HI R5, RZ, 0x1f, R4.reuse ;  /* 0x0000001fff057819 */ /* 0x100fe20000011404 */
[----:B------:R-:W-:Y:S02]  /*121f0*/  IMAD R0, R9, UR4, RZ ;  /* 0x0000000409007c24 */ /* 0x000fe4000f8e02ff */
[----:B------:R-:W-:-:S04]  /*12200*/  IMAD.WIDE.U32 R4, R8, UR4, R4 ;  /* 0x0000000408047c25 */ /* 0x000fc8000f8e0004 */
[----:B------:R-:W-:Y:S01]  /*12210*/  IMAD R0, R8, UR5, R0 ;  /* 0x0000000508007c24 */ /* 0x000fe2000f8e0200 */
[----:B------:R-:W-:-:S03]  /*12220*/  LEA R2, P0, R4, R2, 0x2 ;  /* 0x0000000204027211 */ /* 0x000fc600078010ff */
[----:B------:R-:W-:-:S05]  /*12230*/  IMAD.IADD R0, R5, 0x1, R0 ;  /* 0x0000000105007824 */ /* 0x000fca00078e0200 */
[----:B------:R-:W-:-:S05]  /*12240*/  LEA.HI.X R3, R4, R3, R0, 0x2, P0 ;  /* 0x0000000304037211 */ /* 0x000fca00000f1400 */
[----:B------:R2:W5:Y:S02]  /*12250*/  LDG.E R0, desc[UR48][R2.64] ;  /* 0x0000003002007981 */ /* 0x000564000c1e1900 */
.L_x_989:
[----:B--2---:R-:W2:Y:S04]  /*12260*/  LDL R2, [R1] ;  /* 0x0000000001027983 */ /* 0x004ea80000100800 */
[----:B------:R-:W3:Y:S01]  /*12270*/  LDL R3, [R1+0xc] ;  /* 0x00000c0001037983 */ /* 0x000ee20000100800 */
[----:B------:R-:W-:Y:S02]  /*12280*/  ISETP.NE.AND P0, PT, R16, RZ, PT ;  /* 0x000000ff1000720c */ /* 0x000fe40003f05270 */
[----:B--2---:R-:W-:Y:S02]  /*12290*/  LEA R2, R2, UR40, 0x3 ;  /* 0x0000002802027c11 */ /* 0x004fe4000f8e18ff */
[----:B---3--:R-:W-:-:S04]  /*122a0*/  SHF.L.U32 R3, R3, 0x1f, RZ ;  /* 0x0000001f03037819 */ /* 0x008fc800000006ff */
[----:B------:R-:W2:Y:S02]  /*122b0*/  SYNCS.PHASECHK.TRANS64.TRYWAIT P3, [R2+URZ+0x22880], R3 ;  /* 0x02288003020075a7 */ /* 0x000ea4000806017f */
[----:B--2---:R-:W-:Y:S05]  /*122c0*/  @!P3 BRA `(.L_x_990) ;  /* 0x000000280020b947 */ /* 0x004fea0003800000 */
.L_x_1052:
[----:B------:R-:W-:Y:S05]  /*122d0*/  @P0 BRA `(.L_x_991) ;  /* 0x00000000001c0947 */ /* 0x000fea0003800000 */
[----:B-1----:R-:W1:Y:S01]  /*122e0*/  S2R R4, SR_TID.X ;  /* 0x0000000000047919 */ /* 0x002e620000002100 */
[----:B------:R-:W-:-:S04]  /*122f0*/  IMAD.MOV.U32 R5, RZ, RZ, 0x4000 ;  /* 0x00004000ff057424 */ /* 0x000fc800078e00ff */
[----:B------:R3:W-:Y:S01]  /*12300*/  SYNCS.ARRIVE.TRANS64 RZ, [R2+URZ+0x22870], R5 ;  /* 0x0228700502ff79a7 */ /* 0x0007e2000800003f */
[----:B-1----:R-:W-:-:S04]  /*12310*/  LOP3.LUT R4, R4, 0x1f, RZ, 0xc0, !PT ;  /* 0x0000001f04047812 */ /* 0x002fc800078ec0ff */
[----:B------:R-:W-:-:S13]  /*12320*/  ISETP.NE.AND P3, PT, R4, RZ, PT ;  /* 0x000000ff0400720c */ /* 0x000fda0003f65270 */
[----:B---3--:R-:W-:Y:S05]  /*12330*/  @!P3 BRA `(.L_x_991) ;  /* 0x000000000004b947 */ /* 0x008fea0003800000 */
[----:B------:R-:W-:Y:S01]  /*12340*/  BPT.TRAP 0x1 ;  /* 0x000000040000795c */ /* 0x000fe20000300000 */
.L_x_991:
[----:B------:R-:W3:Y:S04]  /*12350*/  LDL R5, [R1] ;  /* 0x0000000001057983 */ /* 0x000ee80000100800 */
[----:B-1----:R-:W4:Y:S01]  /*12360*/  LDL R4, [R1+0x8] ;  /* 0x0000080001047983 */ /* 0x002f220000100800 */
[----:B------:R-:W-:Y:S01]  /*12370*/  R2UR UR9, R2 ;  /* 0x00000000020972ca */ /* 0x000fe200000e0000 */
[----:B------:R-:W-:Y:S01]  /*12380*/  IMAD.SHL.U32 R6, R6, 0x80, RZ ;  /* 0x0000008006067824 */ /* 0x000fe200078e00ff */
        /* <DEDUP_REMOVED lines=10> */
[----:B------:R-:W-:-:S04]  /*12430*/  ULEA UR8, UR8, UR40, 0xe ;  /* 0x0000002808087291 */ /* 0x000fc8000f8e703f */
[----:B------:R-:W-:-:S09]  /*12440*/  UIADD3 UR8, UR8, 0x8400, URZ ;  /* 0x0000840008087890 */ /* 0x000fd2000fffe03f */
[----:B------:R1:W-:Y:S01]  /*12450*/  UTMALDG.4D [UR8], [UR4], desc[UR6] ;  /* 0x00000608040075b4 */ /* 0x0003e20008019000 */
[----:B------:R-:W3:Y:S02]  /*12460*/  SYNCS.PHASECHK.TRANS64.TRYWAIT P3, [R2+URZ+0x22840], R3 ;  /* 0x02284003020075a7 */ /* 0x000ee4000806017f */
[----:B-1-3--:R-:W-:Y:S05]  /*12470*/  @!P3 BRA `(.L_x_992) ;  /* 0x0000002400c8b947 */ /* 0x00afea0003800000 */
.L_x_1053:
        /* <DEDUP_REMOVED lines=8> */
.L_x_993:
        /* <DEDUP_REMOVED lines=28> */
.L_x_988:
[----:B------:R-:W-:Y:S05]  /*126c0*/  WARPSYNC.ALL ;  /* 0x0000000000007948 */ /* 0x000fea0003800000 */
[----:B------:R-:W-:Y:S01]  /*126d0*/  BAR.SYNC.DEFER_BLOCKING 0x8, 0x120 ;  /* 0x0204800000007b1d */ /* 0x000fe20000010000 */
[----:B------:R-:W-:Y:S01]  /*126e0*/  ELECT P0, URZ, PT ;  /* 0x00000000003f782f */ /* 0x000fe20003800000 */
[----:B------:R-:W-:Y:S02]  /*126f0*/  UIADD3 UR4, UP0, UR50, 0x270, URZ ;  /* 0x0000027032047890 */ /* 0x000fe4000ff1e03f */
[----:B------:R-:W-:Y:S02]  /*12700*/  UIADD3 UR8, UR40, 0x10400, URZ ;  /* 0x0001040028087890 */ /* 0x000fe4000fffe03f */
[----:B------:R-:W-:-:S02]  /*12710*/  UIADD3 UR9, UR40, 0x22800, URZ ;  /* 0x0002280028097890 */ /* 0x000fc4000fffe03f */
[----:B------:R-:W-:Y:S02]  /*12720*/  UIADD3.X UR5, URZ, UR51, URZ, UP0, !UPT ;  /* 0x000000333f057290 */ /* 0x000fe400087fe43f */
[----:B------:R-:W-:Y:S02]  /*12730*/  UIADD3 UR24, UR40, 0x12400, URZ ;  /* 0x0001240028187890 */ /* 0x000fe4000fffe03f */
[----:B------:R-:W-:Y:S02]  /*12740*/  UIADD3 UR16, UR40, 0x14400, URZ ;  /* 0x0001440028107890 */ /* 0x000fe4000fffe03f */
[----:B------:R-:W-:Y:S01]  /*12750*/  @P0 IMAD.MOV.U32 R2, RZ, RZ, 0x6000 ;  /* 0x00006000ff020424 */ /* 0x000fe200078e00ff */
[----:B------:R-:W-:Y:S01]  /*12760*/  UMOV UR6, 0x0 ;  /* 0x0000000000067882 */ /* 0x000fe20000000000 */
[----:B------:R-:W-:Y:S01]  /*12770*/  UMOV UR7, 0x12f00000 ;  /* 0x12f0000000077882 */ /* 0x000fe20000000000 */
[----:B------:R-:W-:Y:S01]  /*12780*/  UMOV UR10, URZ ;  /* 0x0000003f000a7c82 */ /* 0x000fe20008000000 */
[----:B------:R-:W-:Y:S01]  /*12790*/  UMOV UR11, UR37 ;  /* 0x00000025000b7c82 */ /* 0x000fe20008000000 */
[----:B------:R-:W-:Y:S01]  /*127a0*/  UMOV UR12, UR38 ;  /* 0x00000026000c7c82 */ /* 0x000fe20008000000 */
[----:B------:R-:W-:Y:S01]  /*127b0*/  UMOV UR13, UR39 ;  /* 0x00000027000d7c82 */ /* 0x000fe20008000000 */
[----:B------:R-:W-:Y:S01]  /*127c0*/  UMOV UR26, 0x40 ;  /* 0x00000040001a7882 */ /* 0x000fe20000000000 */
[----:B------:R-:W-:Y:S01]  /*127d0*/  UMOV UR27, UR37 ;  /* 0x00000025001b7c82 */ /* 0x000fe20008000000 */
[----:B------:R-:W-:Y:S01]  /*127e0*/  UMOV UR28, UR38 ;  /* 0x00000026001c7c82 */ /* 0x000fe20008000000 */
[----:B------:R2:W-:Y:S01]  /*127f0*/  @P0 SYNCS.ARRIVE.TRANS64 RZ, [UR40+0x22800], R2 ;  /* 0x02280002ffff09a7 */ /* 0x0005e20008000028 */
[----:B------:R-:W-:Y:S01]  /*12800*/  UMOV UR29, UR39 ;  /* 0x00000027001d7c82 */ /* 0x000fe20008000000 */
[----:B------:R-:W-:Y:S01]  /*12810*/  UMOV UR25, UR9 ;  /* 0x0000000900197c82 */ /* 0x000fe20008000000 */
[----:B------:R-:W-:Y:S01]  /*12820*/  UMOV UR18, 0x80 ;  /* 0x0000008000127882 */ /* 0x000fe20000000000 */
[----:B------:R-:W-:Y:S01]  /*12830*/  UMOV UR19, UR37 ;  /* 0x0000002500137c82 */ /* 0x000fe20008000000 */
[----:B------:R-:W-:Y:S01]  /*12840*/  UMOV UR20, UR38 ;  /* 0x0000002600147c82 */ /* 0x000fe20008000000 */
[----:B------:R-:W-:Y:S01]  /*12850*/  UMOV UR21, UR39 ;  /* 0x0000002700157c82 */ /* 0x000fe20008000000 */
[----:B------:R2:W-:Y:S01]  /*12860*/  UTMALDG.4D [UR8], [UR4], desc[UR6] ;  /* 0x00000608040075b4 */ /* 0x0005e20008019000 */
[----:B------:R-:W-:Y:S01]  /*12870*/  UMOV UR17, UR9 ;  /* 0x0000000900117c82 */ /* 0x000fe20008000000 */
[----:B------:R2:W-:Y:S01]  /*12880*/  UTMALDG.4D [UR24], [UR4], desc[UR6] ;  /* 0x00000618040075b4 */ /* 0x0005e20008019000 */
[----:B------:R2:W-:Y:S02]  /*12890*/  UTMALDG.4D [UR16], [UR4], desc[UR6] ;  /* 0x00000610040075b4 */ /* 0x0005e40008019000 */
[----:B--2---:R-:W-:Y:S01]  /*128a0*/  NOP ;  /* 0x0000000000007918 */ /* 0x004fe20000000000 */
.L_x_986:
        /* <DEDUP_REMOVED lines=10> */
.L_x_1054:
[----:B------:R-:W-:Y:S05]  /*12950*/  BSYNC B0 ;  /* 0x0000000000007941 */ /* 0x000fea0003800000 */
.L_x_994:
[----:B------:R-:W-:-:S04]  /*12960*/  UIADD3 UR4, UR43, -0x2, URZ ;  /* 0xfffffffe2b047890 */ /* 0x000fc8000fffe03f */
[----:B------:R-:W-:-:S06]  /*12970*/  UISETP.GE.AND UP0, UPT, UR4, UR42, UPT ;  /* 0x0000002a0400728c */ /* 0x000fcc000bf06270 */
[----:B------:R-:W-:-:S13]  /*12980*/  PLOP3.LUT P0, PT, PT, PT, UP0, 0x80, 0x0 ;  /* 0x000000000000781c */ /* 0x000fda0003f0f008 */
[----:B------:R-:W-:Y:S05]  /*12990*/  @!P0 BRA `(.L_x_996) ;  /* 0x0000000c00e88947 */ /* 0x000fea0003800000 */
[----:B--2---:R2:W5:Y:S04]  /*129a0*/  LDL.LU R3, [R1] ;  /* 0x0000000001037983 */ /* 0x0045680000300800 */
[----:B------:R2:W5:Y:S01]  /*129b0*/  LDL.LU R8, [R1+0xc] ;  /* 0x00000c0001087983 */ /* 0x0005620000300800 */
[----:B------:R-:W-:-:S07]  /*129c0*/  IMAD.U32 R2, RZ, RZ, UR4 ;  /* 0x00000004ff027e24 */ /* 0x000fce000f8e00ff */
.L_x_1018:
[----:B-1---5:R-:W-:Y:S01]  /*129d0*/  VIADD R4, R3, 0x1 ;  /* 0x0000000103047836 */ /* 0x022fe20000000000 */
        /* <DEDUP_REMOVED lines=8> */
[----:B----4-:R-:W-:Y:S05]  /*12a60*/  @!P6 BRA `(.L_x_998) ;  /* 0x000000080018e947 */ /* 0x010fea0003800000 */
[----:B------:R-:W-:Y:S01]  /*12a70*/  IMAD.MOV.U32 R9, RZ, RZ, R2 ;  /* 0x000000ffff097224 */ /* 0x000fe200078e0002 */
[----:B------:R-:W-:Y:S06]  /*12a80*/  @!P1 BRA `(.L_x_999) ;  /* 0x0000000000509947 */ /* 0x000fec0003800000 */
[----:B------:R-:W3:Y:S01]  /*12a90*/  LDL R7, [R1+0x1c] ;  /* 0x00001c0001077983 */ /* 0x000ee20000100800 */
[----:B------:R-:W4:Y:S01]  /*12aa0*/  LDC R9, c[0x0][0x41c] ;  /* 0x00010700ff097b82 */ /* 0x000f220000000800 */
[----:B------:R-:W-:Y:S02]  /*12ab0*/  ULDC.64 UR4, c[0x0][0x408] ;  /* 0x0001020000047ab9 */ /* 0x000fe40000000a00 */
[----:B------:R-:W2:Y:S01]  /*12ac0*/  LDL R6, [R1+0x10] ;  /* 0x0000100001067983 */ /* 0x000ea20000100800 */
[----:B----4-:R-:W-:-:S13]  /*12ad0*/  ISETP.NE.AND P0, PT, R9, 0x1, PT ;  /* 0x000000010900780c */ /* 0x010fda0003f05270 */
[----:B------:R-:W4:Y:S02]  /*12ae0*/  @P0 LDC.64 R4, c[0x0][0x420] ;  /* 0x00010800ff040b82 */ /* 0x000f240000000a00 */
[----:B----4-:R-:W-:-:S04]  /*12af0*/  @P0 IMAD.HI.U32 R0, R2, R4, RZ ;  /* 0x0000000402000227 */ /* 0x010fc800078e00ff */
[----:B------:R-:W-:Y:S01]  /*12b00*/  IMAD.MOV.U32 R4, RZ, RZ, R2 ;  /* 0x000000ffff047224 */ /* 0x000fe200078e0002 */
[----:B------:R-:W-:-:S04]  /*12b10*/  @P0 SHF.R.U32.HI R4, RZ, R5, R0 ;  /* 0x00000005ff040219 */ /* 0x000fc80000011600 */
[--C-:B------:R-:W-:Y:S01]  /*12b20*/  SHF.R.S32.HI R5, RZ, 0x1f, R4.reuse ;  /* 0x0000001fff057819 */ /* 0x100fe20000011404 */
[----:B------:R-:W-:-:S04]  /*12b30*/  IMAD.MOV R0, RZ, RZ, -R4 ;  /* 0x000000ffff007224 */ /* 0x000fc800078e0a04 */
[----:B------:R-:W-:Y:S02]  /*12b40*/  IMAD R9, R9, R0, R2 ;  /* 0x0000000009097224 */ /* 0x000fe400078e0202 */
[----:B---3--:R-:W-:-:S04]  /*12b50*/  IMAD R0, R7, UR4, RZ ;  /* 0x0000000407007c24 */ /* 0x008fc8000f8e02ff */
[C---:B--2---:R-:W-:Y:S02]  /*12b60*/  IMAD R0, R6.reuse, UR5, R0 ;  /* 0x0000000506007c24 */ /* 0x044fe4000f8e0200 */
[----:B------:R-:W-:Y:S01]  /*12b70*/  IMAD.WIDE.U32 R4, R6, UR4, R4 ;  /* 0x0000000406047c25 */ /* 0x000fe2000f8e0004 */
[----:B------:R-:W-:-:S03]  /*12b80*/  ULDC.64 UR4, c[0x0][0x3f8] ;  /* 0x0000fe0000047ab9 */ /* 0x000fc60000000a00 */
[----:B------:R-:W-:Y:S01]  /*12b90*/  IMAD.IADD R0, R0, 0x1, R5 ;  /* 0x0000000100007824 */ /* 0x000fe200078e0205 */
[----:B------:R-:W-:-:S04]  /*12ba0*/  LEA R6, P0, R4, UR4, 0x2 ;  /* 0x0000000404067c11 */ /* 0x000fc8000f8010ff */
[----:B------:R-:W-:-:S05]  /*12bb0*/  LEA.HI.X R7, R4, UR5, R0, 0x2, P0 ;  /* 0x0000000504077c11 */ /* 0x000fca00080f1400 */
[----:B------:R3:W5:Y:S04]  /*12bc0*/  LDG.E R0, desc[UR48][R6.64] ;  /* 0x0000003006007981 */ /* 0x000768000c1e1900 */
.L_x_999:
[----:B------:R-:W3:Y:S01]  /*12bd0*/  S2R R4, SR_TID.X ;  /* 0x0000000000047919 */ /* 0x000ee20000002100 */
[----:B------:R-:W-:Y:S01]  /*12be0*/  SHF.L.U32 R5, R10, 0x1f, RZ ;  /* 0x0000001f0a057819 */ /* 0x000fe200000006ff */
[----:B------:R-:W-:Y:S01]  /*12bf0*/  BSSY B1, `(.L_x_1000) ;  /* 0x0000006000017945 */ /* 0x000fe20003800000 */
[----:B---3--:R-:W-:Y:S02]  /*12c00*/  LOP3.LUT R6, R4, 0x7f, RZ, 0xc0, !PT ;  /* 0x0000007f04067812 */ /* 0x008fe400078ec0ff */
[----:B------:R-:W-:Y:S02]  /*12c10*/  LEA R4, R11, UR40, 0x3 ;  /* 0x000000280b047c11 */ /* 0x000fe4000f8e18ff */
[----:B------:R-:W-:Y:S02]  /*12c20*/  ISETP.NE.AND P3, PT, R6, RZ, PT ;  /* 0x000000ff0600720c */ /* 0x000fe40003f65270 */
[----:B------:R-:W3:Y:S02]  /*12c30*/  SYNCS.PHASECHK.TRANS64.TRYWAIT P0, [R4+URZ+0x22880], R5 ;  /* 0x02288005040075a7 */ /* 0x000ee4000800017f */
[----:B---3--:R-:W-:Y:S09]  /*12c40*/  @!P0 BRA `(.L_x_1001) ;  /* 0x0000002000008947 */ /* 0x008ff20003800000 */
.L_x_1055:
[----:B------:R-:W-:Y:S05]  /*12c50*/  BSYNC B1 ;  /* 0x0000000000017941 */ /* 0x000fea0003800000 */
.L_x_1000:
[----:B------:R-:W-:Y:S04]  /*12c60*/  BSSY B1, `(.L_x_1002) ;  /* 0x0000009000017945 */ /* 0x000fe80003800000 */
[----:B------:R-:W-:Y:S05]  /*12c70*/  @P3 BRA `(.L_x_1003) ;  /* 0x00000000001c3947 */ /* 0x000fea0003800000 */
[----:B------:R-:W4:Y:S02]  /*12c80*/  S2R R6, SR_TID.X ;  /* 0x0000000000067919 */ /* 0x000f240000002100 */
[----:B----4-:R-:W-:Y:S01]  /*12c90*/  LOP3.LUT R7, R6, 0x1f, RZ, 0xc0, !PT ;  /* 0x0000001f06077812 */ /* 0x010fe200078ec0ff */
[----:B------:R-:W-:-:S03]  /*12ca0*/  IMAD.MOV.U32 R6, RZ, RZ, 0x4000 ;  /* 0x00004000ff067424 */ /* 0x000fc600078e00ff */
[----:B------:R-:W-:Y:S01]  /*12cb0*/  ISETP.NE.AND P0, PT, R7, RZ, PT ;  /* 0x000000ff0700720c */ /* 0x000fe20003f05270 */
[----:B------:R4:W-:-:S12]  /*12cc0*/  SYNCS.ARRIVE.TRANS64 RZ, [R4+URZ+0x22870], R6 ;  /* 0x0228700604ff79a7 */ /* 0x0009d8000800003f */
[----:B----4-:R-:W-:Y:S05]  /*12cd0*/  @!P0 BRA `(.L_x_1003) ;  /* 0x0000000000048947 */ /* 0x010fea0003800000 */
[----:B------:R-:W-:Y:S01]  /*12ce0*/  BPT.TRAP 0x1 ;  /* 0x000000040000795c */ /* 0x000fe20000300000 */
.L_x_1003:
[----:B------:R-:W-:Y:S05]  /*12cf0*/  BSYNC B1 ;  /* 0x0000000000017941 */ /* 0x000fea0003800000 */
.L_x_1002:
[----:B------:R-:W4:Y:S04]  /*12d00*/  LDL R7, [R1+0x8] ;  /* 0x0000080001077983 */ /* 0x000f280000100800 */
[----:B------:R-:W2:Y:S01]  /*12d10*/  LDL R6, [R1] ;  /* 0x0000000001067983 */ /* 0x000ea20000100800 */
[----:B------:R-:W-:Y:S01]  /*12d20*/  IMAD.MOV.U32 R12, RZ, RZ, RZ ;  /* 0x000000ffff0c7224 */ /* 0x000fe200078e00ff */
[----:B------:R-:W-:Y:S01]  /*12d30*/  UIADD3 UR4, UP0, UR50, 0x470, URZ ;  /* 0x0000047032047890 */ /* 0x000fe2000ff1e03f */
[----:B------:R-:W-:Y:S01]  /*12d40*/  PLOP3.LUT P0, PT, PT, PT, PT, 0x80, 0x0 ;  /* 0x000000000000781c */ /* 0x000fe20003f0f070 */
[----:B------:R-:W-:Y:S01]  /*12d50*/  UMOV UR6, 0x0 ;  /* 0x0000000000067882 */ /* 0x000fe20000000000 */
[----:B------:R-:W-:Y:S01]  /*12d60*/  UMOV UR7, 0x14f00000 ;  /* 0x14f0000000077882 */ /* 0x000fe20000000000 */
[----:B------:R-:W-:Y:S01]  /*12d70*/  R2UR UR10, R12 ;  /* 0x000000000c0a72ca */ /* 0x000fe200000e0000 */
[----:B------:R-:W-:Y:S01]  /*12d80*/  UIADD3.X UR5, URZ, UR51, URZ, UP0, !UPT ;  /* 0x000000333f057290 */ /* 0x000fe200087fe43f */
[----:B----4-:R-:W-:-:S02]  /*12d90*/  R2UR UR12, R7 ;  /* 0x00000000070c72ca */ /* 0x010fc400000e0000 */
[----:B--2---:R-:W-:Y:S01]  /*12da0*/  LEA R7, R6, UR40, 0xe ;  /* 0x0000002806077c11 */ /* 0x004fe2000f8e70ff */
[----:B------:R-:W-:Y:S02]  /*12db0*/  IMAD.SHL.U32 R6, R9, 0x80, RZ ;  /* 0x0000008009067824 */ /* 0x000fe400078e00ff */
[----:B------:R-:W-:Y:S02]  /*12dc0*/  VIADD R9, R4, 0x22870 ;  /* 0x0002287004097836 */ /* 0x000fe40000000000 */
[----:B------:R-:W-:-:S08]  /*12dd0*/  VIADD R7, R7, 0x8400 ;  /* 0x0000840007077836 */ /* 0x000fd00000000000 */
.L_x_1004:
        /* <DEDUP_REMOVED lines=12> */
.L_x_1056:
[----:B------:R-:W-:Y:S05]  /*12ea0*/  BSYNC B1 ;  /* 0x0000000000017941 */ /* 0x000fea0003800000 */
.L_x_1005:
[----:B------:R-:W-:Y:S01]  /*12eb0*/  BSSY B1, `(.L_x_1007) ;  /* 0x000000b000017945 */ /* 0x000fe20003800000 */
[----:B-1----:R-:W-:Y:S02]  /*12ec0*/  IMAD.MOV.U32 R10, RZ, RZ, 0x0 ;  /* 0x00000000ff0a7424 */ /* 0x002fe400078e00ff */
[----:B------:R-:W-:Y:S01]  /*12ed0*/  IMAD.MOV.U32 R11, RZ, RZ, 0x14f00000 ;  /* 0x14f00000ff0b7424 */ /* 0x000fe200078e00ff */
[----:B------:R-:W-:Y:S06]  /*12ee0*/  @P3 BRA `(.L_x_1008) ;  /* 0x00000000001c3947 */ /* 0x000fec0003800000 */
[----:B------:R-:W1:Y:S01]  /*12ef0*/  S2R R7, SR_TID.X ;  /* 0x0000000000077919 */ /* 0x000e620000002100 */
[----:B--23--:R-:W-:-:S04]  /*12f00*/  IMAD.MOV.U32 R5, RZ, RZ, 0x6000 ;  /* 0x00006000ff057424 */ /* 0x00cfc800078e00ff */
[----:B------:R4:W-:Y:S01]  /*12f10*/  SYNCS.ARRIVE.TRANS64 RZ, [R4+URZ+0x22830], R5 ;  /* 0x0228300504ff79a7 */ /* 0x0009e2000800003f */
[----:B-1----:R-:W-:-:S04]  /*12f20*/  LOP3.LUT R7, R7, 0x1f, RZ, 0xc0, !PT ;  /* 0x0000001f07077812 */ /* 0x002fc800078ec0ff */
[----:B------:R-:W-:-:S13]  /*12f30*/  ISETP.NE.AND P0, PT, R7, RZ, PT ;  /* 0x000000ff0700720c */ /* 0x000fda0003f05270 */
[----:B----4-:R-:W-:Y:S05]  /*12f40*/  @!P0 BRA `(.L_x_1008) ;  /* 0x0000000000048947 */ /* 0x010fea0003800000 */
[----:B------:R-:W-:Y:S01]  /*12f50*/  BPT.TRAP 0x1 ;  /* 0x000000040000795c */ /* 0x000fe20000300000 */
.L_x_1008:
[----:B------:R-:W-:Y:S05]  /*12f60*/  BSYNC B1 ;  /* 0x0000000000017941 */ /* 0x000fea0003800000 */
.L_x_1007:
[----:B------:R-:W4:Y:S04]  /*12f70*/  LDL R9, [R1+0x8] ;  /* 0x0000080001097983 */ /* 0x000f280000100800 */
[----:B------:R-:W5:Y:S01]  /*12f80*/  LDL R7, [R1] ;  /* 0x0000000001077983 */ /* 0x000f620000100800 */
[----:B------:R-:W-:Y:S01]  /*12f90*/  R2UR UR10, R12 ;  /* 0x000000000c0a72ca */ /* 0x000fe200000e0000 */
[----:B--23--:R-:W-:Y:S01]  /*12fa0*/  IMAD.U32 R5, RZ, RZ, UR40 ;  /* 0x00000028ff057e24 */ /* 0x00cfe2000f8e00ff */
[----:B------:R-:W-:Y:S01]  /*12fb0*/  R2UR UR6, R10 ;  /* 0x000000000a0672ca */ /* 0x000fe200000e0000 */
[----:B------:R-:W-:Y:S01]  /*12fc0*/  UIADD3 UR4, UP0, UR50, 0x370, URZ ;  /* 0x0000037032047890 */ /* 0x000fe2000ff1e03f */
[----:B------:R-:W-:Y:S01]  /*12fd0*/  R2UR UR7, R11 ;  /* 0x000000000b0772ca */ /* 0x000fe200000e0000 */
[----:B------:R-:W-:Y:S01]  /*12fe0*/  VIADD R4, R4, 0x22830 ;  /* 0x0002283004047836 */ /* 0x000fe20000000000 */
[----:B------:R-:W-:Y:S01]  /*12ff0*/  PLOP3.LUT P0, PT, PT, PT, PT, 0x80, 0x0 ;  /* 0x000000000000781c */ /* 0x000fe20003f0f070 */
[----:B------:R-:W-:Y:S01]  /*13000*/  UIADD3.X UR5, URZ, UR51, URZ, UP0, !UPT ;  /* 0x000000333f057290 */ /* 0x000fe200087fe43f */
[----:B----4-:R-:W-:Y:S01]  /*13010*/  R2UR UR12, R9 ;  /* 0x00000000090c72ca */ /* 0x010fe200000e0000 */
[----:B-----5:R-:W-:-:S04]  /*13020*/  IMAD R5, R7, 0x6000, R5 ;  /* 0x0000600007057824 */ /* 0x020fc800078e0205 */
[----:B------:R-:W-:-:S10]  /*13030*/  VIADD R7, R5, 0x16400 ;  /* 0x0001640005077836 */ /* 0x000fd40000000000 */
.L_x_1009:
        /* <DEDUP_REMOVED lines=16> */
.L_x_1010:
        /* <DEDUP_REMOVED lines=16> */
.L_x_1011:
        /* <DEDUP_REMOVED lines=9> */
.L_x_998:
[----:B------:R-:W-:Y:S05]  /*132d0*/  BSYNC B0 ;  /* 0x0000000000007941 */ /* 0x000fea0003800000 */
.L_x_997:
[----:B------:R-:W-:-:S06]  /*132e0*/  UISETP.NE.AND UP0, UPT, UR41, 0x3, UPT ;  /* 0x000000032900788c */ /* 0x000fcc000bf05270 */
[----:B------:R-:W-:-:S13]  /*132f0*/  PLOP3.LUT P0, PT, PT, PT, UP0, 0x80, 0x0 ;  /* 0x000000000000781c */ /* 0x000fda0003f0f008 */
[----:B------:R-:W-:Y:S05]  /*13300*/  @!P0 BRA `(.L_x_1012) ;  /* 0x0000000000048947 */ /* 0x000fea0003800000 */
[----:B------:R-:W-:Y:S01]  /*13310*/  BPT.TRAP 0x1 ;  /* 0x000000040000795c */ /* 0x000fe20000300000 */
.L_x_1012:
        /* <DEDUP_REMOVED lines=9> */
.L_x_1057:
[----:B------:R-:W-:Y:S05]  /*133b0*/  BSYNC B0 ;  /* 0x0000000000007941 */ /* 0x000fea0003800000 */
.L_x_1013:
[----:B------:R-:W-:Y:S05]  /*133c0*/  @!P0 BRA `(.L_x_1015) ;  /* 0x0000000000048947 */ /* 0x000fea0003800000 */
[----:B------:R-:W-:Y:S01]  /*133d0*/  BPT.TRAP 0x1 ;  /* 0x000000040000795c */ /* 0x000fe20000300000 */
.L_x_1015:
[----:B---3--:R-:W3:Y:S01]  /*133e0*/  LDL R5, [R1+0x4] ;  /* 0x0000040001057983 */ /* 0x008ee20000100800 */
[----:B------:R-:W-:Y:S01]  /*133f0*/  SHF.L.U32 R4, R8, 0x1f, RZ ;  /* 0x0000001f08047819 */ /* 0x000fe200000006ff */
[----:B------:R-:W-:-:S03]  /*13400*/  IMAD.SHL.U32 R20, R3, 0x4000, RZ ;  /* 0x0000400003147824 */ /* 0x000fc600078e00ff */
[----:B---3--:R-:W3:Y:S02]  /*13410*/  SYNCS.PHASECHK.TRANS64.TRYWAIT P3, [R5+URZ+0x22860], R4 ;  /* 0x02286004050075a7 */ /* 0x008ee4000806017f */
[----:B---3--:R-:W-:Y:S05]  /*13420*/  @!P3 BRA `(.L_x_1016) ;  /* 0x000000180048b947 */ /* 0x008fea0003800000 */
.L_x_1058:
[----:B---3--:R-:W3:Y:S04]  /*13430*/  LDL R3, [R1+0x24] ;  /* 0x0000240001037983 */ /* 0x008ee80000100800 */
[----:B------:R-:W4:Y:S04]  /*13440*/  LDL R16, [R1+0x18] ;  /* 0x0000180001107983 */ /* 0x000f280000100800 */
[----:B------:R-:W5:Y:S01]  /*13450*/  LDL R12, [R1+0x20] ;  /* 0x00002000010c7983 */ /* 0x000f620000100800 */
[----:B------:R-:W-:Y:S05]  /*13460*/  WARPSYNC.ALL ;  /* 0x0000000000007948 */ /* 0x000fea0003800000 */
[----:B---3--:R-:W-:-:S05]  /*13470*/  LOP3.LUT R3, R20, R3, RZ, 0xfc, !PT ;  /* 0x0000000314037212 */ /* 0x008fca00078efcff */
[----:B-1----:R-:W1:Y:S01]  /*13480*/  LDSM.16.MT88.4 R8, [R3+UR40+0x8400] ;  /* 0x008400280308783b */ /* 0x002e620008004200 */
[----:B------:R-:W-:-:S04]  /*13490*/  VIADD R21, R3, UR40 ;  /* 0x0000002803157c36 */ /* 0x000fc80008000000 */
[----:B----4-:R-:W-:Y:S01]  /*134a0*/  IMAD.IADD R21, R16, 0x1, R21 ;  /* 0x0000000110157824 */ /* 0x010fe200078e0215 */
[C-C-:B-1----:R-:W-:Y:S02]  /*134b0*/  PRMT R4, R8.reuse, 0x6420, R9.reuse ;  /* 0x0000642008047816 */ /* 0x142fe40000000009 */
[----:B------:R-:W-:Y:S02]  /*134c0*/  PRMT R5, R8, 0x7531, R9 ;  /* 0x0000753108057816 */ /* 0x000fe40000000009 */
[C-C-:B------:R-:W-:Y:S02]  /*134d0*/  PRMT R6, R10.reuse, 0x6420, R11.reuse ;  /* 0x000064200a067816 */ /* 0x140fe4000000000b */
[----:B------:R-:W-:Y:S02]  /*134e0*/  PRMT R7, R10, 0x7531, R11 ;  /* 0x000075310a077816 */ /* 0x000fe4000000000b */
[----:B------:R-:W1:Y:S01]  /*134f0*/  LDSM.16.MT88.4 R8, [R21+0x8400] ;  /* 0x008400001508783b */ /* 0x000e620000004200 */
[----:B-----5:R-:W-:-:S05]  /*13500*/  IADD3 R20, R20, UR40, R12 ;  /* 0x0000002814147c10 */ /* 0x020fca000fffe00c */
[----:B------:R-:W-:Y:S01]  /*13510*/  STSM.16.M88.4 [R20+0x400], R4 ;  /* 0x0004000414007844 */ /* 0x000fe20000000200 */
[C-C-:B-1----:R-:W-:Y:S02]  /*13520*/  PRMT R12, R8.reuse, 0x6420, R9.reuse ;  /* 0x00006420080c7816 */ /* 0x142fe40000000009 */
[----:B------:R-:W-:Y:S02]  /*13530*/  PRMT R13, R8, 0x7531, R9 ;  /* 0x00007531080d7816 */ /* 0x000fe40000000009 */
[C-C-:B------:R-:W-:Y:S02]  /*13540*/  PRMT R14, R10.reuse, 0x6420, R11.reuse ;  /* 0x000064200a0e7816 */ /* 0x140fe4000000000b */
[----:B------:R-:W-:-:S05]  /*13550*/  PRMT R15, R10, 0x7531, R11 ;  /* 0x000075310a0f7816 */ /* 0x000fca000000000b */
[----:B------:R1:W-:Y:S04]  /*13560*/  STSM.16.M88.4 [R20+0x2400], R12 ;  /* 0x0024000c14007844 */ /* 0x0003e80000000200 */
[----:B------:R-:W3:Y:S04]  /*13570*/  LDSM.16.MT88.4 R8, [R3+UR40+0x9400] ;  /* 0x009400280308783b */ /* 0x000ee80008004200 */
[----:B-1----:R-:W4:Y:S01]  /*13580*/  LDL R14, [R1+0x14] ;  /* 0x00001400010e7983 */ /* 0x002f220000100800 */
[C-C-:B---3--:R-:W-:Y:S02]  /*13590*/  PRMT R4, R8.reuse, 0x6420, R9.reuse ;  /* 0x0000642008047816 */ /* 0x148fe40000000009 */
[----:B------:R-:W-:-:S02]  /*135a0*/  PRMT R5, R8, 0x7531, R9 ;  /* 0x0000753108057816 */ /* 0x000fc40000000009 */
[C-C-:B------:R-:W-:Y:S02]  /*135b0*/  PRMT R6, R10.reuse, 0x6420, R11.reuse ;  /* 0x000064200a067816 */ /* 0x140fe4000000000b */
[----:B------:R-:W-:Y:S02]  /*135c0*/  PRMT R7, R10, 0x7531, R11 ;  /* 0x000075310a077816 */ /* 0x000fe4000000000b */
[----:B------:R-:W1:Y:S01]  /*135d0*/  LDSM.16.MT88.4 R8, [R21+0x9400] ;  /* 0x009400001508783b */ /* 0x000e620000004200 */
[----:B------:R-:W-:Y:S01]  /*135e0*/  IMAD.MOV.U32 R15, RZ, RZ, R16 ;  /* 0x000000ffff0f7224 */ /* 0x000fe200078e0010 */
[C-C-:B-1----:R-:W-:Y:S02]  /*135f0*/  PRMT R16, R8.reuse, 0x6420, R9.reuse ;  /* 0x0000642008107816 */ /* 0x142fe40000000009 */
[----:B------:R-:W-:Y:S02]  /*13600*/  PRMT R17, R8, 0x7531, R9 ;  /* 0x0000753108117816 */ /* 0x000fe40000000009 */
[----:B------:R-:W-:-:S02]  /*13610*/  PRMT R18, R10, 0x6420, R11 ;  /* 0x000064200a127816 */ /* 0x000fc4000000000b */
[----:B------:R-:W-:Y:S02]  /*13620*/  PRMT R19, R10, 0x7531, R11 ;  /* 0x000075310a137816 */ /* 0x000fe4000000000b */
[----:B----4-:R-:W-:-:S05]  /*13630*/  IADD3 R12, R14, 0x400, R20 ;  /* 0x000004000e0c7810 */ /* 0x010fca0007ffe014 */
[----:B------:R-:W-:Y:S04]  /*13640*/  STSM.16.M88.4 [R12], R4 ;  /* 0x000000040c007844 */ /* 0x000fe80000000200 */
[----:B------:R-:W-:Y:S04]  /*13650*/  STSM.16.M88.4 [R12+0x2000], R16 ;  /* 0x002000100c007844 */ /* 0x000fe80000000200 */
[----:B------:R-:W1:Y:S02]  /*13660*/  LDSM.16.MT88.4 R8, [R3+UR40+0xa400] ;  /* 0x00a400280308783b */ /* 0x000e640008004200 */
[----:B-1----:R-:W-:-:S02]  /*13670*/  PRMT R4, R8, 0x6420, R9 ;  /* 0x0000642008047816 */ /* 0x002fc40000000009 */
[----:B------:R-:W-:Y:S02]  /*13680*/  PRMT R5, R8, 0x7531, R9 ;  /* 0x0000753108057816 */ /* 0x000fe40000000009 */
[C-C-:B------:R-:W-:Y:S02]  /*13690*/  PRMT R6, R10.reuse, 0x6420, R11.reuse ;  /* 0x000064200a067816 */ /* 0x140fe4000000000b */
[----:B------:R-:W-:Y:S02]  /*136a0*/  PRMT R7, R10, 0x7531, R11 ;  /* 0x000075310a077816 */ /* 0x000fe4000000000b */
[----:B------:R-:W1:Y:S01]  /*136b0*/  LDSM.16.MT88.4 R8, [R21+0xa400] ;  /* 0x00a400001508783b */ /* 0x000e620000004200 */
[----:B------:R-:W-:Y:S01]  /*136c0*/  IMAD.MOV.U32 R19, RZ, RZ, R14 ;  /* 0x000000ffff137224 */ /* 0x000fe200078e000e */
[----:B------:R-:W-:-:S05]  /*136d0*/  IADD3 R20, R15, 0x400, R20 ;  /* 0x000004000f147810 */ /* 0x000fca0007ffe014 */
[----:B------:R-:W-:Y:S01]  /*136e0*/  STSM.16.M88.4 [R20], R4 ;  /* 0x0000000414007844 */ /* 0x000fe20000000200 */
[C-C-:B-1----:R-:W-:Y:S02]  /*136f0*/  PRMT R12, R8.reuse, 0x6420, R9.reuse ;  /* 0x00006420080c7816 */ /* 0x142fe40000000009 */
        /* <DEDUP_REMOVED lines=9> */
[----:B------:R-:W1:Y:S01]  /*13790*/  LDSM.16.MT88.4 R8, [R21+0xb400] ;  /* 0x00b400001508783b */ /* 0x000e620000004200 */
[----:B------:R-:W-:-:S05]  /*137a0*/  IMAD.IADD R20, R19, 0x1, R20 ;  /* 0x0000000113147824 */ /* 0x000fca00078e0214 */
[----:B------:R1:W-:Y:S02]  /*137b0*/  STSM.16.M88.4 [R20], R4 ;  /* 0x0000000414007844 */ /* 0x0003e40000000200 */
[C-C-:B-1----:R-:W-:Y:S02]  /*137c0*/  PRMT R4, R8.reuse, 0x6420, R9.reuse ;  /* 0x0000642008047816 */ /* 0x142fe40000000009 */
[----:B------:R-:W-:Y:S02]  /*137d0*/  PRMT R5, R8, 0x7531, R9 ;  /* 0x0000753108057816 */ /* 0x000fe40000000009 */
        /* <DEDUP_REMOVED lines=8> */
[----:B---3--:R-:W3:Y:S01]  /*13860*/  FENCE.VIEW.ASYNC.S ;  /* 0x00000000000073c6 */ /* 0x008ee20000000000 */
[----:B------:R-:W-:Y:S05]  /*13870*/  @!P0 BRA `(.L_x_1017) ;  /* 0x0000000000048947 */ /* 0x000fea0003800000 */
[----:B------:R-:W-:Y:S01]  /*13880*/  BPT.TRAP 0x1 ;  /* 0x000000040000795c */ /* 0x000fe20000300000 */
.L_x_1017:
[----:B-1----:R-:W3:Y:S01]  /*13890*/  LDL.LU R4, [R1+0x4] ;  /* 0x0000040001047983 */ /* 0x002ee20000300800 */
[C---:B------:R-:W-:Y:S01]  /*138a0*/  ISETP.GT.AND P0, PT, R2.reuse, UR42, PT ;  /* 0x0000002a02007c0c */ /* 0x040fe2000bf04270 */
[----:B------:R-:W-:Y:S02]  /*138b0*/  VIADD R2, R2, 0xffffffff ;  /* 0xffffffff02027836 */ /* 0x000fe40000000000 */
[----:B------:R4:W5:Y:S01]  /*138c0*/  LDL R8, [R1+0xc] ;  /* 0x00000c0001087983 */ /* 0x0009620000100800 */
[----:B---3--:R-:W-:Y:S01]  /*138d0*/  SYNCS.ARRIVE.TRANS64.A1T0 RZ, [R4+URZ+0x22850], RZ ;  /* 0x022850ff04ff79a7 */ /* 0x008fe2000810003f */
[----:B------:R-:W-:-:S05]  /*138e0*/  @!P2 VIADD R3, R4, 0x22880 ;  /* 0x000228800403a836 */ /* 0x000fca0000000000 */
[----:B------:R-:W-:Y:S01]  /*138f0*/  @!P2 PRMT R3, RZ, 0x654, R3 ;  /* 0x00000654ff03a816 */ /* 0x000fe20000000003 */
[----:B------:R-:W-:Y:S06]  /*13900*/  BAR.SYNC.DEFER_BLOCKING 0x2, 0x80 ;  /* 0x0082000000007b1d */ /* 0x000fec0000010000 */
[----:B------:R1:W-:Y:S02]  /*13910*/  @!P2 SYNCS.ARRIVE.TRANS64.RED.A1T0 RZ, [R3+URZ], RZ ;  /* 0x000000ff03ffa9a7 */ /* 0x0003e4000810043f */
[----:B-1----:R4:W5:Y:S01]  /*13920*/  LDL R3, [R1] ;  /* 0x0000000001037983 */ /* 0x0029620000100800 */
[----:B------:R-:W-:Y:S05]  /*13930*/  @P0 BRA `(.L_x_1018) ;  /* 0xfffffff000240947 */ /* 0x000fea000383ffff */
.L_x_996:
[----:B------:R-:W-:Y:S04]  /*13940*/  BSSY B0, `(.L_x_1019) ;  /* 0x000000f000007945 */ /* 0x000fe80003800000 */
[----:B------:R-:W-:Y:S05]  /*13950*/  @P2 BRA `(.L_x_1020) ;  /* 0x0000000000342947 */ /* 0x000fea0003800000 */
[----:B------:R-:W3:Y:S01]  /*13960*/  S2R R5, SR_LANEID ;  /* 0x0000000000057919 */ /* 0x000ee20000000000 */
[----:B------:R-:W-:Y:S01]  /*13970*/  VOTEU.ANY UR4, UPT, PT ;  /* 0x0000000000047886 */ /* 0x000fe200038e0100 */
[----:B--2--5:R-:W2:Y:S01]  /*13980*/  LDC.64 R2, c[0x0][0xdf0] ;  /* 0x00037c00ff027b82 */ /* 0x024ea20000000a00 */
[----:B------:R-:W3:Y:S02]  /*13990*/  FLO.U32 R0, UR4 ;  /* 0x0000000400007d00 */ /* 0x000ee400080e0000 */
[----:B---3--:R-:W-:-:S06]  /*139a0*/  ISETP.EQ.U32.AND P0, PT, R0, R5, PT ;  /* 0x000000050000720c */ /* 0x008fcc0003f02070 */
[----:B------:R-:W2:Y:S07]  /*139b0*/  POPC R5, UR4 ;  /* 0x0000000400057d09 */ /* 0x000eae0008000000 */
[----:B--2---:R-:W2:Y:S01]  /*139c0*/  @P0 ATOMG.E.ADD.STRONG.GPU PT, R3, desc[UR48][R2.64], R5 ;  /* 0x00000005020309a8 */ /* 0x004ea200081ee1f0 */
[----:B-1----:R-:W1:Y:S02]  /*139d0*/  S2R R4, SR_LTMASK ;  /* 0x0000000000047919 */ /* 0x002e640000003900 */
[----:B-1----:R-:W-:-:S04]  /*139e0*/  LOP3.LUT R4, R4, UR4, RZ, 0xc0, !PT ;  /* 0x0000000404047c12 */ /* 0x002fc8000f8ec0ff */
[----:B------:R-:W1:Y:S01]  /*139f0*/  POPC R7, R4 ;  /* 0x0000000400077309 */ /* 0x000e620000000000 */
[----:B--2---:R-:W1:Y:S02]  /*13a00*/  SHFL.IDX PT, R0, R3, R0, 0x1f ;  /* 0x00001f0003007589 */ /* 0x004e6400000e0000 */
[----:B-1----:R-:W-:-:S05]  /*13a10*/  IADD3 R0, R0, UR44, R7 ;  /* 0x0000002c00007c10 */ /* 0x002fca000fffe007 */
[----:B------:R3:W-:Y:S02]  /*13a20*/  STL [R1+0x28], R0 ;  /* 0x0000280001007387 */ /* 0x0007e40000100800 */
.L_x_1020:
[----:B------:R-:W-:Y:S05]  /*13a30*/  BSYNC B0 ;  /* 0x0000000000007941 */ /* 0x000fea0003800000 */
.L_x_1019:
[----:B------:R-:W-:-:S06]  /*13a40*/  UISETP.NE.AND UP0, UPT, UR41, 0x3, UPT ;  /* 0x000000032900788c */ /* 0x000fcc000bf05270 */
[----:B------:R-:W-:-:S13]  /*13a50*/  PLOP3.LUT P0, PT, PT, PT, UP0, 0x80, 0x0 ;  /* 0x000000000000781c */ /* 0x000fda0003f0f008 */
[----:B------:R-:W-:Y:S05]  /*13a60*/  @!P0 BRA `(.L_x_1021) ;  /* 0x0000000000048947 */ /* 0x000fea0003800000 */
[----:B------:R-:W-:Y:S01]  /*13a70*/  BPT.TRAP 0x1 ;  /* 0x000000040000795c */ /* 0x000fe20000300000 */
.L_x_1021:
[----:B--2---:R-:W2:Y:S04]  /*13a80*/  LDL R2, [R1+0xc] ;  /* 0x00000c0001027983 */ /* 0x004ea80000100800 */
[----:B---3--:R-:W3:Y:S01]  /*13a90*/  LDL R0, [R1] ;  /* 0x0000000001007983 */ /* 0x008ee20000100800 */
[----:B------:R-:W-:Y:S01]  /*13aa0*/  BSSY B0, `(.L_x_1022) ;  /* 0x0000008000007945 */ /* 0x000fe20003800000 */
[----:B--2--5:R-:W-:-:S04]  /*13ab0*/  LOP3.LUT R3, R2, 0x1, RZ, 0x3c, !PT ;  /* 0x0000000102037812 */ /* 0x024fc800078e3cff */
[----:B------:R-:W-:Y:S02]  /*13ac0*/  SHF.L.U32 R3, R3, 0x1f, RZ ;  /* 0x0000001f03037819 */ /* 0x000fe400000006ff */
[----:B---3--:R-:W-:-:S04]  /*13ad0*/  LEA R20, R0, UR40, 0x3 ;  /* 0x0000002800147c11 */ /* 0x008fc8000f8e18ff */
[----:B------:R-:W2:Y:S01]  /*13ae0*/  SYNCS.PHASECHK.TRANS64.TRYWAIT P0, [R20+URZ+0x22870], R3 ;  /* 0x02287003140075a7 */ /* 0x000ea2000800017f */
[----:B------:R-:W-:-:S05]  /*13af0*/  IMAD.U32 R0, RZ, RZ, UR45 ;  /* 0x0000002dff007e24 */ /* 0x000fca000f8e00ff */
[----:B------:R-:W-:Y:S01]  /*13b00*/  ISETP.NE.AND P1, PT, R0, 0x3, PT ;  /* 0x000000030000780c */ /* 0x000fe20003f25270 */
[----:B--2---:R-:W-:-:S12]  /*13b10*/  @!P0 BRA `(.L_x_1023) ;  /* 0x0000001000a48947 */ /* 0x004fd80003800000 */
.L_x_1059:
[----:B------:R-:W-:Y:S05]  /*13b20*/  BSYNC B0 ;  /* 0x0000000000007941 */ /* 0x000fea0003800000 */
.L_x_1022:
[----:B------:R-:W-:Y:S05]  /*13b30*/  @!P1 BRA `(.L_x_1024) ;  /* 0x0000000000049947 */ /* 0x000fea0003800000 */
[----:B------:R-:W-:Y:S01]  /*13b40*/  BPT.TRAP 0x1 ;  /* 0x000000040000795c */ /* 0x000fe20000300000 */
.L_x_1024:
[----:B------:R-:W2:Y:S02]  /*13b50*/  LDL R0, [R1+0xc] ;  /* 0x00000c0001007983 */ /* 0x000ea40000100800 */
[----:B--2---:R-:W-:-:S04]  /*13b60*/  SHF.L.U32 R3, R0, 0x1f, RZ ;  /* 0x0000001f00037819 */ /* 0x004fc800000006ff */
[----:B------:R-:W2:Y:S02]  /*13b70*/  SYNCS.PHASECHK.TRANS64.TRYWAIT P0, [R20+URZ+0x22860], R3 ;  /* 0x02286003140075a7 */ /* 0x000ea4000800017f */
[----:B--2---:R-:W-:Y:S05]  /*13b80*/  @!P0 BRA `(.L_x_1025) ;  /* 0x00000010009c8947 */ /* 0x004fea0003800000 */
.L_x_1060:
[----:B------:R-:W3:Y:S04]  /*13b90*/  LDL R2, [R1] ;  /* 0x0000000001027983 */ /* 0x000ee80000100800 */
[----:B------:R-:W5:Y:S04]  /*13ba0*/  LDL R0, [R1+0x24] ;  /* 0x0000240001007983 */ /* 0x000f680000100800 */
[----:B------:R-:W4:Y:S04]  /*13bb0*/  LDL R18, [R1+0x18] ;  /* 0x0000180001127983 */ /* 0x000f280000100800 */
[----:B------:R-:W4:Y:S04]  /*13bc0*/  LDL R12, [R1+0x20] ;  /* 0x00002000010c7983 */ /* 0x000f280000100800 */
[----:B------:R-:W4:Y:S01]  /*13bd0*/  LDL R17, [R1+0x14] ;  /* 0x0000140001117983 */ /* 0x000f220000100800 */
[----:B------:R-:W-:Y:S05]  /*13be0*/  WARPSYNC.ALL ;  /* 0x0000000000007948 */ /* 0x000fea0003800000 */
[----:B---3--:R-:W-:-:S05]  /*13bf0*/  IMAD.SHL.U32 R2, R2, 0x4000, RZ ;  /* 0x0000400002027824 */ /* 0x008fca00078e00ff */
[----:B-----5:R-:W-:-:S05]  /*13c00*/  LOP3.LUT R0, R2, R0, RZ, 0xfc, !PT ;  /* 0x0000000002007212 */ /* 0x020fca00078efcff */
[----:B-1----:R-:W1:Y:S01]  /*13c10*/  LDSM.16.MT88.4 R4, [R0+UR40+0x8400] ;  /* 0x008400280004783b */ /* 0x002e620008004200 */
[----:B--2---:R-:W-:-:S04]  /*13c20*/  VIADD R3, R0, UR40 ;  /* 0x0000002800037c36 */ /* 0x004fc80008000000 */
[----:B----4-:R-:W-:Y:S01]  /*13c30*/  IMAD.IADD R3, R18, 0x1, R3 ;  /* 0x0000000112037824 */ /* 0x010fe200078e0203 */
[C-C-:B-1----:R-:W-:Y:S02]  /*13c40*/  PRMT R8, R4.reuse, 0x6420, R5.reuse ;  /* 0x0000642004087816 */ /* 0x142fe40000000005 */
[----:B------:R-:W-:Y:S02]  /*13c50*/  PRMT R9, R4, 0x7531, R5 ;  /* 0x0000753104097816 */ /* 0x000fe40000000005 */
[C-C-:B------:R-:W-:Y:S02]  /*13c60*/  PRMT R10, R6.reuse, 0x6420, R7.reuse ;  /* 0x00006420060a7816 */ /* 0x140fe40000000007 */
[----:B------:R-:W-:Y:S02]  /*13c70*/  PRMT R11, R6, 0x7531, R7 ;  /* 0x00007531060b7816 */ /* 0x000fe40000000007 */
[----:B------:R-:W1:Y:S01]  /*13c80*/  LDSM.16.MT88.4 R4, [R3+0x8400] ;  /* 0x008400000304783b */ /* 0x000e620000004200 */
[----:B------:R-:W-:-:S05]  /*13c90*/  IADD3 R2, R2, UR40, R12 ;  /* 0x0000002802027c10 */ /* 0x000fca000fffe00c */
[----:B------:R1:W-:Y:S02]  /*13ca0*/  STSM.16.M88.4 [R2+0x400], R8 ;  /* 0x0004000802007844 */ /* 0x0003e40000000200 */
        /* <DEDUP_REMOVED lines=11> */
[----:B------:R-:W-:-:S05]  /*13d60*/  IADD3 R16, R17, 0x400, R2 ;  /* 0x0000040011107810 */ /* 0x000fca0007ffe002 */
[----:B------:R2:W-:Y:S01]  /*13d70*/  STSM.16.M88.4 [R16], R12 ;  /* 0x0000000c10007844 */ /* 0x0005e20000000200 */
[C-C-:B-1----:R-:W-:Y:S02]  /*13d80*/  PRMT R8, R4.reuse, 0x6420, R5.reuse ;  /* 0x0000642004087816 */ /* 0x142fe40000000005 */
[----:B------:R-:W-:Y:S02]  /*13d90*/  PRMT R9, R4, 0x7531, R5 ;  /* 0x0000753104097816 */ /* 0x000fe40000000005 */
[C-C-:B------:R-:W-:Y:S02]  /*13da0*/  PRMT R10, R6.reuse, 0x6420, R7.reuse ;  /* 0x00006420060a7816 */ /* 0x140fe40000000007 */
[----:B------:R-:W-:-:S05]  /*13db0*/  PRMT R11, R6, 0x7531, R7 ;  /* 0x00007531060b7816 */ /* 0x000fca0000000007 */
[----:B------:R-:W-:Y:S04]  /*13dc0*/  STSM.16.M88.4 [R16+0x2000], R8 ;  /* 0x0020000810007844 */ /* 0x000fe80000000200 */
[----:B------:R-:W1:Y:S01]  /*13dd0*/  LDSM.16.MT88.4 R4, [R0+UR40+0xa400] ;  /* 0x00a400280004783b */ /* 0x000e620008004200 */
[----:B--2---:R-:W-:Y:S02]  /*13de0*/  IMAD.MOV.U32 R14, RZ, RZ, R18 ;  /* 0x000000ffff0e7224 */ /* 0x004fe400078e0012 */
[----:B------:R-:W-:Y:S01]  /*13df0*/  IMAD.MOV.U32 R15, RZ, RZ, R17 ;  /* 0x000000ffff0f7224 */ /* 0x000fe200078e0011 */
[C-C-:B-1----:R-:W-:Y:S02]  /*13e00*/  PRMT R16, R4.reuse, 0x6420, R5.reuse ;  /* 0x0000642004107816 */ /* 0x142fe40000000005 */
[----:B------:R-:W-:-:S02]  /*13e10*/  PRMT R17, R4, 0x7531, R5 ;  /* 0x0000753104117816 */ /* 0x000fc40000000005 */
[C-C-:B------:R-:W-:Y:S02]  /*13e20*/  PRMT R18, R6.reuse, 0x6420, R7.reuse ;  /* 0x0000642006127816 */ /* 0x140fe40000000007 */
        /* <DEDUP_REMOVED lines=10> */
[----:B--2---:R-:W-:Y:S01]  /*13ed0*/  IMAD.MOV.U32 R19, RZ, RZ, R15 ;  /* 0x000000ffff137224 */ /* 0x004fe200078e000f */
[C-C-:B-1----:R-:W-:Y:S02]  /*13ee0*/  PRMT R12, R4.reuse, 0x6420, R5.reuse ;  /* 0x00006420040c7816 */ /* 0x142fe40000000005 */
[----:B------:R-:W-:Y:S02]  /*13ef0*/  PRMT R13, R4, 0x7531, R5 ;  /* 0x00007531040d7816 */ /* 0x000fe40000000005 */
[----:B------:R-:W-:-:S02]  /*13f00*/  PRMT R14, R6, 0x6420, R7 ;  /* 0x00006420060e7816 */ /* 0x000fc40000000007 */
[----:B------:R-:W-:Y:S02]  /*13f10*/  PRMT R15, R6, 0x7531, R7 ;  /* 0x00007531060f7816 */ /* 0x000fe40000000007 */
[----:B------:R-:W1:Y:S01]  /*13f20*/  LDSM.16.MT88.4 R4, [R3+0xb400] ;  /* 0x00b400000304783b */ /* 0x000e620000004200 */
[----:B------:R-:W-:-:S05]  /*13f30*/  IMAD.IADD R2, R19, 0x1, R2 ;  /* 0x0000000113027824 */ /* 0x000fca00078e0202 */
[----:B------:R2:W-:Y:S01]  /*13f40*/  STSM.16.M88.4 [R2], R12 ;  /* 0x0000000c02007844 */ /* 0x0005e20000000200 */
        /* <DEDUP_REMOVED lines=13> */
.L_x_1026:
[----:B--2---:R-:W2:Y:S01]  /*14020*/  LDL.LU R2, [R1] ;  /* 0x0000000001027983 */ /* 0x004ea20000300800 */
[----:B-1----:R-:W-:Y:S03]  /*14030*/  SYNCS.ARRIVE.TRANS64.A1T0 RZ, [R20+URZ+0x22850], RZ ;  /* 0x022850ff14ff79a7 */ /* 0x002fe6000810003f */
[----:B------:R-:W3:Y:S01]  /*14040*/  LDL.LU R3, [R1+0xc] ;  /* 0x00000c0001037983 */ /* 0x000ee20000300800 */
[----:B------:R-:W-:-:S05]  /*14050*/  @!P2 VIADD R0, R20, 0x22880 ;  /* 0x000228801400a836 */ /* 0x000fca0000000000 */
        /* <DEDUP_REMOVED lines=10> */
.L_x_980:
[----:B------:R-:W-:Y:S05]  /*14100*/  BSYNC B6 ;  /* 0x0000000000067941 */ /* 0x000fea0003800000 */
.L_x_978:
[----:B-12---:R-:W2:Y:S04]  /*14110*/  LDL R0, [R1+0x2c] ;  /* 0x00002c0001007983 */ /* 0x006ea80000100800 */
[----:B------:R1:W5:Y:S01]  /*14120*/  LDL R2, [R1+0x28] ;  /* 0x0000280001027983 */ /* 0x0003620000100800 */
[----:B--2---:R-:W-:-:S13]  /*14130*/  LOP3.LUT P0, RZ, R0, 0x2, RZ, 0xc0, !PT ;  /* 0x0000000200ff7812 */ /* 0x004fda000780c0ff */
[----:B-1----:R-:W-:Y:S05]  /*14140*/  @!P0 BRA `(.L_x_1027) ;  /* 0x0000000000208947 */ /* 0x002fea0003800000 */
[----:B------:R-:W1:Y:S08]  /*14150*/  S2UR UR5, SR_CgaCtaId ;  /* 0x00000000000579c3 */ /* 0x000e700000008800 */
[----:B------:R-:W-:Y:S06]  /*14160*/  BAR.SYNC.DEFER_BLOCKING 0x5, 0x180 ;  /* 0x0146000000007b1d */ /* 0x000fec0000010000 */
[----:B------:R-:W-:-:S02]  /*14170*/  UMOV UR4, 0x400 ;  /* 0x0000040000047882 */ /* 0x000fc40000000000 */
[----:B-1----:R-:W-:-:S09]  /*14180*/  ULEA UR4, UR5, UR4, 0x18 ;  /* 0x0000000405047291 */ /* 0x002fd2000f8ec03f */
[----:B-----5:R-:W1:Y:S04]  /*14190*/  LDS R2, [UR4+0x228d0] ;  /* 0x0228d004ff027984 */ /* 0x020e680008000800 */
[----:B-1----:R1:W-:Y:S01]  /*141a0*/  STL [R1+0x28], R2 ;  /* 0x0000280201007387 */ /* 0x0023e20000100800 */
[----:B------:R-:W-:Y:S06]  /*141b0*/  BAR.ARV 0x4, 0x180 ;  /* 0x0106000000007b1d */ /* 0x000fec0000002000 */
[----:B------:R-:W-:Y:S05]  /*141c0*/  BRA `(.L_x_1028) ;  /* 0x00000000002c7947 */ /* 0x000fea0003800000 */
.L_x_1027:
[----:B------:R-:W1:Y:S01]  /*141d0*/  S2R R0, SR_TID.X ;  /* 0x0000000000007919 */ /* 0x000e620000002100 */
[----:B------:R-:W-:Y:S01]  /*141e0*/  BAR.SYNC.DEFER_BLOCKING 0x4, 0x180 ;  /* 0x0106000000007b1d */ /* 0x000fe20000010000 */
[----:B-1----:R-:W-:-:S04]  /*141f0*/  LOP3.LUT R0, R0, 0x7f, RZ, 0xc0, !PT ;  /* 0x0000007f00007812 */ /* 0x002fc800078ec0ff */
[----:B------:R-:W-:-:S13]  /*14200*/  ISETP.NE.AND P0, PT, R0, RZ, PT ;  /* 0x000000ff0000720c */ /* 0x000fda0003f05270 */
[----:B------:R-:W1:Y:S01]  /*14210*/  @!P0 S2R R3, SR_CgaCtaId ;  /* 0x0000000000038919 */ /* 0x000e620000008800 */
[----:B------:R-:W-:-:S04]  /*14220*/  @!P0 MOV R0, 0x400 ;  /* 0x0000040000008802 */ /* 0x000fc80000000f00 */
[----:B-1----:R-:W-:Y:S02]  /*14230*/  @!P0 LEA R3, R3, R0, 0x18 ;  /* 0x0000000003038211 */ /* 0x002fe400078ec0ff */
[----:B-----5:R-:W1:Y:S04]  /*14240*/  SHFL.IDX PT, R0, R2, RZ, 0x1f ;  /* 0x00001fff02007589 */ /* 0x020e6800000e0000 */
[----:B------:R2:W-:Y:S04]  /*14250*/  @!P0 STS [R3+0x228d0], R2 ;  /* 0x0228d00203008388 */ /* 0x0005e80000000800 */
[----:B-1----:R2:W-:Y:S01]  /*14260*/  STL [R1+0x28], R0 ;  /* 0x0000280001007387 */ /* 0x0025e20000100800 */
[----:B------:R-:W-:Y:S06]  /*14270*/  BAR.ARV 0x5, 0x180 ;  /* 0x0146000000007b1d */ /* 0x000fec0000002000 */
.L_x_1028:
[----:B--2---:R-:W2:Y:S01]  /*14280*/  LDL R0, [R1+0x28] ;  /* 0x0000280001007983 */ /* 0x004ea20000100800 */
[----:B------:R-:W-:Y:S02]  /*14290*/  ULDC UR4, c[0x0][0xda8] ;  /* 0x00036a0000047ab9 */ /* 0x000fe40000000800 */
[----:B--2---:R-:W-:-:S13]  /*142a0*/  ISETP.GE.AND P0, PT, R0, UR4, PT ;  /* 0x0000000400007c0c */ /* 0x004fda000bf06270 */
[----:B------:R-:W-:Y:S05]  /*142b0*/  @!P0 BRA `(.L_x_1029) ;  /* 0xffffffcc00508947 */ /* 0x000fea000383ffff */
.L_x_969:
[----:B-1----:R-:W2:Y:S01]  /*142c0*/  LDL.LU R0, [R1+0x30] ;  /* 0x0000300001007983 */ /* 0x002ea20000300800 */
[----:B------:R-:W-:Y:S01]  /*142d0*/  BSSY B0, `(.L_x_1030) ;  /* 0x000000b000007945 */ /* 0x000fe20003800000 */
[----:B------:R-:W1:Y:S01]  /*142e0*/  S2R R5, SR_CgaCtaId ;  /* 0x0000000000057919 */ /* 0x000e620000008800 */
[----:B--2---:R-:W-:-:S05]  /*142f0*/  VIADD R0, R0, 0x1 ;  /* 0x0000000100007836 */ /* 0x004fca0000000000 */
[----:B------:R-:W-:-:S04]  /*14300*/  LEA.HI R2, R0, R0, RZ, 0x1 ;  /* 0x0000000000027211 */ /* 0x000fc800078f08ff */
[----:B------:R-:W-:-:S05]  /*14310*/  LOP3.LUT R3, R2, 0xfffffffe, RZ, 0xc0, !PT ;  /* 0xfffffffe02037812 */ /* 0x000fca00078ec0ff */
[----:B------:R-:W-:Y:S01]  /*14320*/  IMAD.IADD R3, R0, 0x1, -R3 ;  /* 0x0000000100037824 */ /* 0x000fe200078e0a03 */
[----:B------:R-:W-:-:S04]  /*14330*/  MOV R0, 0x400 ;  /* 0x0000040000007802 */ /* 0x000fc80000000f00 */
[----:B-1----:R-:W-:Y:S02]  /*14340*/  LEA R0, R5, R0, 0x18 ;  /* 0x0000000005007211 */ /* 0x002fe400078ec0ff */
[----:B------:R-:W-:-:S04]  /*14350*/  SHF.L.U32 R3, R3, 0x1f, RZ ;  /* 0x0000001f03037819 */ /* 0x000fc800000006ff */
[----:B------:R-:W1:Y:S02]  /*14360*/  SYNCS.PHASECHK.TRANS64.TRYWAIT P0, [R0+URZ+0x22820], R3 ;  /* 0x02282003000075a7 */ /* 0x000e64000800017f */
[----:B-1----:R-:W-:Y:S05]  /*14370*/  @!P0 BRA `(.L_x_1031) ;  /* 0x0000000800b48947 */ /* 0x002fea0003800000 */
.L_x_1061:
[----:B------:R-:W-:Y:S05]  /*14380*/  BSYNC B0 ;  /* 0x0000000000007941 */ /* 0x000fea0003800000 */
.L_x_1030:
[----:B------:R-:W-:-:S03]  /*14390*/  UMOV UR4, 0xffffffff ;  /* 0xffffffff00047882 */ /* 0x000fc60000000000 */
[----:B------:R-:W-:Y:S05]  /*143a0*/  BRA.DIV UR4, `(.L_x_1032) ;  /* 0x0000000a04bc7947 */ /* 0x000fea000b800000 */
[----:B------:R-:W2:Y:S02]  /*143b0*/  S2R R2, SR_TID.X ;  /* 0x0000000000027919 */ /* 0x000ea40000002100 */
[----:B--2---:R-:W-:-:S04]  /*143c0*/  SHF.R.U32.HI R2, RZ, 0x5, R2 ;  /* 0x00000005ff027819 */ /* 0x004fc80000011602 */
[----:B------:R-:W-:-:S05]  /*143d0*/  LOP3.LUT R2, R2, 0x3, RZ, 0xc0, !PT ;  /* 0x0000000302027812 */ /* 0x000fca00078ec0ff */
[----:B------:R2:W3:Y:S02]  /*143e0*/  SHFL.IDX PT, R14, R2, RZ, 0x1f ;  /* 0x00001fff020e7589 */ /* 0x0004e400000e0000 */
.L_x_1064:
[----:B---3--:R-:W-:Y:S01]  /*143f0*/  ISETP.NE.AND P0, PT, R14, RZ, PT ;  /* 0x000000ff0e00720c */ /* 0x008fe20003f05270 */
[----:B------:R-:W-:-:S12]  /*14400*/  BSSY B0, `(.L_x_1033) ;  /* 0x000002e000007945 */ /* 0x000fd80003800000 */
[----:B------:R-:W-:Y:S05]  /*14410*/  @P0 BRA `(.L_x_1034) ;  /* 0x0000000000b00947 */ /* 0x000fea0003800000 */
[----:B------:R-:W-:-:S03]  /*14420*/  UMOV UR4, 0xffffffff ;  /* 0xffffffff00047882 */ /* 0x000fc60000000000 */
[----:B------:R-:W-:Y:S05]  /*14430*/  BRA.DIV UR4, `(.L_x_1035) ;  /* 0x0000000a04cc7947 */ /* 0x000fea000b800000 */
[----:B------:R-:W-:-:S13]  /*14440*/  ELECT P6, URZ, PT ;  /* 0x00000000003f782f */ /* 0x000fda00038c0000 */
.L_x_1067:
[----:B------:R-:W-:Y:S05]  /*14450*/  @!P6 BRA `(.L_x_1034) ;  /* 0x0000000000a0e947 */ /* 0x000fea0003800000 */
[----:B------:R-:W-:-:S06]  /*14460*/  ULOP3.LUT UR4, UR46, 0x2, URZ, 0xfc, !UPT ;  /* 0x000000022e047892 */ /* 0x000fcc000f8efc3f */
[----:B--2---:R-:W-:-:S05]  /*14470*/  IMAD.U32 R2, RZ, RZ, UR4 ;  /* 0x00000004ff027e24 */ /* 0x004fca000f8e00ff */
[----:B------:R-:W-:-:S13]  /*14480*/  ISETP.NE.AND P0, PT, R2, 0x3, PT ;  /* 0x000000030200780c */ /* 0x000fda0003f05270 */
[----:B------:R-:W-:Y:S05]  /*14490*/  @!P0 BRA `(.L_x_1036) ;  /* 0x0000000000048947 */ /* 0x000fea0003800000 */
[----:B------:R-:W-:Y:S01]  /*144a0*/  BPT.TRAP 0x1 ;  /* 0x000000040000795c */ /* 0x000fe20000300000 */
.L_x_1036:
[----:B-1----:R-:W2:Y:S04]  /*144b0*/  LDL R3, [R1] ;  /* 0x0000000001037983 */ /* 0x002ea80000100800 */
[----:B------:R-:W3:Y:S01]  /*144c0*/  LDL.LU R7, [R1+0xc] ;  /* 0x00000c0001077983 */ /* 0x000ee20000300800 */
[----:B------:R-:W-:-:S04]  /*144d0*/  VIADD R2, R0, 0x22840 ;  /* 0x0002284000027836 */ /* 0x000fc80000000000 */
[C---:B--2---:R-:W-:Y:S02]  /*144e0*/  IMAD R6, R3.reuse, 0x8, R2 ;  /* 0x0000000803067824 */ /* 0x044fe400078e0202 */
[----:B------:R-:W-:Y:S01]  /*144f0*/  VIADD R3, R3, 0x1 ;  /* 0x0000000103037836 */ /* 0x000fe20000000000 */
[----:B---3--:R-:W-:-:S04]  /*14500*/  SHF.L.U32 R5, R7, 0x1f, RZ ;  /* 0x0000001f07057819 */ /* 0x008fc800000006ff */
[C---:B------:R-:W-:Y:S01]  /*14510*/  ISETP.NE.AND P2, PT, R3.reuse, 0x2, PT ;  /* 0x000000020300780c */ /* 0x040fe20003f45270 */
[----:B------:R-:W1:Y:S03]  /*14520*/  SYNCS.PHASECHK.TRANS64.TRYWAIT P1, [R6+URZ], R5 ;  /* 0x00000005060075a7 */ /* 0x000e66000802017f */
[----:B------:R-:W-:Y:S02]  /*14530*/  SEL R4, RZ, 0x1, P2 ;  /* 0x00000001ff047807 */ /* 0x000fe40001000000 */
[----:B------:R-:W-:Y:S02]  /*14540*/  SEL R3, R3, RZ, P2 ;  /* 0x000000ff03037207 */ /* 0x000fe40001000000 */
[----:B------:R-:W-:-:S03]  /*14550*/  LOP3.LUT R4, R7, R4, RZ, 0x3c, !PT ;  /* 0x0000000407047212 */ /* 0x000fc600078e3cff */
[----:B------:R-:W-:Y:S01]  /*14560*/  IMAD R7, R3, 0x8, R2 ;  /* 0x0000000803077824 */ /* 0x000fe200078e0202 */
[----:B------:R-:W-:Y:S01]  /*14570*/  SHF.L.U32 R2, R4, 0x1f, RZ ;  /* 0x0000001f04027819 */ /* 0x000fe200000006ff */
[----:B-1----:R-:W-:Y:S06]  /*14580*/  @!P1 BRA `(.L_x_1037) ;  /* 0x0000000800989947 */ /* 0x002fec0003800000 */
.L_x_1068:
[----:B------:R-:W2:Y:S02]  /*14590*/  SYNCS.PHASECHK.TRANS64.TRYWAIT P1, [R7+URZ], R2 ;  /* 0x00000002070075a7 */ /* 0x000ea4000802017f */
[----:B--2---:R-:W-:Y:S05]  /*145a0*/  @!P1 BRA `(.L_x_1038) ;  /* 0x0000000800a49947 */ /* 0x004fea0003800000 */
.L_x_1069:
[----:B------:R-:W-:Y:S05]  /*145b0*/  @!P0 BRA `(.L_x_1039) ;  /* 0x0000000000048947 */ /* 0x000fea0003800000 */
[----:B------:R-:W-:Y:S01]  /*145c0*/  BPT.TRAP 0x1 ;  /* 0x000000040000795c */ /* 0x000fe20000300000 */
.L_x_1039:
[----:B------:R-:W3:Y:S02]  /*145d0*/  LDL.LU R4, [R1] ;  /* 0x0000000001047983 */ /* 0x000ee40000300800 */
[----:B---3--:R-:W-:-:S04]  /*145e0*/  IMAD R4, R4, 0x8, R0 ;  /* 0x0000000804047824 */ /* 0x008fc800078e0200 */
[----:B------:R-:W3:Y:S02]  /*145f0*/  SYNCS.PHASECHK.TRANS64.TRYWAIT P1, [R4+URZ+0x22860], R5 ;  /* 0x02286005040075a7 */ /* 0x000ee4000802017f */
[----:B---3--:R-:W-:Y:S05]  /*14600*/  @!P1 BRA `(.L_x_1040) ;  /* 0x0000000800a09947 */ /* 0x008fea0003800000 */
.L_x_1070:
[----:B------:R-:W-:Y:S05]  /*14610*/  @!P0 BRA `(.L_x_1041) ;  /* 0x0000000000048947 */ /* 0x000fea0003800000 */
[----:B------:R-:W-:Y:S01]  /*14620*/  BPT.TRAP 0x1 ;  /* 0x000000040000795c */ /* 0x000fe20000300000 */
.L_x_1041:
[----:B------:R-:W-:-:S04]  /*14630*/  IMAD R3, R3, 0x8, R0 ;  /* 0x0000000803037824 */ /* 0x000fc800078e0200 */
[----:B------:R-:W4:Y:S02]  /*14640*/  SYNCS.PHASECHK.TRANS64.TRYWAIT P1, [R3+URZ+0x22860], R2 ;  /* 0x02286002030075a7 */ /* 0x000f24000802017f */
[----:B----4-:R-:W-:Y:S05]  /*14650*/  @!P1 BRA `(.L_x_1042) ;  /* 0x0000000800a09947 */ /* 0x010fea0003800000 */
.L_x_1071:
[----:B------:R-:W-:Y:S05]  /*14660*/  @!P0 BRA `(.L_x_1043) ;  /* 0x0000000000048947 */ /* 0x000fea0003800000 */
[----:B------:R-:W-:Y:S01]  /*14670*/  BPT.TRAP 0x1 ;  /* 0x000000040000795c */ /* 0x000fe20000300000 */
.L_x_1043:
[----:B------:R-:W5:Y:S02]  /*14680*/  SYNCS.PHASECHK.TRANS64.TRYWAIT P0, [R4+URZ+0x22880], R5 ;  /* 0x02288005040075a7 */ /* 0x000f64000800017f */
[----:B-----5:R-:W-:Y:S05]  /*14690*/  @!P0 BRA `(.L_x_1044) ;  /* 0x0000000800a48947 */ /* 0x020fea0003800000 */
.L_x_1045:
[----:B------:R1:W1:Y:S02]  /*146a0*/  SYNCS.PHASECHK.TRANS64.TRYWAIT P0, [R3+URZ+0x22880], R2 ;  /* 0x02288002030075a7 */ /* 0x000264000800017f */
[----:B-1----:R-:W-:Y:S05]  /*146b0*/  @!P0 NANOSLEEP.SYNCS 0x989680 ;  /* 0x009896800000895d */ /* 0x002fea0003900000 */
[----:B------:R-:W1:Y:S02]  /*146c0*/  @!P0 SYNCS.PHASECHK.TRANS64 P0, [R3+URZ+0x22880], R2 ;  /* 0x02288002030085a7 */ /* 0x000e64000800007f */
[----:B-1----:R-:W-:Y:S05]  /*146d0*/  @!P0 BRA `(.L_x_1045) ;  /* 0xfffffffc00f08947 */ /* 0x002fea000383ffff */
.L_x_1034:
[----:B------:R-:W-:Y:S05]  /*146e0*/  BSYNC B0 ;  /* 0x0000000000007941 */ /* 0x000fea0003800000 */
.L_x_1033:
[----:B------:R-:W-:Y:S05]  /*146f0*/  EXIT ;  /* 0x000000000000794d */ /* 0x000fea0003800000 */
.L_x_882:
[----:B-1----:R-:W-:-:S04]  /*14700*/  IMAD.U32 R3, RZ, RZ, UR37 ;  /* 0x00000025ff037e24 */ /* 0x002fc8000f8e00ff */
[----:B------:R1:W2:Y:S03]  /*14710*/  SYNCS.PHASECHK.TRANS64.TRYWAIT P1, [R3+URZ+0x22800], R4 ;  /* 0x02280004030075a7 */ /* 0x0002a6000802017f */
[----:B--2---:R-:W-:Y:S05]  /*14720*/  @!P1 NANOSLEEP.SYNCS 0x989680 ;  /* 0x009896800000995d */ /* 0x004fea0003900000 */
[----:B------:R-:W2:Y:S02]  /*14730*/  @!P1 SYNCS.PHASECHK.TRANS64 P1, [R3+URZ+0x22800], R4 ;  /* 0x02280004030095a7 */ /* 0x000ea4000802007f */
[----:B--2---:R-:W-:Y:S05]  /*14740*/  @!P1 BRA `(.L_x_882) ;  /* 0xfffffffc00ec9947 */ /* 0x004fea000383ffff */
[----:B------:R-:W-:Y:S05]  /*14750*/  BRA `(.L_x_1046) ;  /* 0xfffffed400307947 */ /* 0x000fea000383ffff */
.L_x_886:
[----:B--2---:R2:W3:Y:S02]  /*14760*/  SYNCS.PHASECHK.TRANS64.TRYWAIT P2, [R20+URZ+0x22830], R3 ;  /* 0x02283003140075a7 */ /* 0x0044e4000804017f */
[----:B---3--:R-:W-:Y:S05]  /*14770*/  @!P2 NANOSLEEP.SYNCS 0x989680 ;  /* 0x009896800000a95d */ /* 0x008fea0003900000 */
[----:B------:R-:W3:Y:S02]  /*14780*/  @!P2 SYNCS.PHASECHK.TRANS64 P2, [R20+URZ+0x22830], R3 ;  /* 0x022830031400a5a7 */ /* 0x000ee4000804007f */
[----:B---3--:R-:W-:Y:S05]  /*14790*/  @!P2 BRA `(.L_x_886) ;  /* 0xfffffffc00f0a947 */ /* 0x008fea000383ffff */
[----:B------:R-:W-:Y:S05]  /*147a0*/  BRA `(.L_x_885) ;  /* 0xfffffed400507947 */ /* 0x000fea000383ffff */
.L_x_902:
[----:B--2---:R-:W-:-:S04]  /*147b0*/  IMAD.U32 R13, RZ, RZ, UR6 ;  /* 0x00000006ff0d7e24 */ /* 0x004fc8000f8e00ff */
[----:B------:R2:W3:Y:S03]  /*147c0*/  SYNCS.PHASECHK.TRANS64.TRYWAIT P3, [R13+URZ+0x22830], R10 ;  /* 0x0228300a0d0075a7 */ /* 0x0004e6000806017f */
[----:B---3--:R-:W-:Y:S05]  /*147d0*/  @!P3 NANOSLEEP.SYNCS 0x989680 ;  /* 0x009896800000b95d */ /* 0x008fea0003900000 */
[----:B------:R-:W3:Y:S02]  /*147e0*/  @!P3 SYNCS.PHASECHK.TRANS64 P3, [R13+URZ+0x22830], R10 ;  /* 0x0228300a0d00b5a7 */ /* 0x000ee4000806007f */
[----:B---3--:R-:W-:Y:S05]  /*147f0*/  @!P3 BRA `(.L_x_902) ;  /* 0xfffffffc00ecb947 */ /* 0x008fea000383ffff */
[----:B------:R-:W-:Y:S05]  /*14800*/  BRA `(.L_x_899) ;  /* 0xffffff0c005c7947 */ /* 0x000fea000383ffff */
.L_x_906:
[----:B--2---:R-:W-:-:S04]  /*14810*/  IMAD.U32 R13, RZ, RZ, UR6 ;  /* 0x00000006ff0d7e24 */ /* 0x004fc8000f8e00ff */
[----:B------:R2:W3:Y:S03]  /*14820*/  SYNCS.PHASECHK.TRANS64.TRYWAIT P3, [R13+URZ+0x22850], R2 ;  /* 0x022850020d0075a7 */ /* 0x0004e6000806017f */
[----:B---3--:R-:W-:Y:S05]  /*14830*/  @!P3 NANOSLEEP.SYNCS 0x989680 ;  /* 0x009896800000b95d */ /* 0x008fea0003900000 */
[----:B------:R-:W3:Y:S02]  /*14840*/  @!P3 SYNCS.PHASECHK.TRANS64 P3, [R13+URZ+0x22850], R2 ;  /* 0x022850020d00b5a7 */ /* 0x000ee4000806007f */
[----:B---3--:R-:W-:Y:S05]  /*14850*/  @!P3 BRA `(.L_x_906) ;  /* 0xfffffffc00ecb947 */ /* 0x008fea000383ffff */
[----:B------:R-:W-:Y:S05]  /*14860*/  BRA `(.L_x_903) ;  /* 0xffffff0c00f87947 */ /* 0x000fea000383ffff */
.L_x_924:
[----:B--2---:R-:W-:-:S04]  /*14870*/  IMAD.U32 R9, RZ, RZ, UR6 ;  /* 0x00000006ff097e24 */ /* 0x004fc8000f8e00ff */
[----:B------:R2:W3:Y:S03]  /*14880*/  SYNCS.PHASECHK.TRANS64.TRYWAIT P2, [R9+URZ+0x22830], R8 ;  /* 0x02283008090075a7 */ /* 0x0004e6000804017f */
[----:B---3--:R-:W-:Y:S05]  /*14890*/  @!P2 NANOSLEEP.SYNCS 0x989680 ;  /* 0x009896800000a95d */ /* 0x008fea0003900000 */
[----:B------:R-:W3:Y:S02]  /*148a0*/  @!P2 SYNCS.PHASECHK.TRANS64 P2, [R9+URZ+0x22830], R8 ;  /* 0x022830080900a5a7 */ /* 0x000ee4000804007f */
[----:B---3--:R-:W-:Y:S05]  /*148b0*/  @!P2 BRA `(.L_x_924) ;  /* 0xfffffffc00eca947 */ /* 0x008fea000383ffff */
[----:B------:R-:W-:Y:S05]  /*148c0*/  BRA `(.L_x_921) ;  /* 0xffffff4400347947 */ /* 0x000fea000383ffff */
.L_x_928:
[----:B--2---:R-:W-:-:S04]  /*148d0*/  IMAD.U32 R9, RZ, RZ, UR6 ;  /* 0x00000006ff097e24 */ /* 0x004fc8000f8e00ff */
[----:B------:R2:W3:Y:S03]  /*148e0*/  SYNCS.PHASECHK.TRANS64.TRYWAIT P2, [R9+URZ+0x22850], R8 ;  /* 0x02285008090075a7 */ /* 0x0004e6000804017f */
[----:B---3--:R-:W-:Y:S05]  /*148f0*/  @!P2 NANOSLEEP.SYNCS 0x989680 ;  /* 0x009896800000a95d */ /* 0x008fea0003900000 */
[----:B------:R-:W3:Y:S02]  /*14900*/  @!P2 SYNCS.PHASECHK.TRANS64 P2, [R9+URZ+0x22850], R8 ;  /* 0x022850080900a5a7 */ /* 0x000ee4000804007f */
[----:B---3--:R-:W-:Y:S05]  /*14910*/  @!P2 BRA `(.L_x_928) ;  /* 0xfffffffc00eca947 */ /* 0x008fea000383ffff */
[----:B------:R-:W-:Y:S05]  /*14920*/  BRA `(.L_x_925) ;  /* 0xffffff4400dc7947 */ /* 0x000fea000383ffff */
.L_x_935:
[----:B--2---:R-:W-:-:S04]  /*14930*/  IMAD.U32 R9, RZ, RZ, UR6 ;  /* 0x00000006ff097e24 */ /* 0x004fc8000f8e00ff */
[----:B------:R2:W3:Y:S03]  /*14940*/  SYNCS.PHASECHK.TRANS64.TRYWAIT P2, [R9+URZ+0x22830], R8 ;  /* 0x02283008090075a7 */ /* 0x0004e6000804017f */
[----:B---3--:R-:W-:Y:S05]  /*14950*/  @!P2 NANOSLEEP.SYNCS 0x989680 ;  /* 0x009896800000a95d */ /* 0x008fea0003900000 */
[----:B------:R-:W3:Y:S02]  /*14960*/  @!P2 SYNCS.PHASECHK.TRANS64 P2, [R9+URZ+0x22830], R8 ;  /* 0x022830080900a5a7 */ /* 0x000ee4000804007f */
[----:B---3--:R-:W-:Y:S05]  /*14970*/  @!P2 BRA `(.L_x_935) ;  /* 0xfffffffc00eca947 */ /* 0x008fea000383ffff */
[----:B------:R-:W-:Y:S05]  /*14980*/  BRA `(.L_x_932) ;  /* 0xffffff6800c47947 */ /* 0x000fea000383ffff */
.L_x_939:
[----:B--2---:R-:W-:-:S04]  /*14990*/  IMAD.U32 R9, RZ, RZ, UR6 ;  /* 0x00000006ff097e24 */ /* 0x004fc8000f8e00ff */
[----:B------:R2:W3:Y:S03]  /*149a0*/  SYNCS.PHASECHK.TRANS64.TRYWAIT P2, [R9+URZ+0x22850], R8 ;  /* 0x02285008090075a7 */ /* 0x0004e6000804017f */
[----:B---3--:R-:W-:Y:S05]  /*149b0*/  @!P2 NANOSLEEP.SYNCS 0x989680 ;  /* 0x009896800000a95d */ /* 0x008fea0003900000 */
[----:B------:R-:W3:Y:S02]  /*149c0*/  @!P2 SYNCS.PHASECHK.TRANS64 P2, [R9+URZ+0x22850], R8 ;  /* 0x022850080900a5a7 */ /* 0x000ee4000804007f */
[----:B---3--:R-:W-:Y:S05]  /*149d0*/  @!P2 BRA `(.L_x_939) ;  /* 0xfffffffc00eca947 */ /* 0x008fea000383ffff */
[----:B------:R-:W-:Y:S05]  /*149e0*/  BRA `(.L_x_936) ;  /* 0xffffff6c006c7947 */ /* 0x000fea000383ffff */
.L_x_953:
[----:B--2---:R-:W-:-:S04]  /*149f0*/  IMAD.U32 R3, RZ, RZ, UR5 ;  /* 0x00000005ff037e24 */ /* 0x004fc8000f8e00ff */
[----:B------:R2:W3:Y:S03]  /*14a00*/  SYNCS.PHASECHK.TRANS64.TRYWAIT P1, [R3+URZ+0x22850], R0 ;  /* 0x02285000030075a7 */ /* 0x0004e6000802017f */
[----:B---3--:R-:W-:Y:S05]  /*14a10*/  @!P1 NANOSLEEP.SYNCS 0x989680 ;  /* 0x009896800000995d */ /* 0x008fea0003900000 */
[----:B------:R-:W3:Y:S02]  /*14a20*/  @!P1 SYNCS.PHASECHK.TRANS64 P1, [R3+URZ+0x22850], R0 ;  /* 0x02285000030095a7 */ /* 0x000ee4000802007f */
[----:B---3--:R-:W-:Y:S05]  /*14a30*/  @!P1 BRA `(.L_x_953) ;  /* 0xfffffffc00ec9947 */ /* 0x008fea000383ffff */
[----:B------:R-:W-:Y:S05]  /*14a40*/  BRA `(.L_x_952) ;  /* 0xffffffa000047947 */ /* 0x000fea000383ffff */
.L_x_985:
[----:B------:R-:W-:Y:S02]  /*14a50*/  IMAD.MOV.U32 R13, RZ, RZ, R4 ;  /* 0x000000ffff0d7224 */ /* 0x000fe400078e0004 */
[----:B------:R-:W-:Y:S02]  /*14a60*/  IMAD.MOV.U32 R12, RZ, RZ, RZ ;  /* 0x000000ffff0c7224 */ /* 0x000fe400078e00ff */
[----:B------:R-:W-:Y:S02]  /*14a70*/  IMAD.MOV.U32 R11, RZ, RZ, 0x1f ;  /* 0x0000001fff0b7424 */ /* 0x000fe400078e00ff */
[----:B------:R-:W-:-:S07]  /*14a80*/  IMAD.MOV.U32 R15, RZ, RZ, -0x1 ;  /* 0xffffffffff0f7424 */ /* 0x000fce00078e00ff */
[----:B------:R-:W-:Y:S05]  /*14a90*/  WARPSYNC.COLLECTIVE R15, `(.L_x_1047) ;  /* 0x000000000f087348 */ /* 0x000fea0003c00000 */
[----:B------:R1:W2:Y:S02]  /*14aa0*/  SHFL.IDX P6, R14, R13, R12, R11 ;  /* 0x0000000c0d0e7389 */ /* 0x0002a400000c000b */
[----:B-12---:R-:W-:Y:S01]  /*14ab0*/  ENDCOLLECTIVE ;  /* 0x000000000000791b */ /* 0x006fe20003800000 */
.L_x_1047:
[----:B------:R-:W-:Y:S05]  /*14ac0*/  BRA `(.L_x_1048) ;  /* 0xffffffd400747947 */ /* 0x000fea000383ffff */
.L_x_987:
[----:B------:R-:W-:Y:S01]  /*14ad0*/  BSSY B0, `(.L_x_1049) ;  /* 0x0000006000007945 */ /* 0x000fe20003800000 */
[----:B------:R-:W-:-:S07]  /*14ae0*/  IMAD.MOV.U32 R15, RZ, RZ, -0x1 ;  /* 0xffffffffff0f7424 */ /* 0x000fce00078e00ff */
[----:B-1----:R-:W-:Y:S05]  /*14af0*/  WARPSYNC.COLLECTIVE R15, `(.L_x_1050) ;  /* 0x000000000f0c7348 */ /* 0x002fea0003c00000 */
[----:B------:R-:W-:Y:S02]  /*14b00*/  ELECT P6, UR62, PT ;  /* 0x00000000003e782f */ /* 0x000fe400038c0000 */
[----:B------:R-:W-:Y:S01]  /*14b10*/  MOV R14, UR62 ;  /* 0x0000003e000e7c02 */ /* 0x000fe20008000f00 */
[----:B-1----:R-:W-:Y:S10]  /*14b20*/  ENDCOLLECTIVE ;  /* 0x000000000000791b */ /* 0x002ff40003800000 */
.L_x_1050:
[----:B------:R-:W-:Y:S05]  /*14b30*/  BSYNC B0 ;  /* 0x0000000000007941 */ /* 0x000fea0003800000 */
.L_x_1049:
[----:B------:R-:W-:Y:S05]  /*14b40*/  BRA `(.L_x_1051) ;  /* 0xffffffd400747947 */ /* 0x000fea000383ffff */
.L_x_990:
[----:B--2---:R2:W3:Y:S02]  /*14b50*/  SYNCS.PHASECHK.TRANS64.TRYWAIT P3, [R2+URZ+0x22880], R3 ;  /* 0x02288003020075a7 */ /* 0x0044e4000806017f */
[----:B---3--:R-:W-:Y:S05]  /*14b60*/  @!P3 NANOSLEEP.SYNCS 0x989680 ;  /* 0x009896800000b95d */ /* 0x008fea0003900000 */
[----:B------:R-:W3:Y:S02]  /*14b70*/  @!P3 SYNCS.PHASECHK.TRANS64 P3, [R2+URZ+0x22880], R3 ;  /* 0x022880030200b5a7 */ /* 0x000ee4000806007f */
[----:B---3--:R-:W-:Y:S05]  /*14b80*/  @!P3 BRA `(.L_x_990) ;  /* 0xfffffffc00f0b947 */ /* 0x008fea000383ffff */
[----:B------:R-:W-:Y:S05]  /*14b90*/  BRA `(.L_x_1052) ;  /* 0xffffffd400cc7947 */ /* 0x000fea000383ffff */
.L_x_992:
[----:B-1----:R1:W3:Y:S02]  /*14ba0*/  SYNCS.PHASECHK.TRANS64.TRYWAIT P3, [R2+URZ+0x22840], R3 ;  /* 0x02284003020075a7 */ /* 0x0022e4000806017f */
[----:B---3--:R-:W-:Y:S05]  /*14bb0*/  @!P3 NANOSLEEP.SYNCS 0x989680 ;  /* 0x009896800000b95d */ /* 0x008fea0003900000 */
[----:B------:R-:W3:Y:S02]  /*14bc0*/  @!P3 SYNCS.PHASECHK.TRANS64 P3, [R2+URZ+0x22840], R3 ;  /* 0x022840030200b5a7 */ /* 0x000ee4000806007f */
[----:B---3--:R-:W-:Y:S05]  /*14bd0*/  @!P3 BRA `(.L_x_992) ;  /* 0xfffffffc00f0b947 */ /* 0x008fea000383ffff */
[----:B------:R-:W-:Y:S05]  /*14be0*/  BRA `(.L_x_1053) ;  /* 0xffffffd800247947 */ /* 0x000fea000383ffff */
.L_x_995:
[----:B--2---:R-:W-:-:S04]  /*14bf0*/  IMAD.U32 R3, RZ, RZ, UR40 ;  /* 0x00000028ff037e24 */ /* 0x004fc8000f8e00ff */
[----:B------:R2:W3:Y:S03]  /*14c00*/  SYNCS.PHASECHK.TRANS64.TRYWAIT P0, [R3+URZ+0x22820], R2 ;  /* 0x02282002030075a7 */ /* 0x0004e6000800017f */
[----:B---3--:R-:W-:Y:S05]  /*14c10*/  @!P0 NANOSLEEP.SYNCS 0x989680 ;  /* 0x009896800000895d */ /* 0x008fea0003900000 */
[----:B------:R-:W3:Y:S02]  /*14c20*/  @!P0 SYNCS.PHASECHK.TRANS64 P0, [R3+URZ+0x22820], R2 ;  /* 0x02282002030085a7 */ /* 0x000ee4000800007f */
[----:B---3--:R-:W-:Y:S05]  /*14c30*/  @!P0 BRA `(.L_x_995) ;  /* 0xfffffffc00ec8947 */ /* 0x008fea000383ffff */
[----:B------:R-:W-:Y:S05]  /*14c40*/  BRA `(.L_x_1054) ;  /* 0xffffffdc00407947 */ /* 0x000fea000383ffff */
.L_x_1001:
[----:B---3--:R3:W4:Y:S02]  /*14c50*/  SYNCS.PHASECHK.TRANS64.TRYWAIT P0, [R4+URZ+0x22880], R5 ;  /* 0x02288005040075a7 */ /* 0x008724000800017f */
[----:B----4-:R-:W-:Y:S05]  /*14c60*/  @!P0 NANOSLEEP.SYNCS 0x989680 ;  /* 0x009896800000895d */ /* 0x010fea0003900000 */
[----:B------:R-:W4:Y:S02]  /*14c70*/  @!P0 SYNCS.PHASECHK.TRANS64 P0, [R4+URZ+0x22880], R5 ;  /* 0x02288005040085a7 */ /* 0x000f24000800007f */
[----:B----4-:R-:W-:Y:S05]  /*14c80*/  @!P0 BRA `(.L_x_1001) ;  /* 0xfffffffc00f08947 */ /* 0x010fea000383ffff */
[----:B------:R-:W-:Y:S05]  /*14c90*/  BRA `(.L_x_1055) ;  /* 0xffffffdc00ec7947 */ /* 0x000fea000383ffff */
.L_x_1006:
[----:B--2---:R2:W4:Y:S02]  /*14ca0*/  SYNCS.PHASECHK.TRANS64.TRYWAIT P0, [R4+URZ+0x22840], R5 ;  /* 0x02284005040075a7 */ /* 0x004524000800017f */
[----:B----4-:R-:W-:Y:S05]  /*14cb0*/  @!P0 NANOSLEEP.SYNCS 0x989680 ;  /* 0x009896800000895d */ /* 0x010fea0003900000 */
[----:B------:R-:W4:Y:S02]  /*14cc0*/  @!P0 SYNCS.PHASECHK.TRANS64 P0, [R4+URZ+0x22840], R5 ;  /* 0x02284005040085a7 */ /* 0x000f24000800007f */
[----:B----4-:R-:W-:Y:S05]  /*14cd0*/  @!P0 BRA `(.L_x_1006) ;  /* 0xfffffffc00f08947 */ /* 0x010fea000383ffff */
[----:B------:R-:W-:Y:S05]  /*14ce0*/  BRA `(.L_x_1056) ;  /* 0xffffffe0006c7947 */ /* 0x000fea000383ffff */
.L_x_1014:
[----:B---3--:R-:W3:Y:S02]  /*14cf0*/  LDL R5, [R1+0x4] ;  /* 0x0000040001057983 */ /* 0x008ee40000100800 */
[----:B---3--:R3:W4:Y:S02]  /*14d00*/  SYNCS.PHASECHK.TRANS64.TRYWAIT P3, [R5+URZ+0x22870], R4 ;  /* 0x02287004050075a7 */ /* 0x008724000806017f */
[----:B----4-:R-:W-:Y:S05]  /*14d10*/  @!P3 NANOSLEEP.SYNCS 0x989680 ;  /* 0x009896800000b95d */ /* 0x010fea0003900000 */
[----:B------:R-:W4:Y:S02]  /*14d20*/  @!P3 SYNCS.PHASECHK.TRANS64 P3, [R5+URZ+0x22870], R4 ;  /* 0x022870040500b5a7 */ /* 0x000f24000806007f */
[----:B----4-:R-:W-:Y:S05]  /*14d30*/  @!P3 BRA `(.L_x_1014) ;  /* 0xfffffffc00ecb947 */ /* 0x010fea000383ffff */
[----:B------:R-:W-:Y:S05]  /*14d40*/  BRA `(.L_x_1057) ;  /* 0xffffffe400987947 */ /* 0x000fea000383ffff */
.L_x_1016:
[----:B---3--:R-:W3:Y:S02]  /*14d50*/  LDL R3, [R1+0x4] ;  /* 0x0000040001037983 */ /* 0x008ee40000100800 */
[----:B---3--:R3:W4:Y:S02]  /*14d60*/  SYNCS.PHASECHK.TRANS64.TRYWAIT P3, [R3+URZ+0x22860], R4 ;  /* 0x02286004030075a7 */ /* 0x008724000806017f */
[----:B----4-:R-:W-:Y:S05]  /*14d70*/  @!P3 NANOSLEEP.SYNCS 0x989680 ;  /* 0x009896800000b95d */ /* 0x010fea0003900000 */
[----:B------:R-:W4:Y:S02]  /*14d80*/  @!P3 SYNCS.PHASECHK.TRANS64 P3, [R3+URZ+0x22860], R4 ;  /* 0x022860040300b5a7 */ /* 0x000f24000806007f */
[----:B----4-:R-:W-:Y:S05]  /*14d90*/  @!P3 BRA `(.L_x_1016) ;  /* 0xfffffffc00ecb947 */ /* 0x010fea000383ffff */
[----:B------:R-:W-:Y:S05]  /*14da0*/  BRA `(.L_x_1058) ;  /* 0xffffffe400a07947 */ /* 0x000fea000383ffff */
.L_x_1023:
[----:B--2---:R2:W3:Y:S02]  /*14db0*/  SYNCS.PHASECHK.TRANS64.TRYWAIT P0, [R20+URZ+0x22870], R3 ;  /* 0x02287003140075a7 */ /* 0x0044e4000800017f */
[----:B---3--:R-:W-:Y:S05]  /*14dc0*/  @!P0 NANOSLEEP.SYNCS 0x989680 ;  /* 0x009896800000895d */ /* 0x008fea0003900000 */
[----:B------:R-:W3:Y:S02]  /*14dd0*/  @!P0 SYNCS.PHASECHK.TRANS64 P0, [R20+URZ+0x22870], R3 ;  /* 0x02287003140085a7 */ /* 0x000ee4000800007f */
[----:B---3--:R-:W-:Y:S05]  /*14de0*/  @!P0 BRA `(.L_x_1023) ;  /* 0xfffffffc00f08947 */ /* 0x008fea000383ffff */
[----:B------:R-:W-:Y:S05]  /*14df0*/  BRA `(.L_x_1059) ;  /* 0xffffffec00487947 */ /* 0x000fea000383ffff */
.L_x_1025:
[----:B--2---:R2:W3:Y:S02]  /*14e00*/  SYNCS.PHASECHK.TRANS64.TRYWAIT P0, [R20+URZ+0x22860], R3 ;  /* 0x02286003140075a7 */ /* 0x0044e4000800017f */
[----:B---3--:R-:W-:Y:S05]  /*14e10*/  @!P0 NANOSLEEP.SYNCS 0x989680 ;  /* 0x009896800000895d */ /* 0x008fea0003900000 */
[----:B------:R-:W3:Y:S02]  /*14e20*/  @!P0 SYNCS.PHASECHK.TRANS64 P0, [R20+URZ+0x22860], R3 ;  /* 0x02286003140085a7 */ /* 0x000ee4000800007f */
[----:B---3--:R-:W-:Y:S05]  /*14e30*/  @!P0 BRA `(.L_x_1025) ;  /* 0xfffffffc00f08947 */ /* 0x008fea000383ffff */
[----:B------:R-:W-:Y:S05]  /*14e40*/  BRA `(.L_x_1060) ;  /* 0xffffffec00507947 */ /* 0x000fea000383ffff */
.L_x_1031:
[----:B-1----:R1:W2:Y:S02]  /*14e50*/  SYNCS.PHASECHK.TRANS64.TRYWAIT P0, [R0+URZ+0x22820], R3 ;  /* 0x02282003000075a7 */ /* 0x0022a4000800017f */
[----:B--2---:R-:W-:Y:S05]  /*14e60*/  @!P0 NANOSLEEP.SYNCS 0x989680 ;  /* 0x009896800000895d */ /* 0x004fea0003900000 */
[----:B------:R-:W2:Y:S02]  /*14e70*/  @!P0 SYNCS.PHASECHK.TRANS64 P0, [R0+URZ+0x22820], R3 ;  /* 0x02282003000085a7 */ /* 0x000ea4000800007f */
[----:B--2---:R-:W-:Y:S05]  /*14e80*/  @!P0 BRA `(.L_x_1031) ;  /* 0xfffffffc00f08947 */ /* 0x004fea000383ffff */
[----:B------:R-:W-:Y:S05]  /*14e90*/  BRA `(.L_x_1061) ;  /* 0xfffffff400387947 */ /* 0x000fea000383ffff */
.L_x_1032:
[----:B------:R-:W2:Y:S01]  /*14ea0*/  S2R R2, SR_TID.X ;  /* 0x0000000000027919 */ /* 0x000ea20000002100 */
[----:B------:R-:W-:Y:S01]  /*14eb0*/  BSSY B0, `(.L_x_1062) ;  /* 0x000000a000007945 */ /* 0x000fe20003800000 */
[----:B------:R-:W-:Y:S02]  /*14ec0*/  IMAD.MOV.U32 R12, RZ, RZ, RZ ;  /* 0x000000ffff0c7224 */ /* 0x000fe400078e00ff */
[----:B------:R-:W-:Y:S02]  /*14ed0*/  IMAD.MOV.U32 R11, RZ, RZ, 0x1f ;  /* 0x0000001fff0b7424 */ /* 0x000fe400078e00ff */
[----:B------:R-:W-:Y:S01]  /*14ee0*/  IMAD.MOV.U32 R15, RZ, RZ, -0x1 ;  /* 0xffffffffff0f7424 */ /* 0x000fe200078e00ff */
[----:B--2---:R-:W-:-:S04]  /*14ef0*/  SHF.R.U32.HI R2, RZ, 0x5, R2 ;  /* 0x00000005ff027819 */ /* 0x004fc80000011602 */
[----:B------:R-:W-:-:S05]  /*14f00*/  LOP3.LUT R2, R2, 0x3, RZ, 0xc0, !PT ;  /* 0x0000000302027812 */ /* 0x000fca00078ec0ff */
[----:B------:R-:W-:-:S07]  /*14f10*/  IMAD.MOV.U32 R13, RZ, RZ, R2 ;  /* 0x000000ffff0d7224 */ /* 0x000fce00078e0002 */
[----:B-1----:R-:W-:Y:S05]  /*14f20*/  WARPSYNC.COLLECTIVE R15, `(.L_x_1063) ;  /* 0x000000000f087348 */ /* 0x002fea0003c00000 */
[----:B------:R2:W3:Y:S02]  /*14f30*/  SHFL.IDX P6, R14, R13, R12, R11 ;  /* 0x0000000c0d0e7389 */ /* 0x0004e400000c000b */
[----:B-123--:R-:W-:Y:S01]  /*14f40*/  ENDCOLLECTIVE ;  /* 0x000000000000791b */ /* 0x00efe20003800000 */
.L_x_1063:
[----:B------:R-:W-:Y:S05]  /*14f50*/  BSYNC B0 ;  /* 0x0000000000007941 */ /* 0x000fea0003800000 */
.L_x_1062:
[----:B------:R-:W-:Y:S05]  /*14f60*/  BRA `(.L_x_1064) ;  /* 0xfffffff400207947 */ /* 0x000fea000383ffff */
.L_x_1035:
[----:B------:R-:W-:Y:S01]  /*14f70*/  BSSY B1, `(.L_x_1065) ;  /* 0x0000006000017945 */ /* 0x000fe20003800000 */
[----:B------:R-:W-:-:S07]  /*14f80*/  IMAD.MOV.U32 R15, RZ, RZ, -0x1 ;  /* 0xffffffffff0f7424 */ /* 0x000fce00078e00ff */
[----:B-12---:R-:W-:Y:S05]  /*14f90*/  WARPSYNC.COLLECTIVE R15, `(.L_x_1066) ;  /* 0x000000000f0c7348 */ /* 0x006fea0003c00000 */
[----:B------:R-:W-:Y:S02]  /*14fa0*/  ELECT P6, UR62, PT ;  /* 0x00000000003e782f */ /* 0x000fe400038c0000 */
[----:B------:R-:W-:Y:S01]  /*14fb0*/  MOV R14, UR62 ;  /* 0x0000003e000e7c02 */ /* 0x000fe20008000f00 */
[----:B-12---:R-:W-:Y:S10]  /*14fc0*/  ENDCOLLECTIVE ;  /* 0x000000000000791b */ /* 0x006ff40003800000 */
.L_x_1066:
[----:B------:R-:W-:Y:S05]  /*14fd0*/  BSYNC B1 ;  /* 0x0000000000017941 */ /* 0x000fea0003800000 */
.L_x_1065:
[----:B------:R-:W-:Y:S05]  /*14fe0*/  BRA `(.L_x_1067) ;  /* 0xfffffff400187947 */ /* 0x000fea000383ffff */
.L_x_1037:
[----:B-1----:R1:W2:Y:S02]  /*14ff0*/  SYNCS.PHASECHK.TRANS64.TRYWAIT P1, [R6+URZ], R5 ;  /* 0x00000005060075a7 */ /* 0x0022a4000802017f */
[----:B--2---:R-:W-:Y:S05]  /*15000*/  @!P1 NANOSLEEP.SYNCS 0x989680 ;  /* 0x009896800000995d */ /* 0x004fea0003900000 */
[----:B------:R-:W2:Y:S02]  /*15010*/  @!P1 SYNCS.PHASECHK.TRANS64 P1, [R6+URZ], R5 ;  /* 0x00000005060095a7 */ /* 0x000ea4000802007f */
[----:B--2---:R-:W-:Y:S05]  /*15020*/  @!P1 BRA `(.L_x_1037) ;  /* 0xfffffffc00f09947 */ /* 0x004fea000383ffff */
[----:B------:R-:W-:Y:S05]  /*15030*/  BRA `(.L_x_1068) ;  /* 0xfffffff400547947 */ /* 0x000fea000383ffff */
.L_x_1038:
[----:B--2---:R2:W3:Y:S02]  /*15040*/  SYNCS.PHASECHK.TRANS64.TRYWAIT P1, [R7+URZ], R2 ;  /* 0x00000002070075a7 */ /* 0x0044e4000802017f */
[----:B---3--:R-:W-:Y:S05]  /*15050*/  @!P1 NANOSLEEP.SYNCS 0x989680 ;  /* 0x009896800000995d */ /* 0x008fea0003900000 */
[----:B------:R-:W3:Y:S02]  /*15060*/  @!P1 SYNCS.PHASECHK.TRANS64 P1, [R7+URZ], R2 ;  /* 0x00000002070095a7 */ /* 0x000ee4000802007f */
[----:B---3--:R-:W-:Y:S05]  /*15070*/  @!P1 BRA `(.L_x_1038) ;  /* 0xfffffffc00f09947 */ /* 0x008fea000383ffff */
[----:B------:R-:W-:Y:S05]  /*15080*/  BRA `(.L_x_1069) ;  /* 0xfffffff400487947 */ /* 0x000fea000383ffff */
.L_x_1040:
[----:B---3--:R3:W4:Y:S02]  /*15090*/  SYNCS.PHASECHK.TRANS64.TRYWAIT P1, [R4+URZ+0x22860], R5 ;  /* 0x02286005040075a7 */ /* 0x008724000802017f */
[----:B----4-:R-:W-:Y:S05]  /*150a0*/  @!P1 NANOSLEEP.SYNCS 0x989680 ;  /* 0x009896800000995d */ /* 0x010fea0003900000 */
[----:B------:R-:W4:Y:S02]  /*150b0*/  @!P1 SYNCS.PHASECHK.TRANS64 P1, [R4+URZ+0x22860], R5 ;  /* 0x02286005040095a7 */ /* 0x000f24000802007f */
[----:B----4-:R-:W-:Y:S05]  /*150c0*/  @!P1 BRA `(.L_x_1040) ;  /* 0xfffffffc00f09947 */ /* 0x010fea000383ffff */
[----:B------:R-:W-:Y:S05]  /*150d0*/  BRA `(.L_x_1070) ;  /* 0xfffffff4004c7947 */ /* 0x000fea000383ffff */
.L_x_1042:
[----:B----4-:R4:W1:Y:S02]  /*150e0*/  SYNCS.PHASECHK.TRANS64.TRYWAIT P1, [R3+URZ+0x22860], R2 ;  /* 0x02286002030075a7 */ /* 0x010864000802017f */
[----:B-1----:R-:W-:Y:S05]  /*150f0*/  @!P1 NANOSLEEP.SYNCS 0x989680 ;  /* 0x009896800000995d */ /* 0x002fea0003900000 */
[----:B------:R-:W1:Y:S02]  /*15100*/  @!P1 SYNCS.PHASECHK.TRANS64 P1, [R3+URZ+0x22860], R2 ;  /* 0x02286002030095a7 */ /* 0x000e64000802007f */
[----:B-1----:R-:W-:Y:S05]  /*15110*/  @!P1 BRA `(.L_x_1042) ;  /* 0xfffffffc00f09947 */ /* 0x002fea000383ffff */
[----:B------:R-:W-:Y:S05]  /*15120*/  BRA `(.L_x_1071) ;  /* 0xfffffff4004c7947 */ /* 0x000fea000383ffff */
.L_x_1044:
[----:B------:R1:W1:Y:S02]  /*15130*/  SYNCS.PHASECHK.TRANS64.TRYWAIT P0, [R4+URZ+0x22880], R5 ;  /* 0x02288005040075a7 */ /* 0x000264000800017f */
[----:B-1----:R-:W-:Y:S05]  /*15140*/  @!P0 NANOSLEEP.SYNCS 0x989680 ;  /* 0x009896800000895d */ /* 0x002fea0003900000 */
[----:B------:R-:W1:Y:S02]  /*15150*/  @!P0 SYNCS.PHASECHK.TRANS64 P0, [R4+URZ+0x22880], R5 ;  /* 0x02288005040085a7 */ /* 0x000e64000800007f */
[----:B-1----:R-:W-:Y:S05]  /*15160*/  @!P0 BRA `(.L_x_1044) ;  /* 0xfffffffc00f08947 */ /* 0x002fea000383ffff */
[----:B------:R-:W-:Y:S05]  /*15170*/  BRA `(.L_x_1045) ;  /* 0xfffffff400487947 */ /* 0x000fea000383ffff */
.L_x_1072:
        /* <DEDUP_REMOVED lines=16> */
.L_x_2626:


//--------------------- .text._ZN7cutlass13device_kernelIN5flash11enable_sm90INS1_16FlashAttnFwdSm90INS1_25CollectiveMainloopFwdSm90ILi2EN4cute5tupleIJNS5_1CILi1EEES8_S8_EEENS6_IJNS7_ILi128EEESA_NS7_ILi192EEEEEELi128ENS_12float_e4m3_tEfNS_4arch4Sm90ELb0ELb1ELb1ELb1ELb0ELb0ELb0ELb1ELb1ELb0ELb0ELb0EEENS1_21CollectiveEpilogueFwdINS6_IJSA_SA_SA_EEES9_NS_10bfloat16_tESF_Li256ELb1ELb0ELb0ELb1EEENS1_36VarlenDynamicPersistentTileSchedulerILi128ELi128ELi256ELi128ELb0ELb0ELb1ELb1ELb0ELb1EEEEEEEEEvNT_6ParamsE --------------------------
	.section	.text._ZN7cutlass13device_kernelIN5flash11enable_sm90INS1_16FlashAttnFwdSm90INS1_25CollectiveMainloopFwdSm90ILi2EN4cute5tupleIJNS5_1CILi1EEES8_S8_EEENS6_IJNS7_ILi128EEESA_NS7_ILi192EEEEEELi128ENS_12float_e4m3_tEfNS_4arch4Sm90ELb0ELb1ELb1ELb1ELb0ELb0ELb0ELb1ELb1ELb0ELb0ELb0EEENS1_21CollectiveEpilogueFwdINS6_IJSA_SA_SA_EEES9_NS_10bfloat16_tESF_Li256ELb1ELb0ELb0ELb1EEENS1_36VarlenDynamicPersistentTileSchedulerILi128ELi128ELi256ELi128ELb0ELb0ELb1ELb1ELb0ELb1EEEEEEEEEvNT_6ParamsE,"ax",@progbits
	.align	128
.text._ZN7cutlass13device_kernelIN5flash11enable_sm90INS1_16FlashAttnFwdSm90INS1_25CollectiveMainloopFwdSm90ILi2EN4cute5tupleIJNS5_1CILi1EEES8_S8_EEENS6_IJNS7_ILi128EEESA_NS7_ILi192EEEEEELi128ENS_12float_e4m3_tEfNS_4arch4Sm90ELb0ELb1ELb1ELb1ELb0ELb0ELb0ELb1ELb1ELb0ELb0ELb0EEENS1_21CollectiveEpilogueFwdINS6_IJSA_SA_SA_EEES9_NS_10bfloat16_tESF_Li256ELb1ELb0ELb0ELb1EEENS1_36VarlenDynamicPersistentTileSchedulerILi128ELi128ELi256ELi128ELb0ELb0ELb1ELb1ELb0ELb1EEEEEEEEEvNT_6ParamsE:
        .type           _ZN7cutlass13device_kernelIN5flash11enable_sm90INS1_16FlashAttnFwdSm90INS1_25CollectiveMainloopFwdSm90ILi2EN4cute5tupleIJNS5_1CILi1EEES8_S8_EEENS6_IJNS7_ILi128EEESA_NS7_ILi192EEEEEELi128ENS_12float_e4m3_tEfNS_4arch4Sm90ELb0ELb1ELb1ELb1ELb0ELb0ELb0ELb1ELb1ELb0ELb0ELb0EEENS1_21CollectiveEpilogueFwdINS6_IJSA_SA_SA_EEES9_NS_10bfloat16_tESF_Li256ELb1ELb0ELb0ELb1EEENS1_36VarlenDynamicPersistentTileSchedulerILi128ELi128ELi256ELi128ELb0ELb0ELb1ELb1ELb0ELb1EEEEEEEEEvNT_6ParamsE,@function
        .size           _ZN7cutlass13device_kernelIN5flash11enable_sm90INS1_16FlashAttnFwdSm90INS1_25CollectiveMainloopFwdSm90ILi2EN4cute5tupleIJNS5_1CILi1EEES8_S8_EEENS6_IJNS7_ILi128EEESA_NS7_ILi192EEEEEELi128ENS_12float_e4m3_tEfNS_4arch4Sm90ELb0ELb1ELb1ELb1ELb0ELb0ELb0ELb1ELb1ELb0ELb0ELb0EEENS1_21CollectiveEpilogueFwdINS6_IJSA_SA_SA_EEES9_NS_10bfloat16_tESF_Li256ELb1ELb0ELb0ELb1EEENS1_36VarlenDynamicPersistentTileSchedulerILi128ELi128ELi256ELi128ELb0ELb0ELb1ELb1ELb0ELb1EEEEEEEEEvNT_6ParamsE,(.L_x_2627 - _ZN7cutlass13device_kernelIN5flash11enable_sm90INS1_16FlashAttnFwdSm90INS1_25CollectiveMainloopFwdSm90ILi2EN4cute5tupleIJNS5_1CILi1EEES8_S8_EEENS6_IJNS7_ILi128EEESA_NS7_ILi192EEEEEELi128ENS_12float_e4m3_tEfNS_4arch4Sm90ELb0ELb1ELb1ELb1ELb0ELb0ELb0ELb1ELb1ELb0ELb0ELb0EEENS1_21CollectiveEpilogueFwdINS6_IJSA_SA_SA_EEES9_NS_10bfloat16_tESF_Li256ELb1ELb0ELb0ELb1EEENS1_36VarlenDynamicPersistentTileSchedulerILi128ELi128ELi256ELi128ELb0ELb0ELb1ELb1ELb0ELb1EEEEEEEEEvNT_6ParamsE)
        .other          _ZN7cutlass13device_kernelIN5flash11enable_sm90INS1_16FlashAttnFwdSm90INS1_25CollectiveMainloopFwdSm90ILi2EN4cute5tupleIJNS5_1CILi1EEES8_S8_EEENS6_IJNS7_ILi128EEESA_NS7_ILi192EEEEEELi128ENS_12float_e4m3_tEfNS_4arch4Sm90ELb0ELb1ELb1ELb1ELb0ELb0ELb0ELb1ELb1ELb0ELb0ELb0EEENS1_21CollectiveEpilogueFwdINS6_IJSA_SA_SA_EEES9_NS_10bfloat16_tESF_Li256ELb1ELb0ELb0ELb1EEENS1_36VarlenDynamicPersistentTileSchedulerILi128ELi128ELi256ELi128ELb0ELb0ELb1ELb1ELb0ELb1EEEEEEEEEvNT_6ParamsE,@"STO_CUDA_ENTRY STV_DEFAULT"
_ZN7cutlass13device_kernelIN5flash11enable_sm90INS1_16FlashAttnFwdSm90INS1_25CollectiveMainloopFwdSm90ILi2EN4cute5tupleIJNS5_1CILi1EEES8_S8_EEENS6_IJNS7_ILi128EEESA_NS7_ILi192EEEEEELi128ENS_12float_e4m3_tEfNS_4arch4Sm90ELb0ELb1ELb1ELb1ELb0ELb0ELb0ELb1ELb1ELb0ELb0ELb0EEENS1_21CollectiveEpilogueFwdINS6_IJSA_SA_SA_EEES9_NS_10bfloat16_tESF_Li256ELb1ELb0ELb0ELb1EEENS1_36VarlenDynamicPersistentTileSchedulerILi128ELi128ELi256ELi128ELb0ELb0ELb1ELb1ELb0ELb1EEEEEEEEEvNT_6ParamsE:
        /* <DEDUP_REMOVED lines=21> */
.L_x_1074:
[----:B------:R-:W-:Y:S05]  /*0150*/  BSYNC B0 ;  /* 0x0000000000007941 */ /* 0x000fea0003800000 */
.L_x_1073:
        /* <DEDUP_REMOVED lines=41> */
.L_x_1075:
        /* <DEDUP_REMOVED lines=22> */
.L_x_1076:
        /* <DEDUP_REMOVED lines=18> */
.L_x_1077:
        /* <DEDUP_REMOVED lines=22> */
.L_x_1078:
        /* <DEDUP_REMOVED lines=22> */
.L_x_1079:
[----:B------:R-:W-:Y:S01]  /*0930*/  PLOP3.LUT P0, PT, PT, PT, UP0, 0x80, 0x0 ;  /* 0x000000000000781c */ /* 0x000fe20003f0f008 */
[----:B------:R-:W-:Y:S01]  /*0940*/  UMOV UR42, 0x1 ;  /* 0x00000001002a7882 */ /* 0x000fe20000000000 */
[----:B------:R-:W-:Y:S01]  /*0950*/  NOP ;  /* 0x0000000000007918 */ /* 0x000fe20000000000 */
[----:B------:R-:W-:Y:S01]  /*0960*/  USEL UR42, UR42, 0x2, !UP0 ;  /* 0x000000022a2a7887 */ /* 0x000fe2000c000000 */
[----:B------:R-:W-:Y:S01]  /*0970*/  ULDC.64 UR46, c[0x0][0x208] ;  /* 0x00008200002e7ab9 */ /* 0x000fe20000000a00 */
[----:B012-4-:R-:W-:Y:S08]  /*0980*/  BAR.SYNC.DEFER_BLOCKING 0x0 ;  /* 0x0000000000007b1d */ /* 0x017ff00000010000 */
[----:B------:R-:W-:Y:S05]  /*0990*/  @!P0 BRA `(.L_x_1080) ;  /* 0x0000010c00bc8947 */ /* 0x000fea0003800000 */
.L_x_1081:
        /* <DEDUP_REMOVED lines=19> */
[----:B------:R-:W-:Y:S01]  /*0ad0*/  ULOP3.LUT UR37, UR42, 0x1, URZ, 0xfc, !UPT ;  /* 0x000000012a257892 */ /* 0x000fe2000f8efc3f */
[----:B------:R-:W-:Y:S01]  /*0ae0*/  IMAD.MOV.U32 R176, RZ, RZ, RZ ;  /* 0x000000ffffb07224 */ /* 0x000fe200078e00ff */
[----:B------:R-:W-:Y:S01]  /*0af0*/  UMOV UR36, URZ ;  /* 0x0000003f00247c82 */ /* 0x000fe20008000000 */
[----:B------:R-:W-:Y:S01]  /*0b00*/  UMOV UR41, URZ ;  /* 0x0000003f00297c82 */ /* 0x000fe20008000000 */
[----:B------:R-:W-:-:S04]  /*0b10*/  SHF.R.S32.HI R0, RZ, 0x1f, R181 ;  /* 0x0000001fff007819 */ /* 0x000fc800000114b5 */
[CC--:B------:R-:W-:Y:S02]  /*0b20*/  LEA.HI R2, R0.reuse, R181.reuse, RZ, 0x7 ;  /* 0x000000b500027211 */ /* 0x0c0fe400078f38ff */
[----:B------:R-:W-:Y:S02]  /*0b30*/  LEA.HI R3, R0, R181, RZ, 0x4 ;  /* 0x000000b500037211 */ /* 0x000fe400078f20ff */
[C---:B------:R-:W-:Y:S02]  /*0b40*/  LOP3.LUT R4, R2.reuse, 0xffffff80, RZ, 0xc0, !PT ;  /* 0xffffff8002047812 */ /* 0x040fe400078ec0ff */
[----:B------:R-:W-:Y:S02]  /*0b50*/  SHF.R.S32.HI R179, RZ, 0x7, R2 ;  /* 0x00000007ffb37819 */ /* 0x000fe40000011402 */
[----:B------:R-:W-:Y:S01]  /*0b60*/  SHF.R.S32.HI R6, RZ, 0x4, R3 ;  /* 0x00000004ff067819 */ /* 0x000fe20000011403 */
[----:B------:R-:W-:Y:S01]  /*0b70*/  IMAD.IADD R177, R181, 0x1, -R4 ;  /* 0x00000001b5b17824 */ /* 0x000fe200078e0a04 */
[----:B------:R-:W-:-:S04]  /*0b80*/  LEA.HI R2, R2, R179, RZ, 0x1 ;  /* 0x000000b302027211 */ /* 0x000fc800078f08ff */
[----:B------:R-:W-:Y:S02]  /*0b90*/  SHF.R.S32.HI R8, RZ, 0x1f, R177 ;  /* 0x0000001fff087819 */ /* 0x000fe400000114b1 */
[----:B------:R-:W-:Y:S02]  /*0ba0*/  LOP3.LUT R2, R2, 0x3fffffe, RZ, 0xc0, !PT ;  /* 0x03fffffe02027812 */ /* 0x000fe400078ec0ff */
[CC--:B------:R-:W-:Y:S02]  /*0bb0*/  LEA.HI R7, R8.reuse, R177.reuse, RZ, 0x2 ;  /* 0x000000b108077211 */ /* 0x0c0fe400078f10ff */
[----:B------:R-:W-:Y:S01]  /*0bc0*/  LEA.HI R8, R8, R177, RZ, 0x5 ;  /* 0x000000b108087211 */ /* 0x000fe200078f28ff */
[----:B------:R-:W-:Y:S01]  /*0bd0*/  IMAD.IADD R2, R179, 0x1, -R2 ;  /* 0x00000001b3027824 */ /* 0x000fe200078e0a02 */
[--C-:B------:R-:W-:Y:S02]  /*0be0*/  SHF.R.S32.HI R9, RZ, 0x2, R7.reuse ;  /* 0x00000002ff097819 */ /* 0x100fe40000011407 */
[----:B------:R-:W-:-:S02]  /*0bf0*/  SHF.R.S32.HI R4, RZ, 0x1f, R7 ;  /* 0x0000001fff047819 */ /* 0x000fc40000011407 */
[----:B------:R-:W-:Y:S02]  /*0c00*/  SHF.R.S32.HI R8, RZ, 0x5, R8 ;  /* 0x00000005ff087819 */ /* 0x000fe40000011408 */
[----:B------:R-:W-:Y:S02]  /*0c10*/  LEA.HI R5, R4, R9, RZ, 0x3 ;  /* 0x0000000904057211 */ /* 0x000fe400078f18ff */
[CC--:B------:R-:W-:Y:S02]  /*0c20*/  LEA.HI R4, R0.reuse, R181.reuse, RZ, 0x5 ;  /* 0x000000b500047211 */ /* 0x0c0fe400078f28ff */
[----:B------:R-:W-:Y:S02]  /*0c30*/  LOP3.LUT R10, R5, 0xfffffff8, RZ, 0xc0, !PT ;  /* 0xfffffff8050a7812 */ /* 0x000fe400078ec0ff */
[----:B------:R-:W-:Y:S01]  /*0c40*/  LEA.HI R0, R0, R181, RZ, 0x3 ;  /* 0x000000b500007211 */ /* 0x000fe200078f18ff */
[----:B------:R-:W-:Y:S01]  /*0c50*/  IMAD.SHL.U32 R5, R4, 0x20, RZ ;  /* 0x0000002004057824 */ /* 0x000fe200078e00ff */
[----:B------:R-:W-:Y:S01]  /*0c60*/  LOP3.LUT R4, R3, 0x3fffff0, RZ, 0xc0, !PT ;  /* 0x03fffff003047812 */ /* 0x000fe200078ec0ff */
[----:B------:R-:W-:Y:S01]  /*0c70*/  IMAD.IADD R9, R9, 0x1, -R10 ;  /* 0x0000000109097824 */ /* 0x000fe200078e0a0a */
[----:B------:R-:W-:-:S02]  /*0c80*/  LEA.HI R3, R3, R6, RZ, 0x1 ;  /* 0x0000000603037211 */ /* 0x000fc400078f08ff */
[----:B------:R-:W-:Y:S01]  /*0c90*/  LOP3.LUT R5, R5, 0xfffffc00, RZ, 0xc0, !PT ;  /* 0xfffffc0005057812 */ /* 0x000fe200078ec0ff */
[----:B------:R-:W-:Y:S01]  /*0ca0*/  IMAD R9, R8, 0x10, R9 ;  /* 0x0000001008097824 */ /* 0x000fe200078e0209 */
[----:B------:R-:W-:Y:S01]  /*0cb0*/  LOP3.LUT R3, R3, 0x1ffffffe, RZ, 0xc0, !PT ;  /* 0x1ffffffe03037812 */ /* 0x000fe200078ec0ff */
[----:B------:R-:W-:Y:S01]  /*0cc0*/  IMAD.IADD R4, R181, 0x1, -R4 ;  /* 0x00000001b5047824 */ /* 0x000fe200078e0a04 */
[----:B------:R-:W-:Y:S01]  /*0cd0*/  LOP3.LUT R16, R7, 0x7ffffffc, RZ, 0xc0, !PT ;  /* 0x7ffffffc07107812 */ /* 0x000fe200078ec0ff */
[----:B------:R-:W-:Y:S01]  /*0ce0*/  IMAD R178, R2, 0x40, R9 ;  /* 0x0000004002b27824 */ /* 0x000fe200078e0209 */
[----:B------:R-:W-:Y:S01]  /*0cf0*/  LOP3.LUT R2, R0, 0x1ffffff8, RZ, 0xc0, !PT ;  /* 0x1ffffff800027812 */ /* 0x000fe200078ec0ff */
[----:B------:R-:W-:Y:S01]  /*0d00*/  IMAD R4, R4, 0x40, R5 ;  /* 0x0000004004047824 */ /* 0x000fe200078e0205 */
[----:B------:R-:W-:Y:S01]  /*0d10*/  SHF.R.S32.HI R22, RZ, 0x3, R0 ;  /* 0x00000003ff167819 */ /* 0x000fe20000011400 */
[----:B------:R-:W-:Y:S02]  /*0d20*/  IMAD.IADD R3, R6, 0x1, -R3 ;  /* 0x0000000106037824 */ /* 0x000fe400078e0a03 */
[----:B------:R-:W-:-:S02]  /*0d30*/  IMAD.IADD R2, R181, 0x1, -R2 ;  /* 0x00000001b5027824 */ /* 0x000fc400078e0a02 */
[----:B------:R-:W-:Y:S02]  /*0d40*/  IMAD R180, R3, 0x8, R4 ;  /* 0x0000000803b47824 */ /* 0x000fe400078e0204 */
[----:B------:R-:W-:Y:S02]  /*0d50*/  IMAD.SHL.U32 R19, R2, 0x8, RZ ;  /* 0x0000000802137824 */ /* 0x000fe400078e00ff */
[----:B------:R-:W-:-:S07]  /*0d60*/  IMAD.IADD R16, R177, 0x1, -R16 ;  /* 0x00000001b1107824 */ /* 0x000fce00078e0a10 */
.L_x_1185:
[----:B0--345:R-:W0:Y:S01]  /*0d70*/  LDC.64 R4, c[0x0][0xa18] ;  /* 0x00028600ff047b82 */ /* 0x039e220000000a00 */
[----:B------:R-:W-:Y:S01]  /*0d80*/  IMAD.MOV.U32 R6, RZ, RZ, RZ ;  /* 0x000000ffff067224 */ /* 0x000fe200078e00ff */
[----:B------:R-:W-:-:S06]  /*0d90*/  ULDC.64 UR4, c[0x0][0xa20] ;  /* 0x0002880000047ab9 */ /* 0x000fcc0000000a00 */
[----:B------:R-:W1:Y:S08]  /*0da0*/  LDC R18, c[0x0][0x288] ;  /* 0x0000a200ff127b82 */ /* 0x000e700000000800 */
[----:B--2---:R-:W2:Y:S01]  /*0db0*/  LDC.64 R2, c[0x0][0xa28] ;  /* 0x00028a00ff027b82 */ /* 0x004ea20000000a00 */
[----:B0-----:R-:W-:-:S07]  /*0dc0*/  ISETP.NE.U32.AND P1, PT, R4, RZ, PT ;  /* 0x000000ff0400720c */ /* 0x001fce0003f25070 */
[----:B------:R-:W0:Y:S01]  /*0dd0*/  LDC.64 R8, c[0x0][0x3f8] ;  /* 0x0000fe00ff087b82 */ /* 0x000e220000000a00 */
[----:B------:R-:W-:-:S07]  /*0de0*/  ISETP.NE.AND.EX P1, PT, R5, RZ, PT, P1 ;  /* 0x000000ff0500720c */ /* 0x000fce0003f25310 */
[----:B------:R-:W3:Y:S01]  /*0df0*/  LDC R0, c[0x0][0x404] ;  /* 0x00010100ff007b82 */ /* 0x000ee20000000800 */
[----:B--2---:R-:W-:-:S07]  /*0e00*/  ISETP.NE.U32.AND P0, PT, R2, RZ, PT ;  /* 0x000000ff0200720c */ /* 0x004fce0003f05070 */
[----:B------:R-:W2:Y:S01]  /*0e10*/  @P1 LDC.64 R4, c[0x0][0xa18] ;  /* 0x00028600ff041b82 */ /* 0x000ea20000000a00 */
[----:B------:R-:W-:-:S07]  /*0e20*/  ISETP.NE.AND.EX P0, PT, R3, RZ, PT, P0 ;  /* 0x000000ff0300720c */ /* 0x000fce0003f05300 */
[----:B------:R-:W4:Y:S08]  /*0e30*/  LDC R17, c[0x0][0x2e0] ;  /* 0x0000b800ff117b82 */ /* 0x000f300000000800 */
[----:B------:R-:W0:Y:S01]  /*0e40*/  @P0 LDC.64 R2, c[0x0][0xa28] ;  /* 0x00028a00ff020b82 */ /* 0x000e220000000a00 */
[----:B--2---:R-:W-:-:S05]  /*0e50*/  @P1 IMAD.WIDE R4, R171, 0x4, R4 ;  /* 0x00000004ab041825 */ /* 0x004fca00078e0204 */
[----:B-1----:R1:W5:Y:S01]  /*0e60*/  @P1 LDG.E R18, desc[UR46][R4.64] ;  /* 0x0000002e04121981 */ /* 0x002362000c1e1900 */
[----:B0-----:R-:W-:-:S05]  /*0e70*/  @P0 IMAD.WIDE R2, R171, 0x4, R2 ;  /* 0x00000004ab020825 */ /* 0x001fca00078e0202 */
[----:B------:R1:W5:Y:S01]  /*0e80*/  @P0 LDG.E R6, desc[UR46][R2.64] ;  /* 0x0000002e02060981 */ /* 0x000362000c1e1900 */
[----:B------:R-:W-:Y:S02]  /*0e90*/  ISETP.NE.U32.AND P0, PT, R8, RZ, PT ;  /* 0x000000ff0800720c */ /* 0x000fe40003f05070 */
[----:B------:R-:W-:Y:S02]  /*0ea0*/  ISETP.NE.U32.AND P2, PT, RZ, UR4, PT ;  /* 0x00000004ff007c0c */ /* 0x000fe4000bf45070 */
[----:B------:R-:W-:Y:S02]  /*0eb0*/  ISETP.NE.AND.EX P0, PT, R9, RZ, PT, P0 ;  /* 0x000000ff0900720c */ /* 0x000fe40003f05300 */
[----:B------:R-:W-:Y:S02]  /*0ec0*/  ISETP.NE.AND.EX P2, PT, RZ, UR5, PT, P2 ;  /* 0x00000005ff007c0c */ /* 0x000fe4000bf45320 */
[----:B---3--:R-:W-:Y:S01]  /*0ed0*/  SEL R0, R0, 0x1, P0 ;  /* 0x0000000100007807 */ /* 0x008fe20000000000 */
[----:B------:R-:W-:-:S04]  /*0ee0*/  IMAD.MOV.U32 R175, RZ, RZ, R169 ;  /* 0x000000ffffaf7224 */ /* 0x000fc800078e00a9 */
[----:B----4-:R-:W-:Y:S01]  /*0ef0*/  IMAD R17, R0, R17, RZ ;  /* 0x0000001100117224 */ /* 0x010fe200078e02ff */
        /* <DEDUP_REMOVED lines=10> */
.L_x_1082:
[----:B------:R-:W-:Y:S02]  /*0fa0*/  IMAD.MOV.U32 R173, RZ, RZ, R170 ;  /* 0x000000ffffad7224 */ /* 0x000fe400078e00aa */
[----:B------:R-:W-:Y:S01]  /*0fb0*/  IMAD.MOV.U32 R174, RZ, RZ, R171 ;  /* 0x000000ffffae7224 */ /* 0x000fe200078e00ab */
[----:B------:R-:W-:Y:S06]  /*0fc0*/  @!P2 BRA `(.L_x_1083) ;  /* 0x000000000010a947 */ /* 0x000fec0003800000 */
[----:B------:R-:W0:Y:S02]  /*0fd0*/  LDC.64 R2, c[0x0][0xa20] ;  /* 0x00028800ff027b82 */ /* 0x000e240000000a00 */
[----:B0-----:R-:W-:-:S05]  /*0fe0*/  IMAD.WIDE R2, R171, 0x4, R2 ;  /* 0x00000004ab027825 */ /* 0x001fca00078e0202 */
[----:B------:R0:W5:Y:S01]  /*0ff0*/  LDG.E R17, desc[UR46][R2.64] ;  /* 0x0000002e02117981 */ /* 0x000162000c1e1900 */
[----:B------:R-:W-:Y:S05]  /*1000*/  BRA `(.L_x_1084) ;  /* 0x0000000000247947 */ /* 0x000fea0003800000 */
.L_x_1083:
[----:B------:R-:W-:Y:S02]  /*1010*/  ULDC.64 UR4, c[0x0][0xa08] ;  /* 0x0002820000047ab9 */ /* 0x000fe40000000a00 */
[----:B------:R-:W-:-:S04]  /*1020*/  ISETP.NE.U32.AND P0, PT, RZ, UR4, PT ;  /* 0x00000004ff007c0c */ /* 0x000fc8000bf05070 */
[----:B------:R-:W-:-:S13]  /*1030*/  ISETP.NE.AND.EX P0, PT, RZ, UR5, PT, P0 ;  /* 0x00000005ff007c0c */ /* 0x000fda000bf05300 */
[----:B------:R-:W-:Y:S05]  /*1040*/  @!P0 BRA `(.L_x_1084) ;  /* 0x0000000000148947 */ /* 0x000fea0003800000 */
[----:B------:R-:W0:Y:S02]  /*1050*/  LDC.64 R2, c[0x0][0xa08] ;  /* 0x00028200ff027b82 */ /* 0x000e240000000a00 */
[----:B0-----:R-:W-:-:S05]  /*1060*/  IMAD.WIDE R2, R171, 0x4, R2 ;  /* 0x00000004ab027825 */ /* 0x001fca00078e0202 */
[----:B------:R-:W2:Y:S04]  /*1070*/  LDG.E R17, desc[UR46][R2.64] ;  /* 0x0000002e02117981 */ /* 0x000ea8000c1e1900 */
[----:B------:R-:W2:Y:S02]  /*1080*/  LDG.E R0, desc[UR46][R2.64+0x4] ;  /* 0x0000042e02007981 */ /* 0x000ea4000c1e1900 */
[----:B--2---:R-:W-:-:S07]  /*1090*/  IMAD.IADD R17, R0, 0x1, -R17 ;  /* 0x0000000100117824 */ /* 0x004fce00078e0a11 */
.L_x_1084:
[----:B------:R-:W1:Y:S01]  /*10a0*/  LDC R0, c[0x0][0x428] ;  /* 0x00010a00ff007b82 */ /* 0x000e620000000800 */
[----:B-----5:R-:W-:-:S05]  /*10b0*/  IMAD.IADD R17, R17, 0x1, -R6 ;  /* 0x0000000111117824 */ /* 0x020fca00078e0a06 */
[----:B------:R-:W-:Y:S02]  /*10c0*/  IADD3 R172, R17, 0x80, -R18 ;  /* 0x0000008011ac7810 */ /* 0x000fe40007ffe812 */
[----:B------:R-:W2:Y:S03]  /*10d0*/  LDC.64 R8, c[0x0][0x9e0] ;  /* 0x00027800ff087b82 */ /* 0x000ea60000000a00 */
[----:B------:R-:W-:Y:S01]  /*10e0*/  IMAD R172, R169, 0x80, R172 ;  /* 0x00000080a9ac7824 */ /* 0x000fe200078e02ac */
[----:B-1----:R-:W-:Y:S02]  /*10f0*/  ISETP.NE.AND P0, PT, R0, 0x1, PT ;  /* 0x000000010000780c */ /* 0x002fe40003f05270 */
[----:B--2---:R-:W-:Y:S01]  /*1100*/  ISETP.GE.AND P1, PT, R9, 0x1, PT ;  /* 0x000000010900780c */ /* 0x004fe20003f26270 */
[----:B0-----:R-:W-:-:S10]  /*1110*/  IMAD.IADD R2, R172, 0x1, R8 ;  /* 0x00000001ac027824 */ /* 0x001fd400078e0208 */
[----:B------:R-:W0:Y:S08]  /*1120*/  @P0 LDC R3, c[0x0][0x42c] ;  /* 0x00010b00ff030b82 */ /* 0x000e300000000800 */
[----:B------:R-:W1:Y:S01]  /*1130*/  @P0 LDC R5, c[0x0][0x430] ;  /* 0x00010c00ff050b82 */ /* 0x000e620000000800 */
[----:B0-----:R-:W-:-:S05]  /*1140*/  @P0 IMAD.HI.U32 R0, R170, R3, RZ ;  /* 0x00000003aa000227 */ /* 0x001fca00078e00ff */
[----:B-1----:R-:W-:Y:S01]  /*1150*/  @P0 SHF.R.U32.HI R170, RZ, R5, R0 ;  /* 0x00000005ffaa0219 */ /* 0x002fe20000011600 */
[----:B------:R-:W-:Y:S06]  /*1160*/  @!P1 BRA `(.L_x_1085) ;  /* 0x0000000000409947 */ /* 0x000fec0003800000 */
[C---:B------:R-:W-:Y:S01]  /*1170*/  ISETP.GT.AND P0, PT, R172.reuse, RZ, PT ;  /* 0x000000ffac00720c */ /* 0x040fe20003f04270 */
[----:B------:R-:W-:-:S12]  /*1180*/  VIADD R0, R172, 0xffffffff ;  /* 0xffffffffac007836 */ /* 0x000fd80000000000 */
[----:B------:R-:W-:Y:S05]  /*1190*/  @P0 BRA `(.L_x_1086) ;  /* 0x00000000001c0947 */ /* 0x000fea0003800000 */
[----:B------:R-:W-:Y:S01]  /*11a0*/  ISETP.NE.AND P0, PT, R9, 0x1, PT ;  /* 0x000000010900780c */ /* 0x000fe20003f05270 */
[----:B------:R-:W-:-:S12]  /*11b0*/  IMAD.MOV R3, RZ, RZ, -R172 ;  /* 0x000000ffff037224 */ /* 0x000fd800078e0aac */
[----:B------:R-:W0:Y:S02]  /*11c0*/  @P0 LDC.64 R4, c[0x0][0x9e8] ;  /* 0x00027a00ff040b82 */ /* 0x000e240000000a00 */
[----:B0-----:R-:W-:-:S05]  /*11d0*/  @P0 IMAD.HI.U32 R0, R3, R4, RZ ;  /* 0x0000000403000227 */ /* 0x001fca00078e00ff */
[----:B------:R-:W-:-:S04]  /*11e0*/  @P0 SHF.R.U32.HI R3, RZ, R5, R0 ;  /* 0x00000005ff030219 */ /* 0x000fc80000011600 */
[----:B------:R-:W-:Y:S01]  /*11f0*/  LOP3.LUT R0, RZ, R3, RZ, 0x33, !PT ;  /* 0x00000003ff007212 */ /* 0x000fe200078e33ff */
[----:B------:R-:W-:Y:S06]  /*1200*/  BRA `(.L_x_1087) ;  /* 0x0000000000107947 */ /* 0x000fec0003800000 */
.L_x_1086:
[----:B------:R-:W-:-:S13]  /*1210*/  ISETP.NE.AND P0, PT, R9, 0x1, PT ;  /* 0x000000010900780c */ /* 0x000fda0003f05270 */
[----:B------:R-:W0:Y:S02]  /*1220*/  @P0 LDC.64 R4, c[0x0][0x9e8] ;  /* 0x00027a00ff040b82 */ /* 0x000e240000000a00 */
[----:B0-----:R-:W-:-:S05]  /*1230*/  @P0 IMAD.HI.U32 R4, R0, R4, RZ ;  /* 0x0000000400040227 */ /* 0x001fca00078e00ff */
[----:B------:R-:W-:-:S07]  /*1240*/  @P0 SHF.R.U32.HI R0, RZ, R5, R4 ;  /* 0x00000005ff000219 */ /* 0x000fce0000011604 */
.L_x_1087:
[----:B------:R-:W-:-:S05]  /*1250*/  IMAD R3, R0, R9, R9 ;  /* 0x0000000900037224 */ /* 0x000fca00078e0209 */
[----:B------:R-:W-:-:S07]  /*1260*/  VIMNMX R2, R2, R3, PT ;  /* 0x0000000302027248 */ /* 0x000fce0003fe0100 */
.L_x_1085:
[----:B------:R-:W-:Y:S01]  /*1270*/  VIADD R2, R2, 0x7f ;  /* 0x0000007f02027836 */ /* 0x000fe20000000000 */
[----:B------:R-:W-:Y:S01]  /*1280*/  ULDC UR4, c[0x0][0x9dc] ;  /* 0x0002770000047ab9 */ /* 0x000fe20000000800 */
[C---:B------:R-:W-:Y:S02]  /*1290*/  VIADD R0, R17.reuse, 0x7f ;  /* 0x0000007f11007836 */ /* 0x040fe40000000000 */
[----:B------:R-:W-:Y:S01]  /*12a0*/  IMAD.IADD R4, R17, 0x1, -R18 ;  /* 0x0000000111047824 */ /* 0x000fe200078e0a12 */
[----:B------:R-:W-:Y:S02]  /*12b0*/  SHF.R.S32.HI R5, RZ, 0x1f, R2 ;  /* 0x0000001fff057819 */ /* 0x000fe40000011402 */
[----:B------:R-:W-:Y:S01]  /*12c0*/  SHF.R.S32.HI R3, RZ, 0x1f, R0 ;  /* 0x0000001fff037819 */ /* 0x000fe20000011400 */
[----:B------:R-:W-:Y:S01]  /*12d0*/  IMAD R89, R169, 0x80, R4 ;  /* 0x00000080a9597824 */ /* 0x000fe200078e0204 */
        /* <DEDUP_REMOVED lines=11> */
[----:B------:R-:W0:Y:S02]  /*1390*/  @P0 LDC.64 R4, c[0x0][0x9e8] ;  /* 0x00027a00ff040b82 */ /* 0x000e240000000a00 */
[----:B0-----:R-:W-:-:S05]  /*13a0*/  @P0 IMAD.HI.U32 R0, R3, R4, RZ ;  /* 0x0000000403000227 */ /* 0x001fca00078e00ff */
[----:B------:R-:W-:-:S04]  /*13b0*/  @P0 SHF.R.U32.HI R3, RZ, R5, R0 ;  /* 0x00000005ff030219 */ /* 0x000fc80000011600 */
[----:B------:R-:W-:Y:S01]  /*13c0*/  LOP3.LUT R0, RZ, R3, RZ, 0x33, !PT ;  /* 0x00000003ff007212 */ /* 0x000fe200078e33ff */
[----:B------:R-:W-:Y:S06]  /*13d0*/  BRA `(.L_x_1090) ;  /* 0x0000000000147947 */ /* 0x000fec0003800000 */
.L_x_1089:
[----:B------:R-:W-:Y:S01]  /*13e0*/  ISETP.NE.AND P0, PT, R9, 0x1, PT ;  /* 0x000000010900780c */ /* 0x000fe20003f05270 */
[----:B------:R-:W-:-:S12]  /*13f0*/  IMAD.MOV.U32 R0, RZ, RZ, R89 ;  /* 0x000000ffff007224 */ /* 0x000fd800078e0059 */
[----:B------:R-:W0:Y:S02]  /*1400*/  @P0 LDC.64 R4, c[0x0][0x9e8] ;  /* 0x00027a00ff040b82 */ /* 0x000e240000000a00 */
[----:B0-----:R-:W-:-:S05]  /*1410*/  @P0 IMAD.HI.U32 R4, R89, R4, RZ ;  /* 0x0000000459040227 */ /* 0x001fca00078e00ff */
[----:B------:R-:W-:-:S07]  /*1420*/  @P0 SHF.R.U32.HI R0, RZ, R5, R4 ;  /* 0x00000005ff000219 */ /* 0x000fce0000011604 */
.L_x_1090:
[----:B------:R-:W-:-:S05]  /*1430*/  IMAD R3, R0, R9, RZ ;  /* 0x0000000900037224 */ /* 0x000fca00078e02ff */
[----:B------:R-:W-:-:S07]  /*1440*/  VIMNMX R2, R2, R3, !PT ;  /* 0x0000000302027248 */ /* 0x000fce0007fe0100 */
.L_x_1088:
        /* <DEDUP_REMOVED lines=72> */
.L_x_1092:
[----:B------:R-:W0:Y:S01]  /*18d0*/  LDC.64 R12, c[0x0][0x990] ;  /* 0x00026400ff0c7b82 */ /* 0x000e220000000a00 */
[----:B------:R-:W-:-:S07]  /*18e0*/  ULDC UR4, c[0x0][0x9d8] ;  /* 0x0002760000047ab9 */ /* 0x000fce0000000800 */
[----:B------:R-:W1:Y:S01]  /*18f0*/  LDC.64 R20, c[0x0][0x998] ;  /* 0x00026600ff147b82 */ /* 0x000e620000000a00 */
[----:B0-----:R-:W-:-:S04]  /*1900*/  ISETP.NE.U32.AND P0, PT, R12, RZ, PT ;  /* 0x000000ff0c00720c */ /* 0x001fc80003f05070 */
[----:B------:R-:W-:Y:S02]  /*1910*/  ISETP.NE.AND.EX P0, PT, R13, RZ, PT, P0 ;  /* 0x000000ff0d00720c */ /* 0x000fe40003f05300 */
[----:B-1----:R-:W-:-:S04]  /*1920*/  ISETP.NE.U32.AND P1, PT, R20, RZ, PT ;  /* 0x000000ff1400720c */ /* 0x002fc80003f25070 */
[----:B------:R-:W-:-:S07]  /*1930*/  ISETP.NE.AND.EX P1, PT, R21, RZ, PT, P1 ;  /* 0x000000ff1500720c */ /* 0x000fce0003f25310 */
[----:B------:R-:W0:Y:S01]  /*1940*/  @P0 LDC.64 R8, c[0x0][0x9a8] ;  /* 0x00026a00ff080b82 */ /* 0x000e220000000a00 */
[----:B------:R-:W-:Y:S02]  /*1950*/  @P0 SHF.R.S32.HI R3, RZ, 0x1f, R171 ;  /* 0x0000001fff030819 */ /* 0x000fe400000114ab */
[----:B------:R-:W-:-:S05]  /*1960*/  @P0 SHF.R.S32.HI R7, RZ, 0x1f, R170 ;  /* 0x0000001fff070819 */ /* 0x000fca00000114aa */
[----:B------:R-:W1:Y:S01]  /*1970*/  @P1 LDC.64 R10, c[0x0][0x9b8] ;  /* 0x00026e00ff0a1b82 */ /* 0x000e620000000a00 */
[----:B------:R-:W-:-:S07]  /*1980*/  @P1 SHF.R.S32.HI R5, RZ, 0x1f, R171 ;  /* 0x0000001fff051819 */ /* 0x000fce00000114ab */
[----:B------:R-:W2:Y:S08]  /*1990*/  @P0 LDC.64 R14, c[0x0][0x9b0] ;  /* 0x00026c00ff0e0b82 */ /* 0x000eb00000000a00 */
[----:B------:R-:W3:Y:S01]  /*19a0*/  @P1 LDC.64 R24, c[0x0][0x9c0] ;  /* 0x00027000ff181b82 */ /* 0x000ee20000000a00 */
[-C--:B0-----:R-:W-:Y:S02]  /*19b0*/  @P0 IMAD R0, R3, R8.reuse, RZ ;  /* 0x0000000803000224 */ /* 0x081fe400078e02ff */
[----:B------:R-:W-:-:S04]  /*19c0*/  @P0 IMAD.WIDE.U32 R2, R171, R8, RZ ;  /* 0x00000008ab020225 */ /* 0x000fc800078e00ff */
[----:B------:R-:W-:Y:S02]  /*19d0*/  @P0 IMAD R9, R171, R9, R0 ;  /* 0x00000009ab090224 */ /* 0x000fe400078e0200 */
[-C--:B-1----:R-:W-:Y:S02]  /*19e0*/  @P1 IMAD R4, R5, R10.reuse, RZ ;  /* 0x0000000a05041224 */ /* 0x082fe400078e02ff */
[----:B------:R-:W-:Y:S01]  /*19f0*/  @P0 IMAD.IADD R3, R3, 0x1, R9 ;  /* 0x0000000103030824 */ /* 0x000fe200078e0209 */
[----:B------:R-:W-:Y:S01]  /*1a00*/  @P1 SHF.R.S32.HI R9, RZ, 0x1f, R170 ;  /* 0x0000001fff091819 */ /* 0x000fe200000114aa */
[C---:B------:R-:W-:Y:S02]  /*1a10*/  @P1 IMAD R11, R171.reuse, R11, R4 ;  /* 0x0000000bab0b1224 */ /* 0x040fe400078e0204 */
[----:B------:R-:W-:-:S04]  /*1a20*/  @P1 IMAD.WIDE.U32 R4, R171, R10, RZ ;  /* 0x0000000aab041225 */ /* 0x000fc800078e00ff */
[-C--:B--2---:R-:W-:Y:S02]  /*1a30*/  @P0 IMAD R7, R7, R14.reuse, RZ ;  /* 0x0000000e07070224 */ /* 0x084fe400078e02ff */
[----:B------:R-:W-:Y:S02]  /*1a40*/  @P1 IMAD.IADD R5, R5, 0x1, R11 ;  /* 0x0000000105051824 */ /* 0x000fe400078e020b */
[----:B------:R-:W-:-:S04]  /*1a50*/  @P0 IMAD.WIDE.U32 R2, R170, R14, R2 ;  /* 0x0000000eaa020225 */ /* 0x000fc800078e0002 */
[-C--:B---3--:R-:W-:Y:S02]  /*1a60*/  @P1 IMAD R0, R9, R24.reuse, RZ ;  /* 0x0000001809001224 */ /* 0x088fe400078e02ff */
[C---:B------:R-:W-:Y:S02]  /*1a70*/  @P0 IMAD R9, R170.reuse, R15, R7 ;  /* 0x0000000faa090224 */ /* 0x040fe400078e0207 */
        /* <DEDUP_REMOVED lines=12> */
[----:B------:R-:W-:Y:S01]  /*1b40*/  LEA.HI R2, R176, R176, RZ, 0x1 ;  /* 0x000000b0b0027211 */ /* 0x000fe200078f08ff */
[----:B------:R-:W-:-:S03]  /*1b50*/  IMAD.U32 R6, RZ, RZ, UR37 ;  /* 0x00000025ff067e24 */ /* 0x000fc6000f8e00ff */
[----:B------:R-:W-:Y:S02]  /*1b60*/  LOP3.LUT R7, R2, 0xfffffffe, RZ, 0xc0, !PT ;  /* 0xfffffffe02077812 */ /* 0x000fe400078ec0ff */
[----:B------:R-:W-:-:S03]  /*1b70*/  ISETP.NE.AND P0, PT, R6, 0x3, PT ;  /* 0x000000030600780c */ /* 0x000fc60003f05270 */
[----:B------:R-:W-:-:S05]  /*1b80*/  IMAD.IADD R2, R176, 0x1, -R7 ;  /* 0x00000001b0027824 */ /* 0x000fca00078e0a07 */
[----:B------:R-:W-:-:S04]  /*1b90*/  SHF.L.U32 R2, R2, 0x1f, RZ ;  /* 0x0000001f02027819 */ /* 0x000fc800000006ff */
[----:B------:R-:W0:Y:S01]  /*1ba0*/  SYNCS.PHASECHK.TRANS64.TRYWAIT P1, [UR40+0x22800], R2 ;  /* 0x02280002ff0075a7 */ /* 0x000e220008020168 */
[----:B--2---:R-:W-:-:S04]  /*1bb0*/  FMUL.FTZ R0, R3, R0 ;  /* 0x0000000003007220 */ /* 0x004fc80000410000 */
[----:B------:R-:W-:Y:S01]  /*1bc0*/  FMUL.FTZ R0, R0, UR4 ;  /* 0x0000000400007c20 */ /* 0x000fe20008410000 */
[----:B0-----:R-:W-:Y:S06]  /*1bd0*/  @!P1 BRA `(.L_x_1093) ;  /* 0x0000014c00c49947 */ /* 0x001fec0003800000 */
.L_x_1280:
[----:B------:R-:W-:Y:S05]  /*1be0*/  @!P0 BRA `(.L_x_1094) ;  /* 0x0000000000048947 */ /* 0x000fea0003800000 */
[----:B------:R-:W-:Y:S01]  /*1bf0*/  BPT.TRAP 0x1 ;  /* 0x000000040000795c */ /* 0x000fe20000300000 */
.L_x_1094:
[----:B------:R-:W-:Y:S02]  /*1c00*/  IMAD.U32 R15, RZ, RZ, UR41 ;  /* 0x00000029ff0f7e24 */ /* 0x000fe4000f8e00ff */
[----:B0-----:R-:W-:-:S03]  /*1c10*/  IMAD.U32 R2, RZ, RZ, UR36 ;  /* 0x00000024ff027e24 */ /* 0x001fc6000f8e00ff */
[----:B------:R-:W-:Y:S02]  /*1c20*/  LEA R15, R15, UR40, 0x3 ;  /* 0x000000280f0f7c11 */ /* 0x000fe4000f8e18ff */
[----:B------:R-:W-:-:S04]  /*1c30*/  SHF.L.U32 R2, R2, 0x1f, RZ ;  /* 0x0000001f02027819 */ /* 0x000fc800000006ff */
[----:B------:R0:W1:Y:S01]  /*1c40*/  SYNCS.PHASECHK.TRANS64.TRYWAIT P2, [R15+URZ+0x22830], R2 ;  /* 0x022830020f0075a7 */ /* 0x000062000804017f */
[----:B------:R-:W-:Y:S05]  /*1c50*/  @!P0 BRA `(.L_x_1095) ;  /* 0x0000000000048947 */ /* 0x000fea0003800000 */
[----:B------:R-:W-:Y:S01]  /*1c60*/  BPT.TRAP 0x1 ;  /* 0x000000040000795c */ /* 0x000fe20000300000 */
.L_x_1095:
[----:B------:R-:W2:Y:S02]  /*1c70*/  S2R R3, SR_TID.X ;  /* 0x0000000000037919 */ /* 0x000ea40000002100 */
[----:B--2---:R-:W-:Y:S01]  /*1c80*/  LOP3.LUT P1, RZ, R3, 0x7f, RZ, 0xc0, !PT ;  /* 0x0000007f03ff7812 */ /* 0x004fe2000782c0ff */
[----:B-1----:R-:W-:-:S12]  /*1c90*/  @P2 BRA `(.L_x_1096) ;  /* 0x0000000000082947 */ /* 0x002fd80003800000 */
[----:B------:R-:W1:Y:S02]  /*1ca0*/  SYNCS.PHASECHK.TRANS64.TRYWAIT P2, [R15+URZ+0x22830], R2 ;  /* 0x022830020f0075a7 */ /* 0x000e64000804017f */
[----:B-1----:R-:W-:Y:S05]  /*1cb0*/  @!P2 BRA `(.L_x_1097) ;  /* 0x0000014c00a4a947 */ /* 0x002fea0003800000 */
.L_x_1096:
[----:B------:R-:W-:Y:S05]  /*1cc0*/  WARPSYNC.ALL ;  /* 0x0000000000007948 */ /* 0x000fea0003800000 */
[----:B------:R-:W-:Y:S01]  /*1cd0*/  UIADD3 UR4, UR40, 0x16400, URZ ;  /* 0x0001640028047890 */ /* 0x000fe2000fffe03f */
[----:B------:R-:W-:Y:S01]  /*1ce0*/  WARPGROUP.ARRIVE ;  /* 0x00000000000079c5 */ /* 0x000fe20000000000 */
[----:B------:R-:W-:Y:S01]  /*1cf0*/  ULOP3.LUT UR28, UR43, 0x10000, URZ, 0xfc, !UPT ;  /* 0x000100002b1c7892 */ /* 0x000fe2000f8efc3f */
[----:B------:R-:W2:Y:S01]  /*1d00*/  LDC.64 R10, c[0x0][0x9e0] ;  /* 0x00027800ff0a7b82 */ /* 0x000ea20000000a00 */
[----:B------:R-:W-:Y:S01]  /*1d10*/  USHF.R.U32.HI UR4, URZ, 0x4, UR4 ;  /* 0x000000043f047899 */ /* 0x000fe20008011604 */
[----:B------:R-:W-:Y:S01]  /*1d20*/  IMAD.MOV.U32 R12, RZ, RZ, -0x80 ;  /* 0xffffff80ff0c7424 */ /* 0x000fe200078e00ff */
[----:B------:R-:W-:Y:S01]  /*1d30*/  UMOV UR29, 0x80000020 ;  /* 0x80000020001d7882 */ /* 0x000fe20000000000 */
[----:B------:R-:W-:Y:S01]  /*1d40*/  UMOV UR31, 0x80000020 ;  /* 0x80000020001f7882 */ /* 0x000fe20000000000 */
[----:B------:R-:W-:Y:S01]  /*1d50*/  ULOP3.LUT UR4, UR4, 0x3fff, URZ, 0xc0, !UPT ;  /* 0x00003fff04047892 */ /* 0x000fe2000f8ec03f */
[----:B01----:R-:W-:Y:S01]  /*1d60*/  @!P1 VIADD R2, R15, 0x22840 ;  /* 0x000228400f029836 */ /* 0x003fe20000000000 */
[----:B------:R-:W-:-:S02]  /*1d70*/  UIADD3 UR8, UR28, 0x2, URZ ;  /* 0x000000021c087890 */ /* 0x000fc4000fffe03f */
[----:B------:R-:W-:Y:S01]  /*1d80*/  ULOP3.LUT UR4, UR4, 0x10000, URZ, 0xfc, !UPT ;  /* 0x0001000004047892 */ /* 0x000fe2000f8efc3f */
[----:B------:R-:W-:Y:S01]  /*1d90*/  UMOV UR9, 0x80000020 ;  /* 0x8000002000097882 */ /* 0x000fe20000000000 */
[----:B------:R-:W-:Y:S02]  /*1da0*/  UMOV UR11, 0x80000020 ;  /* 0x80000020000b7882 */ /* 0x000fe40000000000 */
[----:B------:R-:W-:Y:S01]  /*1db0*/  UIMAD UR30, UR41, 0x600, UR4 ;  /* 0x00000600291e78a4 */ /* 0x000fe2000f8e0204 */
[----:B------:R-:W-:Y:S01]  /*1dc0*/  @!P1 PRMT R2, RZ, 0x654, R2 ;  /* 0x00000654ff029816 */ /* 0x000fe20000000002 */
[----:B------:R-:W-:Y:S02]  /*1dd0*/  UIADD3 UR12, UR28, 0x200, URZ ;  /* 0x000002001c0c7890 */ /* 0x000fe4000fffe03f */
[----:B------:R-:W-:Y:S02]  /*1de0*/  UIADD3 UR10, UR30, 0x2, URZ ;  /* 0x000000021e0a7890 */ /* 0x000fe4000fffe03f */
[----:B------:R-:W-:Y:S01]  /*1df0*/  UIADD3 UR14, UR30, 0x200, URZ ;  /* 0x000002001e0e7890 */ /* 0x000fe2000fffe03f */
[----:B------:R-:W-:-:S02]  /*1e00*/  UMOV UR13, 0x80000020 ;  /* 0x80000020000d7882 */ /* 0x000fc40000000000 */
[----:B------:R-:W-:Y:S01]  /*1e10*/  QGMMA.64x128x32.F32.E4M3.E4M3 R24, gdesc[UR28], RZ, !UPT, gsb0 ;  /* 0x01e000001c1879f3 */ /* 0x000fe2000c0008ff */
[----:B------:R-:W-:Y:S01]  /*1e20*/  UMOV UR15, 0x80000020 ;  /* 0x80000020000f7882 */ /* 0x000fe20000000000 */
[----:B------:R-:W-:Y:S01]  /*1e30*/  UIADD3 UR16, UR28, 0x202, URZ ;  /* 0x000002021c107890 */ /* 0x000fe2000fffe03f */
[----:B--2---:R-:W-:Y:S01]  /*1e40*/  ISETP.GE.AND P2, PT, R11, 0x1, PT ;  /* 0x000000010b00780c */ /* 0x004fe20003f46270 */
[----:B------:R-:W-:Y:S01]  /*1e50*/  UIADD3 UR18, UR30, 0x202, URZ ;  /* 0x000002021e127890 */ /* 0x000fe2000fffe03f */
[----:B------:R-:W-:Y:S01]  /*1e60*/  UMOV UR17, 0x80000020 ;  /* 0x8000002000117882 */ /* 0x000fe20000000000 */
[----:B------:R-:W-:Y:S01]  /*1e70*/  UMOV UR19, 0x80000020 ;  /* 0x8000002000137882 */ /* 0x000fe20000000000 */
[----:B------:R-:W-:Y:S02]  /*1e80*/  UIADD3 UR20, UR28, 0x400, URZ ;  /* 0x000004001c147890 */ /* 0x000fe4000fffe03f */
[----:B------:R-:W-:Y:S01]  /*1e90*/  UIADD3 UR22, UR30, 0x400, URZ ;  /* 0x000004001e167890 */ /* 0x000fe2000fffe03f */
[----:B------:R-:W-:Y:S01]  /*1ea0*/  UMOV UR21, 0x80000020 ;  /* 0x8000002000157882 */ /* 0x000fe20000000000 */
[----:B------:R-:W-:Y:S01]  /*1eb0*/  UMOV UR23, 0x80000020 ;  /* 0x8000002000177882 */ /* 0x000fe20000000000 */
[----:B------:R-:W-:-:S02]  /*1ec0*/  UIADD3 UR24, UR28, 0x402, URZ ;  /* 0x000004021c187890 */ /* 0x000fc4000fffe03f */
[----:B------:R-:W-:Y:S01]  /*1ed0*/  UIADD3 UR26, UR30, 0x402, URZ ;  /* 0x000004021e1a7890 */ /* 0x000fe2000fffe03f */
[----:B------:R-:W-:Y:S01]  /*1ee0*/  UMOV UR25, 0x80000020 ;  /* 0x8000002000197882 */ /* 0x000fe20000000000 */
[----:B------:R-:W-:Y:S01]  /*1ef0*/  UMOV UR27, 0x80000020 ;  /* 0x80000020001b7882 */ /* 0x000fe20000000000 */
[----:B------:R-:W-:Y:S02]  /*1f00*/  ULDC UR5, c[0x0][0x9dc] ;  /* 0x0002770000057ab9 */ /* 0x000fe40000000800 */
[----:B------:R-:W-:Y:S01]  /*1f10*/  ULOP3.LUT UR5, URZ, UR5, URZ, 0x33, !UPT ;  /* 0x000000053f057292 */ /* 0x000fe2000f8e333f */
[----:B------:R-:W-:Y:S02]  /*1f20*/  WARPGROUP.DEPBAR.LE gsb0, 0x0 ;  /* 0x00008000000079c5 */ /* 0x000fe40000010000 */
[----:B------:R-:W-:-:S06]  /*1f30*/  WARPGROUP.ARRIVE ;  /* 0x00000000000079c5 */ /* 0x000fcc0000000000 */
        /* <DEDUP_REMOVED lines=16> */
[C---:B------:R-:W-:Y:S01]  /*2040*/  FMUL.FTZ R48, R0.reuse, R48 ;  /* 0x0000003000307220 */ /* 0x040fe20000410000 */
[C---:B------:R-:W-:Y:S01]  /*2050*/  FMUL.FTZ R28, R0.reuse, R28 ;  /* 0x0000001c001c7220 */ /* 0x040fe20000410000 */
[----:B------:R0:W1:Y:S01]  /*2060*/  MUFU.TANH R119, R52 ;  /* 0x0000003400777308 */ /* 0x0000620000002400 */
        /* <DEDUP_REMOVED lines=8> */
[C---:B0-----:R-:W-:Y:S01]  /*20f0*/  FMUL.FTZ R52, R0.reuse, R62 ;  /* 0x0000003e00347220 */ /* 0x041fe20000410000 */
[----:B------:R-:W-:Y:S01]  /*2100*/  FMUL.FTZ R62, R0, R70 ;  /* 0x00000046003e7220 */ /* 0x000fe20000410000 */
[----:B------:R-:W-:-:S02]  /*2110*/  IMAD R70, R91, R12, 0x80 ;  /* 0x000000805b467424 */ /* 0x000fc400078e020c */
[C---:B------:R-:W-:Y:S01]  /*2120*/  FMUL.FTZ R26, R0.reuse, R38 ;  /* 0x00000026001a7220 */ /* 0x040fe20000410000 */
[C---:B------:R-:W-:Y:S01]  /*2130*/  FMUL.FTZ R13, R0.reuse, R24 ;  /* 0x00000018000d7220 */ /* 0x040fe20000410000 */
[C---:B------:R-:W-:Y:S01]  /*2140*/  FMUL.FTZ R20, R0.reuse, R34 ;  /* 0x0000002200147220 */ /* 0x040fe20000410000 */
[C---:B------:R-:W-:Y:S01]  /*2150*/  FMUL.FTZ R30, R0.reuse, R42 ;  /* 0x0000002a001e7220 */ /* 0x040fe20000410000 */
[----:B------:R0:W4:Y:S01]  /*2160*/  MUFU.TANH R121, R48 ;  /* 0x0000003000797308 */ /* 0x0001220000002400 */
[C---:B--2---:R-:W-:Y:S01]  /*2170*/  FMUL.FTZ R32, R0.reuse, R43 ;  /* 0x0000002b00207220 */ /* 0x044fe20000410000 */
[C---:B------:R-:W-:Y:S01]  /*2180*/  FMUL.FTZ R38, R0.reuse, R50 ;  /* 0x0000003200267220 */ /* 0x040fe20000410000 */
[----:B------:R-:W-:Y:S02]  /*2190*/  IMAD.IADD R15, R17, 0x1, R70 ;  /* 0x00000001110f7824 */ /* 0x000fe400078e0246 */
[C---:B------:R-:W-:Y:S01]  /*21a0*/  FMUL.FTZ R9, R0.reuse, R25 ;  /* 0x0000001900097220 */ /* 0x040fe20000410000 */
[C---:B------:R-:W-:Y:S01]  /*21b0*/  FMUL.FTZ R4, R0.reuse, R27 ;  /* 0x0000001b00047220 */ /* 0x040fe20000410000 */
[C---:B------:R-:W-:Y:S01]  /*21c0*/  FMUL.FTZ R29, R0.reuse, R29 ;  /* 0x0000001d001d7220 */ /* 0x040fe20000410000 */
[C---:B------:R-:W-:Y:S01]  /*21d0*/  FMUL.FTZ R8, R0.reuse, R31 ;  /* 0x0000001f00087220 */ /* 0x040fe20000410000 */
[----:B------:R2:W1:Y:S01]  /*21e0*/  MUFU.TANH R133, R28 ;  /* 0x0000001c00857308 */ /* 0x0004620000002400 */
[C---:B0-----:R-:W-:Y:S01]  /*21f0*/  FMUL.FTZ R48, R0.reuse, R58 ;  /* 0x0000003a00307220 */ /* 0x041fe20000410000 */
        /* <DEDUP_REMOVED lines=42> */
[----:B------:R-:W-:Y:S01]  /*24a0*/  FMUL.FTZ R79, R0, R79 ;  /* 0x0000004f004f7220 */ /* 0x000fe20000410000 */
[----:B------:R-:W-:Y:S01]  /*24b0*/  IADD3 R21, -R18, 0x1, R15 ;  /* 0x0000000112157810 */ /* 0x000fe20007ffe10f */
[----:B------:R2:W-:Y:S01]  /*24c0*/  @!P1 SYNCS.ARRIVE.TRANS64.RED.A1T0 RZ, [R2+URZ], RZ ;  /* 0x000000ff02ff99a7 */ /* 0x0005e2000810043f */
[C---:B------:R-:W-:Y:S01]  /*24d0*/  FMUL.FTZ R45, R0.reuse, R45 ;  /* 0x0000002d002d7220 */ /* 0x040fe20000410000 */
[----:B------:R-:W1:Y:S01]  /*24e0*/  MUFU.TANH R13, R13 ;  /* 0x0000000d000d7308 */ /* 0x000e620000002400 */
[----:B0-----:R-:W-:Y:S01]  /*24f0*/  FMUL.FTZ R60, R0, R67 ;  /* 0x00000043003c7220 */ /* 0x001fe20000410000 */
[C---:B------:R-:W-:Y:S01]  /*2500*/  IMAD R21, R16.reuse, -0x2, R21 ;  /* 0xfffffffe10157824 */ /* 0x040fe200078e0215 */
[----:B------:R-:W-:Y:S01]  /*2510*/  LEA R66, R91, 0xffffff80, 0x7 ;  /* 0xffffff805b427811 */ /* 0x000fe200078e38ff */
[----:B------:R-:W-:-:S02]  /*2520*/  IMAD R47, R16, -0x2, R15 ;  /* 0xfffffffe102f7824 */ /* 0x000fc400078e020f */
[----:B--2---:R-:W-:Y:S02]  /*2530*/  IMAD R2, R169, 0x80, R178 ;  /* 0x00000080a9027824 */ /* 0x004fe400078e02b2 */
[----:B------:R-:W0:Y:S01]  /*2540*/  MUFU.TANH R9, R9 ;  /* 0x0000000900097308 */ /* 0x000e220000002400 */
[C---:B------:R-:W-:Y:S02]  /*2550*/  IMAD.IADD R51, R21.reuse, 0x1, R10 ;  /* 0x0000000115337824 */ /* 0x040fe400078e020a */
[----:B------:R-:W-:-:S03]  /*2560*/  VIADD R55, R21, UR5 ;  /* 0x0000000515377c36 */ /* 0x000fc60008000000 */
[----:B------:R-:W-:Y:S02]  /*2570*/  VIADDMNMX R46, R2, R51, R47, PT ;  /* 0x00000033022e7246 */ /* 0x000fe4000380012f */
[----:B------:R-:W2:Y:S08]  /*2580*/  MUFU.TANH R3, R3 ;  /* 0x0000000300037308 */ /* 0x000eb00000002400 */
[----:B------:R-:W0:Y:S08]  /*2590*/  MUFU.TANH R4, R4 ;  /* 0x0000000400047308 */ /* 0x000e300000002400 */
        /* <DEDUP_REMOVED lines=50> */
[----:B------:R5:W0:Y:S02]  /*28c0*/  MUFU.TANH R123, R45 ;  /* 0x0000002d007b7308 */ /* 0x000a240000002400 */
[----:B-----5:R-:W-:Y:S01]  /*28d0*/  IMAD.IADD R45, R55, 0x1, R2 ;  /* 0x00000001372d7824 */ /* 0x020fe200078e0202 */
[----:B-1234-:R-:W-:Y:S06]  /*28e0*/  @!P2 BRA `(.L_x_1098) ;  /* 0x000000000050a947 */ /* 0x01efec0003800000 */
[----:B------:R-:W-:Y:S01]  /*28f0*/  IADD3 R15, -R18, R17, R2 ;  /* 0x00000011120f7210 */ /* 0x000fe20007ffe102 */
[----:B------:R-:W-:Y:S03]  /*2900*/  BSSY B0, `(.L_x_1099) ;  /* 0x000000e000007945 */ /* 0x000fe60003800000 */
        /* <DEDUP_REMOVED lines=9> */
.L_x_1100:
[----:B------:R-:W-:-:S13]  /*29a0*/  ISETP.NE.AND P3, PT, R11, 0x1, PT ;  /* 0x000000010b00780c */ /* 0x000fda0003f65270 */
[----:B------:R-:W1:Y:S02]  /*29b0*/  @P3 LDC.64 R74, c[0x0][0x9e8] ;  /* 0x00027a00ff4a3b82 */ /* 0x000e640000000a00 */
[----:B-1----:R-:W-:-:S05]  /*29c0*/  @P3 IMAD.HI.U32 R54, R15, R74, RZ ;  /* 0x0000004a0f363227 */ /* 0x002fca00078e00ff */
[----:B------:R-:W-:-:S07]  /*29d0*/  @P3 SHF.R.U32.HI R15, RZ, R75, R54 ;  /* 0x0000004bff0f3219 */ /* 0x000fce0000011636 */
.L_x_1101:
[----:B------:R-:W-:Y:S05]  /*29e0*/  BSYNC B0 ;  /* 0x0000000000007941 */ /* 0x000fea0003800000 */
.L_x_1099:
[----:B------:R-:W-:-:S04]  /*29f0*/  IMAD R15, R15, R11, -R66 ;  /* 0x0000000b0f0f7224 */ /* 0x000fc800078e0a42 */
[----:B------:R-:W-:-:S05]  /*2a00*/  IMAD R54, R16, -0x2, R15 ;  /* 0xfffffffe10367824 */ /* 0x000fca00078e020f */
[----:B------:R-:W-:Y:S02]  /*2a10*/  VIMNMX R45, R45, R54, !PT ;  /* 0x000000362d2d7248 */ /* 0x000fe40007fe0100 */
[----:B------:R-:W-:-:S07]  /*2a20*/  VIADDMNMX R46, R54, R11, R46, PT ;  /* 0x0000000b362e7246 */ /* 0x000fce000380012e */
.L_x_1098:
        /* <DEDUP_REMOVED lines=10> */
[----:B0-----:R-:W-:Y:S02]  /*2ad0*/  FSEL R135, R9, -INF , !P5 ;  /* 0xff80000009877808 */ /* 0x001fe40006800000 */
        /* <DEDUP_REMOVED lines=128> */
[----:B------:R-:W-:Y:S02]  /*32e0*/  ISETP.GE.AND P4, PT, R70, 0x72, PT ;  /* 0x000000724600780c */ /* 0x000fe40003f86270 */
[----:B------:R-:W-:Y:S02]  /*32f0*/  IADD3 R54, R55, 0x8, R2 ;  /* 0x0000000837367810 */ /* 0x000fe40007ffe002 */
        /* <DEDUP_REMOVED lines=11> */
[----:B------:R-:W-:Y:S02]  /*33b0*/  FSEL R137, R13, -INF , !P6 ;  /* 0xff8000000d897808 */ /* 0x000fe40007000000 */
[----:B------:R-:W-:-:S04]  /*33c0*/  ISETP.GE.AND P6, PT, R70, 0x7a, PT ;  /* 0x0000007a4600780c */ /* 0x000fc80003fc6270 */
[----:B------:R-:W-:Y:S02]  /*33d0*/  P2R R70, PR, RZ, 0x40 ;  /* 0x00000040ff467803 */ /* 0x000fe40000000000 */
[----:B------:R-:W-:-:S04]  /*33e0*/  ISETP.GT.AND P6, PT, R45, 0x79, !P6 ;  /* 0x000000792d00780c */ /* 0x000fc800077c4270 */
[----:B------:R-:W-:Y:S01]  /*33f0*/  ISETP.LT.OR P6, PT, R46, 0x7a, P6 ;  /* 0x0000007a2e00780c */ /* 0x000fe200037c1670 */
[----:B------:R-:W-:-:S03]  /*3400*/  VIADD R46, R2, 0x8 ;  /* 0x00000008022e7836 */ /* 0x000fc60000000000 */
[----:B------:R-:W-:Y:S02]  /*3410*/  FSEL R13, R85, -INF , !P6 ;  /* 0xff800000550d7808 */ /* 0x000fe40007000000 */
[----:B------:R-:W-:Y:S01]  /*3420*/  VIADDMNMX R46, R46, R51, R47, PT ;  /* 0x000000332e2e7246 */ /* 0x000fe2000380012f */
[----:B------:R-:W-:Y:S06]  /*3430*/  @!P2 BRA `(.L_x_1102) ;  /* 0x000000000054a947 */ /* 0x000fec0003800000 */
[----:B------:R-:W-:Y:S01]  /*3440*/  IADD3 R45, R17, 0x8, R2 ;  /* 0x00000008112d7810 */ /* 0x000fe20007ffe002 */
[----:B------:R-:W-:Y:S04]  /*3450*/  BSSY B0, `(.L_x_1103) ;  /* 0x000000f000007945 */ /* 0x000fe80003800000 */
[----:B------:R-:W-:-:S05]  /*3460*/  IMAD.IADD R45, R45, 0x1, -R18 ;  /* 0x000000012d2d7824 */ /* 0x000fca00078e0a12 */
        /* <DEDUP_REMOVED lines=9> */
.L_x_1104:
[----:B------:R-:W-:-:S13]  /*3500*/  ISETP.NE.AND P6, PT, R11, 0x1, PT ;  /* 0x000000010b00780c */ /* 0x000fda0003fc5270 */
[----:B------:R-:W0:Y:S02]  /*3510*/  @P6 LDC.64 R64, c[0x0][0x9e8] ;  /* 0x00027a00ff406b82 */ /* 0x000e240000000a00 */
[----:B0-----:R-:W-:-:S05]  /*3520*/  @P6 IMAD.HI.U32 R64, R45, R64, RZ ;  /* 0x000000402d406227 */ /* 0x001fca00078e00ff */
[----:B------:R-:W-:-:S07]  /*3530*/  @P6 SHF.R.U32.HI R45, RZ, R65, R64 ;  /* 0x00000041ff2d6219 */ /* 0x000fce0000011640 */
.L_x_1105:
[----:B------:R-:W-:Y:S05]  /*3540*/  BSYNC B0 ;  /* 0x0000000000007941 */ /* 0x000fea0003800000 */
.L_x_1103:
[----:B------:R-:W-:-:S04]  /*3550*/  IMAD R45, R45, R11, -R66 ;  /* 0x0000000b2d2d7224 */ /* 0x000fc800078e0a42 */
[----:B------:R-:W-:-:S05]  /*3560*/  IMAD R45, R16, -0x2, R45 ;  /* 0xfffffffe102d7824 */ /* 0x000fca00078e022d */
[----:B------:R-:W-:Y:S02]  /*3570*/  VIMNMX R54, R54, R45, !PT ;  /* 0x0000002d36367248 */ /* 0x000fe40007fe0100 */
[----:B------:R-:W-:-:S07]  /*3580*/  VIADDMNMX R46, R45, R11, R46, PT ;  /* 0x0000000b2d2e7246 */ /* 0x000fce000380012e */
.L_x_1102:
        /* <DEDUP_REMOVED lines=84> */
[----:B------:R-:W0:Y:S01]  /*3ad0*/  SHFL.BFLY PT, R7, R4, 0x2, 0x1f ;  /* 0x0c401f0004077f89 */ /* 0x000e2200000e0000 */
        /* <DEDUP_REMOVED lines=10> */
[----:B0-----:R-:W-:Y:S02]  /*3b80*/  FMNMX.FTZ R20, R4, R7, !PT ;  /* 0x0000000704147209 */ /* 0x001fe40007810000 */
[----:B------:R-:W-:Y:S02]  /*3b90*/  FSEL R71, R42, -INF , !P3 ;  /* 0xff8000002a477808 */ /* 0x000fe40005800000 */
[----:B------:R-:W-:Y:S01]  /*3ba0*/  ISETP.NE.AND P3, PT, R86, RZ, PT ;  /* 0x000000ff5600720c */ /* 0x000fe20003f65270 */
[----:B------:R-:W0:Y:S03]  /*3bb0*/  SHFL.BFLY PT, R7, R20, 0x1, 0x1f ;  /* 0x0c201f0014077f89 */ /* 0x000e2600000e0000 */
        /* <DEDUP_REMOVED lines=8> */
[----:B0-----:R-:W-:Y:S02]  /*3c40*/  FMNMX.FTZ R7, R20, R7, !PT ;  /* 0x0000000714077209 */ /* 0x001fe40007810000 */
        /* <DEDUP_REMOVED lines=79> */
[----:B0-----:R-:W-:Y:S01]  /*4140*/  FSEL R117, R14, -INF , !P6 ;  /* 0xff8000000e757808 */ /* 0x001fe20007000000 */
        /* <DEDUP_REMOVED lines=10> */
[-CC-:B0-----:R-:W-:Y:S01]  /*41f0*/  FFMA.FTZ R12, R15, R8.reuse, -R36.reuse ;  /* 0x000000080f0c7223 */ /* 0x181fe20000010824 */
        /* <DEDUP_REMOVED lines=11> */
[----:B------:R-:W-:Y:S01]  /*42b0*/  FFMA.FTZ R9, R9, R8, -R36 ;  /* 0x0000000809097223 */ /* 0x000fe20000010824 */
[----:B------:R-:W-:Y:S02]  /*42c0*/  MUFU.EX2 R3, R3 ;  /* 0x0000000300037308 */ /* 0x000fe40000000800 */
[----:B------:R-:W-:-:S04]  /*42d0*/  FMNMX.FTZ R30, R69, R30, !PT ;  /* 0x0000001e451e7209 */ /* 0x000fc80007810000 */
[----:B------:R-:W-:Y:S02]  /*42e0*/  FMNMX.FTZ R30, R71, R30, !PT ;  /* 0x0000001e471e7209 */ /* 0x000fe40007810000 */
[----:B------:R-:W0:Y:S02]  /*42f0*/  MUFU.EX2 R4, R4 ;  /* 0x0000000400047308 */ /* 0x000e240000000800 */
[----:B------:R-:W-:-:S04]  /*4300*/  FMNMX.FTZ R30, R73, R30, !PT ;  /* 0x0000001e491e7209 */ /* 0x000fc80007810000 */
[----:B------:R-:W-:Y:S02]  /*4310*/  FMNMX.FTZ R30, R75, R30, !PT ;  /* 0x0000001e4b1e7209 */ /* 0x000fe40007810000 */
[----:B------:R-:W1:Y:S02]  /*4320*/  MUFU.EX2 R20, R20 ;  /* 0x0000001400147308 */ /* 0x000e640000000800 */
[----:B------:R-:W-:-:S04]  /*4330*/  FMNMX.FTZ R30, R77, R30, !PT ;  /* 0x0000001e4d1e7209 */ /* 0x000fc80007810000 */
[----:B------:R-:W-:Y:S02]  /*4340*/  FMNMX.FTZ R32, R79, R30, !PT ;  /* 0x0000001e4f207209 */ /* 0x000fe40007810000 */
[----:B------:R-:W-:Y:S02]  /*4350*/  MUFU.EX2 R30, R121 ;  /* 0x00000079001e7308 */ /* 0x000fe40000000800 */
[----:B------:R-:W-:-:S04]  /*4360*/  FMNMX.FTZ R32, R81, R32, !PT ;  /* 0x0000002051207209 */ /* 0x000fc80007810000 */
[----:B------:R-:W-:Y:S02]  /*4370*/  FMNMX.FTZ R32, R83, R32, !PT ;  /* 0x0000002053207209 */ /* 0x000fe40007810000 */
[----:B------:R2:W-:Y:S02]  /*4380*/  MUFU.EX2 R121, R6 ;  /* 0x0000000600797308 */ /* 0x0005e40000000800 */
[----:B------:R-:W-:-:S04]  /*4390*/  FMNMX.FTZ R32, R85, R32, !PT ;  /* 0x0000002055207209 */ /* 0x000fc80007810000 */
[----:B------:R-:W-:Y:S02]  /*43a0*/  FMNMX.FTZ R32, R87, R32, !PT ;  /* 0x0000002057207209 */ /* 0x000fe40007810000 */
[----:B------:R-:W3:Y:S02]  /*43b0*/  MUFU.EX2 R103, R103 ;  /* 0x0000006700677308 */ /* 0x000ee40000000800 */
[----:B------:R-:W-:-:S04]  /*43c0*/  FMNMX.FTZ R32, R93, R32, !PT ;  /* 0x000000205d207209 */ /* 0x000fc80007810000 */
[----:B------:R-:W-:Y:S02]  /*43d0*/  FMNMX.FTZ R32, R95, R32, !PT ;  /* 0x000000205f207209 */ /* 0x000fe40007810000 */
[----:B------:R-:W4:Y:S02]  /*43e0*/  MUFU.EX2 R24, R131 ;  /* 0x0000008300187308 */ /* 0x000f240000000800 */
[----:B------:R-:W-:-:S04]  /*43f0*/  FMNMX.FTZ R32, R97, R32, !PT ;  /* 0x0000002061207209 */ /* 0x000fc80007810000 */
[----:B------:R-:W-:Y:S02]  /*4400*/  FMNMX.FTZ R32, R99, R32, !PT ;  /* 0x0000002063207209 */ /* 0x000fe40007810000 */
[----:B------:R-:W5:Y:S02]  /*4410*/  MUFU.EX2 R105, R105 ;  /* 0x0000006900697308 */ /* 0x000f640000000800 */
[----:B------:R-:W-:-:S04]  /*4420*/  FMNMX.FTZ R32, R101, R32, !PT ;  /* 0x0000002065207209 */ /* 0x000fc80007810000 */
[----:B------:R-:W-:Y:S02]  /*4430*/  FMNMX.FTZ R32, R111, R32, !PT ;  /* 0x000000206f207209 */ /* 0x000fe40007810000 */
[----:B------:R-:W5:Y:S02]  /*4440*/  MUFU.EX2 R26, R129 ;  /* 0x00000081001a7308 */ /* 0x000f640000000800 */
[----:B------:R-:W-:-:S04]  /*4450*/  FMNMX.FTZ R32, R5, R32, !PT ;  /* 0x0000002005207209 */ /* 0x000fc80007810000 */
[----:B------:R-:W-:Y:S02]  /*4460*/  FMNMX.FTZ R32, R115, R32, !PT ;  /* 0x0000002073207209 */ /* 0x000fe40007810000 */
[----:B------:R-:W5:Y:S02]  /*4470*/  MUFU.EX2 R107, R107 ;  /* 0x0000006b006b7308 */ /* 0x000f640000000800 */
[----:B------:R-:W-:-:S05]  /*4480*/  FMNMX.FTZ R32, R117, R32, !PT ;  /* 0x0000002075207209 */ /* 0x000fca0007810000 */
[----:B------:R-:W0:Y:S01]  /*4490*/  SHFL.BFLY PT, R41, R32, 0x2, 0x1f ;  /* 0x0c401f0020297f89 */ /* 0x000e2200000e0000 */
[----:B------:R-:W5:Y:S08]  /*44a0*/  MUFU.EX2 R28, R127 ;  /* 0x0000007f001c7308 */ /* 0x000f700000000800 */
[----:B------:R-:W5:Y:S08]  /*44b0*/  MUFU.EX2 R109, R109 ;  /* 0x0000006d006d7308 */ /* 0x000f700000000800 */
[----:B------:R-:W5:Y:S01]  /*44c0*/  MUFU.EX2 R125, R125 ;  /* 0x0000007d007d7308 */ /* 0x000f620000000800 */
[----:B0-----:R-:W-:Y:S01]  /*44d0*/  FMNMX.FTZ R41, R32, R41, !PT ;  /* 0x0000002920297209 */ /* 0x001fe20007810000 */
[----:B------:R-:W-:Y:S01]  /*44e0*/  FFMA.FTZ R32, R13, R8, -R36 ;  /* 0x000000080d207223 */ /* 0x000fe20000010824 */
[----:B------:R-:W-:-:S05]  /*44f0*/  FADD.FTZ R13, R3, R4 ;  /* 0x00000004030d7221 */ /* 0x000fca0000010000 */
[----:B------:R-:W-:Y:S01]  /*4500*/  MUFU.EX2 R38, R123 ;  /* 0x0000007b00267308 */ /* 0x000fe20000000800 */
[----:B--2---:R-:W0:Y:S01]  /*4510*/  SHFL.BFLY PT, R6, R41, 0x1, 0x1f ;  /* 0x0c201f0029067f89 */ /* 0x004e2200000e0000 */
[----:B-1----:R-:W-:-:S04]  /*4520*/  FADD.FTZ R68, R20, R13 ;  /* 0x0000000d14447221 */ /* 0x002fc80000010000 */
[C---:B---3--:R-:W-:Y:S02]  /*4530*/  FADD.FTZ R13, R103.reuse, R68 ;  /* 0x00000044670d7221 */ /* 0x048fe40000010000 */
[----:B------:R-:W-:Y:S01]  /*4540*/  MUFU.EX2 R113, R113 ;  /* 0x0000007100717308 */ /* 0x000fe20000000800 */
[----:B------:R-:W-:Y:S01]  /*4550*/  F2FP.SATFINITE.E4M3.F32.PACK_AB_MERGE_C R103, R103, R20, RZ ;  /* 0x000000146767723e */ /* 0x000fe200048070ff */
[----:B----4-:R-:W-:-:S03]  /*4560*/  FADD.FTZ R72, R24, R13 ;  /* 0x0000000d18487221 */ /* 0x010fc60000010000 */
[----:B------:R-:W-:-:S03]  /*4570*/  F2FP.SATFINITE.E4M3.F32.PACK_AB_MERGE_C R164, R4, R3, R103 ;  /* 0x0000000304a4723e */ /* 0x000fc60004807067 */
[----:B------:R-:W-:Y:S08]  /*4580*/  MUFU.EX2 R119, R119 ;  /* 0x0000007700777308 */ /* 0x000ff00000000800 */
[----:B------:R-:W-:Y:S01]  /*4590*/  MUFU.EX2 R42, R42 ;  /* 0x0000002a002a7308 */ /* 0x000fe20000000800 */
[----:B0-----:R-:W-:-:S04]  /*45a0*/  FMNMX.FTZ R6, R41, R6, !PT ;  /* 0x0000000629067209 */ /* 0x001fc80007810000 */
[C---:B------:R-:W-:Y:S01]  /*45b0*/  FSETP.NEU.FTZ.AND P3, PT, R6.reuse, -INF , PT ;  /* 0xff8000000600780b */ /* 0x040fe20003f7d000 */
[----:B------:R-:W-:-:S02]  /*45c0*/  FFMA.FTZ R15, R6, R8, -8 ;  /* 0xc1000000060f7423 */ /* 0x000fc40000010008 */
[----:B------:R-:W-:Y:S03]  /*45d0*/  MUFU.EX2 R43, R43 ;  /* 0x0000002b002b7308 */ /* 0x000fe60000000800 */
[----:B------:R-:W-:Y:S01]  /*45e0*/  FSEL R36, R15, RZ, P3 ;  /* 0x000000ff0f247208 */ /* 0x000fe20001800000 */
[----:B-----5:R-:W-:-:S04]  /*45f0*/  FADD.FTZ R15, R105, R72 ;  /* 0x00000048690f7221 */ /* 0x020fc80000010000 */
        /* <DEDUP_REMOVED lines=12> */
[----:B------:R-:W-:Y:S01]  /*46c0*/  FADD.FTZ R72, R26, R15 ;  /* 0x0000000f1a487221 */ /* 0x000fe20000010000 */
[----:B------:R-:W-:-:S01]  /*46d0*/  FFMA.FTZ R63, R63, R8, -R36 ;  /* 0x000000083f3f7223 */ /* 0x000fc20000010824 */
[-CC-:B------:R-:W-:Y:S01]  /*46e0*/  FFMA.FTZ R65, R65, R8.reuse, -R36.reuse ;  /* 0x0000000841417223 */ /* 0x180fe20000010824 */
[----:B------:R-:W-:-:S01]  /*46f0*/  FFMA.FTZ R67, R67, R8, -R36 ;  /* 0x0000000843437223 */ /* 0x000fc20000010824 */
[----:B------:R-:W0:Y:S01]  /*4700*/  MUFU.EX2 R45, R45 ;  /* 0x0000002d002d7308 */ /* 0x000e220000000800 */
[----:B------:R-:W-:-:S01]  /*4710*/  FADD.FTZ R15, R107, R72 ;  /* 0x000000486b0f7221 */ /* 0x000fc20000010000 */
[-CC-:B------:R-:W-:Y:S01]  /*4720*/  FFMA.FTZ R69, R69, R8.reuse, -R36.reuse ;  /* 0x0000000845457223 */ /* 0x180fe20000010824 */
[----:B------:R-:W-:-:S01]  /*4730*/  FFMA.FTZ R71, R71, R8, -R36 ;  /* 0x0000000847477223 */ /* 0x000fc20000010824 */
[----:B------:R-:W-:Y:S01]  /*4740*/  F2FP.SATFINITE.E4M3.F32.PACK_AB_MERGE_C R107, R107, R26, RZ ;  /* 0x0000001a6b6b723e */ /* 0x000fe200048070ff */
[----:B------:R-:W-:-:S01]  /*4750*/  FADD.FTZ R74, R28, R15 ;  /* 0x0000000f1c4a7221 */ /* 0x000fc20000010000 */
[-CC-:B------:R-:W-:Y:S01]  /*4760*/  FFMA.FTZ R73, R73, R8.reuse, -R36.reuse ;  /* 0x0000000849497223 */ /* 0x180fe20000010824 */
[----:B------:R-:W-:-:S01]  /*4770*/  FFMA.FTZ R75, R75, R8, -R36 ;  /* 0x000000084b4b7223 */ /* 0x000fc20000010824 */
[----:B------:R-:W1:Y:S01]  /*4780*/  MUFU.EX2 R47, R47 ;  /* 0x0000002f002f7308 */ /* 0x000e620000000800 */
[----:B------:R-:W-:-:S01]  /*4790*/  FADD.FTZ R74, R109, R74 ;  /* 0x0000004a6d4a7221 */ /* 0x000fc20000010000 */
[----:B------:R-:W-:Y:S01]  /*47a0*/  F2FP.SATFINITE.E4M3.F32.PACK_AB_MERGE_C R166, R105, R24, R107 ;  /* 0x0000001869a6723e */ /* 0x000fe2000480706b */
[----:B------:R-:W-:-:S01]  /*47b0*/  FFMA.FTZ R77, R77, R8, -R36 ;  /* 0x000000084d4d7223 */ /* 0x000fc20000010824 */
[----:B------:R-:W-:Y:S01]  /*47c0*/  FFMA.FTZ R79, R79, R8, -R36 ;  /* 0x000000084f4f7223 */ /* 0x000fe20000010824 */
[----:B------:R-:W-:-:S01]  /*47d0*/  FADD.FTZ R15, R125, R74 ;  /* 0x0000004a7d0f7221 */ /* 0x000fc20000010000 */
[-CC-:B------:R-:W-:Y:S01]  /*47e0*/  FFMA.FTZ R81, R81, R8.reuse, -R36.reuse ;  /* 0x0000000851517223 */ /* 0x180fe20000010824 */
[----:B------:R-:W-:-:S01]  /*47f0*/  FFMA.FTZ R83, R83, R8, -R36 ;  /* 0x0000000853537223 */ /* 0x000fc20000010824 */
[----:B------:R-:W2:Y:S01]  /*4800*/  MUFU.EX2 R52, R49 ;  /* 0x0000003100347308 */ /* 0x000ea20000000800 */
[----:B0-----:R-:W-:-:S01]  /*4810*/  FADD.FTZ R70, R34, R45 ;  /* 0x0000002d22467221 */ /* 0x001fc20000010000 */
[----:B------:R-:W-:Y:S01]  /*4820*/  FADD.FTZ R15, R38, R15 ;  /* 0x0000000f260f7221 */ /* 0x000fe20000010000 */
[----:B------:R-:W-:-:S01]  /*4830*/  FFMA.FTZ R85, R85, R8, -R36 ;  /* 0x0000000855557223 */ /* 0x000fc20000010824 */
[-CC-:B------:R-:W-:Y:S01]  /*4840*/  FFMA.FTZ R87, R87, R8.reuse, -R36.reuse ;  /* 0x0000000857577223 */ /* 0x180fe20000010824 */
[----:B------:R-:W-:-:S01]  /*4850*/  FFMA.FTZ R93, R93, R8, -R36 ;  /* 0x000000085d5d7223 */ /* 0x000fc20000010824 */
[----:B------:R-:W-:Y:S01]  /*4860*/  FADD.FTZ R4, R30, R15 ;  /* 0x0000000f1e047221 */ /* 0x000fe20000010000 */
[----:B------:R-:W-:-:S01]  /*4870*/  FFMA.FTZ R95, R95, R8, -R36 ;  /* 0x000000085f5f7223 */ /* 0x000fc20000010824 */
[----:B------:R-:W0:Y:S01]  /*4880*/  MUFU.EX2 R51, R51 ;  /* 0x0000003300337308 */ /* 0x000e220000000800 */
[----:B-1----:R-:W-:-:S01]  /*4890*/  FADD.FTZ R13, R47, R70 ;  /* 0x000000462f0d7221 */ /* 0x002fc20000010000 */
[----:B------:R-:W-:Y:S01]  /*48a0*/  FADD.FTZ R24, R113, R4 ;  /* 0x0000000471187221 */ /* 0x000fe20000010000 */
[----:B------:R-:W-:Y:S01]  /*48b0*/  F2FP.SATFINITE.E4M3.F32.PACK_AB_MERGE_C R125, R38, R125, RZ ;  /* 0x0000007d267d723e */ /* 0x000fe200048070ff */
[-CC-:B------:R-:W-:Y:S01]  /*48c0*/  FFMA.FTZ R97, R97, R8.reuse, -R36.reuse ;  /* 0x0000000861617223 */ /* 0x180fe20000010824 */
[----:B------:R-:W-:-:S01]  /*48d0*/  FFMA.FTZ R99, R99, R8, -R36 ;  /* 0x0000000863637223 */ /* 0x000fc20000010824 */
[----:B------:R-:W-:Y:S01]  /*48e0*/  FFMA.FTZ R101, R101, R8, -R36 ;  /* 0x0000000865657223 */ /* 0x000fe20000010824 */
[----:B------:R-:W-:Y:S01]  /*48f0*/  F2FP.SATFINITE.E4M3.F32.PACK_AB_MERGE_C R160, R109, R28, R125 ;  /* 0x0000001c6da0723e */ /* 0x000fe2000480707d */
[----:B------:R-:W1:Y:S01]  /*4900*/  MUFU.EX2 R54, R53 ;  /* 0x0000003500367308 */ /* 0x000e620000000800 */
[----:B--2---:R-:W-:-:S01]  /*4910*/  FADD.FTZ R70, R52, R13 ;  /* 0x0000000d34467221 */ /* 0x004fc20000010000 */
[-CC-:B------:R-:W-:Y:S01]  /*4920*/  FFMA.FTZ R111, R111, R8.reuse, -R36.reuse ;  /* 0x000000086f6f7223 */ /* 0x180fe20000010824 */
[----:B------:R-:W-:-:S01]  /*4930*/  FFMA.FTZ R5, R5, R8, -R36 ;  /* 0x0000000805057223 */ /* 0x000fc20000010824 */
[-CC-:B------:R-:W-:Y:S01]  /*4940*/  FFMA.FTZ R115, R115, R8.reuse, -R36.reuse ;  /* 0x0000000873737223 */ /* 0x180fe20000010824 */
[----:B------:R-:W-:-:S01]  /*4950*/  FFMA.FTZ R36, R117, R8, -R36 ;  /* 0x0000000875247223 */ /* 0x000fc20000010824 */
[----:B------:R-:W-:-:S02]  /*4960*/  F2FP.SATFINITE.E4M3.F32.PACK_AB_MERGE_C R47, R52, R47, RZ ;  /* 0x0000002f342f723e */ /* 0x000fc400048070ff */
[----:B------:R-:W2:Y:S01]  /*4970*/  MUFU.EX2 R55, R55 ;  /* 0x0000003700377308 */ /* 0x000ea20000000800 */
[----:B0-----:R-:W-:-:S01]  /*4980*/  FADD.FTZ R13, R51, R70 ;  /* 0x00000046330d7221 */ /* 0x001fc20000010000 */
[----:B------:R-:W-:-:S06]  /*4990*/  F2FP.SATFINITE.E4M3.F32.PACK_AB_MERGE_C R165, R45, R34, R47 ;  /* 0x000000222da5723e */ /* 0x000fcc000480702f */
[----:B------:R-:W0:Y:S01]  /*49a0*/  MUFU.EX2 R56, R57 ;  /* 0x0000003900387308 */ /* 0x000e220000000800 */
[----:B-1----:R-:W-:-:S07]  /*49b0*/  FADD.FTZ R72, R54, R13 ;  /* 0x0000000d36487221 */ /* 0x002fce0000010000 */
[----:B------:R-:W1:Y:S01]  /*49c0*/  MUFU.EX2 R59, R59 ;  /* 0x0000003b003b7308 */ /* 0x000e620000000800 */
[----:B--2---:R-:W-:-:S07]  /*49d0*/  FADD.FTZ R13, R55, R72 ;  /* 0x00000048370d7221 */ /* 0x004fce0000010000 */
[----:B------:R-:W2:Y:S01]  /*49e0*/  MUFU.EX2 R58, R61 ;  /* 0x0000003d003a7308 */ /* 0x000ea20000000800 */
[----:B0-----:R-:W-:-:S01]  /*49f0*/  FADD.FTZ R20, R56, R13 ;  /* 0x0000000d38147221 */ /* 0x001fc20000010000 */
[----:B------:R-:W-:-:S04]  /*4a00*/  F2FP.SATFINITE.E4M3.F32.PACK_AB_MERGE_C R55, R56, R55, RZ ;  /* 0x000000373837723e */ /* 0x000fc800048070ff */
[----:B------:R-:W-:Y:S02]  /*4a10*/  F2FP.SATFINITE.E4M3.F32.PACK_AB_MERGE_C R167, R54, R51, R55 ;  /* 0x0000003336a7723e */ /* 0x000fe40004807037 */
[----:B------:R-:W0:Y:S01]  /*4a20*/  MUFU.EX2 R63, R63 ;  /* 0x0000003f003f7308 */ /* 0x000e220000000800 */
[----:B-1----:R-:W-:-:S07]  /*4a30*/  FADD.FTZ R13, R59, R20 ;  /* 0x000000143b0d7221 */ /* 0x002fce0000010000 */
[----:B------:R-:W1:Y:S01]  /*4a40*/  MUFU.EX2 R60, R65 ;  /* 0x00000041003c7308 */ /* 0x000e620000000800 */
[----:B--2---:R-:W-:-:S01]  /*4a50*/  FADD.FTZ R26, R58, R13 ;  /* 0x0000000d3a1a7221 */ /* 0x004fc20000010000 */
[----:B------:R-:W-:Y:S01]  /*4a60*/  FADD.FTZ R13, R119, R24 ;  /* 0x00000018770d7221 */ /* 0x000fe20000010000 */
[----:B------:R-:W-:-:S03]  /*4a70*/  F2FP.SATFINITE.E4M3.F32.PACK_AB_MERGE_C R119, R40, R119, RZ ;  /* 0x000000772877723e */ /* 0x000fc600048070ff */
[----:B------:R-:W-:Y:S01]  /*4a80*/  FADD.FTZ R13, R40, R13 ;  /* 0x0000000d280d7221 */ /* 0x000fe20000010000 */
[----:B------:R-:W-:Y:S01]  /*4a90*/  F2FP.SATFINITE.E4M3.F32.PACK_AB_MERGE_C R162, R113, R30, R119 ;  /* 0x0000001e71a2723e */ /* 0x000fe20004807077 */
[----:B------:R-:W2:Y:S01]  /*4aa0*/  MUFU.EX2 R67, R67 ;  /* 0x0000004300437308 */ /* 0x000ea20000000800 */
[----:B0-----:R-:W-:-:S01]  /*4ab0*/  FADD.FTZ R3, R63, R26 ;  /* 0x0000001a3f037221 */ /* 0x001fc20000010000 */
[----:B------:R-:W-:Y:S01]  /*4ac0*/  FADD.FTZ R26, R42, R13 ;  /* 0x0000000d2a1a7221 */ /* 0x000fe20000010000 */
[----:B------:R-:W-:-:S03]  /*4ad0*/  F2FP.SATFINITE.E4M3.F32.PACK_AB_MERGE_C R13, R44, R43, RZ ;  /* 0x0000002b2c0d723e */ /* 0x000fc600048070ff */
[C---:B------:R-:W-:Y:S01]  /*4ae0*/  FADD.FTZ R26, R121.reuse, R26 ;  /* 0x0000001a791a7221 */ /* 0x040fe20000010000 */
[----:B------:R-:W-:Y:S01]  /*4af0*/  F2FP.SATFINITE.E4M3.F32.PACK_AB_MERGE_C R156, R121, R42, R13 ;  /* 0x0000002a799c723e */ /* 0x000fe2000480700d */
[----:B------:R-:W0:Y:S01]  /*4b00*/  MUFU.EX2 R62, R69 ;  /* 0x00000045003e7308 */ /* 0x000e220000000800 */
[----:B-1----:R-:W-:-:S01]  /*4b10*/  FADD.FTZ R4, R60, R3 ;  /* 0x000000033c047221 */ /* 0x002fc20000010000 */
[----:B------:R-:W-:Y:S01]  /*4b20*/  FADD.FTZ R43, R43, R26 ;  /* 0x0000001a2b2b7221 */ /* 0x000fe20000010000 */
[----:B------:R-:W-:-:S03]  /*4b30*/  F2FP.SATFINITE.E4M3.F32.PACK_AB_MERGE_C R60, R60, R63, RZ ;  /* 0x0000003f3c3c723e */ /* 0x000fc600048070ff */
[----:B------:R-:W-:Y:S01]  /*4b40*/  FADD.FTZ R44, R44, R43 ;  /* 0x0000002b2c2c7221 */ /* 0x000fe20000010000 */
[----:B------:R-:W-:Y:S01]  /*4b50*/  F2FP.SATFINITE.E4M3.F32.PACK_AB_MERGE_C R161, R58, R59, R60 ;  /* 0x0000003b3aa1723e */ /* 0x000fe2000480703c */
        /* <DEDUP_REMOVED lines=8> */
[----:B------:R-:W-:-:S04]  /*4be0*/  F2FP.SATFINITE.E4M3.F32.PACK_AB_MERGE_C R64, R64, R71, RZ ;  /* 0x000000474040723e */ /* 0x000fc800048070ff */
[----:B------:R-:W-:Y:S02]  /*4bf0*/  F2FP.SATFINITE.E4M3.F32.PACK_AB_MERGE_C R163, R62, R67, R64 ;  /* 0x000000433ea3723e */ /* 0x000fe40004807040 */
[----:B------:R-:W2:Y:S01]  /*4c00*/  MUFU.EX2 R79, R79 ;  /* 0x0000004f004f7308 */ /* 0x000ea20000000800 */
[----:B0-----:R-:W-:-:S07]  /*4c10*/  FADD.FTZ R3, R75, R24 ;  /* 0x000000184b037221 */ /* 0x001fce0000010000 */
[----:B------:R-:W0:Y:S01]  /*4c20*/  MUFU.EX2 R48, R35 ;  /* 0x0000002300307308 */ /* 0x000e220000000800 */
[----:B-1----:R-:W-:-:S07]  /*4c30*/  FADD.FTZ R26, R66, R3 ;  /* 0x00000003421a7221 */ /* 0x002fce0000010000 */
[----:B------:R-:W1:Y:S01]  /*4c40*/  MUFU.EX2 R68, R81 ;  /* 0x0000005100447308 */ /* 0x000e620000000800 */
[----:B--2---:R-:W-:-:S07]  /*4c50*/  FADD.FTZ R3, R79, R26 ;  /* 0x0000001a4f037221 */ /* 0x004fce0000010000 */
[----:B------:R-:W-:Y:S01]  /*4c60*/  MUFU.EX2 R33, R33 ;  /* 0x0000002100217308 */ /* 0x000fe20000000800 */
[----:B0-----:R-:W-:-:S07]  /*4c70*/  F2FP.SATFINITE.E4M3.F32.PACK_AB_MERGE_C R13, R48, R37, RZ ;  /* 0x00000025300d723e */ /* 0x001fce00048070ff */
[----:B------:R-:W0:Y:S01]  /*4c80*/  MUFU.EX2 R46, R39 ;  /* 0x00000027002e7308 */ /* 0x000e220000000800 */
[----:B-1----:R-:W-:-:S01]  /*4c90*/  FADD.FTZ R26, R68, R3 ;  /* 0x00000003441a7221 */ /* 0x002fc20000010000 */
[----:B------:R-:W-:-:S04]  /*4ca0*/  F2FP.SATFINITE.E4M3.F32.PACK_AB_MERGE_C R68, R68, R79, RZ ;  /* 0x0000004f4444723e */ /* 0x000fc800048070ff */
[----:B------:R-:W-:Y:S02]  /*4cb0*/  F2FP.SATFINITE.E4M3.F32.PACK_AB_MERGE_C R157, R66, R75, R68 ;  /* 0x0000004b429d723e */ /* 0x000fe40004807044 */
[----:B------:R-:W1:Y:S08]  /*4cc0*/  MUFU.EX2 R83, R83 ;  /* 0x0000005300537308 */ /* 0x000e700000000800 */
[----:B------:R-:W2:Y:S01]  /*4cd0*/  MUFU.EX2 R70, R85 ;  /* 0x0000005500467308 */ /* 0x000ea20000000800 */
[----:B0-----:R-:W-:Y:S01]  /*4ce0*/  F2FP.SATFINITE.E4M3.F32.PACK_AB_MERGE_C R158, R46, R33, R13 ;  /* 0x000000212e9e723e */ /* 0x001fe2000480700d */
[----:B------:R-:W-:-:S04]  /*4cf0*/  FADD.FTZ R33, R33, R44 ;  /* 0x0000002c21217221 */ /* 0x000fc80000010000 */
[----:B------:R-:W-:Y:S02]  /*4d00*/  FADD.FTZ R46, R46, R33 ;  /* 0x000000212e2e7221 */ /* 0x000fe40000010000 */
[----:B------:R-:W0:Y:S01]  /*4d10*/  MUFU.EX2 R87, R87 ;  /* 0x0000005700577308 */ /* 0x000e220000000800 */
[----:B-1----:R-:W-:-:S01]  /*4d20*/  FADD.FTZ R3, R83, R26 ;  /* 0x0000001a53037221 */ /* 0x002fc20000010000 */
[----:B------:R-:W-:-:S04]  /*4d30*/  FADD.FTZ R37, R37, R46 ;  /* 0x0000002e25257221 */ /* 0x000fc80000010000 */
[----:B------:R-:W-:Y:S02]  /*4d40*/  FADD.FTZ R37, R48, R37 ;  /* 0x0000002530257221 */ /* 0x000fe40000010000 */
[----:B------:R-:W-:Y:S01]  /*4d50*/  MUFU.EX2 R27, R27 ;  /* 0x0000001b001b7308 */ /* 0x000fe20000000800 */
[----:B--2---:R-:W-:-:S07]  /*4d60*/  FADD.FTZ R28, R70, R3 ;  /* 0x00000003461c7221 */ /* 0x004fce0000010000 */
[----:B------:R-:W1:Y:S01]  /*4d70*/  MUFU.EX2 R14, R14 ;  /* 0x0000000e000e7308 */ /* 0x000e620000000800 */
[----:B0-----:R-:W-:-:S07]  /*4d80*/  FADD.FTZ R3, R87, R28 ;  /* 0x0000001c57037221 */ /* 0x001fce0000010000 */
[----:B------:R-:W0:Y:S08]  /*4d90*/  MUFU.EX2 R20, R93 ;  /* 0x0000005d00147308 */ /* 0x000e300000000800 */
[----:B------:R-:W-:Y:S01]  /*4da0*/  MUFU.EX2 R50, R31 ;  /* 0x0000001f00327308 */ /* 0x000fe20000000800 */
[----:B-1----:R-:W-:-:S07]  /*4db0*/  F2FP.SATFINITE.E4M3.F32.PACK_AB_MERGE_C R13, R14, R27, RZ ;  /* 0x0000001b0e0d723e */ /* 0x002fce00048070ff */
[----:B------:R-:W1:Y:S01]  /*4dc0*/  MUFU.EX2 R29, R29 ;  /* 0x0000001d001d7308 */ /* 0x000e620000000800 */
[----:B0-----:R-:W-:-:S01]  /*4dd0*/  FADD.FTZ R28, R20, R3 ;  /* 0x00000003141c7221 */ /* 0x001fc20000010000 */
[----:B------:R-:W-:-:S04]  /*4de0*/  F2FP.SATFINITE.E4M3.F32.PACK_AB_MERGE_C R87, R20, R87, RZ ;  /* 0x000000571457723e */ /* 0x000fc800048070ff */
[----:B------:R-:W-:Y:S02]  /*4df0*/  F2FP.SATFINITE.E4M3.F32.PACK_AB_MERGE_C R159, R70, R83, R87 ;  /* 0x00000053469f723e */ /* 0x000fe40004807057 */
[----:B------:R-:W0:Y:S08]  /*4e00*/  MUFU.EX2 R95, R95 ;  /* 0x0000005f005f7308 */ /* 0x000e300000000800 */
[----:B------:R-:W2:Y:S01]  /*4e10*/  MUFU.EX2 R4, R97 ;  /* 0x0000006100047308 */ /* 0x000ea20000000800 */
[----:B-1----:R-:W-:Y:S01]  /*4e20*/  F2FP.SATFINITE.E4M3.F32.PACK_AB_MERGE_C R152, R29, R50, R13 ;  /* 0x000000321d98723e */ /* 0x002fe2000480700d */
[----:B------:R-:W-:-:S04]  /*4e30*/  FADD.FTZ R50, R50, R37 ;  /* 0x0000002532327221 */ /* 0x000fc80000010000 */
[----:B------:R-:W-:Y:S02]  /*4e40*/  FADD.FTZ R50, R29, R50 ;  /* 0x000000321d327221 */ /* 0x000fe40000010000 */
[----:B------:R-:W1:Y:S01]  /*4e50*/  MUFU.EX2 R99, R99 ;  /* 0x0000006300637308 */ /* 0x000e620000000800 */
[----:B0-----:R-:W-:-:S01]  /*4e60*/  FADD.FTZ R3, R95, R28 ;  /* 0x0000001c5f037221 */ /* 0x001fc20000010000 */
[----:B------:R-:W-:-:S04]  /*4e70*/  FADD.FTZ R27, R27, R50 ;  /* 0x000000321b1b7221 */ /* 0x000fc80000010000 */
[----:B------:R-:W-:Y:S02]  /*4e80*/  FADD.FTZ R14, R14, R27 ;  /* 0x0000001b0e0e7221 */ /* 0x000fe40000010000 */
[----:B------:R-:W-:Y:S01]  /*4e90*/  MUFU.EX2 R9, R9 ;  /* 0x0000000900097308 */ /* 0x000fe20000000800 */
[----:B--2---:R-:W-:-:S07]  /*4ea0*/  FADD.FTZ R20, R4, R3 ;  /* 0x0000000304147221 */ /* 0x004fce0000010000 */
[----:B------:R-:W-:Y:S01]  /*4eb0*/  MUFU.EX2 R32, R32 ;  /* 0x0000002000207308 */ /* 0x000fe20000000800 */
[----:B-1----:R-:W-:-:S07]  /*4ec0*/  FADD.FTZ R3, R99, R20 ;  /* 0x0000001463037221 */ /* 0x002fce0000010000 */
[----:B------:R-:W0:Y:S08]  /*4ed0*/  MUFU.EX2 R24, R101 ;  /* 0x0000006500187308 */ /* 0x000e300000000800 */
[----:B------:R-:W-:Y:S08]  /*4ee0*/  MUFU.EX2 R21, R21 ;  /* 0x0000001500157308 */ /* 0x000ff00000000800 */
[----:B------:R-:W-:Y:S01]  /*4ef0*/  MUFU.EX2 R12, R12 ;  /* 0x0000000c000c7308 */ /* 0x000fe20000000800 */
[C---:B0-----:R-:W-:Y:S01]  /*4f00*/  F2FP.SATFINITE.E4M3.F32.PACK_AB_MERGE_C R99, R24.reuse, R99, RZ ;  /* 0x000000631863723e */ /* 0x041fe200048070ff */
[----:B------:R-:W-:-:S03]  /*4f10*/  FADD.FTZ R24, R24, R3 ;  /* 0x0000000318187221 */ /* 0x000fc60000010000 */
[----:B------:R-:W-:-:S03]  /*4f20*/  F2FP.SATFINITE.E4M3.F32.PACK_AB_MERGE_C R153, R4, R95, R99 ;  /* 0x0000005f0499723e */ /* 0x000fc60004807063 */
[----:B------:R-:W0:Y:S08]  /*4f30*/  MUFU.EX2 R111, R111 ;  /* 0x0000006f006f7308 */ /* 0x000e300000000800 */
[----:B------:R1:W2:Y:S08]  /*4f40*/  MUFU.EX2 R26, R5 ;  /* 0x00000005001a7308 */ /* 0x0002b00000000800 */
[----:B------:R-:W3:Y:S01]  /*4f50*/  MUFU.EX2 R115, R115 ;  /* 0x0000007300737308 */ /* 0x000ee20000000800 */
[----:B-1----:R-:W-:Y:S01]  /*4f60*/  F2FP.SATFINITE.E4M3.F32.PACK_AB_MERGE_C R5, R32, R9, RZ ;  /* 0x000000092005723e */ /* 0x002fe200048070ff */
[----:B0-----:R-:W-:-:S03]  /*4f70*/  FADD.FTZ R3, R111, R24 ;  /* 0x000000186f037221 */ /* 0x001fc60000010000 */
[----:B------:R-:W-:Y:S01]  /*4f80*/  F2FP.SATFINITE.E4M3.F32.PACK_AB_MERGE_C R154, R12, R21, R5 ;  /* 0x000000150c9a723e */ /* 0x000fe20004807005 */
[----:B------:R-:W-:-:S02]  /*4f90*/  FADD.FTZ R21, R21, R14 ;  /* 0x0000000e15157221 */ /* 0x000fc40000010000 */
[----:B------:R-:W0:Y:S01]  /*4fa0*/  MUFU.EX2 R36, R36 ;  /* 0x0000002400247308 */ /* 0x000e220000000800 */
[----:B--2---:R-:W-:-:S01]  /*4fb0*/  FADD.FTZ R14, R26, R3 ;  /* 0x000000031a0e7221 */ /* 0x004fc20000010000 */
[----:B------:R-:W-:-:S04]  /*4fc0*/  FADD.FTZ R12, R12, R21 ;  /* 0x000000150c0c7221 */ /* 0x000fc80000010000 */
[----:B------:R-:W-:Y:S01]  /*4fd0*/  FADD.FTZ R9, R9, R12 ;  /* 0x0000000c09097221 */ /* 0x000fe20000010000 */
[----:B---3--:R-:W-:-:S03]  /*4fe0*/  FADD.FTZ R3, R115, R14 ;  /* 0x0000000e73037221 */ /* 0x008fc60000010000 */
[----:B------:R-:W-:Y:S01]  /*4ff0*/  FADD.FTZ R4, R32, R9 ;  /* 0x0000000920047221 */ /* 0x000fe20000010000 */
[C---:B0-----:R-:W-:Y:S01]  /*5000*/  F2FP.SATFINITE.E4M3.F32.PACK_AB_MERGE_C R5, R36.reuse, R115, RZ ;  /* 0x000000732405723e */ /* 0x041fe200048070ff */
        /* <DEDUP_REMOVED lines=14> */
.L_x_1107:
[----:B------:R-:W-:-:S13]  /*50f0*/  ISETP.NE.AND P3, PT, R11, 0x1, PT ;  /* 0x000000010b00780c */ /* 0x000fda0003f65270 */
[----:B------:R-:W0:Y:S02]  /*5100*/  @P3 LDC.64 R12, c[0x0][0x9e8] ;  /* 0x00027a00ff0c3b82 */ /* 0x000e240000000a00 */
[----:B0-----:R-:W-:-:S05]  /*5110*/  @P3 IMAD.HI.U32 R12, R9, R12, RZ ;  /* 0x0000000c090c3227 */ /* 0x001fca00078e00ff */
[----:B------:R-:W-:-:S07]  /*5120*/  @P3 SHF.R.U32.HI R9, RZ, R13, R12 ;  /* 0x0000000dff093219 */ /* 0x000fce000001160c */
.L_x_1108:
[----:B------:R-:W-:-:S05]  /*5130*/  IMAD R9, R9, R11, R11 ;  /* 0x0000000b09097224 */ /* 0x000fca00078e020b */
[----:B------:R-:W-:-:S07]  /*5140*/  VIMNMX R10, R10, R9, PT ;  /* 0x000000090a0a7248 */ /* 0x000fce0003fe0100 */
.L_x_1106:
        /* <DEDUP_REMOVED lines=38> */
[----:B------:R-:W-:Y:S01]  /*53b0*/  IMAD.IADD R15, R17, 0x1, -R18 ;  /* 0x00000001110f7824 */ /* 0x000fe200078e0a12 */
[----:B------:R-:W-:Y:S01]  /*53c0*/  ULDC UR32, c[0x0][0x9e4] ;  /* 0x0002790000207ab9 */ /* 0x000fe20000000800 */
[----:B------:R-:W-:Y:S01]  /*53d0*/  IMAD.MOV.U32 R151, RZ, RZ, RZ ;  /* 0x000000ffff977224 */ /* 0x000fe200078e00ff */
[----:B------:R-:W-:Y:S01]  /*53e0*/  ULDC UR33, c[0x0][0x9e0] ;  /* 0x0002780000217ab9 */ /* 0x000fe20000000800 */
[----:B------:R-:W-:-:S04]  /*53f0*/  IMAD.IADD R13, R2, 0x1, R15 ;  /* 0x00000001020d7824 */ /* 0x000fc800078e020f */
[----:B------:R-:W-:-:S05]  /*5400*/  VIADD R11, R13, 0x8 ;  /* 0x000000080d0b7836 */ /* 0x000fca0000000000 */
[----:B------:R-:W-:-:S07]  /*5410*/  LOP3.LUT R9, RZ, R11, RZ, 0x33, !PT ;  /* 0x0000000bff097212 */ /* 0x000fce00078e33ff */
.L_x_1127:
[----:B------:R-:W-:Y:S01]  /*5420*/  UIADD3 UR6, UR41, 0x1, URZ ;  /* 0x0000000129067890 */ /* 0x000fe2000fffe03f */
[----:B------:R-:W-:-:S03]  /*5430*/  ISETP.NE.AND P4, PT, RZ, UR39, PT ;  /* 0x00000027ff007c0c */ /* 0x000fc6000bf85270 */
[----:B------:R-:W-:-:S04]  /*5440*/  UISETP.NE.AND UP0, UPT, UR6, 0x2, UPT ;  /* 0x000000020600788c */ /* 0x000fc8000bf05270 */
[----:B------:R-:W-:Y:S02]  /*5450*/  USEL UR7, URZ, 0x1, UP0 ;  /* 0x000000013f077887 */ /* 0x000fe40008000000 */
[----:B------:R-:W-:Y:S02]  /*5460*/  USEL UR6, UR6, URZ, UP0 ;  /* 0x0000003f06067287 */ /* 0x000fe40008000000 */
[----:B------:R-:W-:Y:S02]  /*5470*/  ULOP3.LUT UR7, UR36, UR7, URZ, 0x3c, !UPT ;  /* 0x0000000724077292 */ /* 0x000fe4000f8e3c3f */
[----:B------:R-:W-:Y:S10]  /*5480*/  @P4 BRA `(.L_x_1110) ;  /* 0x00000000002c4947 */ /* 0x000ff40003800000 */
[----:B------:R-:W-:Y:S05]  /*5490*/  @!P0 BRA `(.L_x_1111) ;  /* 0x0000000000048947 */ /* 0x000fea0003800000 */
[----:B------:R-:W-:Y:S01]  /*54a0*/  BPT.TRAP 0x1 ;  /* 0x000000040000795c */ /* 0x000fe20000300000 */
.L_x_1111:
[----:B------:R-:W-:Y:S01]  /*54b0*/  ULEA UR10, UR6, UR40, 0x3 ;  /* 0x00000028060a7291 */ /* 0x000fe2000f8e183f */
[----:B------:R-:W-:-:S05]  /*54c0*/  IMAD.U32 R8, RZ, RZ, UR7 ;  /* 0x00000007ff087e24 */ /* 0x000fca000f8e00ff */
[----:B------:R-:W-:-:S04]  /*54d0*/  SHF.L.U32 R8, R8, 0x1f, RZ ;  /* 0x0000001f08087819 */ /* 0x000fc800000006ff */
[----:B------:R0:W1:Y:S01]  /*54e0*/  SYNCS.PHASECHK.TRANS64.TRYWAIT P3, [UR10+0x22830], R8 ;  /* 0x02283008ff0075a7 */ /* 0x000062000806014a */
[----:B------:R-:W-:Y:S05]  /*54f0*/  @!P0 BRA `(.L_x_1112) ;  /* 0x0000000000048947 */ /* 0x000fea0003800000 */
[----:B------:R-:W-:Y:S01]  /*5500*/  BPT.TRAP 0x1 ;  /* 0x000000040000795c */ /* 0x000fe20000300000 */
.L_x_1112:
[----:B-1----:R-:W-:Y:S05]  /*5510*/  @P3 BRA `(.L_x_1110) ;  /* 0x0000000000083947 */ /* 0x002fea0003800000 */
[----:B------:R-:W1:Y:S02]  /*5520*/  SYNCS.PHASECHK.TRANS64.TRYWAIT P3, [UR10+0x22830], R8 ;  /* 0x02283008ff0075a7 */ /* 0x000e64000806014a */
[----:B-1----:R-:W-:Y:S05]  /*5530*/  @!P3 BRA `(.L_x_1113) ;  /* 0x000001140098b947 */ /* 0x002fea0003800000 */
.L_x_1110:
[----:B------:R-:W2:Y:S01]  /*5540*/  S2R R12, SR_TID.X ;  /* 0x00000000000c7919 */ /* 0x000ea20000002100 */
        /* <DEDUP_REMOVED lines=13> */
[----:B01----:R-:W-:-:S05]  /*5620*/  VIADD R8, R12, 0x8 ;  /* 0x000000080c087836 */ /* 0x003fca0000000000 */
        /* <DEDUP_REMOVED lines=19> */
[----:B0-----:R-:W-:Y:S05]  /*5760*/  @P4 BRA `(.L_x_1114) ;  /* 0x00000000002c4947 */ /* 0x001fea0003800000 */
[----:B------:R-:W-:Y:S05]  /*5770*/  @!P0 BRA `(.L_x_1115) ;  /* 0x0000000000048947 */ /* 0x000fea0003800000 */
[----:B------:R-:W-:Y:S01]  /*5780*/  BPT.TRAP 0x1 ;  /* 0x000000040000795c */ /* 0x000fe20000300000 */
.L_x_1115:
[----:B------:R-:W-:Y:S01]  /*5790*/  ULEA UR10, UR41, UR40, 0x3 ;  /* 0x00000028290a7291 */ /* 0x000fe2000f8e183f */
[----:B------:R-:W-:-:S05]  /*57a0*/  IMAD.U32 R8, RZ, RZ, UR36 ;  /* 0x00000024ff087e24 */ /* 0x000fca000f8e00ff */
[----:B------:R-:W-:-:S04]  /*57b0*/  SHF.L.U32 R8, R8, 0x1f, RZ ;  /* 0x0000001f08087819 */ /* 0x000fc800000006ff */
[----:B------:R0:W1:Y:S01]  /*57c0*/  SYNCS.PHASECHK.TRANS64.TRYWAIT P3, [UR10+0x22850], R8 ;  /* 0x02285008ff0075a7 */ /* 0x000062000806014a */
[----:B------:R-:W-:Y:S05]  /*57d0*/  @!P0 BRA `(.L_x_1116) ;  /* 0x0000000000048947 */ /* 0x000fea0003800000 */
[----:B------:R-:W-:Y:S01]  /*57e0*/  BPT.TRAP 0x1 ;  /* 0x000000040000795c */ /* 0x000fe20000300000 */
.L_x_1116:
[----:B-1----:R-:W-:Y:S05]  /*57f0*/  @P3 BRA `(.L_x_1114) ;  /* 0x0000000000083947 */ /* 0x002fea0003800000 */
[----:B------:R-:W1:Y:S02]  /*5800*/  SYNCS.PHASECHK.TRANS64.TRYWAIT P3, [UR10+0x22850], R8 ;  /* 0x02285008ff0075a7 */ /* 0x000e64000806014a */
[----:B-1----:R-:W-:Y:S05]  /*5810*/  @!P3 BRA `(.L_x_1117) ;  /* 0x0000011000f8b947 */ /* 0x002fea0003800000 */
.L_x_1114:
[----:B------:R-:W-:Y:S01]  /*5820*/  UIADD3 UR10, UR40, 0x400, URZ ;  /* 0x00000400280a7890 */ /* 0x000fe2000fffe03f */
[----:B------:R-:W-:Y:S01]  /*5830*/  WARPGROUP.ARRIVE ;  /* 0x00000000000079c5 */ /* 0x000fe20000000000 */
[----:B------:R-:W-:Y:S01]  /*5840*/  UMOV UR11, 0x40000040 ;  /* 0x40000040000b7882 */ /* 0x000fe20000000000 */
[----:B------:R-:W-:Y:S01]  /*5850*/  UMOV UR15, 0x40000040 ;  /* 0x40000040000f7882 */ /* 0x000fe20000000000 */
[----:B------:R-:W-:-:S03]  /*5860*/  USHF.R.U32.HI UR10, URZ, 0x4, UR10 ;  /* 0x000000043f0a7899 */ /* 0x000fc6000801160a */
[----:B------:R-:W2:Y:S01]  /*5870*/  S2R R20, SR_TID.X ;  /* 0x0000000000147919 */ /* 0x000ea20000002100 */
[----:B-1----:R-:W-:Y:S02]  /*5880*/  IMAD.U32 R21, RZ, RZ, UR6 ;  /* 0x00000006ff157e24 */ /* 0x002fe4000f8e00ff */
[C---:B0-----:R-:W-:Y:S01]  /*5890*/  FMUL.FTZ R8, R0.reuse, R24 ;  /* 0x0000001800087220 */ /* 0x041fe20000410000 */
[----:B------:R-:W-:Y:S01]  /*58a0*/  ULOP3.LUT UR10, UR10, 0x3fff, URZ, 0xc0, !UPT ;  /* 0x00003fff0a0a7892 */ /* 0x000fe2000f8ec03f */
[C---:B------:R-:W-:Y:S01]  /*58b0*/  FMUL.FTZ R12, R0.reuse, R26 ;  /* 0x0000001a000c7220 */ /* 0x040fe20000410000 */
[C---:B------:R-:W-:Y:S01]  /*58c0*/  FMUL.FTZ R14, R0.reuse, R27 ;  /* 0x0000001b000e7220 */ /* 0x040fe20000410000 */
[C---:B------:R-:W-:Y:S01]  /*58d0*/  FMUL.FTZ R24, R0.reuse, R30 ;  /* 0x0000001e00187220 */ /* 0x040fe20000410000 */
[----:B------:R-:W-:Y:S01]  /*58e0*/  ULOP3.LUT UR10, UR10, 0x10000, URZ, 0xfc, !UPT ;  /* 0x000100000a0a7892 */ /* 0x000fe2000f8efc3f */
[C---:B------:R-:W-:Y:S01]  /*58f0*/  FMUL.FTZ R169, R0.reuse, R33 ;  /* 0x0000002100a97220 */ /* 0x040fe20000410000 */
[C---:B------:R-:W-:Y:S01]  /*5900*/  FMUL.FTZ R26, R0.reuse, R34 ;  /* 0x00000022001a7220 */ /* 0x040fe20000410000 */
[C---:B------:R-:W-:Y:S01]  /*5910*/  FMUL.FTZ R27, R0.reuse, R35 ;  /* 0x00000023001b7220 */ /* 0x040fe20000410000 */
[----:B------:R-:W-:Y:S01]  /*5920*/  ULEA UR14, UR41, UR10, 0xa ;  /* 0x0000000a290e7291 */ /* 0x000fe2000f8e503f */
[C---:B------:R-:W-:Y:S01]  /*5930*/  FMUL.FTZ R30, R0.reuse, R43 ;  /* 0x0000002b001e7220 */ /* 0x040fe20000410000 */
        /* <DEDUP_REMOVED lines=26> */
[----:B------:R-:W-:Y:S01]  /*5ae0*/  @!P1 LEA R21, R21, UR40, 0x3 ;  /* 0x0000002815159c11 */ /* 0x000fe2000f8e18ff */
[C---:B------:R-:W-:Y:S01]  /*5af0*/  FMUL.FTZ R77, R0.reuse, R77 ;  /* 0x0000004d004d7220 */ /* 0x040fe20000410000 */
[C---:B------:R-:W-:Y:S01]  /*5b00*/  FMUL.FTZ R81, R0.reuse, R81 ;  /* 0x0000005100517220 */ /* 0x040fe20000410000 */
[----:B------:R-:W-:Y:S01]  /*5b10*/  FMUL.FTZ R85, R0, R85 ;  /* 0x0000005500557220 */ /* 0x000fe20000410000 */
[----:B--2---:R-:W-:Y:S01]  /*5b20*/  SHF.R.U32.HI R20, RZ, 0x7, R20 ;  /* 0x00000007ff147819 */ /* 0x004fe20000011614 */
[----:B------:R-:W0:Y:S01]  /*5b30*/  MUFU.TANH R8, R8 ;  /* 0x0000000800087308 */ /* 0x000e220000002400 */
[----:B------:R-:W-:-:S02]  /*5b40*/  @!P1 VIADD R21, R21, 0x22840 ;  /* 0x0002284015159836 */ /* 0x000fc40000000000 */
[----:B------:R-:W-:-:S03]  /*5b50*/  IADD3 R20, -R20, 0xb, RZ ;  /* 0x0000000b14147810 */ /* 0x000fc60007ffe1ff */
[----:B------:R-:W-:Y:S02]  /*5b60*/  @!P1 PRMT R21, RZ, 0x654, R21 ;  /* 0x00000654ff159816 */ /* 0x000fe40000000015 */
[----:B------:R-:W1:Y:S08]  /*5b70*/  MUFU.TANH R12, R12 ;  /* 0x0000000c000c7308 */ /* 0x000e700000002400 */
[----:B------:R-:W2:Y:S08]  /*5b80*/  MUFU.TANH R14, R14 ;  /* 0x0000000e000e7308 */ /* 0x000eb00000002400 */
[----:B------:R-:W3:Y:S08]  /*5b90*/  MUFU.TANH R24, R24 ;  /* 0x0000001800187308 */ /* 0x000ef00000002400 */
[----:B------:R-:W4:Y:S08]  /*5ba0*/  MUFU.TANH R169, R169 ;  /* 0x000000a900a97308 */ /* 0x000f300000002400 */
        /* <DEDUP_REMOVED lines=21> */
[----:B------:R-:W-:Y:S01]  /*5d00*/  UIADD3 UR14, UR14, 0x6, URZ ;  /* 0x000000060e0e7890 */ /* 0x000fe2000fffe03f */
        /* <DEDUP_REMOVED lines=62> */
[----:B------:R-:W-:-:S05]  /*60f0*/  WARPGROUP.ARRIVE ;  /* 0x00000000000079c5 */ /* 0x000fca0000000000 */
[----:B------:R-:W0:Y:S01]  /*6100*/  MUFU.TANH R62, R62 ;  /* 0x0000003e003e7308 */ /* 0x000e220000002400 */
[----:B------:R-:W-:Y:S07]  /*6110*/  QGMMA.64x128x32.F32.E4M3.E4M3 R88, R152, gdesc[UR12], R88, gsb0 ;  /* 0x01e0000c98587df3 */ /* 0x000fee0008000858 */
[----:B------:R-:W0:Y:S08]  /*6120*/  MUFU.TANH R63, R63 ;  /* 0x0000003f003f7308 */ /* 0x000e300000002400 */
[----:B------:R-:W0:Y:S08]  /*6130*/  MUFU.TANH R46, R46 ;  /* 0x0000002e002e7308 */ /* 0x000e300000002400 */
[----:B------:R-:W0:Y:S08]  /*6140*/  MUFU.TANH R47, R47 ;  /* 0x0000002f002f7308 */ /* 0x000e300000002400 */
[----:B------:R-:W0:Y:S08]  /*6150*/  MUFU.TANH R76, R76 ;  /* 0x0000004c004c7308 */ /* 0x000e300000002400 */
[----:B------:R0:W0:Y:S08]  /*6160*/  MUFU.TANH R70, R77 ;  /* 0x0000004d00467308 */ /* 0x0000300000002400 */
        /* <DEDUP_REMOVED lines=9> */
[----:B------:R-:W0:Y:S01]  /*6200*/  MUFU.TANH R53, R53 ;  /* 0x0000003500357308 */ /* 0x000e220000002400 */
[----:B------:R-:W-:-:S02]  /*6210*/  WARPGROUP.DEPBAR.LE gsb0, 0x0 ;  /* 0x00008000000079c5 */ /* 0x000fc40000010000 */
[----:B------:R-:W-:Y:S01]  /*6220*/  IMAD.SHL.U32 R153, R5, 0x80, RZ ;  /* 0x0000008005997824 */ /* 0x000fe200078e00ff */
[----:B------:R0:W-:Y:S06]  /*6230*/  BAR.ARV R20, 0x100 ;  /* 0x000400140000751d */ /* 0x0001ec0000002000 */
[----:B------:R-:W-:Y:S01]  /*6240*/  IADD3 R65, R17, 0x1, -R153 ;  /* 0x0000000111417810 */ /* 0x000fe20007ffe899 */
[----:B------:R0:W-:Y:S04]  /*6250*/  @!P1 SYNCS.ARRIVE.TRANS64.RED.A1T0 RZ, [R21+URZ], RZ ;  /* 0x000000ff15ff99a7 */ /* 0x0001e8000810043f */
[----:B------:R-:W-:-:S04]  /*6260*/  IMAD.IADD R65, R65, 0x1, -R18 ;  /* 0x0000000141417824 */ /* 0x000fc800078e0a12 */
[----:B------:R-:W-:-:S04]  /*6270*/  IMAD R65, R16, -0x2, R65 ;  /* 0xfffffffe10417824 */ /* 0x000fc800078e0241 */
[C---:B------:R-:W-:Y:S02]  /*6280*/  VIADD R87, R65.reuse, UR33 ;  /* 0x0000002141577c36 */ /* 0x040fe40008000000 */
[----:B------:R-:W-:Y:S02]  /*6290*/  VIADD R155, R65, UR5 ;  /* 0x00000005419b7c36 */ /* 0x000fe40008000000 */
[C---:B------:R-:W-:Y:S02]  /*62a0*/  IMAD.IADD R64, R2.reuse, 0x1, R87 ;  /* 0x0000000102407824 */ /* 0x040fe400078e0257 */
[----:B------:R-:W-:Y:S01]  /*62b0*/  IMAD.IADD R66, R2, 0x1, R155 ;  /* 0x0000000102427824 */ /* 0x000fe200078e029b */
[----:B01234-:R-:W-:Y:S06]  /*62c0*/  @!P2 BRA `(.L_x_1118) ;  /* 0x00000000005ca947 */ /* 0x01ffec0003800000 */
[----:B------:R-:W-:Y:S01]  /*62d0*/  ISETP.GT.AND P3, PT, R13, -0x1, PT ;  /* 0xffffffff0d00780c */ /* 0x000fe20003f64270 */
[----:B------:R-:W-:-:S12]  /*62e0*/  BSSY B0, `(.L_x_1119) ;  /* 0x0000011000007945 */ /* 0x000fd80003800000 */
[----:B------:R-:W-:Y:S05]  /*62f0*/  @P3 BRA `(.L_x_1120) ;  /* 0x0000000000243947 */ /* 0x000fea0003800000 */
[----:B------:R-:W-:Y:S02]  /*6300*/  IMAD.U32 R67, RZ, RZ, UR32 ;  /* 0x00000020ff437e24 */ /* 0x000fe4000f8e00ff */
[----:B------:R-:W-:-:S03]  /*6310*/  IMAD.IADD R65, R2, 0x1, R15 ;  /* 0x0000000102417824 */ /* 0x000fc600078e020f */
[----:B------:R-:W-:Y:S02]  /*6320*/  ISETP.NE.AND P3, PT, R67, 0x1, PT ;  /* 0x000000014300780c */ /* 0x000fe40003f65270 */
[----:B------:R-:W-:-:S11]  /*6330*/  LOP3.LUT R65, RZ, R65, RZ, 0x33, !PT ;  /* 0x00000041ff417212 */ /* 0x000fd600078e33ff */
[----:B------:R-:W0:Y:S02]  /*6340*/  @P3 LDC.64 R20, c[0x0][0x9e8] ;  /* 0x00027a00ff143b82 */ /* 0x000e240000000a00 */
[----:B0-----:R-:W-:-:S05]  /*6350*/  @P3 IMAD.HI.U32 R20, R65, R20, RZ ;  /* 0x0000001441143227 */ /* 0x001fca00078e00ff */
[----:B------:R-:W-:-:S04]  /*6360*/  @P3 SHF.R.U32.HI R65, RZ, R21, R20 ;  /* 0x00000015ff413219 */ /* 0x000fc80000011614 */
[----:B------:R-:W-:Y:S01]  /*6370*/  LOP3.LUT R20, RZ, R65, RZ, 0x33, !PT ;  /* 0x00000041ff147212 */ /* 0x000fe200078e33ff */
[----:B------:R-:W-:Y:S06]  /*6380*/  BRA `(.L_x_1121) ;  /* 0x0000000000187947 */ /* 0x000fec0003800000 */
.L_x_1120:
[----:B------:R-:W-:-:S05]  /*6390*/  IMAD.U32 R67, RZ, RZ, UR32 ;  /* 0x00000020ff437e24 */ /* 0x000fca000f8e00ff */
[----:B------:R-:W-:-:S13]  /*63a0*/  ISETP.NE.AND P3, PT, R67, 0x1, PT ;  /* 0x000000014300780c */ /* 0x000fda0003f65270 */
[----:B------:R-:W0:Y:S02]  /*63b0*/  @P3 LDC.64 R20, c[0x0][0x9e8] ;  /* 0x00027a00ff143b82 */ /* 0x000e240000000a00 */
[----:B0-----:R-:W-:-:S04]  /*63c0*/  @P3 IMAD.HI.U32 R68, R13, R20, RZ ;  /* 0x000000140d443227 */ /* 0x001fc800078e00ff */
[----:B------:R-:W-:Y:S01]  /*63d0*/  IMAD.MOV.U32 R20, RZ, RZ, R13 ;  /* 0x000000ffff147224 */ /* 0x000fe200078e000d */
[----:B------:R-:W-:-:S07]  /*63e0*/  @P3 SHF.R.U32.HI R20, RZ, R21, R68 ;  /* 0x00000015ff143219 */ /* 0x000fce0000011644 */
.L_x_1121:
[----:B------:R-:W-:Y:S05]  /*63f0*/  BSYNC B0 ;  /* 0x0000000000007941 */ /* 0x000fea0003800000 */
.L_x_1119:
[----:B------:R-:W-:-:S04]  /*6400*/  IMAD R21, R20, R67, -R153 ;  /* 0x0000004314157224 */ /* 0x000fc800078e0a99 */
[----:B------:R-:W-:-:S05]  /*6410*/  IMAD R21, R16, -0x2, R21 ;  /* 0xfffffffe10157824 */ /* 0x000fca00078e0215 */
[----:B------:R-:W-:Y:S02]  /*6420*/  VIADDMNMX R64, R21, R67, R64, PT ;  /* 0x0000004315407246 */ /* 0x000fe40003800140 */
[----:B------:R-:W-:-:S07]  /*6430*/  VIMNMX R66, R66, R21, !PT ;  /* 0x0000001542427248 */ /* 0x000fce0007fe0100 */
.L_x_1118:
        /* <DEDUP_REMOVED lines=94> */
[--C-:B------:R-:W-:Y:S02]  /*6a20*/  IADD3 R54, R87, 0x8, R2.reuse ;  /* 0x0000000857367810 */ /* 0x100fe40007ffe002 */
[----:B------:R-:W-:Y:S02]  /*6a30*/  IADD3 R56, R155, 0x8, R2 ;  /* 0x000000089b387810 */ /* 0x000fe40007ffe002 */
[----:B------:R-:W-:-:S02]  /*6a40*/  FSEL R63, R72, -INF , !P4 ;  /* 0xff800000483f7808 */ /* 0x000fc40006000000 */
[----:B------:R-:W-:Y:S02]  /*6a50*/  FSEL R59, R84, -INF , !P5 ;  /* 0xff800000543b7808 */ /* 0x000fe40006800000 */
[----:B------:R-:W-:Y:S01]  /*6a60*/  FSEL R55, R74, -INF , !P6 ;  /* 0xff8000004a377808 */ /* 0x000fe20007000000 */
[----:B------:R-:W-:Y:S06]  /*6a70*/  @!P2 BRA `(.L_x_1122) ;  /* 0x000000000058a947 */ /* 0x000fec0003800000 */
[----:B------:R-:W-:Y:S01]  /*6a80*/  ISETP.GT.AND P4, PT, R11, -0x1, PT ;  /* 0xffffffff0b00780c */ /* 0x000fe20003f84270 */
[----:B------:R-:W-:-:S12]  /*6a90*/  BSSY B0, `(.L_x_1123) ;  /* 0x0000010000007945 */ /* 0x000fd80003800000 */
[----:B------:R-:W-:Y:S05]  /*6aa0*/  @P4 BRA `(.L_x_1124) ;  /* 0x0000000000204947 */ /* 0x000fea0003800000 */
[----:B------:R-:W-:Y:S02]  /*6ab0*/  IMAD.U32 R58, RZ, RZ, UR32 ;  /* 0x00000020ff3a7e24 */ /* 0x000fe4000f8e00ff */
[----:B------:R-:W-:-:S03]  /*6ac0*/  IMAD.MOV.U32 R8, RZ, RZ, R9 ;  /* 0x000000ffff087224 */ /* 0x000fc600078e0009 */
[----:B------:R-:W-:-:S13]  /*6ad0*/  ISETP.NE.AND P4, PT, R58, 0x1, PT ;  /* 0x000000013a00780c */ /* 0x000fda0003f85270 */
[----:B------:R-:W0:Y:S02]  /*6ae0*/  @P4 LDC.64 R20, c[0x0][0x9e8] ;  /* 0x00027a00ff144b82 */ /* 0x000e240000000a00 */
[----:B0-----:R-:W-:-:S05]  /*6af0*/  @P4 IMAD.HI.U32 R20, R9, R20, RZ ;  /* 0x0000001409144227 */ /* 0x001fca00078e00ff */
[----:B------:R-:W-:-:S04]  /*6b00*/  @P4 SHF.R.U32.HI R8, RZ, R21, R20 ;  /* 0x00000015ff084219 */ /* 0x000fc80000011614 */
[----:B------:R-:W-:Y:S01]  /*6b10*/  LOP3.LUT R8, RZ, R8, RZ, 0x33, !PT ;  /* 0x00000008ff087212 */ /* 0x000fe200078e33ff */
[----:B------:R-:W-:Y:S06]  /*6b20*/  BRA `(.L_x_1125) ;  /* 0x0000000000187947 */ /* 0x000fec0003800000 */
.L_x_1124:
[----:B------:R-:W-:Y:S02]  /*6b30*/  IMAD.U32 R58, RZ, RZ, UR32 ;  /* 0x00000020ff3a7e24 */ /* 0x000fe4000f8e00ff */
[----:B------:R-:W-:-:S03]  /*6b40*/  IMAD.MOV.U32 R8, RZ, RZ, R11 ;  /* 0x000000ffff087224 */ /* 0x000fc600078e000b */
[----:B------:R-:W-:-:S13]  /*6b50*/  ISETP.NE.AND P4, PT, R58, 0x1, PT ;  /* 0x000000013a00780c */ /* 0x000fda0003f85270 */
[----:B------:R-:W0:Y:S02]  /*6b60*/  @P4 LDC.64 R20, c[0x0][0x9e8] ;  /* 0x00027a00ff144b82 */ /* 0x000e240000000a00 */
[----:B0-----:R-:W-:-:S05]  /*6b70*/  @P4 IMAD.HI.U32 R20, R11, R20, RZ ;  /* 0x000000140b144227 */ /* 0x001fca00078e00ff */
[----:B------:R-:W-:-:S07]  /*6b80*/  @P4 SHF.R.U32.HI R8, RZ, R21, R20 ;  /* 0x00000015ff084219 */ /* 0x000fce0000011614 */
.L_x_1125:
[----:B------:R-:W-:Y:S05]  /*6b90*/  BSYNC B0 ;  /* 0x0000000000007941 */ /* 0x000fea0003800000 */
.L_x_1123:
[----:B------:R-:W-:-:S04]  /*6ba0*/  IMAD R21, R8, R58, -R153 ;  /* 0x0000003a08157224 */ /* 0x000fc800078e0a99 */
[----:B------:R-:W-:-:S05]  /*6bb0*/  IMAD R21, R16, -0x2, R21 ;  /* 0xfffffffe10157824 */ /* 0x000fca00078e0215 */
[----:B------:R-:W-:Y:S02]  /*6bc0*/  VIADDMNMX R54, R21, R58, R54, PT ;  /* 0x0000003a15367246 */ /* 0x000fe40003800136 */
[----:B------:R-:W-:-:S07]  /*6bd0*/  VIMNMX R56, R56, R21, !PT ;  /* 0x0000001538387248 */ /* 0x000fce0007fe0100 */
.L_x_1122:
        /* <DEDUP_REMOVED lines=63> */
[----:B------:R-:W0:Y:S01]  /*6fd0*/  LDC R8, c[0x0][0x988] ;  /* 0x00026200ff087b82 */ /* 0x000e220000000800 */
[----:B------:R-:W-:Y:S02]  /*6fe0*/  FSEL R33, R33, -INF , !P4 ;  /* 0xff80000021217808 */ /* 0x000fe40006000000 */
[----:B------:R-:W1:Y:S01]  /*6ff0*/  SHFL.BFLY PT, R21, R20, 0x2, 0x1f ;  /* 0x0c401f0014157f89 */ /* 0x000e6200000e0000 */
[----:B------:R-:W-:-:S04]  /*7000*/  ISETP.GT.AND P4, PT, R56, 0x29, P3 ;  /* 0x000000293800780c */ /* 0x000fc80001f84270 */
[----:B------:R-:W-:Y:S02]  /*7010*/  ISETP.LT.OR P4, PT, R54, 0x2a, P4 ;  /* 0x0000002a3600780c */ /* 0x000fe40002781670 */
[----:B-1----:R-:W-:-:S05]  /*7020*/  FMNMX.FTZ R58, R20, R21, !PT ;  /* 0x00000015143a7209 */ /* 0x002fca0007810000 */
[----:B------:R-:W1:Y:S02]  /*7030*/  SHFL.BFLY PT, R21, R58, 0x1, 0x1f ;  /* 0x0c201f003a157f89 */ /* 0x000e6400000e0000 */
[----:B-1----:R-:W-:-:S04]  /*7040*/  FMNMX.FTZ R21, R58, R21, !PT ;  /* 0x000000153a157209 */ /* 0x002fc80007810000 */
[C---:B------:R-:W-:Y:S01]  /*7050*/  FSETP.NEU.FTZ.AND P6, PT, R21.reuse, -INF , PT ;  /* 0xff8000001500780b */ /* 0x040fe20003fdd000 */
[----:B0-----:R-:W-:-:S05]  /*7060*/  FFMA.FTZ R26, R21, R8, -8 ;  /* 0xc1000000151a7423 */ /* 0x001fca0000010008 */
[----:B------:R-:W-:-:S05]  /*7070*/  FSEL R26, R26, RZ, P6 ;  /* 0x000000ff1a1a7208 */ /* 0x000fca0003000000 */
[-CC-:B------:R-:W-:Y:S01]  /*7080*/  FFMA.FTZ R14, R207, R8.reuse, -R26.reuse ;  /* 0x00000008cf0e7223 */ /* 0x180fe2000001081a */
[----:B------:R-:W-:Y:S01]  /*7090*/  FSEL R207, R12, -INF , !P5 ;  /* 0xff8000000ccf7808 */ /* 0x000fe20006800000 */
        /* <DEDUP_REMOVED lines=9> */
[----:B------:R0:W-:Y:S01]  /*7130*/  MUFU.EX2 R12, R28 ;  /* 0x0000001c000c7308 */ /* 0x0001e20000000800 */
[----:B------:R-:W-:Y:S01]  /*7140*/  FSEL R195, R32, -INF , !P4 ;  /* 0xff80000020c37808 */ /* 0x000fe20006000000 */
[--C-:B------:R-:W-:Y:S01]  /*7150*/  FFMA.FTZ R32, R193, R8, -R26.reuse ;  /* 0x00000008c1207223 */ /* 0x100fe2000001081a */
[----:B------:R-:W-:Y:S01]  /*7160*/  FMNMX.FTZ R24, R153, R24, !PT ;  /* 0x0000001899187209 */ /* 0x000fe20007810000 */
[-CC-:B------:R-:W-:Y:S01]  /*7170*/  FFMA.FTZ R25, R209, R8.reuse, -R26.reuse ;  /* 0x00000008d1197223 */ /* 0x180fe2000001081a */
[C---:B------:R-:W-:Y:S01]  /*7180*/  ISETP.GT.AND P4, PT, R56.reuse, 0x31, P3 ;  /* 0x000000313800780c */ /* 0x040fe20001f84270 */
[--C-:B------:R-:W-:Y:S01]  /*7190*/  FFMA.FTZ R187, R187, R8, -R26.reuse ;  /* 0x00000008bbbb7223 */ /* 0x100fe2000001081a */
[----:B------:R-:W-:Y:S01]  /*71a0*/  FMNMX.FTZ R24, R155, R24, !PT ;  /* 0x000000189b187209 */ /* 0x000fe20007810000 */
[-CC-:B------:R-:W-:Y:S01]  /*71b0*/  FFMA.FTZ R83, R83, R8.reuse, -R26.reuse ;  /* 0x0000000853537223 */ /* 0x180fe2000001081a */
[----:B------:R-:W-:Y:S01]  /*71c0*/  FSEL R199, R35, -INF , !P5 ;  /* 0xff80000023c77808 */ /* 0x000fe20006800000 */
[--C-:B------:R-:W-:Y:S01]  /*71d0*/  FFMA.FTZ R35, R197, R8, -R26.reuse ;  /* 0x00000008c5237223 */ /* 0x100fe2000001081a */
[----:B------:R-:W-:Y:S01]  /*71e0*/  FMNMX.FTZ R24, R157, R24, !PT ;  /* 0x000000189d187209 */ /* 0x000fe20007810000 */
[-CC-:B------:R-:W-:Y:S01]  /*71f0*/  FFMA.FTZ R77, R77, R8.reuse, -R26.reuse ;  /* 0x000000084d4d7223 */ /* 0x180fe2000001081a */
[----:B------:R-:W-:Y:S01]  /*7200*/  ISETP.GT.AND P5, PT, R56, 0x38, P3 ;  /* 0x000000383800780c */ /* 0x000fe20001fa4270 */
[--C-:B------:R-:W-:Y:S01]  /*7210*/  FFMA.FTZ R61, R61, R8, -R26.reuse ;  /* 0x000000083d3d7223 */ /* 0x100fe2000001081a */
[----:B0-----:R-:W-:Y:S01]  /*7220*/  FMNMX.FTZ R28, R159, R24, !PT ;  /* 0x000000189f1c7209 */ /* 0x001fe20007810000 */
[----:B------:R-:W-:Y:S01]  /*7230*/  FFMA.FTZ R63, R63, R8, -R26 ;  /* 0x000000083f3f7223 */ /* 0x000fe2000001081a */
[----:B------:R-:W-:Y:S01]  /*7240*/  ISETP.LT.OR P4, PT, R54, 0x32, P4 ;  /* 0x000000323600780c */ /* 0x000fe20002781670 */
[----:B------:R-:W-:Y:S01]  /*7250*/  MUFU.EX2 R24, R201 ;  /* 0x000000c900187308 */ /* 0x000fe20000000800 */
[----:B------:R-:W-:-:S02]  /*7260*/  FMNMX.FTZ R28, R163, R28, !PT ;  /* 0x0000001ca31c7209 */ /* 0x000fc40007810000 */
[----:B------:R-:W-:Y:S02]  /*7270*/  ISETP.LT.OR P5, PT, R54, 0x39, P5 ;  /* 0x000000393600780c */ /* 0x000fe40002fa1670 */
[----:B------:R-:W-:Y:S02]  /*7280*/  FMNMX.FTZ R28, R165, R28, !PT ;  /* 0x0000001ca51c7209 */ /* 0x000fe40007810000 */
[----:B------:R-:W-:Y:S01]  /*7290*/  FSEL R203, R34, -INF , !P4 ;  /* 0xff80000022cb7808 */ /* 0x000fe20006000000 */
[----:B------:R-:W-:-:S01]  /*72a0*/  FFMA.FTZ R34, R189, R8, -R26 ;  /* 0x00000008bd227223 */ /* 0x000fc2000001081a */
[----:B------:R-:W-:Y:S01]  /*72b0*/  FMNMX.FTZ R28, R31, R28, !PT ;  /* 0x0000001c1f1c7209 */ /* 0x000fe20007810000 */
[----:B------:R-:W-:Y:S01]  /*72c0*/  MUFU.EX2 R25, R25 ;  /* 0x0000001900197308 */ /* 0x000fe20000000800 */
[----:B------:R-:W-:Y:S02]  /*72d0*/  ISETP.GT.AND P4, PT, R56, 0x39, P3 ;  /* 0x000000393800780c */ /* 0x000fe40001f84270 */
[----:B------:R-:W-:-:S02]  /*72e0*/  FMNMX.FTZ R30, R169, R28, !PT ;  /* 0x0000001ca91e7209 */ /* 0x000fc40007810000 */
[----:B------:R-:W-:Y:S01]  /*72f0*/  FSEL R205, R36, -INF , !P5 ;  /* 0xff80000024cd7808 */ /* 0x000fe20006800000 */
[----:B------:R-:W-:Y:S01]  /*7300*/  FFMA.FTZ R36, R183, R8, -R26 ;  /* 0x00000008b7247223 */ /* 0x000fe2000001081a */
[----:B------:R-:W-:Y:S01]  /*7310*/  FMNMX.FTZ R30, R33, R30, !PT ;  /* 0x0000001e211e7209 */ /* 0x000fe20007810000 */
[----:B------:R0:W-:Y:S01]  /*7320*/  MUFU.EX2 R28, R32 ;  /* 0x00000020001c7308 */ /* 0x0001e20000000800 */
[----:B------:R-:W-:Y:S02]  /*7330*/  ISETP.GT.AND P5, PT, R56, 0x40, P3 ;  /* 0x000000403800780c */ /* 0x000fe40001fa4270 */
[----:B------:R-:W-:Y:S02]  /*7340*/  FMNMX.FTZ R30, R195, R30, !PT ;  /* 0x0000001ec31e7209 */ /* 0x000fe40007810000 */
[C---:B------:R-:W-:Y:S02]  /*7350*/  ISETP.LT.OR P4, PT, R54.reuse, 0x3a, P4 ;  /* 0x0000003a3600780c */ /* 0x040fe40002781670 */
[----:B------:R-:W-:Y:S01]  /*7360*/  FMNMX.FTZ R30, R199, R30, !PT ;  /* 0x0000001ec71e7209 */ /* 0x000fe20007810000 */
[----:B------:R-:W-:Y:S01]  /*7370*/  MUFU.EX2 R14, R14 ;  /* 0x0000000e000e7308 */ /* 0x000fe20000000800 */
[----:B------:R-:W-:-:S02]  /*7380*/  ISETP.LT.OR P5, PT, R54, 0x41, P5 ;  /* 0x000000413600780c */ /* 0x000fc40002fa1670 */
[----:B------:R-:W-:Y:S02]  /*7390*/  FSEL R37, R37, -INF , !P4 ;  /* 0xff80000025257808 */ /* 0x000fe40006000000 */
[----:B------:R-:W-:Y:S02]  /*73a0*/  ISETP.GT.AND P4, PT, R56, 0x41, P3 ;  /* 0x000000413800780c */ /* 0x000fe40001f84270 */
[----:B0-----:R-:W-:Y:S01]  /*73b0*/  FMNMX.FTZ R32, R203, R30, !PT ;  /* 0x0000001ecb207209 */ /* 0x001fe20007810000 */
[----:B------:R-:W-:Y:S01]  /*73c0*/  MUFU.EX2 R20, R20 ;  /* 0x0000001400147308 */ /* 0x000fe20000000800 */
[----:B------:R-:W-:Y:S01]  /*73d0*/  FSEL R197, R38, -INF , !P5 ;  /* 0xff80000026c57808 */ /* 0x000fe20006800000 */
[-CC-:B------:R-:W-:Y:S01]  /*73e0*/  FFMA.FTZ R38, R167, R8.reuse, -R26.reuse ;  /* 0x00000008a7267223 */ /* 0x180fe2000001081a */
[----:B------:R-:W-:Y:S01]  /*73f0*/  ISETP.GT.AND P5, PT, R56, 0x48, P3 ;  /* 0x000000483800780c */ /* 0x000fe20001fa4270 */
[----:B------:R-:W-:Y:S01]  /*7400*/  FFMA.FTZ R167, R185, R8, -R26 ;  /* 0x00000008b9a77223 */ /* 0x000fe2000001081a */
[----:B------:R-:W-:-:S02]  /*7410*/  ISETP.LT.OR P4, PT, R54, 0x42, P4 ;  /* 0x000000423600780c */ /* 0x000fc40002781670 */
[----:B------:R-:W-:Y:S01]  /*7420*/  FMNMX.FTZ R32, R205, R32, !PT ;  /* 0x00000020cd207209 */ /* 0x000fe20007810000 */
[----:B------:R0:W-:Y:S01]  /*7430*/  MUFU.EX2 R30, R34 ;  /* 0x00000022001e7308 */ /* 0x0001e20000000800 */
[----:B------:R-:W-:Y:S02]  /*7440*/  ISETP.LT.OR P5, PT, R54, 0x49, P5 ;  /* 0x000000493600780c */ /* 0x000fe40002fa1670 */
[----:B------:R-:W-:Y:S01]  /*7450*/  FSEL R193, R39, -INF , !P4 ;  /* 0xff80000027c17808 */ /* 0x000fe20006000000 */
[----:B------:R-:W-:-:S01]  /*7460*/  FFMA.FTZ R39, R191, R8, -R26 ;  /* 0x00000008bf277223 */ /* 0x000fc2000001081a */
[----:B------:R-:W-:Y:S02]  /*7470*/  ISETP.GT.AND P4, PT, R56, 0x49, P3 ;  /* 0x000000493800780c */ /* 0x000fe40001f84270 */
[----:B------:R-:W-:Y:S01]  /*7480*/  FMNMX.FTZ R32, R37, R32, !PT ;  /* 0x0000002025207209 */ /* 0x000fe20007810000 */
[----:B------:R-:W-:Y:S01]  /*7490*/  MUFU.EX2 R27, R27 ;  /* 0x0000001b001b7308 */ /* 0x000fe20000000800 */
[----:B------:R-:W-:Y:S01]  /*74a0*/  FSEL R201, R40, -INF , !P5 ;  /* 0xff80000028c97808 */ /* 0x000fe20006800000 */
[----:B------:R-:W-:Y:S01]  /*74b0*/  FFMA.FTZ R40, R85, R8, -R26 ;  /* 0x0000000855287223 */ /* 0x000fe2000001081a */
[----:B------:R-:W-:-:S02]  /*74c0*/  ISETP.GT.AND P5, PT, R56, 0x50, P3 ;  /* 0x000000503800780c */ /* 0x000fc40001fa4270 */
[C---:B------:R-:W-:Y:S02]  /*74d0*/  ISETP.LT.OR P4, PT, R54.reuse, 0x4a, P4 ;  /* 0x0000004a3600780c */ /* 0x040fe40002781670 */
[----:B------:R-:W-:Y:S01]  /*74e0*/  FMNMX.FTZ R32, R197, R32, !PT ;  /* 0x00000020c5207209 */ /* 0x000fe20007810000 */
[----:B------:R-:W-:Y:S01]  /*74f0*/  MUFU.EX2 R29, R29 ;  /* 0x0000001d001d7308 */ /* 0x000fe20000000800 */
[----:B------:R-:W-:Y:S02]  /*7500*/  ISETP.LT.OR P5, PT, R54, 0x51, P5 ;  /* 0x000000513600780c */ /* 0x000fe40002fa1670 */
[----:B------:R-:W-:Y:S02]  /*7510*/  FSEL R41, R41, -INF , !P4 ;  /* 0xff80000029297808 */ /* 0x000fe40006000000 */
[----:B------:R-:W-:Y:S02]  /*7520*/  ISETP.GT.AND P4, PT, R56, 0x51, P3 ;  /* 0x000000513800780c */ /* 0x000fe40001f84270 */
[----:B0-----:R-:W-:Y:S01]  /*7530*/  FMNMX.FTZ R34, R193, R32, !PT ;  /* 0x00000020c1227209 */ /* 0x001fe20007810000 */
[----:B------:R-:W-:Y:S01]  /*7540*/  MUFU.EX2 R35, R35 ;  /* 0x0000002300237308 */ /* 0x000fe20000000800 */
[----:B------:R-:W-:Y:S01]  /*7550*/  FSEL R189, R42, -INF , !P5 ;  /* 0xff8000002abd7808 */ /* 0x000fe20006800000 */
[----:B------:R-:W-:Y:S01]  /*7560*/  FFMA.FTZ R42, R81, R8, -R26 ;  /* 0x00000008512a7223 */ /* 0x000fe2000001081a */
[----:B------:R-:W-:-:S02]  /*7570*/  ISETP.GT.AND P5, PT, R56, 0x58, P3 ;  /* 0x000000583800780c */ /* 0x000fc40001fa4270 */
[C---:B------:R-:W-:Y:S02]  /*7580*/  ISETP.LT.OR P4, PT, R54.reuse, 0x52, P4 ;  /* 0x000000523600780c */ /* 0x040fe40002781670 */
[----:B------:R-:W-:Y:S01]  /*7590*/  FMNMX.FTZ R34, R201, R34, !PT ;  /* 0x00000022c9227209 */ /* 0x000fe20007810000 */
[----:B------:R0:W-:Y:S01]  /*75a0*/  MUFU.EX2 R32, R38 ;  /* 0x0000002600207308 */ /* 0x0001e20000000800 */
[----:B------:R-:W-:Y:S02]  /*75b0*/  ISETP.LT.OR P5, PT, R54, 0x59, P5 ;  /* 0x000000593600780c */ /* 0x000fe40002fa1670 */
[----:B------:R-:W-:Y:S02]  /*75c0*/  FSEL R183, R43, -INF , !P4 ;  /* 0xff8000002bb77808 */ /* 0x000fe40006000000 */
[----:B------:R-:W-:Y:S02]  /*75d0*/  FMNMX.FTZ R34, R41, R34, !PT ;  /* 0x0000002229227209 */ /* 0x000fe40007810000 */
[----:B------:R-:W-:Y:S01]  /*75e0*/  ISETP.GT.AND P4, PT, R56, 0x59, P3 ;  /* 0x000000593800780c */ /* 0x000fe20001f84270 */
[----:B------:R1:W-:Y:S01]  /*75f0*/  MUFU.EX2 R43, R36 ;  /* 0x00000024002b7308 */ /* 0x0003e20000000800 */
[----:B------:R-:W-:Y:S01]  /*7600*/  FSEL R191, R44, -INF , !P5 ;  /* 0xff8000002cbf7808 */ /* 0x000fe20006800000 */
[--C-:B0-----:R-:W-:Y:S01]  /*7610*/  FFMA.FTZ R38, R161, R8, -R26.reuse ;  /* 0x00000008a1267223 */ /* 0x101fe2000001081a */
[----:B------:R-:W-:Y:S01]  /*7620*/  FMNMX.FTZ R34, R189, R34, !PT ;  /* 0x00000022bd227209 */ /* 0x000fe20007810000 */
[----:B------:R-:W-:Y:S01]  /*7630*/  FFMA.FTZ R44, R75, R8, -R26 ;  /* 0x000000084b2c7223 */ /* 0x000fe2000001081a */
[----:B------:R-:W-:-:S02]  /*7640*/  ISETP.GT.AND P5, PT, R56, 0x60, P3 ;  /* 0x000000603800780c */ /* 0x000fc40001fa4270 */
[C---:B------:R-:W-:Y:S01]  /*7650*/  ISETP.LT.OR P4, PT, R54.reuse, 0x5a, P4 ;  /* 0x0000005a3600780c */ /* 0x040fe20002781670 */
[----:B------:R-:W-:Y:S01]  /*7660*/  MUFU.EX2 R39, R39 ;  /* 0x0000002700277308 */ /* 0x000fe20000000800 */
[----:B-1----:R-:W-:Y:S02]  /*7670*/  FMNMX.FTZ R36, R183, R34, !PT ;  /* 0x00000022b7247209 */ /* 0x002fe40007810000 */
[----:B------:R-:W-:Y:S02]  /*7680*/  ISETP.LT.OR P5, PT, R54, 0x61, P5 ;  /* 0x000000613600780c */ /* 0x000fe40002fa1670 */
[----:B------:R-:W-:Y:S02]  /*7690*/  FSEL R45, R45, -INF , !P4 ;  /* 0xff8000002d2d7808 */ /* 0x000fe40006000000 */
[----:B------:R-:W-:Y:S01]  /*76a0*/  ISETP.GT.AND P4, PT, R56, 0x61, P3 ;  /* 0x000000613800780c */ /* 0x000fe20001f84270 */
[----:B------:R0:W-:Y:S01]  /*76b0*/  MUFU.EX2 R34, R38 ;  /* 0x0000002600227308 */ /* 0x0001e20000000800 */
[----:B------:R-:W-:-:S02]  /*76c0*/  FMNMX.FTZ R36, R191, R36, !PT ;  /* 0x00000024bf247209 */ /* 0x000fc40007810000 */
[----:B------:R-:W-:Y:S02]  /*76d0*/  FSEL R185, R46, -INF , !P5 ;  /* 0xff8000002eb97808 */ /* 0x000fe40006800000 */
[----:B------:R-:W-:Y:S02]  /*76e0*/  ISETP.GT.AND P5, PT, R56, 0x68, P3 ;  /* 0x000000683800780c */ /* 0x000fe40001fa4270 */
[C---:B------:R-:W-:Y:S01]  /*76f0*/  ISETP.LT.OR P4, PT, R54.reuse, 0x62, P4 ;  /* 0x000000623600780c */ /* 0x040fe20002781670 */
[----:B------:R-:W-:Y:S01]  /*7700*/  MUFU.EX2 R167, R167 ;  /* 0x000000a700a77308 */ /* 0x000fe20000000800 */
[----:B------:R-:W-:Y:S02]  /*7710*/  FMNMX.FTZ R36, R45, R36, !PT ;  /* 0x000000242d247209 */ /* 0x000fe40007810000 */
[----:B------:R-:W-:Y:S02]  /*7720*/  ISETP.LT.OR P5, PT, R54, 0x69, P5 ;  /* 0x000000693600780c */ /* 0x000fe40002fa1670 */
[----:B------:R-:W-:-:S02]  /*7730*/  FSEL R47, R47, -INF , !P4 ;  /* 0xff8000002f2f7808 */ /* 0x000fc40006000000 */
[----:B------:R-:W-:Y:S01]  /*7740*/  ISETP.GT.AND P4, PT, R56, 0x69, P3 ;  /* 0x000000693800780c */ /* 0x000fe20001f84270 */
[----:B------:R-:W-:Y:S01]  /*7750*/  MUFU.EX2 R187, R187 ;  /* 0x000000bb00bb7308 */ /* 0x000fe20000000800 */
[----:B------:R-:W-:Y:S02]  /*7760*/  FMNMX.FTZ R36, R185, R36, !PT ;  /* 0x00000024b9247209 */ /* 0x000fe40007810000 */
[----:B------:R-:W-:Y:S01]  /*7770*/  FSEL R161, R48, -INF , !P5 ;  /* 0xff80000030a17808 */ /* 0x000fe20006800000 */
[----:B------:R-:W-:-:S01]  /*7780*/  FFMA.FTZ R48, R71, R8, -R26 ;  /* 0x0000000847307223 */ /* 0x000fc2000001081a */
[----:B------:R-:W-:Y:S01]  /*7790*/  ISETP.GT.AND P5, PT, R56, 0x70, P3 ;  /* 0x000000703800780c */ /* 0x000fe20001fa4270 */
[----:B------:R-:W-:-:S01]  /*77a0*/  FFMA.FTZ R71, R79, R8, -R26 ;  /* 0x000000084f477223 */ /* 0x000fc2000001081a */
[----:B------:R-:W-:Y:S01]  /*77b0*/  ISETP.LT.OR P4, PT, R54, 0x6a, P4 ;  /* 0x0000006a3600780c */ /* 0x000fe20002781670 */
[----:B------:R-:W-:Y:S01]  /*77c0*/  MUFU.EX2 R83, R83 ;  /* 0x0000005300537308 */ /* 0x000fe20000000800 */
[----:B0-----:R-:W-:-:S02]  /*77d0*/  FMNMX.FTZ R38, R47, R36, !PT ;  /* 0x000000242f267209 */ /* 0x001fc40007810000 */
[----:B------:R-:W-:Y:S02]  /*77e0*/  ISETP.LT.OR P5, PT, R54, 0x71, P5 ;  /* 0x000000713600780c */ /* 0x000fe40002fa1670 */
[----:B------:R-:W-:Y:S02]  /*77f0*/  FSEL R49, R49, -INF , !P4 ;  /* 0xff80000031317808 */ /* 0x000fe40006000000 */
[----:B------:R-:W-:Y:S01]  /*7800*/  ISETP.GT.AND P4, PT, R56, 0x71, P3 ;  /* 0x000000713800780c */ /* 0x000fe20001f84270 */
[----:B------:R0:W-:Y:S01]  /*7810*/  MUFU.EX2 R36, R40 ;  /* 0x0000002800247308 */ /* 0x0001e20000000800 */
[----:B------:R-:W-:Y:S02]  /*7820*/  FMNMX.FTZ R38, R161, R38, !PT ;  /* 0x00000026a1267209 */ /* 0x000fe40007810000 */
[----:B------:R-:W-:Y:S02]  /*7830*/  FSEL R85, R50, -INF , !P5 ;  /* 0xff80000032557808 */ /* 0x000fe40006800000 */
[----:B------:R-:W-:-:S02]  /*7840*/  ISETP.GT.AND P5, PT, R56, 0x78, P3 ;  /* 0x000000783800780c */ /* 0x000fc40001fa4270 */
[----:B------:R-:W-:Y:S01]  /*7850*/  ISETP.LT.OR P4, PT, R54, 0x72, P4 ;  /* 0x000000723600780c */ /* 0x000fe20002781670 */
[----:B------:R-:W-:Y:S01]  /*7860*/  MUFU.EX2 R77, R77 ;  /* 0x0000004d004d7308 */ /* 0x000fe20000000800 */
[----:B------:R-:W-:Y:S02]  /*7870*/  FMNMX.FTZ R38, R49, R38, !PT ;  /* 0x0000002631267209 */ /* 0x000fe40007810000 */
[----:B------:R-:W-:Y:S01]  /*7880*/  ISETP.GT.AND P3, PT, R56, 0x79, P3 ;  /* 0x000000793800780c */ /* 0x000fe20001f64270 */
[----:B------:R-:W-:-:S01]  /*7890*/  FFMA.FTZ R56, R59, R8, -R26 ;  /* 0x000000083b387223 */ /* 0x000fc2000001081a */
[----:B------:R-:W-:Y:S02]  /*78a0*/  ISETP.LT.OR P5, PT, R54, 0x79, P5 ;  /* 0x000000793600780c */ /* 0x000fe40002fa1670 */
[----:B------:R-:W-:Y:S01]  /*78b0*/  FSEL R51, R51, -INF , !P4 ;  /* 0xff80000033337808 */ /* 0x000fe20006000000 */
[----:B------:R-:W-:Y:S01]  /*78c0*/  MUFU.EX2 R44, R44 ;  /* 0x0000002c002c7308 */ /* 0x000fe20000000800 */
[----:B------:R-:W-:-:S02]  /*78d0*/  FMNMX.FTZ R38, R85, R38, !PT ;  /* 0x0000002655267209 */ /* 0x000fc40007810000 */
[----:B------:R-:W-:Y:S02]  /*78e0*/  ISETP.LT.OR P3, PT, R54, 0x7a, P3 ;  /* 0x0000007a3600780c */ /* 0x000fe40001f61670 */
[----:B------:R-:W-:Y:S02]  /*78f0*/  FSEL R209, R52, -INF , !P5 ;  /* 0xff80000034d17808 */ /* 0x000fe40006800000 */
[----:B0-----:R-:W-:Y:S01]  /*7900*/  FMNMX.FTZ R40, R51, R38, !PT ;  /* 0x0000002633287209 */ /* 0x001fe20007810000 */
[----:B------:R-:W-:Y:S01]  /*7910*/  MUFU.EX2 R71, R71 ;  /* 0x0000004700477308 */ /* 0x000fe20000000800 */
[----:B------:R-:W-:Y:S02]  /*7920*/  FSEL R53, R53, -INF , !P3 ;  /* 0xff80000035357808 */ /* 0x000fe40005800000 */
[----:B------:R-:W-:Y:S02]  /*7930*/  FMNMX.FTZ R40, R209, R40, !PT ;  /* 0x00000028d1287209 */ /* 0x000fe40007810000 */
[----:B------:R-:W-:-:S02]  /*7940*/  FSEL R52, R21, RZ, P6 ;  /* 0x000000ff15347208 */ /* 0x000fc40003000000 */
[----:B------:R-:W-:Y:S01]  /*7950*/  FMNMX.FTZ R46, R53, R40, !PT ;  /* 0x00000028352e7209 */ /* 0x000fe20007810000 */
[----:B------:R-:W-:Y:S01]  /*7960*/  MUFU.EX2 R38, R42 ;  /* 0x0000002a00267308 */ /* 0x000fe20000000800 */
[----:B------:R-:W-:-:S01]  /*7970*/  FFMA.FTZ R40, R67, R8, -R26 ;  /* 0x0000000843287223 */ /* 0x000fc2000001081a */
[----:B------:R-:W-:Y:S01]  /*7980*/  FFMA.FTZ R67, R69, R8, -R26 ;  /* 0x0000000845437223 */ /* 0x000fe2000001081a */
[----:B------:R-:W-:-:S01]  /*7990*/  FADD.FTZ R59, -R52, R7 ;  /* 0x00000007343b7221 */ /* 0x000fc20000010100 */
[----:B------:R-:W0:Y:S01]  /*79a0*/  SHFL.BFLY PT, R81, R46, 0x2, 0x1f ;  /* 0x0c401f002e517f89 */ /* 0x000e2200000e0000 */
[----:B------:R-:W-:-:S01]  /*79b0*/  FFMA.FTZ R69, R73, R8, -R26 ;  /* 0x0000000849457223 */ /* 0x000fc2000001081a */
[-CC-:B------:R-:W-:Y:S01]  /*79c0*/  FFMA.FTZ R7, R55, R8.reuse, -R26.reuse ;  /* 0x0000000837077223 */ /* 0x180fe2000001081a */
[-C--:B------:R-:W-:Y:S01]  /*79d0*/  FMUL.FTZ R52, R59, R8.reuse ;  /* 0x000000083b347220 */ /* 0x080fe20000410000 */
[----:B------:R1:W-:Y:S08]  /*79e0*/  MUFU.EX2 R42, R48 ;  /* 0x00000030002a7308 */ /* 0x0003f00000000800 */
[----:B------:R-:W2:Y:S01]  /*79f0*/  MUFU.EX2 R52, R52 ;  /* 0x0000003400347308 */ /* 0x000ea20000000800 */
[----:B-1----:R-:W-:-:S07]  /*7a00*/  FFMA.FTZ R48, R57, R8, -R26 ;  /* 0x0000000839307223 */ /* 0x002fce000001081a */
[----:B------:R-:W-:Y:S01]  /*7a10*/  MUFU.EX2 R40, R40 ;  /* 0x0000002800287308 */ /* 0x000fe20000000800 */
[----:B0-----:R-:W-:Y:S01]  /*7a20*/  FMNMX.FTZ R81, R46, R81, !PT ;  /* 0x000000512e517209 */ /* 0x001fe20007810000 */
[----:B------:R-:W-:-:S06]  /*7a30*/  FFMA.FTZ R46, R65, R8, -R26 ;  /* 0x00000008412e7223 */ /* 0x000fcc000001081a */
[----:B------:R-:W-:Y:S01]  /*7a40*/  MUFU.EX2 R67, R67 ;  /* 0x0000004300437308 */ /* 0x000fe20000000800 */
[----:B------:R-:W0:Y:S07]  /*7a50*/  SHFL.BFLY PT, R50, R81, 0x1, 0x1f ;  /* 0x0c201f0051327f89 */ /* 0x000e2e00000e0000 */
[----:B------:R-:W-:Y:S08]  /*7a60*/  MUFU.EX2 R69, R69 ;  /* 0x0000004500457308 */ /* 0x000ff00000000800 */
[----:B------:R-:W-:Y:S08]  /*7a70*/  MUFU.EX2 R46, R46 ;  /* 0x0000002e002e7308 */ /* 0x000ff00000000800 */
[----:B------:R-:W-:Y:S01]  /*7a80*/  MUFU.EX2 R61, R61 ;  /* 0x0000003d003d7308 */ /* 0x000fe20000000800 */
[----:B0-----:R-:W-:-:S04]  /*7a90*/  FMNMX.FTZ R57, R81, R50, !PT ;  /* 0x0000003251397209 */ /* 0x001fc80007810000 */
[C---:B------:R-:W-:Y:S01]  /*7aa0*/  FSETP.NEU.FTZ.AND P3, PT, R57.reuse, -INF , PT ;  /* 0xff8000003900780b */ /* 0x040fe20003f7d000 */
[----:B------:R-:W-:-:S02]  /*7ab0*/  FFMA.FTZ R26, R57, R8, -8 ;  /* 0xc1000000391a7423 */ /* 0x000fc40000010008 */
[----:B------:R0:W-:Y:S01]  /*7ac0*/  MUFU.EX2 R50, R56 ;  /* 0x0000003800327308 */ /* 0x0001e20000000800 */
[----:B------:R-:W-:Y:S02]  /*7ad0*/  FSEL R79, R57, RZ, P3 ;  /* 0x000000ff394f7208 */ /* 0x000fe40001800000 */
[----:B------:R-:W-:-:S03]  /*7ae0*/  FSEL R26, R26, RZ, P3 ;  /* 0x000000ff1a1a7208 */ /* 0x000fc60001800000 */
[----:B------:R-:W-:Y:S02]  /*7af0*/  FADD.FTZ R79, -R79, R6 ;  /* 0x000000064f4f7221 */ /* 0x000fe40000010100 */
[----:B------:R-:W-:-:S01]  /*7b00*/  FFMA.FTZ R54, R207, R8, -R26 ;  /* 0x00000008cf367223 */ /* 0x000fc2000001081a */
[-CC-:B------:R-:W-:Y:S01]  /*7b10*/  FFMA.FTZ R55, R87, R8.reuse, -R26.reuse ;  /* 0x0000000857377223 */ /* 0x180fe2000001081a */
[-C--:B------:R-:W-:Y:S01]  /*7b20*/  FMUL.FTZ R79, R79, R8.reuse ;  /* 0x000000084f4f7220 */ /* 0x080fe20000410000 */
[-CC-:B0-----:R-:W-:Y:S01]  /*7b30*/  FFMA.FTZ R56, R153, R8.reuse, -R26.reuse ;  /* 0x0000000899387223 */ /* 0x181fe2000001081a */
[----:B------:R-:W-:-:S01]  /*7b40*/  FFMA.FTZ R59, R155, R8, -R26 ;  /* 0x000000089b3b7223 */ /* 0x000fc2000001081a */
[-CC-:B------:R-:W-:Y:S01]  /*7b50*/  FFMA.FTZ R58, R157, R8.reuse, -R26.reuse ;  /* 0x000000089d3a7223 */ /* 0x180fe2000001081a */
[----:B------:R-:W-:Y:S01]  /*7b60*/  MUFU.EX2 R54, R54 ;  /* 0x0000003600367308 */ /* 0x000fe20000000800 */
[----:B------:R-:W-:-:S01]  /*7b70*/  FFMA.FTZ R65, R159, R8, -R26 ;  /* 0x000000089f417223 */ /* 0x000fc2000001081a */
[----:B--2---:R-:W-:Y:S01]  /*7b80*/  FFMA.FTZ R87, R52, R4, R25 ;  /* 0x0000000434577223 */ /* 0x004fe20000010019 */
[----:B------:R-:W-:-:S01]  /*7b90*/  FFMA.FTZ R60, R163, R8, -R26 ;  /* 0x00000008a33c7223 */ /* 0x000fc2000001081a */
[-CC-:B------:R-:W-:Y:S01]  /*7ba0*/  FFMA.FTZ R73, R165, R8.reuse, -R26.reuse ;  /* 0x00000008a5497223 */ /* 0x180fe2000001081a */
[----:B------:R-:W-:-:S01]  /*7bb0*/  FFMA.FTZ R31, R31, R8, -R26 ;  /* 0x000000081f1f7223 */ /* 0x000fc2000001081a */
[----:B------:R-:W-:Y:S01]  /*7bc0*/  FADD.FTZ R87, R14, R87 ;  /* 0x000000570e577221 */ /* 0x000fe20000010000 */
        /* <DEDUP_REMOVED lines=18> */
[----:B0-----:R-:W-:-:S01]  /*7cf0*/  FFMA.FTZ R4, R79, R3, R54 ;  /* 0x000000034f047223 */ /* 0x001fc20000010036 */
[-CC-:B------:R-:W-:Y:S01]  /*7d00*/  FFMA.FTZ R51, R51, R8.reuse, -R26.reuse ;  /* 0x0000000833337223 */ /* 0x180fe2000001081a */
[----:B------:R-:W-:-:S05]  /*7d10*/  FFMA.FTZ R209, R209, R8, -R26 ;  /* 0x00000008d1d17223 */ /* 0x000fca000001081a */
[----:B------:R-:W0:Y:S01]  /*7d20*/  MUFU.EX2 R59, R59 ;  /* 0x0000003b003b7308 */ /* 0x000e220000000800 */
[----:B-1----:R-:W-:-:S01]  /*7d30*/  FADD.FTZ R3, R55, R4 ;  /* 0x0000000437037221 */ /* 0x002fc20000010000 */
[----:B------:R-:W-:-:S06]  /*7d40*/  FADD.FTZ R4, R20, R87 ;  /* 0x0000005714047221 */ /* 0x000fcc0000010000 */
[----:B------:R-:W1:Y:S01]  /*7d50*/  MUFU.EX2 R58, R58 ;  /* 0x0000003a003a7308 */ /* 0x000e620000000800 */
[----:B--2---:R-:W-:-:S01]  /*7d60*/  FADD.FTZ R72, R56, R3 ;  /* 0x0000000338487221 */ /* 0x004fc20000010000 */
[----:B------:R-:W-:-:S04]  /*7d70*/  FADD.FTZ R3, R27, R4 ;  /* 0x000000041b037221 */ /* 0x000fc80000010000 */
[----:B------:R-:W-:Y:S02]  /*7d80*/  FADD.FTZ R4, R12, R3 ;  /* 0x000000030c047221 */ /* 0x000fe40000010000 */
[----:B------:R-:W2:Y:S01]  /*7d90*/  MUFU.EX2 R65, R65 ;  /* 0x0000004100417308 */ /* 0x000ea20000000800 */
[----:B0-----:R-:W-:-:S01]  /*7da0*/  FADD.FTZ R87, R59, R72 ;  /* 0x000000483b577221 */ /* 0x001fc20000010000 */
[----:B------:R-:W-:Y:S01]  /*7db0*/  FADD.FTZ R3, R29, R4 ;  /* 0x000000041d037221 */ /* 0x000fe20000010000 */
[----:B------:R-:W-:-:S03]  /*7dc0*/  FFMA.FTZ R72, R189, R8, -R26 ;  /* 0x00000008bd487223 */ /* 0x000fc6000001081a */
[----:B------:R-:W-:Y:S02]  /*7dd0*/  FADD.FTZ R4, R24, R3 ;  /* 0x0000000318047221 */ /* 0x000fe40000010000 */
[----:B------:R-:W0:Y:S01]  /*7de0*/  MUFU.EX2 R60, R60 ;  /* 0x0000003c003c7308 */ /* 0x000e220000000800 */
[----:B-1----:R-:W-:-:S01]  /*7df0*/  FADD.FTZ R74, R58, R87 ;  /* 0x000000573a4a7221 */ /* 0x002fc20000010000 */
[----:B------:R-:W-:Y:S01]  /*7e00*/  FADD.FTZ R3, R35, R4 ;  /* 0x0000000423037221 */ /* 0x000fe20000010000 */
[----:B------:R-:W-:-:S03]  /*7e10*/  FFMA.FTZ R87, R183, R8, -R26 ;  /* 0x00000008b7577223 */ /* 0x000fc6000001081a */
[----:B------:R-:W-:Y:S02]  /*7e20*/  FADD.FTZ R4, R28, R3 ;  /* 0x000000031c047221 */ /* 0x000fe40000010000 */
[----:B------:R-:W1:Y:S01]  /*7e30*/  MUFU.EX2 R73, R73 ;  /* 0x0000004900497308 */ /* 0x000e620000000800 */
[----:B--2---:R-:W-:-:S07]  /*7e40*/  FADD.FTZ R153, R65, R74 ;  /* 0x0000004a41997221 */ /* 0x004fce0000010000 */
[----:B------:R-:W2:Y:S01]  /*7e50*/  MUFU.EX2 R31, R31 ;  /* 0x0000001f001f7308 */ /* 0x000ea20000000800 */
[----:B0-----:R-:W-:-:S01]  /*7e60*/  FADD.FTZ R74, R60, R153 ;  /* 0x000000993c4a7221 */ /* 0x001fc20000010000 */
[----:B------:R-:W-:-:S06]  /*7e70*/  FADD.FTZ R153, R39, R4 ;  /* 0x0000000427997221 */ /* 0x000fcc0000010000 */
[----:B------:R-:W0:Y:S01]  /*7e80*/  MUFU.EX2 R62, R62 ;  /* 0x0000003e003e7308 */ /* 0x000e220000000800 */
[----:B-1----:R-:W-:-:S07]  /*7e90*/  FADD.FTZ R74, R73, R74 ;  /* 0x0000004a494a7221 */ /* 0x002fce0000010000 */
[----:B------:R-:W1:Y:S01]  /*7ea0*/  MUFU.EX2 R33, R33 ;  /* 0x0000002100217308 */ /* 0x000e620000000800 */
[----:B--2---:R-:W-:-:S01]  /*7eb0*/  FADD.FTZ R3, R31, R74 ;  /* 0x0000004a1f037221 */ /* 0x004fc20000010000 */
[----:B------:R-:W-:-:S04]  /*7ec0*/  FADD.FTZ R74, R30, R153 ;  /* 0x000000991e4a7221 */ /* 0x000fc80000010000 */
[----:B------:R-:W-:Y:S02]  /*7ed0*/  FADD.FTZ R153, R43, R74 ;  /* 0x0000004a2b997221 */ /* 0x000fe40000010000 */
[----:B------:R-:W2:Y:S01]  /*7ee0*/  MUFU.EX2 R64, R64 ;  /* 0x0000004000407308 */ /* 0x000ea20000000800 */
[----:B0-----:R-:W-:-:S01]  /*7ef0*/  FADD.FTZ R4, R62, R3 ;  /* 0x000000033e047221 */ /* 0x001fc20000010000 */
[----:B------:R-:W-:-:S06]  /*7f00*/  FFMA.FTZ R3, R45, R8, -R26 ;  /* 0x000000082d037223 */ /* 0x000fcc000001081a */
[----:B------:R-:W0:Y:S01]  /*7f10*/  MUFU.EX2 R66, R66 ;  /* 0x0000004200427308 */ /* 0x000e220000000800 */
        /* <DEDUP_REMOVED lines=8> */
[----:B0-----:R-:W-:-:S07]  /*7fa0*/  FADD.FTZ R74, R66, R155 ;  /* 0x0000009b424a7221 */ /* 0x001fce0000010000 */
[----:B------:R-:W0:Y:S01]  /*7fb0*/  MUFU.EX2 R37, R37 ;  /* 0x0000002500257308 */ /* 0x000e220000000800 */
[----:B-1----:R-:W-:-:S01]  /*7fc0*/  FADD.FTZ R155, R75, R74 ;  /* 0x0000004a4b9b7221 */ /* 0x002fc20000010000 */
[-CC-:B------:R-:W-:Y:S01]  /*7fd0*/  FFMA.FTZ R74, R47, R8.reuse, -R26.reuse ;  /* 0x000000082f4a7223 */ /* 0x180fe2000001081a */
[----:B------:R-:W-:-:S05]  /*7fe0*/  FFMA.FTZ R26, R53, R8, -R26 ;  /* 0x00000008351a7223 */ /* 0x000fca000001081a */
[----:B------:R-:W1:Y:S01]  /*7ff0*/  MUFU.EX2 R68, R68 ;  /* 0x0000004400447308 */ /* 0x000e620000000800 */
[----:B--2---:R-:W-:-:S07]  /*8000*/  FADD.FTZ R78, R6, R155 ;  /* 0x0000009b064e7221 */ /* 0x004fce0000010000 */
[----:B------:R-:W2:Y:S01]  /*8010*/  MUFU.EX2 R81, R81 ;  /* 0x0000005100517308 */ /* 0x000ea20000000800 */
[----:B0-----:R-:W-:-:S07]  /*8020*/  FADD.FTZ R47, R37, R78 ;  /* 0x0000004e252f7221 */ /* 0x001fce0000010000 */
[----:B------:R-:W0:Y:S01]  /*8030*/  MUFU.EX2 R70, R70 ;  /* 0x0000004600467308 */ /* 0x000e220000000800 */
[----:B-1----:R-:W-:-:S07]  /*8040*/  FADD.FTZ R78, R68, R47 ;  /* 0x0000002f444e7221 */ /* 0x002fce0000010000 */
[----:B------:R1:W-:Y:S01]  /*8050*/  MUFU.EX2 R80, R3 ;  /* 0x0000000300507308 */ /* 0x0003e20000000800 */
[----:B--2---:R-:W-:-:S07]  /*8060*/  FADD.FTZ R47, R81, R78 ;  /* 0x0000004e512f7221 */ /* 0x004fce0000010000 */
[----:B------:R-:W2:Y:S01]  /*8070*/  MUFU.EX2 R41, R41 ;  /* 0x0000002900297308 */ /* 0x000ea20000000800 */
[----:B-1----:R-:W-:-:S01]  /*8080*/  FADD.FTZ R3, R187, R4 ;  /* 0x00000004bb037221 */ /* 0x002fc20000010000 */
[----:B0-----:R-:W-:-:S03]  /*8090*/  FADD.FTZ R78, R70, R47 ;  /* 0x0000002f464e7221 */ /* 0x001fc60000010000 */
[----:B------:R-:W-:-:S03]  /*80a0*/  FADD.FTZ R4, R36, R3 ;  /* 0x0000000324047221 */ /* 0x000fc60000010000 */
[----:B------:R-:W0:Y:S01]  /*80b0*/  MUFU.EX2 R72, R72 ;  /* 0x0000004800487308 */ /* 0x000e220000000800 */
[----:B------:R-:W-:-:S04]  /*80c0*/  FADD.FTZ R3, R83, R4 ;  /* 0x0000000453037221 */ /* 0x000fc80000010000 */
[----:B------:R-:W-:-:S03]  /*80d0*/  FADD.FTZ R4, R38, R3 ;  /* 0x0000000326047221 */ /* 0x000fc60000010000 */
[----:B------:R-:W1:Y:S01]  /*80e0*/  MUFU.EX2 R87, R87 ;  /* 0x0000005700577308 */ /* 0x000e620000000800 */
[----:B------:R-:W-:-:S01]  /*80f0*/  FADD.FTZ R3, R77, R4 ;  /* 0x000000044d037221 */ /* 0x000fc20000010000 */
[----:B--2---:R-:W-:-:S03]  /*8100*/  FADD.FTZ R47, R41, R78 ;  /* 0x0000004e292f7221 */ /* 0x004fc60000010000 */
[----:B------:R-:W-:-:S03]  /*8110*/  FADD.FTZ R4, R40, R3 ;  /* 0x0000000328047221 */ /* 0x000fc60000010000 */
[----:B------:R-:W2:Y:S01]  /*8120*/  MUFU.EX2 R76, R76 ;  /* 0x0000004c004c7308 */ /* 0x000ea20000000800 */
[----:B0-----:R-:W-:-:S01]  /*8130*/  FADD.FTZ R78, R72, R47 ;  /* 0x0000002f484e7221 */ /* 0x001fc20000010000 */
[----:B------:R-:W-:-:S04]  /*8140*/  FADD.FTZ R3, R67, R4 ;  /* 0x0000000443037221 */ /* 0x000fc80000010000 */
[----:B------:R-:W-:Y:S02]  /*8150*/  FADD.FTZ R4, R42, R3 ;  /* 0x000000032a047221 */ /* 0x000fe40000010000 */
[----:B------:R-:W0:Y:S01]  /*8160*/  MUFU.EX2 R45, R45 ;  /* 0x0000002d002d7308 */ /* 0x000e220000000800 */
[----:B-1----:R-:W-:-:S01]  /*8170*/  FADD.FTZ R47, R87, R78 ;  /* 0x0000004e572f7221 */ /* 0x002fc20000010000 */
[----:B------:R-:W-:-:S04]  /*8180*/  FADD.FTZ R3, R69, R4 ;  /* 0x0000000445037221 */ /* 0x000fc80000010000 */
[----:B------:R-:W-:Y:S02]  /*8190*/  FADD.FTZ R78, R44, R3 ;  /* 0x000000032c4e7221 */ /* 0x000fe40000010000 */
[----:B------:R-:W1:Y:S01]  /*81a0*/  MUFU.EX2 R74, R74 ;  /* 0x0000004a004a7308 */ /* 0x000e620000000800 */
[----:B--2---:R-:W-:-:S04]  /*81b0*/  FADD.FTZ R47, R76, R47 ;  /* 0x0000002f4c2f7221 */ /* 0x004fc80000010000 */
[----:B------:R-:W-:Y:S01]  /*81c0*/  FADD.FTZ R4, R80, R47 ;  /* 0x0000002f50047221 */ /* 0x000fe20000010000 */
[----:B------:R-:W-:-:S02]  /*81d0*/  FADD.FTZ R47, R71, R78 ;  /* 0x0000004e472f7221 */ /* 0x000fc40000010000 */
[----:B------:R-:W2:Y:S01]  /*81e0*/  MUFU.EX2 R82, R161 ;  /* 0x000000a100527308 */ /* 0x000ea20000000800 */
[----:B0-----:R-:W-:-:S01]  /*81f0*/  FADD.FTZ R3, R45, R4 ;  /* 0x000000042d037221 */ /* 0x001fc20000010000 */
[----:B------:R-:W-:-:S04]  /*8200*/  FADD.FTZ R4, R46, R47 ;  /* 0x0000002f2e047221 */ /* 0x000fc80000010000 */
[----:B------:R-:W-:Y:S02]  /*8210*/  FADD.FTZ R47, R61, R4 ;  /* 0x000000043d2f7221 */ /* 0x000fe40000010000 */
        /* <DEDUP_REMOVED lines=11> */
[----:B0-----:R-:W-:-:S04]  /*82d0*/  FADD.FTZ R47, R63, R4 ;  /* 0x000000043f2f7221 */ /* 0x001fc80000010000 */
[----:B------:R-:W-:-:S03]  /*82e0*/  FADD.FTZ R4, R50, R47 ;  /* 0x0000002f32047221 */ /* 0x000fc60000010000 */
[----:B------:R-:W0:Y:S01]  /*82f0*/  MUFU.EX2 R7, R7 ;  /* 0x0000000700077308 */ /* 0x000e220000000800 */
[----:B-1----:R-:W-:-:S07]  /*8300*/  FADD.FTZ R3, R86, R3 ;  /* 0x0000000356037221 */ /* 0x002fce0000010000 */
[----:B------:R-:W1:Y:S01]  /*8310*/  MUFU.EX2 R51, R26 ;  /* 0x0000001a00337308 */ /* 0x000e620000000800 */
[----:B--2---:R-:W-:-:S01]  /*8320*/  FADD.FTZ R3, R152, R3 ;  /* 0x0000000398037221 */ /* 0x004fc20000010000 */
[----:B0-----:R-:W-:-:S03]  /*8330*/  FADD.FTZ R4, R7, R4 ;  /* 0x0000000407047221 */ /* 0x001fc60000010000 */
[----:B-1----:R-:W-:Y:S01]  /*8340*/  FADD.FTZ R3, R51, R3 ;  /* 0x0000000333037221 */ /* 0x002fe20000010000 */
[----:B------:R-:W-:Y:S06]  /*8350*/  @!P0 BRA `(.L_x_1126) ;  /* 0x0000000000048947 */ /* 0x000fec0003800000 */
[----:B------:R-:W-:Y:S01]  /*8360*/  BPT.TRAP 0x1 ;  /* 0x000000040000795c */ /* 0x000fe20000300000 */
.L_x_1126:
[----:B------:R-:W-:Y:S01]  /*8370*/  ULEA UR10, UR41, UR40, 0x3 ;  /* 0x00000028290a7291 */ /* 0x000fe2000f8e183f */
[----:B------:R-:W-:Y:S01]  /*8380*/  ISETP.GT.AND P3, PT, R5, R10, PT ;  /* 0x0000000a0500720c */ /* 0x000fe20003f64270 */
[----:B------:R-:W-:Y:S01]  /*8390*/  UMOV UR36, UR7 ;  /* 0x0000000700247c82 */ /* 0x000fe20008000000 */
        /* <DEDUP_REMOVED lines=10> */
[----:B------:R-:W-:Y:S01]  /*8440*/  F2FP.SATFINITE.E4M3.F32.PACK_AB_MERGE_C R60, R65, R58, R60 ;  /* 0x0000003a413c723e */ /* 0x000fe2000480703c */
[----:B------:R-:W-:Y:S01]  /*8450*/  FMUL.FTZ R92, R92, R52 ;  /* 0x000000345c5c7220 */ /* 0x000fe20000410000 */
[----:B------:R-:W-:Y:S01]  /*8460*/  F2FP.SATFINITE.E4M3.F32.PACK_AB_MERGE_C R56, R59, R56, RZ ;  /* 0x000000383b38723e */ /* 0x000fe200048070ff */
[----:B------:R-:W-:Y:S01]  /*8470*/  FMUL.FTZ R93, R93, R52 ;  /* 0x000000345d5d7220 */ /* 0x000fe20000410000 */
[----:B------:R-:W-:Y:S01]  /*8480*/  F2FP.SATFINITE.E4M3.F32.PACK_AB_MERGE_C R24, R35, R24, RZ ;  /* 0x000000182318723e */ /* 0x000fe200048070ff */
[----:B------:R-:W-:Y:S01]  /*8490*/  SYNCS.ARRIVE.TRANS64.RED.A1T0 RZ, [UR10], RZ ;  /* 0x000000ffffff79a7 */ /* 0x000fe2000810040a */
        /* <DEDUP_REMOVED lines=91> */
[----:B------:R-:W-:Y:S01]  /*8a50*/  IMAD.MOV.U32 R7, RZ, RZ, R21 ;  /* 0x000000ffff077224 */ /* 0x000fe200078e0015 */
[----:B------:R-:W-:-:S06]  /*8a60*/  UMOV UR36, UR7 ;  /* 0x0000000700247c82 */ /* 0x000fcc0008000000 */
.L_x_1109:
[----:B------:R-:W0:Y:S01]  /*8a70*/  LDC R13, c[0x0][0x9e4] ;  /* 0x00027900ff0d7b82 */ /* 0x000e220000000800 */
[----:B------:R-:W-:Y:S02]  /*8a80*/  ULDC UR6, c[0x0][0x9dc] ;  /* 0x0002770000067ab9 */ /* 0x000fe40000000800 */
[----:B------:R-:W-:Y:S01]  /*8a90*/  VIADD R9, R172, -UR6 ;  /* 0x80000006ac097c36 */ /* 0x000fe20008000000 */
[----:B0-----:R-:W-:-:S13]  /*8aa0*/  ISETP.GE.AND P6, PT, R13, 0x1, PT ;  /* 0x000000010d00780c */ /* 0x001fda0003fc6270 */
[----:B------:R-:W-:Y:S05]  /*8ab0*/  @!P6 BRA `(.L_x_1128) ;  /* 0x00000000003ce947 */ /* 0x000fea0003800000 */
        /* <DEDUP_REMOVED lines=9> */
.L_x_1129:
[----:B------:R-:W-:-:S13]  /*8b50*/  ISETP.NE.AND P2, PT, R13, 0x1, PT ;  /* 0x000000010d00780c */ /* 0x000fda0003f45270 */
[----:B------:R-:W0:Y:S02]  /*8b60*/  @P2 LDC.64 R10, c[0x0][0x9e8] ;  /* 0x00027a00ff0a2b82 */ /* 0x000e240000000a00 */
[----:B0-----:R-:W-:-:S05]  /*8b70*/  @P2 IMAD.HI.U32 R10, R172, R10, RZ ;  /* 0x0000000aac0a2227 */ /* 0x001fca00078e00ff */
[----:B------:R-:W-:-:S07]  /*8b80*/  @P2 SHF.R.U32.HI R172, RZ, R11, R10 ;  /* 0x0000000bffac2219 */ /* 0x000fce000001160a */
.L_x_1130:
[----:B------:R-:W-:-:S05]  /*8b90*/  IMAD R172, R172, R13, RZ ;  /* 0x0000000dacac7224 */ /* 0x000fca00078e02ff */
[----:B------:R-:W-:-:S07]  /*8ba0*/  VIMNMX R9, R9, R172, !PT ;  /* 0x000000ac09097248 */ /* 0x000fce0007fe0100 */
.L_x_1128:
[----:B------:R-:W-:-:S05]  /*8bb0*/  VIADD R9, R9, 0x7f ;  /* 0x0000007f09097836 */ /* 0x000fca0000000000 */
[----:B------:R-:W-:-:S04]  /*8bc0*/  SHF.R.S32.HI R10, RZ, 0x1f, R9 ;  /* 0x0000001fff0a7819 */ /* 0x000fc80000011409 */
[----:B------:R-:W-:-:S04]  /*8bd0*/  LEA.HI R10, R10, R9, RZ, 0x7 ;  /* 0x000000090a0a7211 */ /* 0x000fc800078f38ff */
[----:B------:R-:W-:-:S04]  /*8be0*/  SHF.R.S32.HI R9, RZ, 0x7, R10 ;  /* 0x00000007ff097819 */ /* 0x000fc8000001140a */
[----:B------:R-:W-:-:S04]  /*8bf0*/  VIMNMX R12, R168, R9, !PT ;  /* 0x00000009a80c7248 */ /* 0x000fc80007fe0100 */
[----:B------:R-:W-:-:S13]  /*8c00*/  ISETP.GE.AND P2, PT, R5, R12, PT ;  /* 0x0000000c0500720c */ /* 0x000fda0003f46270 */
[----:B------:R-:W-:Y:S05]  /*8c10*/  @!P2 BRA `(.L_x_1131) ;  /* 0x0000002400aca947 */ /* 0x000fea0003800000 */
[----:B------:R-:W-:Y:S01]  /*8c20*/  IMAD.MOV.U32 R9, RZ, RZ, R6 ;  /* 0x000000ffff097224 */ /* 0x000fe200078e0006 */
[----:B------:R-:W-:Y:S01]  /*8c30*/  UMOV UR6, UR36 ;  /* 0x0000002400067c82 */ /* 0x000fe20008000000 */
[----:B------:R-:W-:-:S07]  /*8c40*/  IMAD.MOV.U32 R10, RZ, RZ, R7 ;  /* 0x000000ffff0a7224 */ /* 0x000fce00078e0007 */
.L_x_1141:
[----:B------:R-:W-:Y:S01]  /*8c50*/  ISETP.NE.AND P3, PT, RZ, UR39, PT ;  /* 0x00000027ff007c0c */ /* 0x000fe2000bf65270 */
[----:B------:R-:W-:-:S04]  /*8c60*/  UISETP.NE.AND UP0, UPT, UR41, 0x1, UPT ;  /* 0x000000012900788c */ /* 0x000fc8000bf05270 */
[----:B------:R-:W-:-:S04]  /*8c70*/  USEL UR36, URZ, 0x1, UP0 ;  /* 0x000000013f247887 */ /* 0x000fc80008000000 */
[----:B------:R-:W-:-:S04]  /*8c80*/  ULOP3.LUT UR36, UR6, UR36, URZ, 0x3c, !UPT ;  /* 0x0000002406247292 */ /* 0x000fc8000f8e3c3f */
[----:B------:R-:W-:Y:S08]  /*8c90*/  @P3 BRA `(.L_x_1132) ;  /* 0x0000000000383947 */ /* 0x000ff00003800000 */
[----:B------:R-:W-:Y:S05]  /*8ca0*/  @!P0 BRA `(.L_x_1133) ;  /* 0x0000000000048947 */ /* 0x000fea0003800000 */
[----:B------:R-:W-:Y:S01]  /*8cb0*/  BPT.TRAP 0x1 ;  /* 0x000000040000795c */ /* 0x000fe20000300000 */
.L_x_1133:
[----:B------:R-:W-:Y:S01]  /*8cc0*/  UIADD3 UR7, UR41, 0x1, URZ ;  /* 0x0000000129077890 */ /* 0x000fe2000fffe03f */
[----:B------:R-:W-:-:S03]  /*8cd0*/  IMAD.U32 R6, RZ, RZ, UR36 ;  /* 0x00000024ff067e24 */ /* 0x000fc6000f8e00ff */
[----:B------:R-:W-:Y:S02]  /*8ce0*/  UISETP.NE.AND UP0, UPT, UR7, 0x2, UPT ;  /* 0x000000020700788c */ /* 0x000fe4000bf05270 */
[----:B------:R-:W-:Y:S02]  /*8cf0*/  SHF.L.U32 R6, R6, 0x1f, RZ ;  /* 0x0000001f06067819 */ /* 0x000fe400000006ff */
[----:B------:R-:W-:-:S04]  /*8d00*/  USEL UR7, UR7, URZ, UP0 ;  /* 0x0000003f07077287 */ /* 0x000fc80008000000 */
[----:B------:R-:W-:-:S09]  /*8d10*/  ULEA UR7, UR7, UR40, 0x3 ;  /* 0x0000002807077291 */ /* 0x000fd2000f8e183f */
[----:B------:R0:W1:Y:S01]  /*8d20*/  SYNCS.PHASECHK.TRANS64.TRYWAIT P2, [UR7+0x22830], R6 ;  /* 0x02283006ff0075a7 */ /* 0x0000620008040147 */
[----:B------:R-:W-:Y:S05]  /*8d30*/  @!P0 BRA `(.L_x_1134) ;  /* 0x0000000000048947 */ /* 0x000fea0003800000 */
[----:B------:R-:W-:Y:S01]  /*8d40*/  BPT.TRAP 0x1 ;  /* 0x000000040000795c */ /* 0x000fe20000300000 */
.L_x_1134:
[----:B-1----:R-:W-:Y:S05]  /*8d50*/  @P2 BRA `(.L_x_1132) ;  /* 0x0000000000082947 */ /* 0x002fea0003800000 */
[----:B------:R-:W1:Y:S02]  /*8d60*/  SYNCS.PHASECHK.TRANS64.TRYWAIT P2, [UR7+0x22830], R6 ;  /* 0x02283006ff0075a7 */ /* 0x000e640008040147 */
[----:B-1----:R-:W-:Y:S05]  /*8d70*/  @!P2 BRA `(.L_x_1135) ;  /* 0x000000dc00b8a947 */ /* 0x002fea0003800000 */
.L_x_1132:
[----:B-1----:R-:W1:Y:S01]  /*8d80*/  S2R R7, SR_TID.X ;  /* 0x0000000000077919 */ /* 0x002e620000002100 */
        /* <DEDUP_REMOVED lines=15> */
[----:B-1----:R-:W-:-:S05]  /*8e80*/  SHF.R.U32.HI R7, RZ, 0x7, R7 ;  /* 0x00000007ff077819 */ /* 0x002fca0000011607 */
[----:B0-----:R-:W-:-:S05]  /*8e90*/  VIADD R6, R7, 0x8 ;  /* 0x0000000807067836 */ /* 0x001fca0000000000 */
        /* <DEDUP_REMOVED lines=22> */
.L_x_1137:
[----:B------:R-:W-:Y:S01]  /*9000*/  ULEA UR10, UR41, UR40, 0x3 ;  /* 0x00000028290a7291 */ /* 0x000fe2000f8e183f */
[----:B------:R-:W-:-:S05]  /*9010*/  IMAD.U32 R6, RZ, RZ, UR6 ;  /* 0x00000006ff067e24 */ /* 0x000fca000f8e00ff */
[----:B------:R-:W-:-:S04]  /*9020*/  SHF.L.U32 R6, R6, 0x1f, RZ ;  /* 0x0000001f06067819 */ /* 0x000fc800000006ff */
[----:B------:R0:W1:Y:S01]  /*9030*/  SYNCS.PHASECHK.TRANS64.TRYWAIT P2, [UR10+0x22850], R6 ;  /* 0x02285006ff0075a7 */ /* 0x000062000804014a */
[----:B------:R-:W-:Y:S05]  /*9040*/  @!P0 BRA `(.L_x_1138) ;  /* 0x0000000000048947 */ /* 0x000fea0003800000 */
[----:B------:R-:W-:Y:S01]  /*9050*/  BPT.TRAP 0x1 ;  /* 0x000000040000795c */ /* 0x000fe20000300000 */
.L_x_1138:
[----:B-1----:R-:W-:Y:S05]  /*9060*/  @P2 BRA `(.L_x_1136) ;  /* 0x0000000000082947 */ /* 0x002fea0003800000 */
[----:B------:R-:W1:Y:S02]  /*9070*/  SYNCS.PHASECHK.TRANS64.TRYWAIT P2, [UR10+0x22850], R6 ;  /* 0x02285006ff0075a7 */ /* 0x000e64000804014a */
[----:B-1----:R-:W-:Y:S05]  /*9080*/  @!P2 BRA `(.L_x_1139) ;  /* 0x000000dc000ca947 */ /* 0x002fea0003800000 */
.L_x_1136:
        /* <DEDUP_REMOVED lines=9> */
[----:B------:R-:W0:Y:S01]  /*9120*/  MUFU.TANH R11, R11 ;  /* 0x0000000b000b7308 */ /* 0x000e220000002400 */
[C---:B------:R-:W-:Y:S01]  /*9130*/  FMUL.FTZ R25, R0.reuse, R29 ;  /* 0x0000001d00197220 */ /* 0x040fe20000410000 */
[C---:B------:R-:W-:Y:S01]  /*9140*/  FMUL.FTZ R15, R0.reuse, R27 ;  /* 0x0000001b000f7220 */ /* 0x040fe20000410000 */
[----:B------:R-:W-:Y:S01]  /*9150*/  ULOP3.LUT UR6, UR6, 0x10000, URZ, 0xfc, !UPT ;  /* 0x0001000006067892 */ /* 0x000fe2000f8efc3f */
[C---:B------:R-:W-:Y:S01]  /*9160*/  FMUL.FTZ R169, R0.reuse, R32 ;  /* 0x0000002000a97220 */ /* 0x040fe20000410000 */
[C---:B------:R-:W-:Y:S01]  /*9170*/  FMUL.FTZ R27, R0.reuse, R30 ;  /* 0x0000001e001b7220 */ /* 0x040fe20000410000 */
[C---:B------:R-:W-:Y:S01]  /*9180*/  FMUL.FTZ R183, R0.reuse, R33 ;  /* 0x0000002100b77220 */ /* 0x040fe20000410000 */
[----:B------:R-:W-:Y:S01]  /*9190*/  ULEA UR6, UR41, UR6, 0xa ;  /* 0x0000000629067291 */ /* 0x000fe2000f8e503f */
[----:B------:R-:W2:Y:S01]  /*91a0*/  MUFU.TANH R13, R13 ;  /* 0x0000000d000d7308 */ /* 0x000ea20000002400 */
        /* <DEDUP_REMOVED lines=8> */
[----:B------:R-:W3:Y:S01]  /*9230*/  MUFU.TANH R21, R21 ;  /* 0x0000001500157308 */ /* 0x000ee20000002400 */
[----:B01----:R-:W-:Y:S01]  /*9240*/  FMNMX.FTZ R6, R11, R10, !PT ;  /* 0x0000000a0b067209 */ /* 0x003fe20007810000 */
[----:B------:R-:W-:Y:S01]  /*9250*/  UIADD3 UR10, UR6, 0x2, URZ ;  /* 0x00000002060a7890 */ /* 0x000fe2000fffe03f */
[C---:B------:R-:W-:Y:S01]  /*9260*/  FMUL.FTZ R35, R0.reuse, R38 ;  /* 0x0000002600237220 */ /* 0x040fe20000410000 */
[----:B------:R-:W-:Y:S01]  /*9270*/  UMOV UR11, 0x40000040 ;  /* 0x40000040000b7882 */ /* 0x000fe20000000000 */
        /* <DEDUP_REMOVED lines=63> */
[----:B------:R-:W-:Y:S01]  /*9670*/  FMUL.FTZ R83, R0, R87 ;  /* 0x0000005700537220 */ /* 0x000fe20000410000 */
[----:B------:R-:W2:Y:S03]  /*9680*/  S2R R172, SR_TID.X ;  /* 0x0000000000ac7919 */ /* 0x000ea60000002100 */
[----:B------:R-:W3:Y:S01]  /*9690*/  MUFU.TANH R31, R31 ;  /* 0x0000001f001f7308 */ /* 0x000ee20000002400 */
[----:B0-----:R-:W-:-:S07]  /*96a0*/  FMNMX.FTZ R8, R29, R8, !PT ;  /* 0x000000081d087209 */ /* 0x001fce0007810000 */
[----:B------:R-:W0:Y:S01]  /*96b0*/  MUFU.TANH R187, R187 ;  /* 0x000000bb00bb7308 */ /* 0x000e220000002400 */
[----:B-1----:R-:W-:-:S07]  /*96c0*/  FMNMX.FTZ R6, R185, R6, !PT ;  /* 0x00000006b9067209 */ /* 0x002fce0007810000 */
[----:B------:R-:W1:Y:S01]  /*96d0*/  MUFU.TANH R33, R33 ;  /* 0x0000002100217308 */ /* 0x000e620000002400 */
[----:B---3--:R-:W-:-:S07]  /*96e0*/  FMNMX.FTZ R8, R31, R8, !PT ;  /* 0x000000081f087209 */ /* 0x008fce0007810000 */
[----:B------:R-:W3:Y:S01]  /*96f0*/  MUFU.TANH R189, R189 ;  /* 0x000000bd00bd7308 */ /* 0x000ee20000002400 */
[----:B0-----:R-:W-:Y:S02]  /*9700*/  FMNMX.FTZ R6, R187, R6, !PT ;  /* 0x00000006bb067209 */ /* 0x001fe40007810000 */
[----:B--2---:R-:W-:-:S05]  /*9710*/  SHF.R.U32.HI R172, RZ, 0x7, R172 ;  /* 0x00000007ffac7819 */ /* 0x004fca00000116ac */
[----:B------:R-:W0:Y:S01]  /*9720*/  MUFU.TANH R35, R35 ;  /* 0x0000002300237308 */ /* 0x000e220000002400 */
[----:B-1----:R-:W-:-:S07]  /*9730*/  FMNMX.FTZ R8, R33, R8, !PT ;  /* 0x0000000821087209 */ /* 0x002fce0007810000 */
[----:B------:R-:W1:Y:S01]  /*9740*/  MUFU.TANH R191, R191 ;  /* 0x000000bf00bf7308 */ /* 0x000e620000002400 */
[----:B---3--:R-:W-:-:S07]  /*9750*/  FMNMX.FTZ R6, R189, R6, !PT ;  /* 0x00000006bd067209 */ /* 0x008fce0007810000 */
[----:B------:R-:W2:Y:S01]  /*9760*/  MUFU.TANH R37, R37 ;  /* 0x0000002500257308 */ /* 0x000ea20000002400 */
[----:B0-----:R-:W-:-:S07]  /*9770*/  FMNMX.FTZ R8, R35, R8, !PT ;  /* 0x0000000823087209 */ /* 0x001fce0007810000 */
[----:B------:R-:W0:Y:S01]  /*9780*/  MUFU.TANH R193, R193 ;  /* 0x000000c100c17308 */ /* 0x000e220000002400 */
[----:B-1----:R-:W-:-:S07]  /*9790*/  FMNMX.FTZ R6, R191, R6, !PT ;  /* 0x00000006bf067209 */ /* 0x002fce0007810000 */
[----:B------:R-:W1:Y:S01]  /*97a0*/  MUFU.TANH R39, R39 ;  /* 0x0000002700277308 */ /* 0x000e620000002400 */
[----:B--2---:R-:W-:Y:S01]  /*97b0*/  FMNMX.FTZ R8, R37, R8, !PT ;  /* 0x0000000825087209 */ /* 0x004fe20007810000 */
[----:B------:R-:W-:Y:S02]  /*97c0*/  WARPGROUP.DEPBAR.LE gsb0, 0x0 ;  /* 0x00008000000079c5 */ /* 0x000fe40000010000 */
[----:B------:R-:W-:-:S04]  /*97d0*/  WARPGROUP.ARRIVE ;  /* 0x00000000000079c5 */ /* 0x000fc80000000000 */
[----:B------:R-:W2:Y:S01]  /*97e0*/  MUFU.TANH R195, R195 ;  /* 0x000000c300c37308 */ /* 0x000ea20000002400 */
[----:B0-----:R-:W-:Y:S01]  /*97f0*/  FMNMX.FTZ R6, R193, R6, !PT ;  /* 0x00000006c1067209 */ /* 0x001fe20007810000 */
[----:B------:R-:W-:Y:S01]  /*9800*/  QGMMA.64x128x32.F32.E4M3.E4M3 R88, R160, gdesc[UR8], R88, gsb0 ;  /* 0x01e00008a0587df3 */ /* 0x000fe20008000858 */
[----:B------:R-:W-:-:S05]  /*9810*/  UIADD3 UR10, UR6, 0x4, URZ ;  /* 0x00000004060a7890 */ /* 0x000fca000fffe03f */
[----:B------:R-:W0:Y:S01]  /*9820*/  MUFU.TANH R41, R41 ;  /* 0x0000002900297308 */ /* 0x000e220000002400 */
[----:B-1----:R-:W-:Y:S01]  /*9830*/  FMNMX.FTZ R8, R39, R8, !PT ;  /* 0x0000000827087209 */ /* 0x002fe20007810000 */
[----:B------:R-:W-:Y:S01]  /*9840*/  UMOV UR11, 0x40000040 ;  /* 0x40000040000b7882 */ /* 0x000fe20000000000 */
[----:B------:R-:W-:-:S05]  /*9850*/  UIADD3 UR6, UR6, 0x6, URZ ;  /* 0x0000000606067890 */ /* 0x000fca000fffe03f */
        /* <DEDUP_REMOVED lines=33> */
[----:B0-----:R-:W-:Y:S01]  /*9a70*/  FMNMX.FTZ R6, R211, R6, !PT ;  /* 0x00000006d3067209 */ /* 0x001fe20007810000 */
[----:B------:R-:W-:Y:S02]  /*9a80*/  WARPGROUP.DEPBAR.LE gsb0, 0x0 ;  /* 0x00008000000079c5 */ /* 0x000fe40000010000 */
[----:B------:R-:W-:-:S04]  /*9a90*/  WARPGROUP.ARRIVE ;  /* 0x00000000000079c5 */ /* 0x000fc80000000000 */
[----:B------:R-:W0:Y:S01]  /*9aa0*/  MUFU.TANH R59, R59 ;  /* 0x0000003b003b7308 */ /* 0x000e220000002400 */
[----:B-1----:R-:W-:Y:S01]  /*9ab0*/  FMNMX.FTZ R8, R57, R8, !PT ;  /* 0x0000000839087209 */ /* 0x002fe20007810000 */
[----:B------:R-:W-:Y:S01]  /*9ac0*/  QGMMA.64x128x32.F32.E4M3.E4M3 R88, R156, gdesc[UR8], R88, gsb0 ;  /* 0x01e000089c587df3 */ /* 0x000fe20008000858 */
[----:B------:R-:W-:Y:S01]  /*9ad0*/  UMOV UR10, UR6 ;  /* 0x00000006000a7c82 */ /* 0x000fe20008000000 */
[----:B------:R-:W-:-:S04]  /*9ae0*/  UMOV UR11, 0x40000040 ;  /* 0x40000040000b7882 */ /* 0x000fc80000000000 */
        /* <DEDUP_REMOVED lines=35> */
[----:B-1----:R-:W-:Y:S01]  /*9d20*/  FMNMX.FTZ R8, R75, R8, !PT ;  /* 0x000000084b087209 */ /* 0x002fe20007810000 */
[----:B------:R-:W-:Y:S02]  /*9d30*/  WARPGROUP.DEPBAR.LE gsb0, 0x0 ;  /* 0x00008000000079c5 */ /* 0x000fe40000010000 */
[----:B------:R-:W-:-:S04]  /*9d40*/  WARPGROUP.ARRIVE ;  /* 0x00000000000079c5 */ /* 0x000fc80000000000 */
[----:B------:R-:W1:Y:S01]  /*9d50*/  MUFU.TANH R233, R233 ;  /* 0x000000e900e97308 */ /* 0x000e620000002400 */
[----:B--2---:R-:W-:Y:S01]  /*9d60*/  FMNMX.FTZ R6, R231, R6, !PT ;  /* 0x00000006e7067209 */ /* 0x004fe20007810000 */
[----:B------:R-:W-:Y:S06]  /*9d70*/  QGMMA.64x128x32.F32.E4M3.E4M3 R88, R152, gdesc[UR8], R88, gsb0 ;  /* 0x01e0000898587df3 */ /* 0x000fec0008000858 */
        /* <DEDUP_REMOVED lines=10> */
[----:B-1----:R-:W-:-:S04]  /*9e20*/  FMNMX.FTZ R8, R81, R8, !PT ;  /* 0x0000000851087209 */ /* 0x002fc80007810000 */
[----:B--2---:R-:W-:-:S04]  /*9e30*/  FMNMX.FTZ R8, R85, R8, !PT ;  /* 0x0000000855087209 */ /* 0x004fc80007810000 */
[----:B---3--:R-:W-:Y:S02]  /*9e40*/  FMNMX.FTZ R24, R83, R8, !PT ;  /* 0x0000000853187209 */ /* 0x008fe40007810000 */
[----:B------:R-:W1:Y:S03]  /*9e50*/  LDC R8, c[0x0][0x988] ;  /* 0x00026200ff087b82 */ /* 0x000e660000000800 */
[----:B------:R-:W2:Y:S01]  /*9e60*/  SHFL.BFLY PT, R87, R24, 0x2, 0x1f ;  /* 0x0c401f0018577f89 */ /* 0x000ea200000e0000 */
[----:B0-----:R-:W-:-:S05]  /*9e70*/  FMNMX.FTZ R26, R20, R7, !PT ;  /* 0x00000007141a7209 */ /* 0x001fca0007810000 */
[----:B------:R-:W0:Y:S01]  /*9e80*/  SHFL.BFLY PT, R7, R26, 0x1, 0x1f ;  /* 0x0c201f001a077f89 */ /* 0x000e2200000e0000 */
[----:B--2---:R-:W-:-:S05]  /*9e90*/  FMNMX.FTZ R87, R24, R87, !PT ;  /* 0x0000005718577209 */ /* 0x004fca0007810000 */
[----:B------:R-:W2:Y:S01]  /*9ea0*/  SHFL.BFLY PT, R6, R87, 0x1, 0x1f ;  /* 0x0c201f0057067f89 */ /* 0x000ea200000e0000 */
[----:B0-----:R-:W-:-:S05]  /*9eb0*/  FMNMX.FTZ R7, R26, R7, !PT ;  /* 0x000000071a077209 */ /* 0x001fca0007810000 */
[C---:B-1----:R-:W-:Y:S01]  /*9ec0*/  FFMA.FTZ R34, R7.reuse, R8, -8 ;  /* 0xc100000007227423 */ /* 0x042fe20000010008 */
        /* <DEDUP_REMOVED lines=15> */
[----:B--2---:R-:W-:Y:S01]  /*9fc0*/  FMNMX.FTZ R6, R87, R6, !PT ;  /* 0x0000000657067209 */ /* 0x004fe20007810000 */
        /* <DEDUP_REMOVED lines=51> */
[----:B------:R-:W-:-:S02]  /*a300*/  IMAD.U32 R53, RZ, RZ, UR7 ;  /* 0x00000007ff357e24 */ /* 0x000fc4000f8e00ff */
[----:B------:R-:W-:-:S01]  /*a310*/  FFMA.FTZ R79, R79, R8, -R34 ;  /* 0x000000084f4f7223 */ /* 0x000fc20000010822 */
[----:B------:R-:W0:Y:S01]  /*a320*/  MUFU.EX2 R11, R11 ;  /* 0x0000000b000b7308 */ /* 0x000e220000000800 */
[----:B------:R-:W-:Y:S01]  /*a330*/  IADD3 R51, -R172, 0xb, RZ ;  /* 0x0000000bac337810 */ /* 0x000fe20007ffe1ff */
[-CC-:B------:R-:W-:Y:S01]  /*a340*/  FFMA.FTZ R81, R81, R8.reuse, -R34.reuse ;  /* 0x0000000851517223 */ /* 0x180fe20000010822 */
[----:B------:R-:W-:Y:S01]  /*a350*/  @!P1 LEA R53, R53, UR40, 0x3 ;  /* 0x0000002835359c11 */ /* 0x000fe2000f8e18ff */
[----:B------:R-:W-:Y:S02]  /*a360*/  WARPGROUP.DEPBAR.LE gsb0, 0x0 ;  /* 0x00008000000079c5 */ /* 0x000fe40000010000 */
[----:B------:R-:W-:-:S02]  /*a370*/  FFMA.FTZ R85, R85, R8, -R34 ;  /* 0x0000000855557223 */ /* 0x000fc40000010822 */
[----:B------:R-:W2:Y:S01]  /*a380*/  MUFU.EX2 R14, R14 ;  /* 0x0000000e000e7308 */ /* 0x000ea20000000800 */
[----:B-1----:R-:W-:-:S07]  /*a390*/  FFMA.FTZ R3, R10, R3, R195 ;  /* 0x000000030a037223 */ /* 0x002fce00000100c3 */
[----:B------:R-:W1:Y:S01]  /*a3a0*/  MUFU.EX2 R13, R13 ;  /* 0x0000000d000d7308 */ /* 0x000e620000000800 */
[----:B0-----:R-:W-:-:S07]  /*a3b0*/  FADD.FTZ R4, R11, R4 ;  /* 0x000000040b047221 */ /* 0x001fce0000010000 */
[----:B------:R-:W0:Y:S01]  /*a3c0*/  MUFU.EX2 R15, R15 ;  /* 0x0000000f000f7308 */ /* 0x000e220000000800 */
[----:B--2---:R-:W-:-:S07]  /*a3d0*/  FADD.FTZ R74, R14, R3 ;  /* 0x000000030e4a7221 */ /* 0x004fce0000010000 */
[----:B------:R-:W2:Y:S01]  /*a3e0*/  MUFU.EX2 R24, R24 ;  /* 0x0000001800187308 */ /* 0x000ea20000000800 */
[----:B-1----:R-:W-:-:S07]  /*a3f0*/  FADD.FTZ R3, R13, R4 ;  /* 0x000000040d037221 */ /* 0x002fce0000010000 */
[----:B------:R-:W1:Y:S01]  /*a400*/  MUFU.EX2 R56, R56 ;  /* 0x0000003800387308 */ /* 0x000e620000000800 */
[----:B0-----:R-:W-:-:S07]  /*a410*/  FADD.FTZ R43, R15, R74 ;  /* 0x0000004a0f2b7221 */ /* 0x001fce0000010000 */
[----:B------:R-:W0:Y:S01]  /*a420*/  MUFU.EX2 R21, R21 ;  /* 0x0000001500157308 */ /* 0x000e220000000800 */
[----:B--2---:R-:W-:-:S07]  /*a430*/  FADD.FTZ R4, R24, R3 ;  /* 0x0000000318047221 */ /* 0x004fce0000010000 */
[----:B------:R-:W2:Y:S01]  /*a440*/  MUFU.EX2 R27, R27 ;  /* 0x0000001b001b7308 */ /* 0x000ea20000000800 */
[----:B-1----:R-:W-:-:S01]  /*a450*/  FADD.FTZ R74, R56, R43 ;  /* 0x0000002b384a7221 */ /* 0x002fc20000010000 */
[----:B------:R-:W-:-:S06]  /*a460*/  FFMA.FTZ R43, R63, R8, -R34 ;  /* 0x000000083f2b7223 */ /* 0x000fcc0000010822 */
[----:B------:R-:W1:Y:S01]  /*a470*/  MUFU.EX2 R26, R26 ;  /* 0x0000001a001a7308 */ /* 0x000e620000000800 */
[----:B0-----:R-:W-:-:S07]  /*a480*/  FADD.FTZ R3, R21, R4 ;  /* 0x0000000415037221 */ /* 0x001fce0000010000 */
[----:B------:R-:W0:Y:S01]  /*a490*/  MUFU.EX2 R58, R58 ;  /* 0x0000003a003a7308 */ /* 0x000e220000000800 */
[----:B--2---:R-:W-:-:S01]  /*a4a0*/  FADD.FTZ R45, R27, R74 ;  /* 0x0000004a1b2d7221 */ /* 0x004fc20000010000 */
[----:B------:R-:W-:-:S06]  /*a4b0*/  FFMA.FTZ R74, R65, R8, -R34 ;  /* 0x00000008414a7223 */ /* 0x000fcc0000010822 */
[----:B------:R-:W2:Y:S01]  /*a4c0*/  MUFU.EX2 R25, R25 ;  /* 0x0000001900197308 */ /* 0x000ea20000000800 */
[----:B-1----:R-:W-:-:S07]  /*a4d0*/  FADD.FTZ R4, R26, R3 ;  /* 0x000000031a047221 */ /* 0x002fce0000010000 */
        /* <DEDUP_REMOVED lines=19> */
[----:B0-----:R-:W-:-:S01]  /*a610*/  FADD.FTZ R76, R32, R45 ;  /* 0x0000002d204c7221 */ /* 0x001fc20000010000 */
[----:B------:R-:W-:-:S06]  /*a620*/  FFMA.FTZ R45, R71, R8, -R34 ;  /* 0x00000008472d7223 */ /* 0x000fcc0000010822 */
        /* <DEDUP_REMOVED lines=12> */
[-CC-:B------:R-:W-:Y:S01]  /*a6f0*/  FFMA.FTZ R76, R73, R8.reuse, -R34.reuse ;  /* 0x00000008494c7223 */ /* 0x180fe20000010822 */
[----:B------:R-:W-:-:S05]  /*a700*/  FFMA.FTZ R34, R83, R8, -R34 ;  /* 0x0000000853227223 */ /* 0x000fca0000010822 */
        /* <DEDUP_REMOVED lines=43> */
[----:B--2---:R-:W-:-:S01]  /*a9c0*/  FADD.FTZ R78, R48, R3 ;  /* 0x00000003304e7221 */ /* 0x004fc20000010000 */
[----:B------:R-:W-:Y:S01]  /*a9d0*/  @!P1 VIADD R3, R53, 0x22840 ;  /* 0x0002284035039836 */ /* 0x000fe20000000000 */
[----:B------:R0:W-:Y:S06]  /*a9e0*/  BAR.ARV R51, 0x100 ;  /* 0x000400330000751d */ /* 0x0001ec0000002000 */
[----:B------:R-:W2:Y:S01]  /*a9f0*/  MUFU.EX2 R76, R76 ;  /* 0x0000004c004c7308 */ /* 0x000ea20000000800 */
[----:B-1----:R-:W-:-:S01]  /*aa00*/  FADD.FTZ R49, R45, R4 ;  /* 0x000000042d317221 */ /* 0x002fc20000010000 */
[----:B------:R-:W-:-:S04]  /*aa10*/  @!P1 PRMT R3, RZ, 0x654, R3 ;  /* 0x00000654ff039816 */ /* 0x000fc80000000003 */
[----:B------:R1:W-:Y:S02]  /*aa20*/  @!P1 SYNCS.ARRIVE.TRANS64.RED.A1T0 RZ, [R3+URZ], RZ ;  /* 0x000000ff03ff99a7 */ /* 0x0003e4000810043f */
[----:B------:R-:W3:Y:S01]  /*aa30*/  MUFU.EX2 R50, R50 ;  /* 0x0000003200327308 */ /* 0x000ee20000000800 */
[----:B0-----:R-:W-:-:S07]  /*aa40*/  FADD.FTZ R51, R187, R78 ;  /* 0x0000004ebb337221 */ /* 0x001fce0000010000 */
[----:B------:R-:W0:Y:S01]  /*aa50*/  MUFU.EX2 R80, R75 ;  /* 0x0000004b00507308 */ /* 0x000e220000000800 */
[----:B--2---:R-:W-:-:S07]  /*aa60*/  FADD.FTZ R49, R76, R49 ;  /* 0x000000314c317221 */ /* 0x004fce0000010000 */
[----:B------:R-:W1:Y:S01]  /*aa70*/  MUFU.EX2 R189, R189 ;  /* 0x000000bd00bd7308 */ /* 0x000e620000000800 */
[----:B---3--:R-:W-:-:S07]  /*aa80*/  FADD.FTZ R4, R50, R51 ;  /* 0x0000003332047221 */ /* 0x008fce0000010000 */
        /* <DEDUP_REMOVED lines=22> */
.L_x_1140:
        /* <DEDUP_REMOVED lines=20> */
[----:B------:R-:W-:Y:S01]  /*ad30*/  UMOV UR6, UR36 ;  /* 0x0000002400067c82 */ /* 0x000fe20008000000 */
        /* <DEDUP_REMOVED lines=86> */
[----:B------:R-:W-:Y:S01]  /*b2a0*/  F2FP.SATFINITE.E4M3.F32.PACK_AB_MERGE_C R155, R82, R79, R28 ;  /* 0x0000004f529b723e */ /* 0x000fe2000480701c */
[----:B------:R-:W-:Y:S06]  /*b2b0*/  @P2 BRA `(.L_x_1141) ;  /* 0xffffffd800642947 */ /* 0x000fec000383ffff */
[----:B------:R-:W-:-:S05]  /*b2c0*/  UMOV UR41, UR7 ;  /* 0x0000000700297c82 */ /* 0x000fca0008000000 */
.L_x_1131:
[----:B------:R-:W-:-:S13]  /*b2d0*/  ISETP.GE.AND P2, PT, R5, R168, PT ;  /* 0x000000a80500720c */ /* 0x000fda0003f46270 */
[----:B------:R-:W-:Y:S05]  /*b2e0*/  @!P2 BRA `(.L_x_1142) ;  /* 0x0000003400bca947 */ /* 0x000fea0003800000 */
[----:B------:R-:W-:Y:S01]  /*b2f0*/  IMAD.IADD R11, R17, 0x1, -R18 ;  /* 0x00000001110b7824 */ /* 0x000fe200078e0a12 */
[----:B------:R-:W-:Y:S01]  /*b300*/  UMOV UR6, UR36 ;  /* 0x0000002400067c82 */ /* 0x000fe20008000000 */
[----:B------:R-:W-:Y:S01]  /*b310*/  IMAD.MOV.U32 R12, RZ, RZ, R6 ;  /* 0x000000ffff0c7224 */ /* 0x000fe200078e0006 */
[----:B------:R-:W-:Y:S01]  /*b320*/  ULDC UR32, c[0x0][0x9e4] ;  /* 0x0002790000207ab9 */ /* 0x000fe20000000800 */
[----:B------:R-:W-:Y:S01]  /*b330*/  IMAD.MOV.U32 R10, RZ, RZ, R7 ;  /* 0x000000ffff0a7224 */ /* 0x000fe200078e0007 */
[C-C-:B------:R-:W-:Y:S01]  /*b340*/  IADD3 R13, R11.reuse, 0x8, R2.reuse ;  /* 0x000000080b0d7810 */ /* 0x140fe20007ffe002 */
[----:B------:R-:W-:Y:S01]  /*b350*/  IMAD.IADD R11, R11, 0x1, R2 ;  /* 0x000000010b0b7824 */ /* 0x000fe200078e0202 */
[----:B------:R-:W-:Y:S02]  /*b360*/  ULDC UR33, c[0x0][0x9e0] ;  /* 0x0002780000217ab9 */ /* 0x000fe40000000800 */
[----:B------:R-:W-:-:S07]  /*b370*/  LOP3.LUT R9, RZ, R13, RZ, 0x33, !PT ;  /* 0x0000000dff097212 */ /* 0x000fce00078e33ff */
.L_x_1160:
[----:B------:R-:W-:Y:S01]  /*b380*/  ISETP.NE.AND P3, PT, RZ, UR39, PT ;  /* 0x00000027ff007c0c */ /* 0x000fe2000bf65270 */
[----:B------:R-:W-:-:S04]  /*b390*/  UISETP.NE.AND UP0, UPT, UR41, 0x1, UPT ;  /* 0x000000012900788c */ /* 0x000fc8000bf05270 */
[----:B------:R-:W-:-:S04]  /*b3a0*/  USEL UR36, URZ, 0x1, UP0 ;  /* 0x000000013f247887 */ /* 0x000fc80008000000 */
[----:B------:R-:W-:-:S04]  /*b3b0*/  ULOP3.LUT UR36, UR6, UR36, URZ, 0x3c, !UPT ;  /* 0x0000002406247292 */ /* 0x000fc8000f8e3c3f */
[----:B------:R-:W-:Y:S08]  /*b3c0*/  @P3 BRA `(.L_x_1143) ;  /* 0x0000000000383947 */ /* 0x000ff00003800000 */
[----:B------:R-:W-:Y:S05]  /*b3d0*/  @!P0 BRA `(.L_x_1144) ;  /* 0x0000000000048947 */ /* 0x000fea0003800000 */
[----:B------:R-:W-:Y:S01]  /*b3e0*/  BPT.TRAP 0x1 ;  /* 0x000000040000795c */ /* 0x000fe20000300000 */
.L_x_1144:
        /* <DEDUP_REMOVED lines=9> */
.L_x_1145:
[----:B-1----:R-:W-:Y:S05]  /*b480*/  @P2 BRA `(.L_x_1143) ;  /* 0x0000000000082947 */ /* 0x002fea0003800000 */
[----:B------:R-:W1:Y:S02]  /*b490*/  SYNCS.PHASECHK.TRANS64.TRYWAIT P2, [UR7+0x22830], R6 ;  /* 0x02283006ff0075a7 */ /* 0x000e640008040147 */
[----:B-1----:R-:W-:Y:S05]  /*b4a0*/  @!P2 BRA `(.L_x_1146) ;  /* 0x000000b8001ca947 */ /* 0x002fea0003800000 */
.L_x_1143:
        /* <DEDUP_REMOVED lines=40> */
.L_x_1148:
[----:B------:R-:W-:Y:S01]  /*b730*/  ULEA UR10, UR41, UR40, 0x3 ;  /* 0x00000028290a7291 */ /* 0x000fe2000f8e183f */
[----:B------:R-:W-:-:S05]  /*b740*/  IMAD.U32 R6, RZ, RZ, UR6 ;  /* 0x00000006ff067e24 */ /* 0x000fca000f8e00ff */
[----:B------:R-:W-:-:S04]  /*b750*/  SHF.L.U32 R6, R6, 0x1f, RZ ;  /* 0x0000001f06067819 */ /* 0x000fc800000006ff */
[----:B------:R0:W1:Y:S01]  /*b760*/  SYNCS.PHASECHK.TRANS64.TRYWAIT P2, [UR10+0x22850], R6 ;  /* 0x02285006ff0075a7 */ /* 0x000062000804014a */
[----:B------:R-:W-:Y:S05]  /*b770*/  @!P0 BRA `(.L_x_1149) ;  /* 0x0000000000048947 */ /* 0x000fea0003800000 */
[----:B------:R-:W-:Y:S01]  /*b780*/  BPT.TRAP 0x1 ;  /* 0x000000040000795c */ /* 0x000fe20000300000 */
.L_x_1149:
[----:B-1----:R-:W-:Y:S05]  /*b790*/  @P2 BRA `(.L_x_1147) ;  /* 0x0000000000082947 */ /* 0x002fea0003800000 */
[----:B------:R-:W1:Y:S02]  /*b7a0*/  SYNCS.PHASECHK.TRANS64.TRYWAIT P2, [UR10+0x22850], R6 ;  /* 0x02285006ff0075a7 */ /* 0x000e64000804014a */
[----:B-1----:R-:W-:Y:S05]  /*b7b0*/  @!P2 BRA `(.L_x_1150) ;  /* 0x000000b40070a947 */ /* 0x002fea0003800000 */
.L_x_1147:
[----:B------:R-:W-:Y:S01]  /*b7c0*/  UIADD3 UR6, UR40, 0x400, URZ ;  /* 0x0000040028067890 */ /* 0x000fe2000fffe03f */
[----:B------:R-:W-:Y:S01]  /*b7d0*/  WARPGROUP.ARRIVE ;  /* 0x00000000000079c5 */ /* 0x000fe20000000000 */
[----:B------:R-:W-:-:S05]  /*b7e0*/  UMOV UR11, 0x40000040 ;  /* 0x40000040000b7882 */ /* 0x000fca0000000000 */
[----:B------:R-:W2:Y:S01]  /*b7f0*/  S2R R185, SR_TID.X ;  /* 0x0000000000b97919 */ /* 0x000ea20000002100 */
[----:B------:R-:W-:Y:S01]  /*b800*/  USHF.R.U32.HI UR6, URZ, 0x4, UR6 ;  /* 0x000000043f067899 */ /* 0x000fe20008011606 */
[C---:B------:R-:W-:Y:S01]  /*b810*/  FMUL.FTZ R21, R0.reuse, R34 ;  /* 0x0000002200157220 */ /* 0x040fe20000410000 */
[----:B------:R-:W-:Y:S02]  /*b820*/  IMAD.U32 R34, RZ, RZ, UR7 ;  /* 0x00000007ff227e24 */ /* 0x000fe4000f8e00ff */
[C---:B------:R-:W-:Y:S01]  /*b830*/  FMUL.FTZ R8, R0.reuse, R25 ;  /* 0x0000001900087220 */ /* 0x040fe20000410000 */
[----:B------:R-:W-:Y:S01]  /*b840*/  ULOP3.LUT UR6, UR6, 0x3fff, URZ, 0xc0, !UPT ;  /* 0x00003fff06067892 */ /* 0x000fe2000f8ec03f */
[C---:B01----:R-:W-:Y:S01]  /*b850*/  FMUL.FTZ R6, R0.reuse, R26 ;  /* 0x0000001a00067220 */ /* 0x043fe20000410000 */
        /* <DEDUP_REMOVED lines=66> */
[----:B------:R-:W-:Y:S01]  /*bc80*/  IMAD.SHL.U32 R78, R5, 0x80, RZ ;  /* 0x00000080054e7824 */ /* 0x000fe200078e00ff */
        /* <DEDUP_REMOVED lines=14> */
[----:B------:R-:W-:Y:S01]  /*bd70*/  IADD3 R35, R17, 0x1, -R78 ;  /* 0x0000000111237810 */ /* 0x000fe20007ffe84e */
[----:B------:R-:W0:Y:S04]  /*bd80*/  MUFU.TANH R164, R164 ;  /* 0x000000a400a47308 */ /* 0x000e280000002400 */
[----:B------:R-:W-:-:S04]  /*bd90*/  IMAD.IADD R35, R35, 0x1, -R18 ;  /* 0x0000000123237824 */ /* 0x000fc800078e0a12 */
[----:B------:R-:W0:Y:S01]  /*bda0*/  MUFU.TANH R165, R165 ;  /* 0x000000a500a57308 */ /* 0x000e220000002400 */
[----:B------:R-:W-:-:S07]  /*bdb0*/  IMAD R35, R16, -0x2, R35 ;  /* 0xfffffffe10237824 */ /* 0x000fce00078e0223 */
        /* <DEDUP_REMOVED lines=22> */
[----:B------:R-:W-:Y:S01]  /*bf20*/  UMOV UR10, UR6 ;  /* 0x00000006000a7c82 */ /* 0x000fe20008000000 */
        /* <DEDUP_REMOVED lines=28> */
[----:B------:R-:W-:-:S04]  /*c0f0*/  VIADD R157, R35, UR5 ;  /* 0x00000005239d7c36 */ /* 0x000fc80008000000 */
[----:B------:R-:W0:Y:S01]  /*c100*/  MUFU.TANH R62, R62 ;  /* 0x0000003e003e7308 */ /* 0x000e220000002400 */
[----:B------:R-:W-:Y:S01]  /*c110*/  IMAD.IADD R66, R2, 0x1, R157 ;  /* 0x0000000102427824 */ /* 0x000fe200078e029d */
[----:B------:R-:W-:Y:S06]  /*c120*/  QGMMA.64x128x32.F32.E4M3.E4M3 R88, R152, gdesc[UR8], R88, gsb0 ;  /* 0x01e0000898587df3 */ /* 0x000fec0008000858 */
        /* <DEDUP_REMOVED lines=16> */
[----:B------:R0:W-:Y:S06]  /*c230*/  BAR.ARV R65, 0x100 ;  /* 0x000400410000751d */ /* 0x0001ec0000002000 */
[----:B------:R-:W-:Y:S01]  /*c240*/  VIADD R155, R35, UR33 ;  /* 0x00000021239b7c36 */ /* 0x000fe20008000000 */
[----:B------:R0:W-:Y:S03]  /*c250*/  @!P1 SYNCS.ARRIVE.TRANS64.RED.A1T0 RZ, [R34+URZ], RZ ;  /* 0x000000ff22ff99a7 */ /* 0x0001e6000810043f */
[----:B------:R-:W-:Y:S01]  /*c260*/  IMAD.IADD R64, R2, 0x1, R155 ;  /* 0x0000000102407824 */ /* 0x000fe200078e029b */
[----:B-1234-:R-:W-:Y:S06]  /*c270*/  @!P6 BRA `(.L_x_1151) ;  /* 0x00000000005ce947 */ /* 0x01efec0003800000 */
[----:B------:R-:W-:Y:S01]  /*c280*/  ISETP.GT.AND P2, PT, R11, -0x1, PT ;  /* 0xffffffff0b00780c */ /* 0x000fe20003f44270 */
[----:B------:R-:W-:-:S12]  /*c290*/  BSSY B0, `(.L_x_1152) ;  /* 0x0000011000007945 */ /* 0x000fd80003800000 */
[----:B------:R-:W-:Y:S05]  /*c2a0*/  @P2 BRA `(.L_x_1153) ;  /* 0x0000000000242947 */ /* 0x000fea0003800000 */
[----:B------:R-:W-:Y:S01]  /*c2b0*/  IMAD.U32 R67, RZ, RZ, UR32 ;  /* 0x00000020ff437e24 */ /* 0x000fe2000f8e00ff */
[----:B0-----:R-:W-:-:S04]  /*c2c0*/  IADD3 R65, R2, R17, -R18 ;  /* 0x0000001102417210 */ /* 0x001fc80007ffe812 */
[----:B------:R-:W-:Y:S02]  /*c2d0*/  ISETP.NE.AND P2, PT, R67, 0x1, PT ;  /* 0x000000014300780c */ /* 0x000fe40003f45270 */
[----:B------:R-:W-:-:S11]  /*c2e0*/  LOP3.LUT R65, RZ, R65, RZ, 0x33, !PT ;  /* 0x00000041ff417212 */ /* 0x000fd600078e33ff */
[----:B------:R-:W0:Y:S02]  /*c2f0*/  @P2 LDC.64 R34, c[0x0][0x9e8] ;  /* 0x00027a00ff222b82 */ /* 0x000e240000000a00 */
[----:B0-----:R-:W-:-:S05]  /*c300*/  @P2 IMAD.HI.U32 R34, R65, R34, RZ ;  /* 0x0000002241222227 */ /* 0x001fca00078e00ff */
[----:B------:R-:W-:-:S04]  /*c310*/  @P2 SHF.R.U32.HI R65, RZ, R35, R34 ;  /* 0x00000023ff412219 */ /* 0x000fc80000011622 */
[----:B------:R-:W-:Y:S01]  /*c320*/  LOP3.LUT R34, RZ, R65, RZ, 0x33, !PT ;  /* 0x00000041ff227212 */ /* 0x000fe200078e33ff */
[----:B------:R-:W-:Y:S06]  /*c330*/  BRA `(.L_x_1154) ;  /* 0x0000000000187947 */ /* 0x000fec0003800000 */
.L_x_1153:
[----:B------:R-:W-:-:S05]  /*c340*/  IMAD.U32 R67, RZ, RZ, UR32 ;  /* 0x00000020ff437e24 */ /* 0x000fca000f8e00ff */
[----:B------:R-:W-:-:S13]  /*c350*/  ISETP.NE.AND P2, PT, R67, 0x1, PT ;  /* 0x000000014300780c */ /* 0x000fda0003f45270 */
[----:B0-----:R-:W0:Y:S02]  /*c360*/  @P2 LDC.64 R34, c[0x0][0x9e8] ;  /* 0x00027a00ff222b82 */ /* 0x001e240000000a00 */
[----:B0-----:R-:W-:-:S04]  /*c370*/  @P2 IMAD.HI.U32 R68, R11, R34, RZ ;  /* 0x000000220b442227 */ /* 0x001fc800078e00ff */
[----:B------:R-:W-:Y:S01]  /*c380*/  IMAD.MOV.U32 R34, RZ, RZ, R11 ;  /* 0x000000ffff227224 */ /* 0x000fe200078e000b */
[----:B------:R-:W-:-:S07]  /*c390*/  @P2 SHF.R.U32.HI R34, RZ, R35, R68 ;  /* 0x00000023ff222219 */ /* 0x000fce0000011644 */
.L_x_1154:
[----:B------:R-:W-:Y:S05]  /*c3a0*/  BSYNC B0 ;  /* 0x0000000000007941 */ /* 0x000fea0003800000 */
.L_x_1152:
[----:B------:R-:W-:-:S04]  /*c3b0*/  IMAD R35, R34, R67, -R78 ;  /* 0x0000004322237224 */ /* 0x000fc800078e0a4e */
[----:B------:R-:W-:-:S05]  /*c3c0*/  IMAD R35, R16, -0x2, R35 ;  /* 0xfffffffe10237824 */ /* 0x000fca00078e0223 */
[----:B------:R-:W-:Y:S02]  /*c3d0*/  VIADDMNMX R64, R35, R67, R64, PT ;  /* 0x0000004323407246 */ /* 0x000fe40003800140 */
[----:B------:R-:W-:-:S07]  /*c3e0*/  VIMNMX R66, R66, R35, !PT ;  /* 0x0000002342427248 */ /* 0x000fce0007fe0100 */
.L_x_1151:
[----:B------:R-:W-:-:S04]  /*c3f0*/  ISETP.GT.AND P2, PT, R5, -0x1, PT ;  /* 0xffffffff0500780c */ /* 0x000fc80003f44270 */
[C---:B------:R-:W-:Y:S02]  /*c400*/  ISETP.GT.AND P4, PT, R66.reuse, RZ, P2 ;  /* 0x000000ff4200720c */ /* 0x040fe40001784270 */
[----:B------:R-:W-:Y:S02]  /*c410*/  ISETP.GT.AND P5, PT, R66, 0x1, P2 ;  /* 0x000000014200780c */ /* 0x000fe400017a4270 */
[C---:B------:R-:W-:Y:S02]  /*c420*/  ISETP.LT.OR P4, PT, R64.reuse, 0x1, P4 ;  /* 0x000000014000780c */ /* 0x040fe40002781670 */
[----:B------:R-:W-:Y:S02]  /*c430*/  ISETP.LT.OR P5, PT, R64, 0x2, P5 ;  /* 0x000000024000780c */ /* 0x000fe40002fa1670 */
[----:B0-----:R-:W-:Y:S02]  /*c440*/  FSEL R201, R7, -INF , !P4 ;  /* 0xff80000007c97808 */ /* 0x001fe40006000000 */
        /* <DEDUP_REMOVED lines=105> */
.L_x_1157:
[----:B------:R-:W-:Y:S02]  /*cae0*/  IMAD.U32 R8, RZ, RZ, UR32 ;  /* 0x00000020ff087e24 */ /* 0x000fe4000f8e00ff */
[----:B------:R-:W-:-:S03]  /*caf0*/  IMAD.MOV.U32 R7, RZ, RZ, R13 ;  /* 0x000000ffff077224 */ /* 0x000fc600078e000d */
[----:B------:R-:W-:-:S13]  /*cb00*/  ISETP.NE.AND P3, PT, R8, 0x1, PT ;  /* 0x000000010800780c */ /* 0x000fda0003f65270 */
[----:B------:R-:W0:Y:S02]  /*cb10*/  @P3 LDC.64 R34, c[0x0][0x9e8] ;  /* 0x00027a00ff223b82 */ /* 0x000e240000000a00 */
[----:B0-----:R-:W-:-:S05]  /*cb20*/  @P3 IMAD.HI.U32 R34, R13, R34, RZ ;  /* 0x000000220d223227 */ /* 0x001fca00078e00ff */
[----:B------:R-:W-:-:S07]  /*cb30*/  @P3 SHF.R.U32.HI R7, RZ, R35, R34 ;  /* 0x00000023ff073219 */ /* 0x000fce0000011622 */
.L_x_1158:
[----:B------:R-:W-:Y:S05]  /*cb40*/  BSYNC B0 ;  /* 0x0000000000007941 */ /* 0x000fea0003800000 */
.L_x_1156:
[----:B------:R-:W-:-:S04]  /*cb50*/  IMAD R7, R7, R8, -R78 ;  /* 0x0000000807077224 */ /* 0x000fc800078e0a4e */
[----:B------:R-:W-:-:S05]  /*cb60*/  IMAD R7, R16, -0x2, R7 ;  /* 0xfffffffe10077824 */ /* 0x000fca00078e0207 */
[----:B------:R-:W-:Y:S02]  /*cb70*/  VIADDMNMX R54, R7, R8, R54, PT ;  /* 0x0000000807367246 */ /* 0x000fe40003800136 */
[----:B------:R-:W-:-:S07]  /*cb80*/  VIMNMX R56, R56, R7, !PT ;  /* 0x0000000738387248 */ /* 0x000fce0007fe0100 */
.L_x_1155:
        /* <DEDUP_REMOVED lines=60> */
[----:B------:R-:W0:Y:S03]  /*cf50*/  LDC R8, c[0x0][0x988] ;  /* 0x00026200ff087b82 */ /* 0x000e260000000800 */
[----:B------:R-:W1:Y:S02]  /*cf60*/  SHFL.BFLY PT, R7, R34, 0x2, 0x1f ;  /* 0x0c401f0022077f89 */ /* 0x000e6400000e0000 */
        /* <DEDUP_REMOVED lines=29> */
[----:B------:R-:W-:Y:S01]  /*d140*/  ISETP.GT.AND P4, PT, R56, 0x30, P2 ;  /* 0x000000303800780c */ /* 0x000fe20001784270 */
[--C-:B------:R-:W-:Y:S01]  /*d150*/  FFMA.FTZ R59, R59, R8, -R34.reuse ;  /* 0x000000083b3b7223 */ /* 0x100fe20000010822 */
[----:B------:R-:W-:Y:S01]  /*d160*/  FMNMX.FTZ R6, R161, R6, !PT ;  /* 0x00000006a1067209 */ /* 0x000fe20007810000 */
[----:B------:R-:W-:Y:S01]  /*d170*/  FFMA.FTZ R53, R53, R8, -R34 ;  /* 0x0000000835357223 */ /* 0x000fe20000010822 */
[----:B------:R-:W-:Y:S01]  /*d180*/  ISETP.LT.OR P3, PT, R54, 0x2a, P3 ;  /* 0x0000002a3600780c */ /* 0x000fe20001f61670 */
[----:B------:R-:W-:Y:S01]  /*d190*/  MUFU.EX2 R15, R15 ;  /* 0x0000000f000f7308 */ /* 0x000fe20000000800 */
[----:B------:R-:W-:-:S02]  /*d1a0*/  FMNMX.FTZ R6, R165, R6, !PT ;  /* 0x00000006a5067209 */ /* 0x000fc40007810000 */
[----:B------:R-:W-:Y:S02]  /*d1b0*/  ISETP.LT.OR P4, PT, R54, 0x31, P4 ;  /* 0x000000313600780c */ /* 0x000fe40002781670 */
[----:B------:R-:W-:Y:S02]  /*d1c0*/  FMNMX.FTZ R6, R167, R6, !PT ;  /* 0x00000006a7067209 */ /* 0x000fe40007810000 */
[----:B------:R-:W-:Y:S01]  /*d1d0*/  FSEL R29, R29, -INF , !P3 ;  /* 0xff8000001d1d7808 */ /* 0x000fe20005800000 */
[----:B------:R-:W-:Y:S01]  /*d1e0*/  MUFU.EX2 R14, R14 ;  /* 0x0000000e000e7308 */ /* 0x000fe20000000800 */
[----:B------:R-:W-:Y:S02]  /*d1f0*/  ISETP.GT.AND P3, PT, R56, 0x31, P2 ;  /* 0x000000313800780c */ /* 0x000fe40001764270 */
[----:B------:R-:W-:Y:S02]  /*d200*/  FMNMX.FTZ R6, R187, R6, !PT ;  /* 0x00000006bb067209 */ /* 0x000fe40007810000 */
[----:B------:R-:W-:Y:S01]  /*d210*/  FSEL R195, R32, -INF , !P4 ;  /* 0xff80000020c37808 */ /* 0x000fe20006000000 */
[----:B------:R-:W-:Y:S01]  /*d220*/  FFMA.FTZ R32, R153, R8, -R34 ;  /* 0x0000000899207223 */ /* 0x000fe20000010822 */
[----:B------:R-:W-:Y:S01]  /*d230*/  ISETP.GT.AND P4, PT, R56, 0x38, P2 ;  /* 0x000000383800780c */ /* 0x000fe20001784270 */
[----:B------:R-:W-:Y:S01]  /*d240*/  MUFU.EX2 R20, R20 ;  /* 0x0000001400147308 */ /* 0x000fe20000000800 */
[----:B------:R-:W-:-:S02]  /*d250*/  ISETP.LT.OR P3, PT, R54, 0x32, P3 ;  /* 0x000000323600780c */ /* 0x000fc40001f61670 */
[----:B------:R-:W-:Y:S02]  /*d260*/  FMNMX.FTZ R6, R27, R6, !PT ;  /* 0x000000061b067209 */ /* 0x000fe40007810000 */
[----:B------:R-:W-:Y:S02]  /*d270*/  ISETP.LT.OR P4, PT, R54, 0x39, P4 ;  /* 0x000000393600780c */ /* 0x000fe40002781670 */
[----:B------:R-:W-:Y:S01]  /*d280*/  FSEL R199, R31, -INF , !P3 ;  /* 0xff8000001fc77808 */ /* 0x000fe20005800000 */
[----:B------:R-:W-:-:S01]  /*d290*/  FFMA.FTZ R31, R193, R8, -R34 ;  /* 0x00000008c11f7223 */ /* 0x000fc20000010822 */
[----:B------:R-:W-:Y:S01]  /*d2a0*/  FMNMX.FTZ R6, R189, R6, !PT ;  /* 0x00000006bd067209 */ /* 0x000fe20007810000 */
[----:B------:R-:W-:Y:S01]  /*d2b0*/  MUFU.EX2 R21, R21 ;  /* 0x0000001500157308 */ /* 0x000fe20000000800 */
[----:B------:R-:W-:Y:S02]  /*d2c0*/  ISETP.GT.AND P3, PT, R56, 0x39, P2 ;  /* 0x000000393800780c */ /* 0x000fe40001764270 */
[----:B------:R-:W-:-:S02]  /*d2d0*/  FSEL R33, R33, -INF , !P4 ;  /* 0xff80000021217808 */ /* 0x000fc40006000000 */
[----:B------:R-:W-:Y:S02]  /*d2e0*/  FMNMX.FTZ R6, R29, R6, !PT ;  /* 0x000000061d067209 */ /* 0x000fe40007810000 */
[----:B------:R-:W-:Y:S01]  /*d2f0*/  ISETP.GT.AND P4, PT, R56, 0x40, P2 ;  /* 0x000000403800780c */ /* 0x000fe20001784270 */
[----:B------:R-:W-:Y:S01]  /*d300*/  MUFU.EX2 R24, R24 ;  /* 0x0000001800187308 */ /* 0x000fe20000000800 */
[C---:B------:R-:W-:Y:S02]  /*d310*/  ISETP.LT.OR P3, PT, R54.reuse, 0x3a, P3 ;  /* 0x0000003a3600780c */ /* 0x040fe40001f61670 */
[----:B------:R-:W-:Y:S02]  /*d320*/  FMNMX.FTZ R6, R195, R6, !PT ;  /* 0x00000006c3067209 */ /* 0x000fe40007810000 */
[----:B------:R-:W-:Y:S02]  /*d330*/  ISETP.LT.OR P4, PT, R54, 0x41, P4 ;  /* 0x000000413600780c */ /* 0x000fe40002781670 */
[----:B------:R-:W-:Y:S01]  /*d340*/  FSEL R197, R36, -INF , !P3 ;  /* 0xff80000024c57808 */ /* 0x000fe20005800000 */
[----:B------:R-:W-:-:S01]  /*d350*/  FFMA.FTZ R36, R87, R8, -R34 ;  /* 0x0000000857247223 */ /* 0x000fc20000010822 */
        /* <DEDUP_REMOVED lines=14> */
[----:B------:R-:W-:Y:S01]  /*d440*/  FSEL R193, R39, -INF , !P4 ;  /* 0xff80000027c17808 */ /* 0x000fe20006000000 */
[----:B------:R-:W-:-:S01]  /*d450*/  FFMA.FTZ R39, R185, R8, -R34 ;  /* 0x00000008b9277223 */ /* 0x000fc20000010822 */
        /* <DEDUP_REMOVED lines=17> */
[--C-:B------:R-:W-:Y:S01]  /*d570*/  FFMA.FTZ R42, R65, R8, -R34.reuse ;  /* 0x00000008412a7223 */ /* 0x100fe20000010822 */
[----:B------:R-:W-:Y:S01]  /*d580*/  FMNMX.FTZ R6, R185, R6, !PT ;  /* 0x00000006b9067209 */ /* 0x000fe20007810000 */
[-CC-:B------:R-:W-:Y:S01]  /*d590*/  FFMA.FTZ R65, R67, R8.reuse, -R34.reuse ;  /* 0x0000000843417223 */ /* 0x180fe20000010822 */
[----:B------:R-:W-:Y:S01]  /*d5a0*/  ISETP.GT.AND P3, PT, R56, 0x59, P2 ;  /* 0x000000593800780c */ /* 0x000fe20001764270 */
[----:B------:R-:W-:Y:S01]  /*d5b0*/  FFMA.FTZ R67, R71, R8, -R34 ;  /* 0x0000000847437223 */ /* 0x000fe20000010822 */
[----:B------:R-:W-:Y:S01]  /*d5c0*/  FSEL R43, R43, -INF , !P4 ;  /* 0xff8000002b2b7808 */ /* 0x000fe20006000000 */
[----:B------:R-:W-:Y:S01]  /*d5d0*/  MUFU.EX2 R163, R163 ;  /* 0x000000a300a37308 */ /* 0x000fe20000000800 */
[----:B------:R-:W-:-:S02]  /*d5e0*/  FMNMX.FTZ R6, R41, R6, !PT ;  /* 0x0000000629067209 */ /* 0x000fc40007810000 */
[----:B------:R-:W-:Y:S02]  /*d5f0*/  ISETP.GT.AND P4, PT, R56, 0x60, P2 ;  /* 0x000000603800780c */ /* 0x000fe40001784270 */
[C---:B------:R-:W-:Y:S02]  /*d600*/  ISETP.LT.OR P3, PT, R54.reuse, 0x5a, P3 ;  /* 0x0000005a3600780c */ /* 0x040fe40001f61670 */
[----:B------:R-:W-:Y:S01]  /*d610*/  FMNMX.FTZ R6, R169, R6, !PT ;  /* 0x00000006a9067209 */ /* 0x000fe20007810000 */
[----:B------:R-:W-:Y:S01]  /*d620*/  MUFU.EX2 R32, R32 ;  /* 0x0000002000207308 */ /* 0x000fe20000000800 */
[----:B------:R-:W-:Y:S02]  /*d630*/  ISETP.LT.OR P4, PT, R54, 0x61, P4 ;  /* 0x000000613600780c */ /* 0x000fe40002781670 */
[----:B------:R-:W-:Y:S01]  /*d640*/  FSEL R153, R44, -INF , !P3 ;  /* 0xff8000002c997808 */ /* 0x000fe20005800000 */
[----:B------:R-:W-:-:S01]  /*d650*/  FFMA.FTZ R44, R69, R8, -R34 ;  /* 0x00000008452c7223 */ /* 0x000fc20000010822 */
[----:B------:R-:W-:Y:S01]  /*d660*/  ISETP.GT.AND P3, PT, R56, 0x61, P2 ;  /* 0x000000613800780c */ /* 0x000fe20001764270 */
[----:B------:R-:W-:-:S01]  /*d670*/  FFMA.FTZ R69, R77, R8, -R34 ;  /* 0x000000084d457223 */ /* 0x000fc20000010822 */
[----:B------:R-:W-:Y:S01]  /*d680*/  FMNMX.FTZ R6, R43, R6, !PT ;  /* 0x000000062b067209 */ /* 0x000fe20007810000 */
[----:B------:R-:W-:Y:S01]  /*d690*/  MUFU.EX2 R36, R36 ;  /* 0x0000002400247308 */ /* 0x000fe20000000800 */
[----:B------:R-:W-:-:S02]  /*d6a0*/  FSEL R183, R45, -INF , !P4 ;  /* 0xff8000002db77808 */ /* 0x000fc40006000000 */
[----:B------:R-:W-:Y:S02]  /*d6b0*/  ISETP.GT.AND P4, PT, R56, 0x68, P2 ;  /* 0x000000683800780c */ /* 0x000fe40001784270 */
[C---:B------:R-:W-:Y:S02]  /*d6c0*/  ISETP.LT.OR P3, PT, R54.reuse, 0x62, P3 ;  /* 0x000000623600780c */ /* 0x040fe40001f61670 */
[----:B------:R-:W-:Y:S01]  /*d6d0*/  FMNMX.FTZ R6, R153, R6, !PT ;  /* 0x0000000699067209 */ /* 0x000fe20007810000 */
[----:B------:R0:W-:Y:S01]  /*d6e0*/  MUFU.EX2 R45, R38 ;  /* 0x00000026002d7308 */ /* 0x0001e20000000800 */
[----:B------:R-:W-:Y:S02]  /*d6f0*/  ISETP.LT.OR P4, PT, R54, 0x69, P4 ;  /* 0x000000693600780c */ /* 0x000fe40002781670 */
[----:B------:R-:W-:Y:S01]  /*d700*/  FSEL R87, R46, -INF , !P3 ;  /* 0xff8000002e577808 */ /* 0x000fe20005800000 */
[----:B------:R-:W-:-:S01]  /*d710*/  FFMA.FTZ R46, R73, R8, -R34 ;  /* 0x00000008492e7223 */ /* 0x000fc20000010822 */
[----:B------:R-:W-:-:S02]  /*d720*/  ISETP.GT.AND P3, PT, R56, 0x69, P2 ;  /* 0x000000693800780c */ /* 0x000fc40001764270 */
[----:B------:R-:W-:Y:S01]  /*d730*/  FMNMX.FTZ R6, R183, R6, !PT ;  /* 0x00000006b7067209 */ /* 0x000fe20007810000 */
[----:B------:R-:W-:Y:S01]  /*d740*/  MUFU.EX2 R85, R85 ;  /* 0x0000005500557308 */ /* 0x000fe20000000800 */
[----:B------:R-:W-:Y:S01]  /*d750*/  FSEL R47, R47, -INF , !P4 ;  /* 0xff8000002f2f7808 */ /* 0x000fe20006000000 */
[-CC-:B0-----:R-:W-:Y:S01]  /*d760*/  FFMA.FTZ R38, R83, R8.reuse, -R34.reuse ;  /* 0x0000000853267223 */ /* 0x181fe20000010822 */
[----:B------:R-:W-:Y:S01]  /*d770*/  ISETP.GT.AND P4, PT, R56, 0x70, P2 ;  /* 0x000000703800780c */ /* 0x000fe20001784270 */
[----:B------:R-:W-:Y:S01]  /*d780*/  FFMA.FTZ R83, R81, R8, -R34 ;  /* 0x0000000851537223 */ /* 0x000fe20000010822 */
[C---:B------:R-:W-:Y:S02]  /*d790*/  ISETP.LT.OR P3, PT, R54.reuse, 0x6a, P3 ;  /* 0x0000006a3600780c */ /* 0x040fe40001f61670 */
[----:B------:R-:W-:Y:S01]  /*d7a0*/  FMNMX.FTZ R6, R87, R6, !PT ;  /* 0x0000000657067209 */ /* 0x000fe20007810000 */
[----:B------:R-:W-:Y:S01]  /*d7b0*/  MUFU.EX2 R38, R38 ;  /* 0x0000002600267308 */ /* 0x000fe20000000800 */
[----:B------:R-:W-:-:S02]  /*d7c0*/  ISETP.LT.OR P4, PT, R54, 0x71, P4 ;  /* 0x000000713600780c */ /* 0x000fc40002781670 */
[----:B------:R-:W-:Y:S01]  /*d7d0*/  FSEL R203, R48, -INF , !P3 ;  /* 0xff80000030cb7808 */ /* 0x000fe20005800000 */
[----:B------:R-:W-:-:S01]  /*d7e0*/  FFMA.FTZ R48, R63, R8, -R34 ;  /* 0x000000083f307223 */ /* 0x000fc20000010822 */
[C---:B------:R-:W-:Y:S02]  /*d7f0*/  ISETP.GT.AND P3, PT, R56.reuse, 0x71, P2 ;  /* 0x000000713800780c */ /* 0x040fe40001764270 */
[----:B------:R-:W-:Y:S01]  /*d800*/  FMNMX.FTZ R6, R47, R6, !PT ;  /* 0x000000062f067209 */ /* 0x000fe20007810000 */
[----:B------:R-:W-:Y:S01]  /*d810*/  MUFU.EX2 R83, R83 ;  /* 0x0000005300537308 */ /* 0x000fe20000000800 */
[----:B------:R-:W-:Y:S02]  /*d820*/  FSEL R49, R49, -INF , !P4 ;  /* 0xff80000031317808 */ /* 0x000fe40006000000 */
[----:B------:R-:W-:Y:S02]  /*d830*/  ISETP.GT.AND P4, PT, R56, 0x78, P2 ;  /* 0x000000783800780c */ /* 0x000fe40001784270 */
[----:B------:R-:W-:-:S02]  /*d840*/  ISETP.LT.OR P3, PT, R54, 0x72, P3 ;  /* 0x000000723600780c */ /* 0x000fc40001f61670 */
[----:B------:R-:W-:Y:S01]  /*d850*/  FMNMX.FTZ R6, R203, R6, !PT ;  /* 0x00000006cb067209 */ /* 0x000fe20007810000 */
[----:B------:R-:W-:Y:S01]  /*d860*/  MUFU.EX2 R40, R40 ;  /* 0x0000002800287308 */ /* 0x000fe20000000800 */
[----:B------:R-:W-:Y:S02]  /*d870*/  ISETP.GT.AND P2, PT, R56, 0x79, P2 ;  /* 0x000000793800780c */ /* 0x000fe40001744270 */
[----:B------:R-:W-:Y:S02]  /*d880*/  ISETP.LT.OR P4, PT, R54, 0x79, P4 ;  /* 0x000000793600780c */ /* 0x000fe40002781670 */
[----:B------:R-:W-:Y:S01]  /*d890*/  FSEL R81, R50, -INF , !P3 ;  /* 0xff80000032517808 */ /* 0x000fe20005800000 */
[--C-:B------:R-:W-:Y:S01]  /*d8a0*/  FFMA.FTZ R50, R57, R8, -R34.reuse ;  /* 0x0000000839327223 */ /* 0x100fe20000010822 */
[----:B------:R-:W-:Y:S01]  /*d8b0*/  FMNMX.FTZ R6, R49, R6, !PT ;  /* 0x0000000631067209 */ /* 0x000fe20007810000 */
[----:B------:R-:W-:Y:S01]  /*d8c0*/  FFMA.FTZ R57, R61, R8, -R34 ;  /* 0x000000083d397223 */ /* 0x000fe20000010822 */
[----:B------:R-:W-:Y:S01]  /*d8d0*/  ISETP.LT.OR P2, PT, R54, 0x7a, P2 ;  /* 0x0000007a3600780c */ /* 0x000fe20001741670 */
[----:B------:R-:W-:Y:S01]  /*d8e0*/  MUFU.EX2 R75, R75 ;  /* 0x0000004b004b7308 */ /* 0x000fe20000000800 */
[----:B------:R-:W-:-:S02]  /*d8f0*/  FSEL R51, R51, -INF , !P4 ;  /* 0xff80000033337808 */ /* 0x000fc40006000000 */
[----:B------:R-:W-:Y:S02]  /*d900*/  FMNMX.FTZ R6, R81, R6, !PT ;  /* 0x0000000651067209 */ /* 0x000fe40007810000 */
[----:B------:R-:W-:Y:S01]  /*d910*/  FSEL R79, R52, -INF , !P2 ;  /* 0xff800000344f7808 */ /* 0x000fe20005000000 */
[----:B------:R-:W-:Y:S01]  /*d920*/  FFMA.FTZ R52, R55, R8, -R34 ;  /* 0x0000000837347223 */ /* 0x000fe20000010822 */
[----:B------:R-:W-:Y:S01]  /*d930*/  FMNMX.FTZ R6, R51, R6, !PT ;  /* 0x0000000633067209 */ /* 0x000fe20007810000 */
[----:B------:R-:W-:Y:S01]  /*d940*/  MUFU.EX2 R42, R42 ;  /* 0x0000002a002a7308 */ /* 0x000fe20000000800 */
[----:B------:R-:W-:Y:S02]  /*d950*/  FSEL R61, R7, RZ, P5 ;  /* 0x000000ff073d7208 */ /* 0x000fe40002800000 */
[----:B------:R-:W-:-:S03]  /*d960*/  FMNMX.FTZ R6, R79, R6, !PT ;  /* 0x000000064f067209 */ /* 0x000fc60007810000 */
[----:B------:R-:W-:Y:S02]  /*d970*/  FADD.FTZ R61, -R61, R10 ;  /* 0x0000000a3d3d7221 */ /* 0x000fe40000010100 */
[----:B------:R-:W0:Y:S01]  /*d980*/  SHFL.BFLY PT, R205, R6, 0x2, 0x1f ;  /* 0x0c401f0006cd7f89 */ /* 0x000e2200000e0000 */
[----:B------:R-:W-:Y:S01]  /*d990*/  MUFU.EX2 R65, R65 ;  /* 0x0000004100417308 */ /* 0x000fe20000000800 */
[----:B------:R-:W-:-:S07]  /*d9a0*/  FMUL.FTZ R34, R61, R8 ;  /* 0x000000083d227220 */ /* 0x000fce0000410000 */
[----:B------:R-:W1:Y:S08]  /*d9b0*/  MUFU.EX2 R34, R34 ;  /* 0x0000002200227308 */ /* 0x000e700000000800 */
[----:B------:R-:W-:Y:S01]  /*d9c0*/  MUFU.EX2 R44, R44 ;  /* 0x0000002c002c7308 */ /* 0x000fe20000000800 */
[----:B0-----:R-:W-:-:S07]  /*d9d0*/  FMNMX.FTZ R205, R6, R205, !PT ;  /* 0x000000cd06cd7209 */ /* 0x001fce0007810000 */
[----:B------:R-:W-:Y:S01]  /*d9e0*/  MUFU.EX2 R67, R67 ;  /* 0x0000004300437308 */ /* 0x000fe20000000800 */
[----:B-1----:R-:W-:-:S01]  /*d9f0*/  FFMA.FTZ R77, R34, R4, R15 ;  /* 0x00000004224d7223 */ /* 0x002fc2000001000f */
[----:B------:R-:W0:Y:S06]  /*da00*/  SHFL.BFLY PT, R6, R205, 0x1, 0x1f ;  /* 0x0c201f00cd067f89 */ /* 0x000e2c00000e0000 */
[----:B------:R-:W-:Y:S08]  /*da10*/  MUFU.EX2 R46, R46 ;  /* 0x0000002e002e7308 */ /* 0x000ff00000000800 */
[----:B------:R-:W-:Y:S08]  /*da20*/  MUFU.EX2 R69, R69 ;  /* 0x0000004500457308 */ /* 0x000ff00000000800 */
[----:B------:R-:W-:Y:S01]  /*da30*/  MUFU.EX2 R48, R48 ;  /* 0x0000003000307308 */ /* 0x000fe20000000800 */
[----:B0-----:R-:W-:-:S04]  /*da40*/  FMNMX.FTZ R6, R205, R6, !PT ;  /* 0x00000006cd067209 */ /* 0x001fc80007810000 */
[C---:B------:R-:W-:Y:S01]  /*da50*/  FSETP.NEU.FTZ.AND P2, PT, R6.reuse, -INF , PT ;  /* 0xff8000000600780b */ /* 0x040fe20003f5d000 */
[----:B------:R-:W-:-:S02]  /*da60*/  FFMA.FTZ R10, R6, R8, -8 ;  /* 0xc1000000060a7423 */ /* 0x000fc40000010008 */
[----:B------:R-:W-:Y:S01]  /*da70*/  MUFU.EX2 R59, R59 ;  /* 0x0000003b003b7308 */ /* 0x000fe20000000800 */
        /* <DEDUP_REMOVED lines=37> */
[----:B------:R-:W-:Y:S01]  /*dcd0*/  FADD.FTZ R3, R14, R77 ;  /* 0x0000004d0e037221 */ /* 0x000fe20000010000 */
[----:B------:R-:W-:-:S01]  /*dce0*/  FFMA.FTZ R77, R185, R8, -R10 ;  /* 0x00000008b94d7223 */ /* 0x000fc2000001080a */
[-CC-:B------:R-:W-:Y:S01]  /*dcf0*/  FFMA.FTZ R81, R81, R8.reuse, -R10.reuse ;  /* 0x0000000851517223 */ /* 0x180fe2000001080a */
[----:B------:R-:W-:-:S01]  /*dd00*/  FFMA.FTZ R51, R51, R8, -R10 ;  /* 0x0000000833337223 */ /* 0x000fc2000001080a */
[----:B------:R-:W-:-:S02]  /*dd10*/  FADD.FTZ R72, R20, R3 ;  /* 0x0000000314487221 */ /* 0x000fc40000010000 */
[----:B------:R-:W0:Y:S01]  /*dd20*/  MUFU.EX2 R56, R56 ;  /* 0x0000003800387308 */ /* 0x000e220000000800 */
[----:B-1----:R-:W-:-:S01]  /*dd30*/  FADD.FTZ R4, R35, R4 ;  /* 0x0000000423047221 */ /* 0x002fc20000010000 */
[----:B------:R-:W-:-:S06]  /*dd40*/  FADD.FTZ R155, R21, R72 ;  /* 0x00000048159b7221 */ /* 0x000fcc0000010000 */
[----:B------:R-:W1:Y:S01]  /*dd50*/  MUFU.EX2 R58, R58 ;  /* 0x0000003a003a7308 */ /* 0x000e620000000800 */
[----:B--2---:R-:W-:-:S01]  /*dd60*/  FADD.FTZ R3, R55, R4 ;  /* 0x0000000437037221 */ /* 0x004fc20000010000 */
[----:B------:R-:W-:-:S06]  /*dd70*/  FADD.FTZ R4, R24, R155 ;  /* 0x0000009b18047221 */ /* 0x000fcc0000010000 */
[----:B------:R-:W2:Y:S01]  /*dd80*/  MUFU.EX2 R61, R61 ;  /* 0x0000003d003d7308 */ /* 0x000ea20000000800 */
[----:B0-----:R-:W-:-:S07]  /*dd90*/  FADD.FTZ R3, R56, R3 ;  /* 0x0000000338037221 */ /* 0x001fce0000010000 */
[----:B------:R-:W0:Y:S01]  /*dda0*/  MUFU.EX2 R60, R60 ;  /* 0x0000003c003c7308 */ /* 0x000e220000000800 */
[----:B-1----:R-:W-:-:S01]  /*ddb0*/  FADD.FTZ R72, R58, R3 ;  /* 0x000000033a487221 */ /* 0x002fc20000010000 */
[----:B------:R-:W-:-:S04]  /*ddc0*/  FADD.FTZ R3, R25, R4 ;  /* 0x0000000419037221 */ /* 0x000fc80000010000 */
[----:B------:R-:W-:Y:S02]  /*ddd0*/  FADD.FTZ R4, R26, R3 ;  /* 0x000000031a047221 */ /* 0x000fe40000010000 */
[----:B------:R-:W1:Y:S01]  /*dde0*/  MUFU.EX2 R63, R63 ;  /* 0x0000003f003f7308 */ /* 0x000e620000000800 */
[----:B--2---:R-:W-:-:S01]  /*ddf0*/  FADD.FTZ R155, R61, R72 ;  /* 0x000000483d9b7221 */ /* 0x004fc20000010000 */
[----:B------:R-:W-:Y:S01]  /*de00*/  FADD.FTZ R3, R31, R4 ;  /* 0x000000041f037221 */ /* 0x000fe20000010000 */
[----:B------:R-:W-:-:S01]  /*de10*/  FFMA.FTZ R72, R169, R8, -R10 ;  /* 0x00000008a9487223 */ /* 0x000fc2000001080a */
[----:B------:R-:W-:Y:S02]  /*de20*/  FFMA.FTZ R10, R79, R8, -R10 ;  /* 0x000000084f0a7223 */ /* 0x000fe4000001080a */
[----:B------:R-:W-:-:S02]  /*de30*/  FADD.FTZ R4, R28, R3 ;  /* 0x000000031c047221 */ /* 0x000fc40000010000 */
        /* <DEDUP_REMOVED lines=34> */
[----:B------:R0:W-:Y:S01]  /*e060*/  MUFU.EX2 R78, R153 ;  /* 0x00000099004e7308 */ /* 0x0001e20000000800 */
[----:B-1----:R-:W-:-:S07]  /*e070*/  FADD.FTZ R74, R77, R74 ;  /* 0x0000004a4d4a7221 */ /* 0x002fce0000010000 */
[----:B------:R-:W1:Y:S01]  /*e080*/  MUFU.EX2 R72, R72 ;  /* 0x0000004800487308 */ /* 0x000e620000000800 */
[----:B0-----:R-:W-:-:S04]  /*e090*/  FADD.FTZ R153, R83, R4 ;  /* 0x0000000453997221 */ /* 0x001fc80000010000 */
[----:B------:R-:W-:-:S03]  /*e0a0*/  FADD.FTZ R4, R40, R153 ;  /* 0x0000009928047221 */ /* 0x000fc60000010000 */
[----:B------:R-:W0:Y:S01]  /*e0b0*/  MUFU.EX2 R76, R43 ;  /* 0x0000002b004c7308 */ /* 0x000e220000000800 */
[----:B------:R-:W-:-:S04]  /*e0c0*/  FADD.FTZ R3, R75, R4 ;  /* 0x000000044b037221 */ /* 0x000fc80000010000 */
[----:B------:R-:W-:Y:S01]  /*e0d0*/  FADD.FTZ R4, R42, R3 ;  /* 0x000000032a047221 */ /* 0x000fe20000010000 */
[----:B--2---:R-:W-:-:S02]  /*e0e0*/  FADD.FTZ R3, R41, R74 ;  /* 0x0000004a29037221 */ /* 0x004fc40000010000 */
[----:B------:R-:W2:Y:S02]  /*e0f0*/  MUFU.EX2 R43, R183 ;  /* 0x000000b7002b7308 */ /* 0x000ea40000000800 */
[----:B-1----:R-:W-:-:S06]  /*e100*/  FADD.FTZ R3, R72, R3 ;  /* 0x0000000348037221 */ /* 0x002fcc0000010000 */
[----:B------:R1:W-:Y:S01]  /*e110*/  MUFU.EX2 R155, R47 ;  /* 0x0000002f009b7308 */ /* 0x0003e20000000800 */
[----:B0-----:R-:W-:-:S07]  /*e120*/  FADD.FTZ R3, R76, R3 ;  /* 0x000000034c037221 */ /* 0x001fce0000010000 */
[----:B------:R-:W0:Y:S01]  /*e130*/  MUFU.EX2 R87, R87 ;  /* 0x0000005700577308 */ /* 0x000e220000000800 */
[----:B-1----:R-:W-:-:S04]  /*e140*/  FADD.FTZ R47, R65, R4 ;  /* 0x00000004412f7221 */ /* 0x002fc80000010000 */
[----:B------:R-:W-:-:S03]  /*e150*/  FADD.FTZ R4, R44, R47 ;  /* 0x0000002f2c047221 */ /* 0x000fc60000010000 */
[----:B------:R-:W1:Y:S01]  /*e160*/  MUFU.EX2 R203, R203 ;  /* 0x000000cb00cb7308 */ /* 0x000e620000000800 */
[----:B------:R-:W-:-:S01]  /*e170*/  FADD.FTZ R47, R67, R4 ;  /* 0x00000004432f7221 */ /* 0x000fc20000010000 */
[----:B------:R-:W-:-:S03]  /*e180*/  FADD.FTZ R4, R78, R3 ;  /* 0x000000034e047221 */ /* 0x000fc60000010000 */
[----:B------:R-:W-:Y:S01]  /*e190*/  FADD.FTZ R74, R46, R47 ;  /* 0x0000002f2e4a7221 */ /* 0x000fe20000010000 */
[----:B--2---:R-:W-:-:S02]  /*e1a0*/  FADD.FTZ R4, R43, R4 ;  /* 0x000000042b047221 */ /* 0x004fc40000010000 */
[----:B------:R-:W2:Y:S01]  /*e1b0*/  MUFU.EX2 R49, R49 ;  /* 0x0000003100317308 */ /* 0x000ea20000000800 */
[----:B------:R-:W-:-:S01]  /*e1c0*/  FADD.FTZ R3, R69, R74 ;  /* 0x0000004a45037221 */ /* 0x000fc20000010000 */
[----:B0-----:R-:W-:-:S03]  /*e1d0*/  FADD.FTZ R4, R87, R4 ;  /* 0x0000000457047221 */ /* 0x001fc60000010000 */
[----:B------:R-:W-:Y:S01]  /*e1e0*/  FADD.FTZ R74, R48, R3 ;  /* 0x00000003304a7221 */ /* 0x000fe20000010000 */
[----:B------:R-:W-:-:S02]  /*e1f0*/  FADD.FTZ R4, R155, R4 ;  /* 0x000000049b047221 */ /* 0x000fc40000010000 */
[----:B------:R-:W0:Y:S01]  /*e200*/  MUFU.EX2 R57, R57 ;  /* 0x0000003900397308 */ /* 0x000e220000000800 */
[----:B------:R-:W-:-:S01]  /*e210*/  FADD.FTZ R3, R59, R74 ;  /* 0x0000004a3b037221 */ /* 0x000fc20000010000 */
[----:B-1----:R-:W-:-:S03]  /*e220*/  FADD.FTZ R4, R203, R4 ;  /* 0x00000004cb047221 */ /* 0x002fc60000010000 */
[----:B------:R-:W-:-:S03]  /*e230*/  FADD.FTZ R74, R50, R3 ;  /* 0x00000003324a7221 */ /* 0x000fc60000010000 */
        /* <DEDUP_REMOVED lines=10> */
[----:B-1----:R-:W-:-:S03]  /*e2e0*/  FADD.FTZ R4, R53, R74 ;  /* 0x0000004a35047221 */ /* 0x002fc60000010000 */
[----:B--2---:R-:W-:Y:S01]  /*e2f0*/  FADD.FTZ R3, R82, R3 ;  /* 0x0000000352037221 */ /* 0x004fe20000010000 */
[----:B------:R-:W-:Y:S06]  /*e300*/  @!P0 BRA `(.L_x_1159) ;  /* 0x0000000000048947 */ /* 0x000fec0003800000 */
[----:B------:R-:W-:Y:S01]  /*e310*/  BPT.TRAP 0x1 ;  /* 0x000000040000795c */ /* 0x000fe20000300000 */
.L_x_1159:
        /* <DEDUP_REMOVED lines=20> */
[----:B------:R-:W-:Y:S01]  /*e460*/  UMOV UR6, UR36 ;  /* 0x0000002400067c82 */ /* 0x000fe20008000000 */
        /* <DEDUP_REMOVED lines=84> */
[----:B------:R-:W-:Y:S01]  /*e9b0*/  IMAD.MOV.U32 R10, RZ, RZ, R7 ;  /* 0x000000ffff0a7224 */ /* 0x000fe200078e0007 */
[----:B------:R-:W-:Y:S06]  /*e9c0*/  @P2 BRA `(.L_x_1160) ;  /* 0xffffffc8006c2947 */ /* 0x000fec000383ffff */
[----:B------:R-:W-:-:S05]  /*e9d0*/  UMOV UR41, UR7 ;  /* 0x0000000700297c82 */ /* 0x000fca0008000000 */
.L_x_1142:
[----:B------:R-:W-:Y:S06]  /*e9e0*/  BAR.ARV 0x8, 0x120 ;  /* 0x0204800000007b1d */ /* 0x000fec0000002000 */
[----:B------:R-:W-:Y:S05]  /*e9f0*/  @!P0 BRA `(.L_x_1161) ;  /* 0x0000000000048947 */ /* 0x000fea0003800000 */
[----:B------:R-:W-:Y:S01]  /*ea00*/  BPT.TRAP 0x1 ;  /* 0x000000040000795c */ /* 0x000fe20000300000 */
.L_x_1161:
[----:B------:R-:W-:Y:S01]  /*ea10*/  ULEA UR5, UR41, UR40, 0x3 ;  /* 0x0000002829057291 */ /* 0x000fe2000f8e183f */
[----:B------:R-:W-:-:S05]  /*ea20*/  IMAD.U32 R0, RZ, RZ, UR36 ;  /* 0x00000024ff007e24 */ /* 0x000fca000f8e00ff */
[----:B------:R-:W-:-:S04]  /*ea30*/  SHF.L.U32 R0, R0, 0x1f, RZ ;  /* 0x0000001f00007819 */ /* 0x000fc800000006ff */
[----:B------:R0:W1:Y:S01]  /*ea40*/  SYNCS.PHASECHK.TRANS64.TRYWAIT P1, [UR5+0x22850], R0 ;  /* 0x02285000ff0075a7 */ /* 0x0000620008020145 */
[----:B------:R-:W-:Y:S05]  /*ea50*/  @!P0 BRA `(.L_x_1162) ;  /* 0x0000000000048947 */ /* 0x000fea0003800000 */
[----:B------:R-:W-:Y:S01]  /*ea60*/  BPT.TRAP 0x1 ;  /* 0x000000040000795c */ /* 0x000fe20000300000 */
.L_x_1162:
[----:B-1----:R-:W-:Y:S05]  /*ea70*/  @P1 BRA `(.L_x_1163) ;  /* 0x0000000000081947 */ /* 0x002fea0003800000 */
[----:B------:R-:W1:Y:S02]  /*ea80*/  SYNCS.PHASECHK.TRANS64.TRYWAIT P1, [UR5+0x22850], R0 ;  /* 0x02285000ff0075a7 */ /* 0x000e640008020145 */
[----:B-1----:R-:W-:Y:S05]  /*ea90*/  @!P1 BRA `(.L_x_1164) ;  /* 0x0000008000d09947 */ /* 0x002fea0003800000 */
.L_x_1163:
[----:B------:R-:W-:Y:S01]  /*eaa0*/  UIADD3 UR40, UR40, 0x400, URZ ;  /* 0x0000040028287890 */ /* 0x000fe2000fffe03f */
[----:B------:R-:W-:Y:S01]  /*eab0*/  WARPGROUP.ARRIVE ;  /* 0x00000000000079c5 */ /* 0x000fe20000000000 */
[----:B------:R-:W-:Y:S01]  /*eac0*/  UMOV UR7, 0x40000040 ;  /* 0x4000004000077882 */ /* 0x000fe20000000000 */
[----:B------:R-:W2:Y:S01]  /*ead0*/  LDC.64 R12, c[0x0][0x9a0] ;  /* 0x00026800ff0c7b82 */ /* 0x000ea20000000a00 */
[----:B------:R-:W-:-:S04]  /*eae0*/  USHF.R.U32.HI UR40, URZ, 0x4, UR40 ;  /* 0x000000043f287899 */ /* 0x000fc80008011628 */
[----:B------:R-:W-:-:S04]  /*eaf0*/  ULOP3.LUT UR40, UR40, 0x3fff, URZ, 0xc0, !UPT ;  /* 0x00003fff28287892 */ /* 0x000fc8000f8ec03f */
[----:B------:R-:W-:-:S04]  /*eb00*/  ULOP3.LUT UR4, UR40, 0x10000, URZ, 0xfc, !UPT ;  /* 0x0001000028047892 */ /* 0x000fc8000f8efc3f */
[----:B------:R-:W-:-:S07]  /*eb10*/  ULEA UR4, UR41, UR4, 0xa ;  /* 0x0000000429047291 */ /* 0x000fce000f8e503f */
[----:B------:R-:W-:Y:S02]  /*eb20*/  UMOV UR6, UR4 ;  /* 0x0000000400067c82 */ /* 0x000fe40008000000 */
[----:B------:R-:W-:Y:S01]  /*eb30*/  QGMMA.64x128x32.F32.E4M3.E4M3 R88, R164, gdesc[UR4], R88, gsb0 ;  /* 0x01e00004a4587df3 */ /* 0x000fe20008000858 */
[----:B--2---:R-:W-:-:S04]  /*eb40*/  ISETP.NE.U32.AND P1, PT, R12, RZ, PT ;  /* 0x000000ff0c00720c */ /* 0x004fc80003f25070 */
[----:B------:R-:W-:-:S13]  /*eb50*/  ISETP.NE.AND.EX P1, PT, R13, RZ, PT, P1 ;  /* 0x000000ff0d00720c */ /* 0x000fda0003f25310 */
[----:B------:R-:W0:Y:S01]  /*eb60*/  @P1 LDC.64 R10, c[0x0][0x9c8] ;  /* 0x00027200ff0a1b82 */ /* 0x000e220000000a00 */
[----:B-1----:R-:W-:Y:S02]  /*eb70*/  @P1 SHF.R.S32.HI R5, RZ, 0x1f, R171 ;  /* 0x0000001fff051819 */ /* 0x002fe400000114ab */
[----:B------:R-:W-:-:S05]  /*eb80*/  @P1 SHF.R.S32.HI R9, RZ, 0x1f, R170 ;  /* 0x0000001fff091819 */ /* 0x000fca00000114aa */
[----:B------:R-:W1:Y:S01]  /*eb90*/  @P1 LDC.64 R14, c[0x0][0x9d0] ;  /* 0x00027400ff0e1b82 */ /* 0x000e620000000a00 */
[----:B------:R-:W-:Y:S01]  /*eba0*/  UIADD3 UR6, UR4, 0x2, URZ ;  /* 0x0000000204067890 */ /* 0x000fe2000fffe03f */
[----:B0-----:R-:W-:-:S04]  /*ebb0*/  @P1 IMAD R0, R5, R10, RZ ;  /* 0x0000000a05001224 */ /* 0x001fc800078e02ff */
[C---:B------:R-:W-:Y:S02]  /*ebc0*/  @P1 IMAD R5, R171.reuse, R11, R0 ;  /* 0x0000000bab051224 */ /* 0x040fe400078e0200 */
[----:B------:R-:W-:-:S04]  /*ebd0*/  @P1 IMAD.WIDE.U32 R10, R171, R10, RZ ;  /* 0x0000000aab0a1225 */ /* 0x000fc800078e00ff */
[-C--:B-1----:R-:W-:Y:S02]  /*ebe0*/  @P1 IMAD R0, R9, R14.reuse, RZ ;  /* 0x0000000e09001224 */ /* 0x082fe400078e02ff */
[----:B------:R-:W-:Y:S02]  /*ebf0*/  @P1 IMAD.IADD R11, R11, 0x1, R5 ;  /* 0x000000010b0b1824 */ /* 0x000fe400078e0205 */
[C---:B------:R-:W-:Y:S02]  /*ec00*/  @P1 IMAD R5, R170.reuse, R15, R0 ;  /* 0x0000000faa051224 */ /* 0x040fe400078e0200 */
[----:B------:R-:W-:Y:S01]  /*ec10*/  @P1 IMAD.WIDE.U32 R170, R170, R14, R10 ;  /* 0x0000000eaaaa1225 */ /* 0x000fe200078e000a */
[----:B------:R-:W-:-:S03]  /*ec20*/  UMOV UR7, 0x40000040 ;  /* 0x4000004000077882 */ /* 0x000fc60000000000 */
[----:B------:R-:W-:Y:S01]  /*ec30*/  @P1 IMAD.IADD R0, R171, 0x1, R5 ;  /* 0x00000001ab001824 */ /* 0x000fe200078e0205 */
[----:B------:R-:W-:Y:S01]  /*ec40*/  @P1 LEA R10, P2, R170, R12, 0x2 ;  /* 0x0000000caa0a1211 */ /* 0x000fe200078410ff */
[----:B------:R-:W-:-:S03]  /*ec50*/  IMAD.MOV.U32 R5, RZ, RZ, 0x3f800000 ;  /* 0x3f800000ff057424 */ /* 0x000fc600078e00ff */
        /* <DEDUP_REMOVED lines=8> */
[----:B------:R-:W1:Y:S04]  /*ece0*/  SHFL.BFLY PT, R9, R4, 0x2, 0x1f ;  /* 0x0c401f0004097f89 */ /* 0x000e6800000e0000 */
[----:B------:R-:W3:Y:S01]  /*ecf0*/  SHFL.BFLY PT, R2, R3, 0x2, 0x1f ;  /* 0x0c401f0003027f89 */ /* 0x000ee200000e0000 */
[----:B------:R-:W-:Y:S02]  /*ed00*/  WARPGROUP.DEPBAR.LE gsb0, 0x0 ;  /* 0x00008000000079c5 */ /* 0x000fe40000010000 */
[----:B------:R-:W-:-:S06]  /*ed10*/  WARPGROUP.ARRIVE ;  /* 0x00000000000079c5 */ /* 0x000fcc0000000000 */
[----:B------:R-:W-:Y:S01]  /*ed20*/  QGMMA.64x128x32.F32.E4M3.E4M3 R88, R156, gdesc[UR4], R88, gsb0 ;  /* 0x01e000049c587df3 */ /* 0x000fe20008000858 */
[----:B------:R-:W-:Y:S01]  /*ed30*/  UMOV UR6, UR4 ;  /* 0x0000000400067c82 */ /* 0x000fe20008000000 */
[----:B------:R-:W-:Y:S01]  /*ed40*/  UMOV UR7, 0x40000040 ;  /* 0x4000004000077882 */ /* 0x000fe20000000000 */
[----:B-1----:R-:W-:-:S01]  /*ed50*/  FADD.FTZ R9, R9, R4 ;  /* 0x0000000409097221 */ /* 0x002fc20000010000 */
[----:B---3--:R-:W-:-:S04]  /*ed60*/  FADD.FTZ R2, R2, R3 ;  /* 0x0000000302027221 */ /* 0x008fc80000010000 */
[----:B------:R-:W1:Y:S04]  /*ed70*/  SHFL.BFLY PT, R0, R9, 0x1, 0x1f ;  /* 0x0c201f0009007f89 */ /* 0x000e6800000e0000 */
[----:B0-----:R-:W0:Y:S01]  /*ed80*/  SHFL.BFLY PT, R11, R2, 0x1, 0x1f ;  /* 0x0c201f00020b7f89 */ /* 0x001e2200000e0000 */
[----:B------:R-:W-:Y:S02]  /*ed90*/  IMAD.MOV.U32 R4, RZ, RZ, RZ ;  /* 0x000000ffff047224 */ /* 0x000fe400078e00ff */
[----:B-1----:R-:W-:Y:S01]  /*eda0*/  FADD.FTZ R13, R9, R0 ;  /* 0x00000000090d7221 */ /* 0x002fe20000010000 */
[----:B0-----:R-:W-:-:S04]  /*edb0*/  FADD.FTZ R11, R2, R11 ;  /* 0x0000000b020b7221 */ /* 0x001fc80000010000 */
        /* <DEDUP_REMOVED lines=11> */
[----:B------:R-:W0:Y:S08]  /*ee70*/  @P2 MUFU.LG2 R3, R14 ;  /* 0x0000000e00032308 */ /* 0x000e300000000c00 */
[----:B------:R-:W1:Y:S08]  /*ee80*/  @P3 MUFU.LG2 R9, R15 ;  /* 0x0000000f00093308 */ /* 0x000e700000000c00 */
[----:B------:R-:W3:Y:S01]  /*ee90*/  @P1 MUFU.RCP R12, R11 ;  /* 0x0000000b000c1308 */ /* 0x000ee20000001000 */
[C---:B------:R-:W-:Y:S01]  /*eea0*/  @P2 FMUL.FTZ R10, R8.reuse, 0.69314718246459960938 ;  /* 0x3f317218080a2820 */ /* 0x040fe20000410000 */
[----:B------:R-:W-:Y:S01]  /*eeb0*/  @P3 FMUL.FTZ R8, R8, 0.69314718246459960938 ;  /* 0x3f31721808083820 */ /* 0x000fe20000410000 */
[----:B0-----:R-:W-:Y:S01]  /*eec0*/  @P2 FMUL.FTZ R3, R3, 0.69314718246459960938 ;  /* 0x3f31721803032820 */ /* 0x001fe20000410000 */
[----:B------:R-:W-:-:S02]  /*eed0*/  IMAD.MOV.U32 R2, RZ, RZ, -0x800000 ;  /* 0xff800000ff027424 */ /* 0x000fc400078e00ff */
[----:B--2---:R-:W-:Y:S01]  /*eee0*/  FMUL.FTZ R4, R4, R5 ;  /* 0x0000000504047220 */ /* 0x004fe20000410000 */
[----:B------:R-:W-:Y:S02]  /*eef0*/  IMAD.MOV.U32 R0, RZ, RZ, -0x800000 ;  /* 0xff800000ff007424 */ /* 0x000fe400078e00ff */
[----:B-1----:R-:W-:Y:S01]  /*ef00*/  @P3 FMUL.FTZ R9, R9, 0.69314718246459960938 ;  /* 0x3f31721809093820 */ /* 0x002fe20000410000 */
[----:B------:R-:W-:-:S03]  /*ef10*/  @P2 FFMA.FTZ R2, R10, R7, R3 ;  /* 0x000000070a022223 */ /* 0x000fc60000010003 */
[----:B------:R-:W-:Y:S01]  /*ef20*/  @P3 FFMA.FTZ R0, R8, R6, R9 ;  /* 0x0000000608003223 */ /* 0x000fe20000010009 */
[----:B---3--:R-:W-:Y:S01]  /*ef30*/  FMUL.FTZ R5, R12, R5 ;  /* 0x000000050c057220 */ /* 0x008fe20000410000 */
[----:B------:R-:W-:Y:S02]  /*ef40*/  WARPGROUP.DEPBAR.LE gsb0, 0x0 ;  /* 0x00008000000079c5 */ /* 0x000fe40000010000 */
[----:B------:R-:W-:Y:S05]  /*ef50*/  @!P0 BRA `(.L_x_1165) ;  /* 0x0000000000048947 */ /* 0x000fea0003800000 */
[----:B------:R-:W-:Y:S01]  /*ef60*/  BPT.TRAP 0x1 ;  /* 0x000000040000795c */ /* 0x000fe20000300000 */
.L_x_1165:
        /* <DEDUP_REMOVED lines=70> */
[----:B------:R-:W-:Y:S01]  /*f3d0*/  FMUL.FTZ R151, R151, R5 ;  /* 0x0000000597977220 */ /* 0x000fe20000410000 */
[----:B------:R-:W-:Y:S01]  /*f3e0*/  VIADD R176, R176, 0x1 ;  /* 0x00000001b0b07836 */ /* 0x000fe20000000000 */
[----:B------:R-:W-:-:S02]  /*f3f0*/  USEL UR41, UR41, URZ, UP0 ;  /* 0x0000003f29297287 */ /* 0x000fc40008000000 */
[----:B------:R-:W-:-:S12]  /*f400*/  ULOP3.LUT UR36, UR36, UR4, URZ, 0x3c, !UPT ;  /* 0x0000000424247292 */ /* 0x000fd8000f8e3c3f */
.L_x_1091:
[----:B------:R-:W0:Y:S01]  /*f410*/  S2R R4, SR_CgaCtaId ;  /* 0x0000000000047919 */ /* 0x000e220000008800 */
[----:B------:R-:W-:Y:S01]  /*f420*/  MOV R3, 0x400 ;  /* 0x0000040000037802 */ /* 0x000fe20000000f00 */
[----:B------:R-:W-:Y:S01]  /*f430*/  BSSY B0, `(.L_x_1166) ;  /* 0x0000241000007945 */ /* 0x000fe20003800000 */
[----:B------:R-:W-:Y:S02]  /*f440*/  BAR.SYNC.DEFER_BLOCKING 0x5, 0x180 ;  /* 0x0146000000007b1d */ /* 0x000fe40000010000 */
[----:B0-----:R-:W-:-:S05]  /*f450*/  LEA R3, R4, R3, 0x18 ;  /* 0x0000000304037211 */ /* 0x001fca00078ec0ff */
[----:B------:R0:W1:Y:S01]  /*f460*/  LDS.128 R168, [R3+0x228d0] ;  /* 0x0228d00003a87984 */ /* 0x0000620000000c00 */
[----:B------:R-:W-:Y:S06]  /*f470*/  BAR.ARV 0x4, 0x180 ;  /* 0x0106000000007b1d */ /* 0x000fec0000002000 */
[----:B------:R-:W-:Y:S05]  /*f480*/  @P0 BRA `(.L_x_1167) ;  /* 0x0000001800700947 */ /* 0x000fea0003800000 */
[----:B------:R-:W2:Y:S01]  /*f490*/  S2R R18, SR_TID.X ;  /* 0x0000000000127919 */ /* 0x000ea20000002100 */
[----:B------:R-:W-:Y:S01]  /*f4a0*/  ULDC.64 UR4, c[0x4][0x40] ;  /* 0x0100100000047ab9 */ /* 0x000fe20000000a00 */
[----:B--2---:R-:W-:-:S05]  /*f4b0*/  IMAD.SHL.U32 R4, R18, 0x4, RZ ;  /* 0x0000000412047824 */ /* 0x004fca00078e00ff */
[----:B------:R-:W-:-:S04]  /*f4c0*/  LOP3.LUT R4, R4, 0xc, RZ, 0xc0, !PT ;  /* 0x0000000c04047812 */ /* 0x000fc800078ec0ff */
[----:B------:R-:W-:-:S05]  /*f4d0*/  IADD3 R4, P0, R4, UR4, RZ ;  /* 0x0000000404047c10 */ /* 0x000fca000ff1e0ff */
[----:B------:R-:W-:-:S05]  /*f4e0*/  IMAD.X R5, RZ, RZ, UR5, P0 ;  /* 0x00000005ff057e24 */ /* 0x000fca00080e06ff */
[----:B------:R2:W3:Y:S01]  /*f4f0*/  LDG.E.CONSTANT R17, desc[UR46][R4.64] ;  /* 0x0000002e04117981 */ /* 0x0004e2000c1e9900 */
[----:B------:R-:W-:Y:S02]  /*f500*/  F2FP.BF16.F32.PACK_AB R43, R92, R43 ;  /* 0x0000002b5c2b723e */ /* 0x000fe400000010ff */
[----:B------:R-:W-:Y:S01]  /*f510*/  F2FP.BF16.F32.PACK_AB R42, R93, R42 ;  /* 0x0000002a5d2a723e */ /* 0x000fe200000010ff */
[----:B------:R-:W4:Y:S01]  /*f520*/  S2R R52, SR_SWINHI ;  /* 0x0000000000347919 */ /* 0x000f220000002f00 */
[----:B------:R-:W-:Y:S02]  /*f530*/  F2FP.BF16.F32.PACK_AB R150, R150, R7 ;  /* 0x000000079696723e */ /* 0x000fe400000010ff */
[----:B------:R-:W-:Y:S02]  /*f540*/  F2FP.BF16.F32.PACK_AB R151, R151, R6 ;  /* 0x000000069797723e */ /* 0x000fe400000010ff */
[----:B------:R-:W-:Y:S02]  /*f550*/  F2FP.BF16.F32.PACK_AB R39, R100, R39 ;  /* 0x000000276427723e */ /* 0x000fe400000010ff */
[----:B--2---:R-:W-:-:S02]  /*f560*/  LOP3.LUT P0, R4, R18, 0x3, RZ, 0xc0, !PT ;  /* 0x0000000312047812 */ /* 0x004fc4000780c0ff */
[----:B------:R-:W-:Y:S02]  /*f570*/  F2FP.BF16.F32.PACK_AB R38, R101, R38 ;  /* 0x000000266526723e */ /* 0x000fe400000010ff */
[----:B------:R-:W-:Y:S02]  /*f580*/  ISETP.EQ.OR P0, PT, R4, 0x3, !P0 ;  /* 0x000000030400780c */ /* 0x000fe40004702670 */
[----:B------:R-:W-:Y:S02]  /*f590*/  F2FP.BF16.F32.PACK_AB R9, R148, R9 ;  /* 0x000000099409723e */ /* 0x000fe400000010ff */
[----:B------:R-:W-:Y:S02]  /*f5a0*/  F2FP.BF16.F32.PACK_AB R8, R149, R8 ;  /* 0x000000089508723e */ /* 0x000fe400000010ff */
[----:B------:R-:W-:Y:S02]  /*f5b0*/  F2FP.BF16.F32.PACK_AB R35, R108, R35 ;  /* 0x000000236c23723e */ /* 0x000fe400000010ff */
[----:B------:R-:W-:-:S02]  /*f5c0*/  F2FP.BF16.F32.PACK_AB R34, R109, R34 ;  /* 0x000000226d22723e */ /* 0x000fc400000010ff */
[----:B------:R-:W-:Y:S02]  /*f5d0*/  SEL R18, R43, R42, P0 ;  /* 0x0000002a2b127207 */ /* 0x000fe40000000000 */
[----:B------:R-:W-:Y:S02]  /*f5e0*/  SEL R43, R42, R43, P0 ;  /* 0x0000002b2a2b7207 */ /* 0x000fe40000000000 */
[----:B------:R-:W-:Y:S02]  /*f5f0*/  F2FP.BF16.F32.PACK_AB R31, R116, R31 ;  /* 0x0000001f741f723e */ /* 0x000fe400000010ff */
[----:B------:R-:W-:Y:S02]  /*f600*/  F2FP.BF16.F32.PACK_AB R30, R117, R30 ;  /* 0x0000001e751e723e */ /* 0x000fe400000010ff */
[----:B------:R-:W-:Y:S02]  /*f610*/  SEL R42, R39, R38, P0 ;  /* 0x00000026272a7207 */ /* 0x000fe40000000000 */
[----:B------:R-:W-:-:S02]  /*f620*/  SEL R48, R9, R8, P0 ;  /* 0x0000000809307207 */ /* 0x000fc40000000000 */
[----:B------:R-:W-:Y:S02]  /*f630*/  MOV R4, R3 ;  /* 0x0000000300047202 */ /* 0x000fe40000000f00 */
[----:B----4-:R-:W-:Y:S02]  /*f640*/  MOV R5, R52 ;  /* 0x0000003400057202 */ /* 0x010fe40000000f00 */
[----:B------:R-:W-:Y:S02]  /*f650*/  SEL R51, R8, R9, P0 ;  /* 0x0000000908337207 */ /* 0x000fe40000000000 */
[----:B------:R-:W-:Y:S01]  /*f660*/  SEL R39, R38, R39, P0 ;  /* 0x0000002726277207 */ /* 0x000fe20000000000 */
[----:B------:R-:W-:Y:S01]  /*f670*/  IMAD.WIDE R6, R180, 0x2, R4 ;  /* 0x00000002b4067825 */ /* 0x000fe200078e0204 */
[----:B------:R-:W-:Y:S02]  /*f680*/  F2FP.BF16.F32.PACK_AB R27, R124, R27 ;  /* 0x0000001b7c1b723e */ /* 0x000fe400000010ff */
[----:B------:R-:W-:-:S02]  /*f690*/  F2FP.BF16.F32.PACK_AB R26, R125, R26 ;  /* 0x0000001a7d1a723e */ /* 0x000fc400000010ff */
[C---:B------:R-:W-:Y:S02]  /*f6a0*/  LOP3.LUT R9, R6.reuse, 0x380, RZ, 0xc0, !PT ;  /* 0x0000038006097812 */ /* 0x040fe400078ec0ff */
[----:B------:R-:W-:Y:S02]  /*f6b0*/  SEL R38, R35, R34, P0 ;  /* 0x0000002223267207 */ /* 0x000fe40000000000 */
[----:B------:R-:W-:Y:S02]  /*f6c0*/  IADD3 R59, P6, R6, 0x20, RZ ;  /* 0x00000020063b7810 */ /* 0x000fe40007fde0ff */
[----:B------:R-:W-:Y:S02]  /*f6d0*/  SEL R35, R34, R35, P0 ;  /* 0x0000002322237207 */ /* 0x000fe40000000000 */
[----:B------:R-:W-:Y:S02]  /*f6e0*/  SEL R34, R31, R30, P0 ;  /* 0x0000001e1f227207 */ /* 0x000fe40000000000 */
[----:B------:R-:W-:-:S02]  /*f6f0*/  SEL R31, R30, R31, P0 ;  /* 0x0000001f1e1f7207 */ /* 0x000fc40000000000 */
[----:B------:R-:W-:Y:S02]  /*f700*/  SHF.R.U64 R9, R9, 0x3, RZ ;  /* 0x0000000309097819 */ /* 0x000fe400000012ff */
[----:B------:R-:W-:Y:S02]  /*f710*/  SEL R30, R27, R26, P0 ;  /* 0x0000001a1b1e7207 */ /* 0x000fe40000000000 */
[----:B------:R-:W-:Y:S01]  /*f720*/  SEL R45, R26, R27, P0 ;  /* 0x0000001b1a2d7207 */ /* 0x000fe20000000000 */
[----:B------:R-:W-:Y:S01]  /*f730*/  IMAD.X R27, RZ, RZ, R7, P6 ;  /* 0x000000ffff1b7224 */ /* 0x000fe200030e0607 */
[C---:B------:R-:W-:Y:S02]  /*f740*/  IADD3 R61, P1, R6.reuse, 0x40, RZ ;  /* 0x00000040063d7810 */ /* 0x040fe40007f3e0ff */
[C---:B------:R-:W-:Y:S02]  /*f750*/  IADD3 R63, P2, R6.reuse, 0x60, RZ ;  /* 0x00000060063f7810 */ /* 0x040fe40007f5e0ff */
[----:B------:R-:W-:-:S02]  /*f760*/  IADD3 R65, P3, R6, 0x4000, RZ ;  /* 0x0000400006417810 */ /* 0x000fc40007f7e0ff */
[C---:B------:R-:W-:Y:S02]  /*f770*/  IADD3 R67, P4, R6.reuse, 0x4020, RZ ;  /* 0x0000402006437810 */ /* 0x040fe40007f9e0ff */
[C---:B------:R-:W-:Y:S02]  /*f780*/  IADD3 R69, P5, R6.reuse, 0x4040, RZ ;  /* 0x0000404006457810 */ /* 0x040fe40007fbe0ff */
[----:B------:R-:W-:Y:S02]  /*f790*/  IADD3 R60, P6, R6, 0x4060, RZ ;  /* 0x00004060063c7810 */ /* 0x000fe40007fde0ff */
[----:B------:R-:W-:Y:S02]  /*f7a0*/  LOP3.LUT R6, R9, R6, RZ, 0x3c, !PT ;  /* 0x0000000609067212 */ /* 0x000fe400078e3cff */
[----:B------:R-:W-:Y:S01]  /*f7b0*/  F2FP.BF16.F32.PACK_AB R41, R94, R41 ;  /* 0x000000295e29723e */ /* 0x000fe200000010ff */
[----:B------:R-:W-:Y:S01]  /*f7c0*/  IMAD.X R9, RZ, RZ, R7, P6 ;  /* 0x000000ffff097224 */ /* 0x000fe200030e0607 */
[----:B------:R-:W-:-:S02]  /*f7d0*/  MOV R64, R6 ;  /* 0x0000000600407202 */ /* 0x000fc40000000f00 */
[----:B------:R-:W-:Y:S02]  /*f7e0*/  F2FP.BF16.F32.PACK_AB R40, R95, R40 ;  /* 0x000000285f28723e */ /* 0x000fe400000010ff */
[----:B------:R-:W-:Y:S02]  /*f7f0*/  F2FP.BF16.F32.PACK_AB R11, R142, R11 ;  /* 0x0000000b8e0b723e */ /* 0x000fe400000010ff */
[----:B------:R-:W-:Y:S02]  /*f800*/  F2FP.BF16.F32.PACK_AB R10, R143, R10 ;  /* 0x0000000a8f0a723e */ /* 0x000fe400000010ff */
[----:B------:R-:W-:Y:S02]  /*f810*/  F2FP.BF16.F32.PACK_AB R37, R102, R37 ;  /* 0x000000256625723e */ /* 0x000fe400000010ff */
[----:B------:R-:W-:Y:S02]  /*f820*/  F2FP.BF16.F32.PACK_AB R36, R103, R36 ;  /* 0x000000246724723e */ /* 0x000fe400000010ff */
[----:B------:R-:W-:-:S02]  /*f830*/  F2FP.BF16.F32.PACK_AB R33, R110, R33 ;  /* 0x000000216e21723e */ /* 0x000fc400000010ff */
[----:B------:R-:W-:Y:S02]  /*f840*/  F2FP.BF16.F32.PACK_AB R32, R111, R32 ;  /* 0x000000206f20723e */ /* 0x000fe400000010ff */
[----:B------:R-:W-:Y:S02]  /*f850*/  SEL R50, R41, R40, P0 ;  /* 0x0000002829327207 */ /* 0x000fe40000000000 */
[----:B------:R-:W-:Y:S02]  /*f860*/  SEL R54, R11, R10, P0 ;  /* 0x0000000a0b367207 */ /* 0x000fe40000000000 */
[----:B------:R-:W-:Y:S01]  /*f870*/  SEL R57, R10, R11, P0 ;  /* 0x0000000b0a397207 */ /* 0x000fe20000000000 */
[----:B------:R-:W-:Y:S01]  /*f880*/  IMAD.X R11, RZ, RZ, R7, P5 ;  /* 0x000000ffff0b7224 */ /* 0x000fe200028e0607 */
[----:B------:R-:W-:Y:S02]  /*f890*/  SEL R41, R40, R41, P0 ;  /* 0x0000002928297207 */ /* 0x000fe40000000000 */
[----:B------:R-:W-:-:S02]  /*f8a0*/  LOP3.LUT R8, R59, 0x380, RZ, 0xc0, !PT ;  /* 0x000003803b087812 */ /* 0x000fc400078ec0ff */
[----:B------:R-:W-:Y:S02]  /*f8b0*/  LOP3.LUT R10, R61, 0x380, RZ, 0xc0, !PT ;  /* 0x000003803d0a7812 */ /* 0x000fe400078ec0ff */
[----:B------:R-:W-:Y:S02]  /*f8c0*/  F2FP.BF16.F32.PACK_AB R29, R118, R29 ;  /* 0x0000001d761d723e */ /* 0x000fe400000010ff */
[----:B------:R-:W-:Y:S02]  /*f8d0*/  F2FP.BF16.F32.PACK_AB R28, R119, R28 ;  /* 0x0000001c771c723e */ /* 0x000fe400000010ff */
[----:B------:R-:W-:Y:S02]  /*f8e0*/  SEL R40, R37, R36, P0 ;  /* 0x0000002425287207 */ /* 0x000fe40000000000 */
[----:B------:R-:W-:Y:S02]  /*f8f0*/  SEL R37, R36, R37, P0 ;  /* 0x0000002524257207 */ /* 0x000fe40000000000 */
[----:B------:R-:W-:-:S02]  /*f900*/  F2FP.BF16.F32.PACK_AB R25, R126, R25 ;  /* 0x000000197e19723e */ /* 0x000fc400000010ff */
[----:B------:R-:W-:Y:S02]  /*f910*/  F2FP.BF16.F32.PACK_AB R24, R127, R24 ;  /* 0x000000187f18723e */ /* 0x000fe400000010ff */
[----:B------:R-:W-:Y:S02]  /*f920*/  F2FP.BF16.F32.PACK_AB R13, R140, R13 ;  /* 0x0000000d8c0d723e */ /* 0x000fe400000010ff */
[----:B------:R-:W-:Y:S02]  /*f930*/  F2FP.BF16.F32.PACK_AB R12, R141, R12 ;  /* 0x0000000c8d0c723e */ /* 0x000fe400000010ff */
[----:B------:R-:W-:Y:S02]  /*f940*/  SEL R36, R33, R32, P0 ;  /* 0x0000002021247207 */ /* 0x000fe40000000000 */
[----:B------:R-:W-:Y:S02]  /*f950*/  SEL R33, R32, R33, P0 ;  /* 0x0000002120217207 */ /* 0x000fe40000000000 */
[----:B------:R-:W-:-:S02]  /*f960*/  SHF.R.U64 R8, R8, 0x3, RZ ;  /* 0x0000000308087819 */ /* 0x000fc400000012ff */
[----:B------:R-:W-:Y:S02]  /*f970*/  SHF.R.U64 R10, R10, 0x3, RZ ;  /* 0x000000030a0a7819 */ /* 0x000fe400000012ff */
[----:B------:R-:W-:Y:S02]  /*f980*/  SEL R32, R29, R28, P0 ;  /* 0x0000001c1d207207 */ /* 0x000fe40000000000 */
[----:B------:R-:W-:Y:S02]  /*f990*/  SEL R29, R28, R29, P0 ;  /* 0x0000001d1c1d7207 */ /* 0x000fe40000000000 */
[----:B------:R-:W-:Y:S02]  /*f9a0*/  SEL R46, R13, R12, P0 ;  /* 0x0000000c0d2e7207 */ /* 0x000fe40000000000 */
[----:B------:R-:W-:Y:S01]  /*f9b0*/  SEL R49, R12, R13, P0 ;  /* 0x0000000d0c317207 */ /* 0x000fe20000000000 */
[----:B------:R-:W-:Y:S01]  /*f9c0*/  IMAD.X R13, RZ, RZ, R7, P4 ;  /* 0x000000ffff0d7224 */ /* 0x000fe200020e0607 */
[----:B------:R-:W-:-:S02]  /*f9d0*/  SEL R28, R25, R24, P0 ;  /* 0x00000018191c7207 */ /* 0x000fc40000000000 */
[----:B------:R-:W-:Y:S01]  /*f9e0*/  SEL R53, R24, R25, P0 ;  /* 0x0000001918357207 */ /* 0x000fe20000000000 */
[----:B------:R-:W-:Y:S01]  /*f9f0*/  IMAD.X R25, RZ, RZ, R7, P1 ;  /* 0x000000ffff197224 */ /* 0x000fe200008e0607 */
[----:B------:R-:W-:Y:S02]  /*fa00*/  LOP3.LUT R12, R63, 0x380, RZ, 0xc0, !PT ;  /* 0x000003803f0c7812 */ /* 0x000fe400078ec0ff */
[----:B------:R-:W-:Y:S02]  /*fa10*/  LOP3.LUT R26, R8, R59, RZ, 0x3c, !PT ;  /* 0x0000003b081a7212 */ /* 0x000fe400078e3cff */
[----:B------:R-:W-:Y:S02]  /*fa20*/  LOP3.LUT R24, R10, R61, RZ, 0x3c, !PT ;  /* 0x0000003d0a187212 */ /* 0x000fe400078e3cff */
[----:B------:R-:W-:Y:S02]  /*fa30*/  LOP3.LUT R8, R65, 0x380, RZ, 0xc0, !PT ;  /* 0x0000038041087812 */ /* 0x000fe400078ec0ff */
[----:B------:R-:W-:-:S02]  /*fa40*/  LOP3.LUT R10, R67, 0x380, RZ, 0xc0, !PT ;  /* 0x00000380430a7812 */ /* 0x000fc400078ec0ff */
[----:B------:R-:W-:Y:S02]  /*fa50*/  LOP3.LUT R58, R69, 0x380, RZ, 0xc0, !PT ;  /* 0x00000380453a7812 */ /* 0x000fe400078ec0ff */
[----:B------:R-:W-:Y:S02]  /*fa60*/  LOP3.LUT R59, R60, 0x380, RZ, 0xc0, !PT ;  /* 0x000003803c3b7812 */ /* 0x000fe400078ec0ff */
[----:B------:R-:W-:Y:S02]  /*fa70*/  F2FP.BF16.F32.PACK_AB R21, R132, R21 ;  /* 0x000000158415723e */ /* 0x000fe400000010ff */
[----:B------:R-:W-:Y:S02]  /*fa80*/  F2FP.BF16.F32.PACK_AB R20, R133, R20 ;  /* 0x000000148514723e */ /* 0x000fe400000010ff */
[----:B------:R-:W-:Y:S02]  /*fa90*/  F2FP.BF16.F32.PACK_AB R15, R134, R15 ;  /* 0x0000000f860f723e */ /* 0x000fe400000010ff */
[----:B------:R-:W-:-:S02]  /*faa0*/  F2FP.BF16.F32.PACK_AB R14, R135, R14 ;  /* 0x0000000e870e723e */ /* 0x000fc400000010ff */
[----:B------:R-:W-:Y:S02]  /*fab0*/  SHF.R.U64 R12, R12, 0x3, RZ ;  /* 0x000000030c0c7819 */ /* 0x000fe400000012ff */
[----:B------:R-:W-:Y:S02]  /*fac0*/  SHF.R.U64 R8, R8, 0x3, RZ ;  /* 0x0000000308087819 */ /* 0x000fe400000012ff */
[----:B------:R-:W-:Y:S02]  /*fad0*/  SHF.R.U64 R10, R10, 0x3, RZ ;  /* 0x000000030a0a7819 */ /* 0x000fe400000012ff */
[----:B------:R-:W-:Y:S02]  /*fae0*/  SHF.R.U64 R58, R58, 0x3, RZ ;  /* 0x000000033a3a7819 */ /* 0x000fe400000012ff */
[----:B------:R-:W-:Y:S02]  /*faf0*/  SHF.R.U64 R59, R59, 0x3, RZ ;  /* 0x000000033b3b7819 */ /* 0x000fe400000012ff */
[----:B------:R-:W-:-:S02]  /*fb00*/  SEL R44, R21, R20, P0 ;  /* 0x00000014152c7207 */ /* 0x000fc40000000000 */
[----:B------:R-:W-:Y:S01]  /*fb10*/  SEL R47, R20, R21, P0 ;  /* 0x00000015142f7207 */ /* 0x000fe20000000000 */
[--C-:B------:R-:W-:Y:S01]  /*fb20*/  IMAD.X R21, RZ, RZ, R7.reuse, P2 ;  /* 0x000000ffff157224 */ /* 0x100fe200010e0607 */
[----:B------:R-:W-:Y:S02]  /*fb30*/  SEL R52, R15, R14, P0 ;  /* 0x0000000e0f347207 */ /* 0x000fe40000000000 */
[----:B------:R-:W-:Y:S01]  /*fb40*/  SEL R55, R14, R15, P0 ;  /* 0x0000000f0e377207 */ /* 0x000fe20000000000 */
[----:B------:R-:W-:Y:S01]  /*fb50*/  IMAD.X R15, RZ, RZ, R7, P3 ;  /* 0x000000ffff0f7224 */ /* 0x000fe200018e0607 */
[----:B------:R-:W-:Y:S02]  /*fb60*/  LOP3.LUT R20, R12, R63, RZ, 0x3c, !PT ;  /* 0x0000003f0c147212 */ /* 0x000fe400078e3cff */
[----:B------:R-:W-:Y:S02]  /*fb70*/  LOP3.LUT R14, R8, R65, RZ, 0x3c, !PT ;  /* 0x00000041080e7212 */ /* 0x000fe400078e3cff */
[----:B------:R-:W-:-:S02]  /*fb80*/  LOP3.LUT R12, R10, R67, RZ, 0x3c, !PT ;  /* 0x000000430a0c7212 */ /* 0x000fc400078e3cff */
[----:B------:R-:W-:Y:S01]  /*fb90*/  LOP3.LUT R10, R58, R69, RZ, 0x3c, !PT ;  /* 0x000000453a0a7212 */ /* 0x000fe200078e3cff */
[----:B------:R-:W2:Y:S01]  /*fba0*/  LDC.64 R66, c[0x0][0xbd8] ;  /* 0x0002f600ff427b82 */ /* 0x000ea20000000a00 */
[----:B------:R-:W-:Y:S02]  /*fbb0*/  LOP3.LUT R8, R59, R60, RZ, 0x3c, !PT ;  /* 0x0000003c3b087212 */ /* 0x000fe400078e3cff */
[----:B------:R-:W-:Y:S02]  /*fbc0*/  MOV R59, R10 ;  /* 0x0000000a003b7202 */ /* 0x000fe40000000f00 */
[----:B------:R-:W-:Y:S02]  /*fbd0*/  MOV R58, R8 ;  /* 0x00000008003a7202 */ /* 0x000fe40000000f00 */
[----:B------:R-:W-:Y:S02]  /*fbe0*/  SEL R56, R150, R151, P0 ;  /* 0x0000009796387207 */ /* 0x000fe40000000000 */
[----:B------:R-:W-:-:S02]  /*fbf0*/  SEL R151, R151, R150, P0 ;  /* 0x0000009697977207 */ /* 0x000fc40000000000 */
[----:B------:R-:W-:Y:S02]  /*fc00*/  MOV R63, R26 ;  /* 0x0000001a003f7202 */ /* 0x000fe40000000f00 */
[----:B------:R-:W-:Y:S02]  /*fc10*/  MOV R61, R14 ;  /* 0x0000000e003d7202 */ /* 0x000fe40000000f00 */
[----:B------:R-:W-:Y:S02]  /*fc20*/  MOV R60, R12 ;  /* 0x0000000c003c7202 */ /* 0x000fe40000000f00 */
[----:B------:R-:W-:Y:S02]  /*fc30*/  MOV R27, R24 ;  /* 0x00000018001b7202 */ /* 0x000fe40000000f00 */
[----:B------:R-:W-:Y:S02]  /*fc40*/  MOV R62, R20 ;  /* 0x00000014003e7202 */ /* 0x000fe40000000f00 */
[----:B--2---:R-:W-:-:S04]  /*fc50*/  ISETP.NE.U32.AND P3, PT, R66, RZ, PT ;  /* 0x000000ff4200720c */ /* 0x004fc80003f65070 */
[----:B------:R-:W-:Y:S02]  /*fc60*/  ISETP.NE.AND.EX P3, PT, R67, RZ, PT, P3 ;  /* 0x000000ff4300720c */ /* 0x000fe40003f65330 */
[----:B---3--:R-:W-:Y:S01]  /*fc70*/  LOP3.LUT R6, R17, 0x2, RZ, 0x3c, !PT ;  /* 0x0000000211067812 */ /* 0x008fe200078e3cff */
[----:B------:R-:W-:Y:S04]  /*fc80*/  SHFL.IDX PT, R18, R18, R17, 0x1c1f ;  /* 0x001c1f1112127589 */ /* 0x000fe800000e0000 */
[----:B------:R-:W2:Y:S04]  /*fc90*/  SHFL.IDX PT, R43, R43, R6, 0x1c1f ;  /* 0x001c1f062b2b7589 */ /* 0x000ea800000e0000 */
[----:B------:R-:W-:Y:S04]  /*fca0*/  SHFL.IDX PT, R42, R42, R17, 0x1c1f ;  /* 0x001c1f112a2a7589 */ /* 0x000fe800000e0000 */
[----:B------:R-:W-:Y:S04]  /*fcb0*/  SHFL.IDX PT, R40, R40, R17, 0x1c1f ;  /* 0x001c1f1128287589 */ /* 0x000fe800000e0000 */
[----:B------:R-:W3:Y:S04]  /*fcc0*/  SHFL.IDX PT, R39, R39, R6, 0x1c1f ;  /* 0x001c1f0627277589 */ /* 0x000ee800000e0000 */
[----:B------:R-:W4:Y:S04]  /*fcd0*/  SHFL.IDX PT, R37, R37, R6, 0x1c1f ;  /* 0x001c1f0625257589 */ /* 0x000f2800000e0000 */
[----:B------:R-:W-:Y:S01]  /*fce0*/  SHFL.IDX PT, R7, R36, R17, 0x1c1f ;  /* 0x001c1f1124077589 */ /* 0x000fe200000e0000 */
[----:B--2---:R-:W-:-:S03]  /*fcf0*/  SEL R8, R18, R43, P0 ;  /* 0x0000002b12087207 */ /* 0x004fc60000000000 */
[----:B------:R-:W-:Y:S01]  /*fd00*/  SHFL.IDX PT, R50, R50, R17, 0x1c1f ;  /* 0x001c1f1132327589 */ /* 0x000fe200000e0000 */
[----:B------:R-:W-:-:S03]  /*fd10*/  SEL R10, R43, R18, P0 ;  /* 0x000000122b0a7207 */ /* 0x000fc60000000000 */
[----:B------:R-:W2:Y:S04]  /*fd20*/  SHFL.IDX PT, R18, R33, R6, 0x1c1f ;  /* 0x001c1f0621127589 */ /* 0x000ea800000e0000 */
[----:B------:R-:W0:Y:S01]  /*fd30*/  SHFL.IDX PT, R41, R41, R6, 0x1c1f ;  /* 0x001c1f0629297589 */ /* 0x000e2200000e0000 */
[----:B---3--:R-:W-:-:S03]  /*fd40*/  SEL R12, R42, R39, P0 ;  /* 0x000000272a0c7207 */ /* 0x008fc60000000000 */
[----:B------:R-:W-:Y:S01]  /*fd50*/  SHFL.IDX PT, R35, R35, R6, 0x1c1f ;  /* 0x001c1f0623237589 */ /* 0x000fe200000e0000 */
[----:B------:R-:W-:Y:S02]  /*fd60*/  SEL R14, R39, R42, P0 ;  /* 0x0000002a270e7207 */ /* 0x000fe40000000000 */
[----:B----4-:R-:W-:Y:S01]  /*fd70*/  SEL R13, R40, R37, P0 ;  /* 0x00000025280d7207 */ /* 0x010fe20000000000 */
[----:B------:R-:W-:Y:S01]  /*fd80*/  SHFL.IDX PT, R31, R31, R6, 0x1c1f ;  /* 0x001c1f061f1f7589 */ /* 0x000fe200000e0000 */
[----:B------:R-:W-:-:S03]  /*fd90*/  SEL R15, R37, R40, P0 ;  /* 0x00000028250f7207 */ /* 0x000fc60000000000 */
[----:B------:R-:W-:Y:S04]  /*fda0*/  SHFL.IDX PT, R45, R45, R6, 0x1c1f ;  /* 0x001c1f062d2d7589 */ /* 0x000fe800000e0000 */
[----:B------:R-:W-:Y:S04]  /*fdb0*/  SHFL.IDX PT, R29, R29, R6, 0x1c1f ;  /* 0x001c1f061d1d7589 */ /* 0x000fe800000e0000 */
[----:B------:R-:W-:Y:S01]  /*fdc0*/  SHFL.IDX PT, R24, R53, R6, 0x1c1f ;  /* 0x001c1f0635187589 */ /* 0x000fe200000e0000 */
[----:B--2---:R-:W-:Y:S02]  /*fdd0*/  SEL R37, R7, R18, P0 ;  /* 0x0000001207257207 */ /* 0x004fe40000000000 */
[----:B------:R-:W-:Y:S01]  /*fde0*/  SEL R39, R18, R7, P0 ;  /* 0x0000000712277207 */ /* 0x000fe20000000000 */
[----:B------:R-:W-:Y:S01]  /*fdf0*/  SHFL.IDX PT, R47, R47, R6, 0x1c1f ;  /* 0x001c1f062f2f7589 */ /* 0x000fe200000e0000 */
[----:B0-----:R-:W-:-:S02]  /*fe00*/  SEL R9, R50, R41, P0 ;  /* 0x0000002932097207 */ /* 0x001fc40000000000 */
[----:B------:R-:W-:Y:S01]  /*fe10*/  SEL R11, R41, R50, P0 ;  /* 0x00000032290b7207 */ /* 0x000fe20000000000 */
[----:B------:R-:W-:Y:S04]  /*fe20*/  SHFL.IDX PT, R49, R49, R6, 0x1c1f ;  /* 0x001c1f0631317589 */ /* 0x000fe800000e0000 */
[----:B------:R-:W-:Y:S04]  /*fe30*/  SHFL.IDX PT, R51, R51, R6, 0x1c1f ;  /* 0x001c1f0633337589 */ /* 0x000fe800000e0000 */
[----:B------:R-:W-:Y:S04]  /*fe40*/  SHFL.IDX PT, R55, R55, R6, 0x1c1f ;  /* 0x001c1f0637377589 */ /* 0x000fe800000e0000 */
[----:B------:R-:W-:Y:S04]  /*fe50*/  SHFL.IDX PT, R57, R57, R6, 0x1c1f ;  /* 0x001c1f0639397589 */ /* 0x000fe800000e0000 */
[----:B------:R0:W-:Y:S01]  /*fe60*/  SHFL.IDX PT, R151, R151, R6, 0x1c1f ;  /* 0x001c1f0697977589 */ /* 0x0001e200000e0000 */
[----:B------:R-:W-:Y:S08]  /*fe70*/  BAR.SYNC.DEFER_BLOCKING 0x1, 0x100 ;  /* 0x0044000000007b1d */ /* 0x000ff00000010000 */
[----:B0-----:R-:W0:Y:S01]  /*fe80*/  LDC.64 R6, c[0x0][0xbd8] ;  /* 0x0002f600ff067b82 */ /* 0x001e220000000a00 */
[----:B------:R-:W2:Y:S04]  /*fe90*/  SHFL.IDX PT, R38, R38, R17, 0x1c1f ;  /* 0x001c1f1126267589 */ /* 0x000ea800000e0000 */
[----:B------:R-:W3:Y:S04]  /*fea0*/  SHFL.IDX PT, R34, R34, R17, 0x1c1f ;  /* 0x001c1f1122227589 */ /* 0x000ee800000e0000 */
[----:B------:R3:W4:Y:S04]  /*feb0*/  SHFL.IDX PT, R20, R32, R17, 0x1c1f ;  /* 0x001c1f1120147589 */ /* 0x00072800000e0000 */
[----:B------:R-:W1:Y:S04]  /*fec0*/  SHFL.IDX PT, R21, R28, R17, 0x1c1f ;  /* 0x001c1f111c157589 */ /* 0x000e6800000e0000 */
[----:B------:R-:W1:Y:S04]  /*fed0*/  SHFL.IDX PT, R30, R30, R17, 0x1c1f ;  /* 0x001c1f111e1e7589 */ /* 0x000e6800000e0000 */
[----:B------:R-:W0:Y:S04]  /*fee0*/  SHFL.IDX PT, R44, R44, R17, 0x1c1f ;  /* 0x001c1f112c2c7589 */ /* 0x000e2800000e0000 */
[----:B------:R-:W0:Y:S01]  /*fef0*/  SHFL.IDX PT, R46, R46, R17, 0x1c1f ;  /* 0x001c1f112e2e7589 */ /* 0x000e2200000e0000 */
[----:B--2---:R-:W-:-:S02]  /*ff00*/  SEL R36, R38, R35, P0 ;  /* 0x0000002326247207 */ /* 0x004fc40000000000 */
[----:B------:R-:W-:Y:S01]  /*ff10*/  SEL R38, R35, R38, P0 ;  /* 0x0000002623267207 */ /* 0x000fe20000000000 */
[----:B------:R0:W-:Y:S01]  /*ff20*/  STSM.16.M88.4 [R64], R8 ;  /* 0x0000000840007844 */ /* 0x0001e20000000200 */
[----:B---3--:R-:W-:Y:S02]  /*ff30*/  SEL R32, R34, R31, P0 ;  /* 0x0000001f22207207 */ /* 0x008fe40000000000 */
[----:B------:R-:W-:Y:S01]  /*ff40*/  SEL R34, R31, R34, P0 ;  /* 0x000000221f227207 */ /* 0x000fe20000000000 */
[----:B------:R-:W2:Y:S01]  /*ff50*/  SHFL.IDX PT, R48, R48, R17, 0x1c1f ;  /* 0x001c1f1130307589 */ /* 0x000ea200000e0000 */
[----:B----4-:R-:W-:Y:S02]  /*ff60*/  SEL R33, R20, R29, P0 ;  /* 0x0000001d14217207 */ /* 0x010fe40000000000 */
[----:B------:R-:W-:Y:S01]  /*ff70*/  SEL R35, R29, R20, P0 ;  /* 0x000000141d237207 */ /* 0x000fe20000000000 */
[----:B------:R-:W3:Y:S01]  /*ff80*/  SHFL.IDX PT, R52, R52, R17, 0x1c1f ;  /* 0x001c1f1134347589 */ /* 0x000ee200000e0000 */
[----:B-1----:R-:W-:-:S02]  /*ff90*/  SEL R29, R21, R24, P0 ;  /* 0x00000018151d7207 */ /* 0x002fc40000000000 */
[----:B------:R-:W-:Y:S01]  /*ffa0*/  SEL R31, R24, R21, P0 ;  /* 0x00000015181f7207 */ /* 0x000fe20000000000 */
[----:B------:R-:W1:Y:S01]  /*ffb0*/  SHFL.IDX PT, R54, R54, R17, 0x1c1f ;  /* 0x001c1f1136367589 */ /* 0x000e6200000e0000 */
[----:B------:R-:W-:Y:S02]  /*ffc0*/  SEL R28, R30, R45, P0 ;  /* 0x0000002d1e1c7207 */ /* 0x000fe40000000000 */
[----:B------:R-:W-:Y:S01]  /*ffd0*/  SEL R30, R45, R30, P0 ;  /* 0x0000001e2d1e7207 */ /* 0x000fe20000000000 */
[----:B------:R4:W1:Y:S01]  /*ffe0*/  SHFL.IDX PT, R56, R56, R17, 0x1c1f ;  /* 0x001c1f1138387589 */ /* 0x00086200000e0000 */
[----:B0-----:R-:W-:Y:S01]  /*fff0*/  IMAD.WIDE R8, R174, 0x4, R6 ;  /* 0x00000004ae087825 */ /* 0x001fe200078e0206 */
[----:B------:R-:W-:Y:S01]  /*10000*/  SEL R24, R44, R47, P0 ;  /* 0x0000002f2c187207 */ /* 0x000fe20000000000 */
[----:B------:R-:W0:Y:S01]  /*10010*/  LDC.64 R6, c[0x0][0xbe0] ;  /* 0x0002f800ff067b82 */ /* 0x000e220000000a00 */
[----:B------:R-:W-:Y:S01]  /*10020*/  STSM.16.M88.4 [R63], R12 ;  /* 0x0000000c3f007844 */ /* 0x000fe20000000200 */
[----:B------:R-:W-:-:S02]  /*10030*/  SEL R26, R47, R44, P0 ;  /* 0x0000002c2f1a7207 */ /* 0x000fc40000000000 */
[----:B------:R-:W-:Y:S01]  /*10040*/  SEL R44, R46, R49, P0 ;  /* 0x000000312e2c7207 */ /* 0x000fe20000000000 */
[----:B------:R1:W-:Y:S01]  /*10050*/  STSM.16.M88.4 [R27], R36 ;  /* 0x000000241b007844 */ /* 0x0003e20000000200 */
[----:B------:R-:W-:Y:S01]  /*10060*/  SEL R46, R49, R46, P0 ;  /* 0x0000002e312e7207 */ /* 0x000fe20000000000 */
[----:B----4-:R-:W-:Y:S01]  /*10070*/  IMAD.MOV.U32 R17, RZ, RZ, RZ ;  /* 0x000000ffff117224 */ /* 0x010fe200078e00ff */
[----:B--2---:R-:W-:Y:S01]  /*10080*/  SEL R40, R48, R51, P0 ;  /* 0x0000003330287207 */ /* 0x004fe20000000000 */
[----:B------:R2:W-:Y:S01]  /*10090*/  STSM.16.M88.4 [R62], R32 ;  /* 0x000000203e007844 */ /* 0x0005e20000000200 */
[----:B------:R-:W-:Y:S02]  /*100a0*/  SEL R42, R51, R48, P0 ;  /* 0x00000030332a7207 */ /* 0x000fe40000000000 */
[----:B---3--:R-:W-:Y:S01]  /*100b0*/  SEL R25, R52, R55, P0 ;  /* 0x0000003734197207 */ /* 0x008fe20000000000 */
[----:B------:R2:W-:Y:S01]  /*100c0*/  STSM.16.M88.4 [R61], R28 ;  /* 0x0000001c3d007844 */ /* 0x0005e20000000200 */
[----:B-1----:R-:W-:-:S02]  /*100d0*/  SEL R45, R54, R57, P0 ;  /* 0x00000039362d7207 */ /* 0x002fc40000000000 */
[----:B------:R-:W-:Y:S02]  /*100e0*/  SEL R47, R57, R54, P0 ;  /* 0x00000036392f7207 */ /* 0x000fe40000000000 */
[----:B------:R-:W-:Y:S02]  /*100f0*/  SEL R27, R55, R52, P0 ;  /* 0x00000034371b7207 */ /* 0x000fe40000000000 */
[----:B------:R-:W-:Y:S02]  /*10100*/  SEL R41, R56, R151, P0 ;  /* 0x0000009738297207 */ /* 0x000fe40000000000 */
[----:B------:R-:W-:Y:S01]  /*10110*/  SEL R43, R151, R56, P0 ;  /* 0x00000038972b7207 */ /* 0x000fe20000000000 */
[----:B------:R2:W-:Y:S01]  /*10120*/  STSM.16.M88.4 [R60], R24 ;  /* 0x000000183c007844 */ /* 0x0005e20000000200 */
[----:B0-----:R-:W-:Y:S01]  /*10130*/  ISETP.NE.U32.AND P0, PT, R6, RZ, PT ;  /* 0x000000ff0600720c */ /* 0x001fe20003f05070 */
[----:B------:R-:W0:Y:S02]  /*10140*/  LDC R18, c[0x0][0xa88] ;  /* 0x0002a200ff127b82 */ /* 0x000e240000000800 */
[----:B------:R2:W-:Y:S01]  /*10150*/  STSM.16.M88.4 [R59], R44 ;  /* 0x0000002c3b007844 */ /* 0x0005e20000000200 */
[----:B------:R-:W-:-:S03]  /*10160*/  ISETP.NE.AND.EX P0, PT, R7, RZ, PT, P0 ;  /* 0x000000ff0700720c */ /* 0x000fc60003f05300 */
[----:B------:R2:W-:Y:S02]  /*10170*/  STSM.16.M88.4 [R58], R40 ;  /* 0x000000283a007844 */ /* 0x0005e40000000200 */
[----:B------:R-:W-:Y:S08]  /*10180*/  BAR.SYNC.DEFER_BLOCKING 0x1, 0x100 ;  /* 0x0044000000007b1d */ /* 0x000ff00000010000 */
[----:B------:R-:W1:Y:S01]  /*10190*/  @P0 LDC.64 R6, c[0x0][0xbe0] ;  /* 0x0002f800ff060b82 */ /* 0x000e620000000a00 */
[----:B------:R2:W5:Y:S01]  /*101a0*/  @P3 LDG.E R17, desc[UR46][R8.64] ;  /* 0x0000002e08113981 */ /* 0x000562000c1e1900 */
[----:B------:R-:W-:-:S04]  /*101b0*/  IMAD R11, R22, 0x40, R19 ;  /* 0x00000040160b7824 */ /* 0x000fc800078e0213 */
[----:B------:R-:W-:-:S04]  /*101c0*/  IMAD.WIDE R4, R11, 0x2, R4 ;  /* 0x000000020b047825 */ /* 0x000fc800078e0204 */
[----:B-1----:R-:W-:-:S05]  /*101d0*/  @P0 IMAD.WIDE R6, R174, 0x4, R6 ;  /* 0x00000004ae060825 */ /* 0x002fca00078e0206 */
[----:B0-----:R2:W5:Y:S01]  /*101e0*/  @P0 LDG.E R18, desc[UR46][R6.64] ;  /* 0x0000002e06120981 */ /* 0x001562000c1e1900 */
[----:B------:R-:W-:Y:S05]  /*101f0*/  @P0 BRA `(.L_x_1168) ;  /* 0x0000000000100947 */ /* 0x000fea0003800000 */
[----:B------:R-:W-:Y:S05]  /*10200*/  @!P3 BRA `(.L_x_1168) ;  /* 0x00000000000cb947 */ /* 0x000fea0003800000 */
[----:B--2---:R-:W2:Y:S04]  /*10210*/  LDG.E R7, desc[UR46][R8.64] ;  /* 0x0000002e08077981 */ /* 0x004ea8000c1e1900 */
[----:B-----5:R-:W2:Y:S02]  /*10220*/  LDG.E R18, desc[UR46][R8.64+0x4] ;  /* 0x0000042e08127981 */ /* 0x020ea4000c1e1900 */
[----:B--2---:R-:W-:-:S07]  /*10230*/  IMAD.IADD R18, R18, 0x1, -R7 ;  /* 0x0000000112127824 */ /* 0x004fce00078e0a07 */
.L_x_1168:
[----:B------:R-:W-:Y:S01]  /*10240*/  SHF.R.S32.HI R23, RZ, 0x1f, R173 ;  /* 0x0000001fff177819 */ /* 0x000fe200000114ad */
[----:B------:R-:W-:Y:S01]  /*10250*/  ULDC.64 UR4, c[0x0][0xb70] ;  /* 0x0002dc0000047ab9 */ /* 0x000fe20000000a00 */
[--C-:B-----5:R-:W-:Y:S01]  /*10260*/  SHF.R.S32.HI R21, RZ, 0x1f, R17.reuse ;  /* 0x0000001fff157819 */ /* 0x120fe20000011411 */
[----:B------:R-:W-:Y:S01]  /*10270*/  IMAD.MOV.U32 R20, RZ, RZ, R17 ;  /* 0x000000ffff147224 */ /* 0x000fe200078e0011 */
[----:B------:R-:W-:Y:S01]  /*10280*/  IADD3 R13, P2, R4, 0x2000, RZ ;  /* 0x00002000040d7810 */ /* 0x000fe20007f5e0ff */
[----:B--2---:R-:W-:Y:S01]  /*10290*/  IMAD R6, R23, UR4, RZ ;  /* 0x0000000417067c24 */ /* 0x004fe2000f8e02ff */
[----:B------:R-:W-:Y:S01]  /*102a0*/  SHF.R.S32.HI R48, RZ, 0x1f, R174 ;  /* 0x0000001fff307819 */ /* 0x000fe200000114ae */
[----:B------:R-:W-:Y:S01]  /*102b0*/  IMAD R15, R175, 0x80, R178 ;  /* 0x00000080af0f7824 */ /* 0x000fe200078e02b2 */
[----:B------:R-:W-:Y:S01]  /*102c0*/  LOP3.LUT R12, R13, 0x380, RZ, 0xc0, !PT ;  /* 0x000003800d0c7812 */ /* 0x000fe200078ec0ff */
[C---:B------:R-:W-:Y:S01]  /*102d0*/  IMAD R9, R173.reuse, UR5, R6 ;  /* 0x00000005ad097c24 */ /* 0x040fe2000f8e0206 */
[----:B------:R-:W-:Y:S01]  /*102e0*/  SEL R48, R48, RZ, !P3 ;  /* 0x000000ff30307207 */ /* 0x000fe20005800000 */
[----:B------:R-:W-:Y:S01]  /*102f0*/  IMAD.WIDE.U32 R6, R173, UR4, R20 ;  /* 0x00000004ad067c25 */ /* 0x000fe2000f8e0014 */
[----:B------:R-:W-:Y:S01]  /*10300*/  SEL R49, R174, RZ, !P3 ;  /* 0x000000ffae317207 */ /* 0x000fe20005800000 */
[----:B------:R-:W-:Y:S01]  /*10310*/  ULDC.64 UR4, c[0x0][0xb78] ;  /* 0x0002de0000047ab9 */ /* 0x000fe20000000a00 */
[----:B------:R-:W-:Y:S01]  /*10320*/  SHF.R.U64 R12, R12, 0x3, RZ ;  /* 0x000000030c0c7819 */ /* 0x000fe200000012ff */
[----:B------:R-:W-:Y:S01]  /*10330*/  IMAD.IADD R7, R7, 0x1, R9 ;  /* 0x0000000107077824 */ /* 0x000fe200078e0209 */
[----:B------:R-:W-:Y:S01]  /*10340*/  IADD3 R11, P6, R4, 0x3000, RZ ;  /* 0x00003000040b7810 */ /* 0x000fe20007fde0ff */
[----:B------:R-:W-:Y:S01]  /*10350*/  IMAD R9, R48, UR4, RZ ;  /* 0x0000000430097c24 */ /* 0x000fe2000f8e02ff */
[----:B------:R-:W-:Y:S01]  /*10360*/  LOP3.LUT R12, R12, R13, RZ, 0x3c, !PT ;  /* 0x0000000d0c0c7212 */ /* 0x000fe200078e3cff */
[----:B------:R-:W-:Y:S01]  /*10370*/  IMAD.WIDE.U32 R6, R49, UR4, R6 ;  /* 0x0000000431067c25 */ /* 0x000fe2000f8e0006 */
[----:B------:R-:W-:-:S02]  /*10380*/  IADD3 R29, P1, R4, 0x1000, RZ ;  /* 0x00001000041d7810 */ /* 0x000fc40007f3e0ff */
[----:B------:R-:W-:Y:S01]  /*10390*/  LOP3.LUT R8, R11, 0x380, RZ, 0xc0, !PT ;  /* 0x000003800b087812 */ /* 0x000fe200078ec0ff */
[----:B------:R-:W-:Y:S01]  /*103a0*/  IMAD R13, R49, UR5, R9 ;  /* 0x00000005310d7c24 */ /* 0x000fe2000f8e0209 */
[----:B------:R-:W-:Y:S01]  /*103b0*/  SHF.R.S32.HI R9, RZ, 0x1f, R15 ;  /* 0x0000001fff097819 */ /* 0x000fe2000001140f */
[----:B------:R-:W-:Y:S01]  /*103c0*/  ULDC.64 UR4, c[0x0][0xb40] ;  /* 0x0002d00000047ab9 */ /* 0x000fe20000000a00 */
[----:B------:R-:W-:Y:S02]  /*103d0*/  IADD3 R10, P0, R15, R6, RZ ;  /* 0x000000060f0a7210 */ /* 0x000fe40007f1e0ff */
[----:B------:R-:W-:Y:S02]  /*103e0*/  LOP3.LUT R28, R29, 0x380, RZ, 0xc0, !PT ;  /* 0x000003801d1c7812 */ /* 0x000fe400078ec0ff */
[----:B------:R-:W-:Y:S01]  /*103f0*/  IADD3.X R9, R9, R7, R13, P0, !PT ;  /* 0x0000000709097210 */ /* 0x000fe200007fe40d */
[----:B------:R-:W-:Y:S01]  /*10400*/  VIADD R7, R15, 0x8 ;  /* 0x000000080f077836 */ /* 0x000fe20000000000 */
[----:B------:R-:W-:Y:S01]  /*10410*/  LEA R46, P0, R10, UR4, 0x2 ;  /* 0x000000040a2e7c11 */ /* 0x000fe2000f8010ff */
[----:B------:R-:W-:Y:S01]  /*10420*/  IMAD.X R13, RZ, RZ, R5, P2 ;  /* 0x000000ffff0d7224 */ /* 0x000fe200010e0605 */
[----:B------:R-:W-:-:S02]  /*10430*/  SHF.R.U64 R8, R8, 0x3, RZ ;  /* 0x0000000308087819 */ /* 0x000fc400000012ff */
[----:B------:R-:W-:Y:S02]  /*10440*/  SHF.R.U64 R28, R28, 0x3, RZ ;  /* 0x000000031c1c7819 */ /* 0x000fe400000012ff */
[----:B------:R-:W-:Y:S01]  /*10450*/  LEA.HI.X R47, R10, UR5, R9, 0x2, P0 ;  /* 0x000000050a2f7c11 */ /* 0x000fe200080f1409 */
[----:B------:R-:W-:Y:S01]  /*10460*/  ULDC.64 UR4, c[0x0][0xaa0] ;  /* 0x0002a80000047ab9 */ /* 0x000fe20000000a00 */
[----:B------:R-:W-:Y:S02]  /*10470*/  IADD3 R41, P5, R4, 0x4000, RZ ;  /* 0x0000400004297810 */ /* 0x000fe40007fbe0ff */
[----:B------:R-:W-:Y:S02]  /*10480*/  LOP3.LUT R6, R8, R11, RZ, 0x3c, !PT ;  /* 0x0000000b08067212 */ /* 0x000fe400078e3cff */
[C---:B------:R-:W-:Y:S02]  /*10490*/  IADD3 R33, P4, R4.reuse, 0x5000, RZ ;  /* 0x0000500004217810 */ /* 0x040fe40007f9e0ff */
[----:B------:R-:W-:-:S02]  /*104a0*/  IADD3 R25, P3, R4, 0x6000, RZ ;  /* 0x0000600004197810 */ /* 0x000fc40007f7e0ff */
[----:B------:R-:W-:Y:S02]  /*104b0*/  LOP3.LUT P0, RZ, R177, 0x3, RZ, 0xc0, !PT ;  /* 0x00000003b1ff7812 */ /* 0x000fe4000780c0ff */
[C---:B------:R-:W-:Y:S02]  /*104c0*/  LOP3.LUT R37, R4.reuse, 0x380, RZ, 0xc0, !PT ;  /* 0x0000038004257812 */ /* 0x040fe400078ec0ff */
[----:B------:R-:W-:Y:S02]  /*104d0*/  IADD3 R11, P2, R4, 0x7000, RZ ;  /* 0x00007000040b7810 */ /* 0x000fe40007f5e0ff */
[----:B------:R-:W-:Y:S01]  /*104e0*/  LOP3.LUT R28, R28, R29, RZ, 0x3c, !PT ;  /* 0x0000001d1c1c7212 */ /* 0x000fe200078e3cff */
[--C-:B------:R-:W-:Y:S01]  /*104f0*/  IMAD.X R29, RZ, RZ, R5.reuse, P1 ;  /* 0x000000ffff1d7224 */ /* 0x100fe200008e0605 */
[----:B------:R-:W-:Y:S01]  /*10500*/  LOP3.LUT R40, R41, 0x380, RZ, 0xc0, !PT ;  /* 0x0000038029287812 */ /* 0x000fe200078ec0ff */
[----:B------:R-:W-:Y:S01]  /*10510*/  IMAD.X R9, RZ, RZ, R5, P2 ;  /* 0x000000ffff097224 */ /* 0x000fe200010e0605 */
[----:B------:R-:W-:-:S02]  /*10520*/  LOP3.LUT R32, R33, 0x380, RZ, 0xc0, !PT ;  /* 0x0000038021207812 */ /* 0x000fc400078ec0ff */
[----:B------:R-:W-:Y:S02]  /*10530*/  LOP3.LUT R24, R25, 0x380, RZ, 0xc0, !PT ;  /* 0x0000038019187812 */ /* 0x000fe400078ec0ff */
[-C--:B------:R-:W-:Y:S02]  /*10540*/  ISETP.GE.OR P1, PT, R15, R18.reuse, P0 ;  /* 0x000000120f00720c */ /* 0x080fe40000726670 */
[----:B------:R-:W-:Y:S02]  /*10550*/  SHF.R.U64 R37, R37, 0x3, RZ ;  /* 0x0000000325257819 */ /* 0x000fe400000012ff */
[----:B------:R-:W-:Y:S01]  /*10560*/  ISETP.GE.OR P0, PT, R7, R18, P0 ;  /* 0x000000120700720c */ /* 0x000fe20000706670 */
[----:B------:R-:W-:Y:S01]  /*10570*/  IMAD.X R7, RZ, RZ, R5, P6 ;  /* 0x000000ffff077224 */ /* 0x000fe200030e0605 */
[----:B------:R-:W-:Y:S02]  /*10580*/  LOP3.LUT R8, R11, 0x380, RZ, 0xc0, !PT ;  /* 0x000003800b087812 */ /* 0x000fe400078ec0ff */
[----:B------:R-:W-:-:S02]  /*10590*/  SHF.R.U64 R40, R40, 0x3, RZ ;  /* 0x0000000328287819 */ /* 0x000fc400000012ff */
[----:B------:R-:W-:Y:S02]  /*105a0*/  SHF.R.U64 R32, R32, 0x3, RZ ;  /* 0x0000000320207819 */ /* 0x000fe400000012ff */
[----:B------:R-:W-:Y:S01]  /*105b0*/  SHF.R.U64 R24, R24, 0x3, RZ ;  /* 0x0000000318187819 */ /* 0x000fe200000012ff */
[----:B------:R-:W-:Y:S01]  /*105c0*/  @!P1 STG.E desc[UR46][R46.64], R2 ;  /* 0x000000022e009986 */ /* 0x000fe2000c10192e */
[----:B------:R-:W-:Y:S01]  /*105d0*/  LOP3.LUT R36, R37, R4, RZ, 0x3c, !PT ;  /* 0x0000000425247212 */ /* 0x000fe200078e3cff */
[--C-:B------:R-:W-:Y:S01]  /*105e0*/  IMAD.MOV.U32 R37, RZ, RZ, R5.reuse ;  /* 0x000000ffff257224 */ /* 0x100fe200078e0005 */
[----:B------:R-:W-:Y:S01]  /*105f0*/  SHF.R.U64 R4, R8, 0x3, RZ ;  /* 0x0000000308047819 */ /* 0x000fe200000012ff */
[----:B------:R0:W-:Y:S01]  /*10600*/  @!P0 STG.E desc[UR46][R46.64+0x20], R0 ;  /* 0x000020002e008986 */ /* 0x0001e2000c10192e */
[----:B------:R-:W-:Y:S01]  /*10610*/  LOP3.LUT R40, R40, R41, RZ, 0x3c, !PT ;  /* 0x0000002928287212 */ /* 0x000fe200078e3cff */
[--C-:B------:R-:W-:Y:S01]  /*10620*/  IMAD.X R41, RZ, RZ, R5.reuse, P5 ;  /* 0x000000ffff297224 */ /* 0x100fe200028e0605 */
[----:B------:R-:W-:Y:S01]  /*10630*/  LOP3.LUT R32, R32, R33, RZ, 0x3c, !PT ;  /* 0x0000002120207212 */ /* 0x000fe200078e3cff */
[--C-:B------:R-:W-:Y:S01]  /*10640*/  IMAD.X R33, RZ, RZ, R5.reuse, P4 ;  /* 0x000000ffff217224 */ /* 0x100fe200020e0605 */
[----:B------:R-:W-:Y:S01]  /*10650*/  LOP3.LUT R24, R24, R25, RZ, 0x3c, !PT ;  /* 0x0000001918187212 */ /* 0x000fe200078e3cff */
[----:B------:R-:W-:Y:S01]  /*10660*/  IMAD.X R25, RZ, RZ, R5, P3 ;  /* 0x000000ffff197224 */ /* 0x000fe200018e0605 */
[----:B------:R-:W-:Y:S01]  /*10670*/  LOP3.LUT R8, R4, R11, RZ, 0x3c, !PT ;  /* 0x0000000b04087212 */ /* 0x000fe200078e3cff */
[----:B------:R-:W5:Y:S01]  /*10680*/  LD.E.128 R36, desc[UR46][R36.64] ;  /* 0x0000002e24247980 */ /* 0x000f62000c101d00 */
[----:B------:R-:W-:-:S03]  /*10690*/  SHF.R.S32.HI R45, RZ, 0x1f, R19 ;  /* 0x0000001fff2d7819 */ /* 0x000fc60000011413 */
[----:B------:R-:W5:Y:S01]  /*106a0*/  LD.E.128 R28, desc[UR46][R28.64] ;  /* 0x0000002e1c1c7980 */ /* 0x000f62000c101d00 */
[----:B------:R-:W-:-:S03]  /*106b0*/  IMAD.MOV.U32 R44, RZ, RZ, R19 ;  /* 0x000000ffff2c7224 */ /* 0x000fc600078e0013 */
[----:B------:R-:W5:Y:S04]  /*106c0*/  LD.E.128 R12, desc[UR46][R12.64] ;  /* 0x0000002e0c0c7980 */ /* 0x000f68000c101d00 */
[----:B------:R-:W5:Y:S04]  /*106d0*/  LD.E.128 R4, desc[UR46][R6.64] ;  /* 0x0000002e06047980 */ /* 0x000f68000c101d00 */
[----:B------:R-:W5:Y:S04]  /*106e0*/  LD.E.128 R40, desc[UR46][R40.64] ;  /* 0x0000002e28287980 */ /* 0x000f68000c101d00 */
[----:B------:R-:W5:Y:S04]  /*106f0*/  LD.E.128 R32, desc[UR46][R32.64] ;  /* 0x0000002e20207980 */ /* 0x000f68000c101d00 */
[----:B------:R-:W5:Y:S04]  /*10700*/  LD.E.128 R24, desc[UR46][R24.64] ;  /* 0x0000002e18187980 */ /* 0x000f68000c101d00 */
[----:B------:R-:W5:Y:S01]  /*10710*/  LD.E.128 R8, desc[UR46][R8.64] ;  /* 0x0000002e08087980 */ /* 0x000f62000c101d00 */
[----:B0-----:R-:W-:Y:S01]  /*10720*/  IMAD R0, R21, UR4, RZ ;  /* 0x0000000415007c24 */ /* 0x001fe2000f8e02ff */
[----:B------:R-:W-:Y:S01]  /*10730*/  BSSY B1, `(.L_x_1169) ;  /* 0x0000032000017945 */ /* 0x000fe20003800000 */
[C---:B------:R-:W-:Y:S01]  /*10740*/  IMAD.WIDE.U32 R20, R17.reuse, UR4, R44 ;  /* 0x0000000411147c25 */ /* 0x040fe2000f8e002c */
[----:B------:R-:W-:Y:S01]  /*10750*/  @!PT LDS RZ, [RZ] ;  /* 0x00000000fffff984 */ /* 0x000fe20000000800 */
[----:B------:R-:W-:Y:S01]  /*10760*/  @!PT LDS RZ, [RZ] ;  /* 0x00000000fffff984 */ /* 0x000fe20000000800 */
[----:B------:R-:W-:Y:S01]  /*10770*/  @!PT LDS RZ, [RZ] ;  /* 0x00000000fffff984 */ /* 0x000fe20000000800 */
[----:B------:R-:W-:Y:S01]  /*10780*/  @!PT LDS RZ, [RZ] ;  /* 0x00000000fffff984 */ /* 0x000fe20000000800 */
[----:B------:R0:W-:Y:S06]  /*10790*/  MEMBAR.ALL.CTA ;  /* 0x0000000000007992 */ /* 0x0001ec0000008000 */
[----:B0-----:R-:W0:Y:S01]  /*107a0*/  FENCE.VIEW.ASYNC.S ;  /* 0x00000000000073c6 */ /* 0x001e220000000000 */
[----:B------:R-:W-:Y:S01]  /*107b0*/  IMAD R17, R17, UR5, R0 ;  /* 0x0000000511117c24 */ /* 0x000fe2000f8e0200 */
[----:B------:R-:W-:Y:S01]  /*107c0*/  ULDC.64 UR4, c[0x0][0xae0] ;  /* 0x0002b80000047ab9 */ /* 0x000fe20000000a00 */
[----:B------:R-:W-:-:S02]  /*107d0*/  IMAD R45, R175, -0x80, R18 ;  /* 0xffffff80af2d7824 */ /* 0x000fc400078e0212 */
[----:B------:R-:W-:Y:S02]  /*107e0*/  IMAD.IADD R21, R21, 0x1, R17 ;  /* 0x0000000115157824 */ /* 0x000fe400078e0211 */
[----:B------:R-:W-:Y:S01]  /*107f0*/  IMAD R44, R23, UR4, RZ ;  /* 0x00000004172c7c24 */ /* 0x000fe2000f8e02ff */
[CC--:B------:R-:W-:Y:S01]  /*10800*/  ISETP.GE.AND P2, PT, R22.reuse, R45.reuse, PT ;  /* 0x0000002d1600720c */ /* 0x0c0fe20003f46270 */
[----:B------:R-:W-:Y:S02]  /*10810*/  VIADD R0, R22, 0x20 ;  /* 0x0000002016007836 */ /* 0x000fe40000000000 */
[C---:B------:R-:W-:Y:S02]  /*10820*/  IMAD R23, R173.reuse, UR5, R44 ;  /* 0x00000005ad177c24 */ /* 0x040fe4000f8e022c */
[----:B------:R-:W-:Y:S01]  /*10830*/  IMAD.WIDE.U32 R20, R173, UR4, R20 ;  /* 0x00000004ad147c25 */ /* 0x000fe2000f8e0014 */
[----:B------:R-:W-:Y:S01]  /*10840*/  ULDC.64 UR4, c[0x0][0xae8] ;  /* 0x0002ba0000047ab9 */ /* 0x000fe20000000a00 */
[----:B------:R-:W-:-:S02]  /*10850*/  ISETP.GE.AND P4, PT, R0, R45, PT ;  /* 0x0000002d0000720c */ /* 0x000fc40003f86270 */
[----:B------:R-:W-:Y:S02]  /*10860*/  VIADD R3, R3, 0x22820 ;  /* 0x0002282003037836 */ /* 0x000fe40000000000 */
[C---:B------:R-:W-:Y:S02]  /*10870*/  VIADD R2, R22.reuse, 0x40 ;  /* 0x0000004016027836 */ /* 0x040fe40000000000 */
[----:B------:R-:W-:Y:S01]  /*10880*/  VIADD R17, R22, 0x60 ;  /* 0x0000006016117836 */ /* 0x000fe20000000000 */
[----:B------:R-:W-:Y:S01]  /*10890*/  PRMT R3, RZ, 0x654, R3 ;  /* 0x00000654ff037816 */ /* 0x000fe20000000003 */
[----:B------:R-:W-:Y:S01]  /*108a0*/  IMAD.IADD R21, R21, 0x1, R23 ;  /* 0x0000000115157824 */ /* 0x000fe200078e0217 */
[-C--:B------:R-:W-:Y:S01]  /*108b0*/  ISETP.GE.AND P0, PT, R2, R45.reuse, PT ;  /* 0x0000002d0200720c */ /* 0x080fe20003f06270 */
[----:B------:R-:W-:Y:S01]  /*108c0*/  IMAD R0, R48, UR4, RZ ;  /* 0x0000000430007c24 */ /* 0x000fe2000f8e02ff */
[----:B------:R-:W-:Y:S01]  /*108d0*/  ISETP.GE.AND P1, PT, R17, R45, PT ;  /* 0x0000002d1100720c */ /* 0x000fe20003f26270 */
[C---:B------:R-:W-:Y:S01]  /*108e0*/  IMAD.WIDE.U32 R44, R49.reuse, UR4, R20 ;  /* 0x00000004312c7c25 */ /* 0x040fe2000f8e0014 */
[----:B------:R-:W-:Y:S01]  /*108f0*/  SHF.R.S32.HI R23, RZ, 0x1f, R22 ;  /* 0x0000001fff177819 */ /* 0x000fe20000011416 */
[----:B0-----:R0:W-:Y:S02]  /*10900*/  SYNCS.ARRIVE.TRANS64.RED.A1T0 RZ, [R3+URZ], RZ ;  /* 0x000000ff03ff79a7 */ /* 0x0011e4000810043f */
[----:B------:R-:W-:-:S02]  /*10910*/  IMAD R17, R49, UR5, R0 ;  /* 0x0000000531117c24 */ /* 0x000fc4000f8e0200 */
[----:B------:R-:W-:-:S04]  /*10920*/  IMAD.WIDE R20, R175, 0x80, R22 ;  /* 0x00000080af147825 */ /* 0x000fc800078e0216 */
[----:B------:R-:W-:Y:S01]  /*10930*/  IMAD.IADD R49, R45, 0x1, R17 ;  /* 0x000000012d317824 */ /* 0x000fe200078e0211 */
[----:B0-----:R-:W-:Y:S06]  /*10940*/  @P2 BRA `(.L_x_1170) ;  /* 0x0000000000402947 */ /* 0x001fec0003800000 */
[----:B------:R-:W-:Y:S01]  /*10950*/  ULDC.64 UR4, c[0x0][0xad8] ;  /* 0x0002b60000047ab9 */ /* 0x000fe20000000a00 */
[----:B------:R-:W-:Y:S01]  /*10960*/  IMAD.MOV.U32 R2, RZ, RZ, R44 ;  /* 0x000000ffff027224 */ /* 0x000fe200078e002c */
[----:B------:R-:W-:Y:S01]  /*10970*/  ULDC.64 UR6, c[0x0][0xa80] ;  /* 0x0002a00000067ab9 */ /* 0x000fe20000000a00 */
[----:B------:R-:W-:Y:S02]  /*10980*/  IMAD.MOV.U32 R3, RZ, RZ, R49 ;  /* 0x000000ffff037224 */ /* 0x000fe400078e0031 */
[----:B------:R-:W-:Y:S02]  /*10990*/  IMAD R17, R21, UR4, RZ ;  /* 0x0000000415117c24 */ /* 0x000fe4000f8e02ff */
[----:B------:R-:W-:Y:S02]  /*109a0*/  VIADD R0, R19, 0x40 ;  /* 0x0000004013007836 */ /* 0x000fe40000000000 */
        /* <DEDUP_REMOVED lines=8> */
[----:B-----5:R0:W-:Y:S04]  /*10a30*/  @!P2 STG.E.128 desc[UR46][R46.64], R36 ;  /* 0x000000242e00a986 */ /* 0x0201e8000c101d2e */
[----:B------:R0:W-:Y:S02]  /*10a40*/  @!P3 STG.E.128 desc[UR46][R46.64+0x80], R40 ;  /* 0x000080282e00b986 */ /* 0x0001e4000c101d2e */
.L_x_1170:
[----:B------:R-:W-:Y:S05]  /*10a50*/  BSYNC B1 ;  /* 0x0000000000017941 */ /* 0x000fea0003800000 */
.L_x_1169:
[----:B------:R-:W-:Y:S04]  /*10a60*/  BSSY B1, `(.L_x_1171) ;  /* 0x0000014000017945 */ /* 0x000fe80003800000 */
[----:B------:R-:W-:Y:S05]  /*10a70*/  @P4 BRA `(.L_x_1172) ;  /* 0x0000000000484947 */ /* 0x000fea0003800000 */
[----:B------:R-:W-:Y:S01]  /*10a80*/  IADD3 R17, P2, R20, 0x20, RZ ;  /* 0x0000002014117810 */ /* 0x000fe20007f5e0ff */
[----:B------:R-:W-:Y:S01]  /*10a90*/  ULDC.64 UR4, c[0x0][0xad8] ;  /* 0x0002b60000047ab9 */ /* 0x000fe20000000a00 */
[----:B------:R-:W-:Y:S01]  /*10aa0*/  IMAD.MOV.U32 R2, RZ, RZ, R44 ;  /* 0x000000ffff027224 */ /* 0x000fe200078e002c */
[----:B------:R-:W-:Y:S01]  /*10ab0*/  ULDC.64 UR6, c[0x0][0xa80] ;  /* 0x0002a00000067ab9 */ /* 0x000fe20000000a00 */
[----:B------:R-:W-:Y:S02]  /*10ac0*/  IMAD.MOV.U32 R3, RZ, RZ, R49 ;  /* 0x000000ffff037224 */ /* 0x000fe400078e0031 */
[----:B------:R-:W-:Y:S02]  /*10ad0*/  IMAD.X R0, RZ, RZ, R21, P2 ;  /* 0x000000ffff007224 */ /* 0x000fe400010e0615 */
[----:B------:R-:W-:Y:S02]  /*10ae0*/  VIADD R18, R19, 0x40 ;  /* 0x0000004013127836 */ /* 0x000fe40000000000 */
[----:B------:R-:W-:-:S02]  /*10af0*/  IMAD R0, R0, UR4, RZ ;  /* 0x0000000400007c24 */ /* 0x000fc4000f8e02ff */
[----:B------:R-:W-:Y:S01]  /*10b00*/  IMAD.WIDE.U32 R2, R17, UR4, R2 ;  /* 0x0000000411027c25 */ /* 0x000fe2000f8e0002 */
[----:B------:R-:W-:Y:S02]  /*10b10*/  ULDC UR4, c[0x0][0xa8c] ;  /* 0x0002a30000047ab9 */ /* 0x000fe40000000800 */
[----:B------:R-:W-:Y:S01]  /*10b20*/  ISETP.GE.AND P3, PT, R19, UR4, PT ;  /* 0x0000000413007c0c */ /* 0x000fe2000bf66270 */
[----:B------:R-:W-:Y:S01]  /*10b30*/  IMAD R17, R17, UR5, R0 ;  /* 0x0000000511117c24 */ /* 0x000fe2000f8e0200 */
[----:B------:R-:W-:Y:S02]  /*10b40*/  ISETP.GE.AND P4, PT, R18, UR4, PT ;  /* 0x0000000412007c0c */ /* 0x000fe4000bf86270 */
[----:B0----5:R-:W-:Y:S01]  /*10b50*/  LEA R36, P2, R2, UR6, 0x1 ;  /* 0x0000000602247c11 */ /* 0x021fe2000f8408ff */
[----:B------:R-:W-:-:S05]  /*10b60*/  IMAD.IADD R3, R3, 0x1, R17 ;  /* 0x0000000103037824 */ /* 0x000fca00078e0211 */
[----:B------:R-:W-:-:S05]  /*10b70*/  LEA.HI.X R37, R2, UR7, R3, 0x1, P2 ;  /* 0x0000000702257c11 */ /* 0x000fca00090f0c03 */
[----:B------:R1:W-:Y:S04]  /*10b80*/  @!P3 STG.E.128 desc[UR46][R36.64], R28 ;  /* 0x0000001c2400b986 */ /* 0x0003e8000c101d2e */
[----:B------:R1:W-:Y:S02]  /*10b90*/  @!P4 STG.E.128 desc[UR46][R36.64+0x80], R32 ;  /* 0x000080202400c986 */ /* 0x0003e4000c101d2e */
.L_x_1172:
[----:B------:R-:W-:Y:S05]  /*10ba0*/  BSYNC B1 ;  /* 0x0000000000017941 */ /* 0x000fea0003800000 */
.L_x_1171:
        /* <DEDUP_REMOVED lines=15> */
[----:B-1---5:R-:W-:Y:S01]  /*10ca0*/  LEA R28, P0, R2, UR6, 0x1 ;  /* 0x00000006021c7c11 */ /* 0x022fe2000f8008ff */
[----:B------:R-:W-:-:S05]  /*10cb0*/  IMAD.IADD R3, R3, 0x1, R17 ;  /* 0x0000000103037824 */ /* 0x000fca00078e0211 */
[----:B------:R-:W-:-:S05]  /*10cc0*/  LEA.HI.X R29, R2, UR7, R3, 0x1, P0 ;  /* 0x00000007021d7c11 */ /* 0x000fca00080f0c03 */
[----:B------:R2:W-:Y:S04]  /*10cd0*/  @!P2 STG.E.128 desc[UR46][R28.64], R12 ;  /* 0x0000000c1c00a986 */ /* 0x0005e8000c101d2e */
[----:B------:R2:W-:Y:S02]  /*10ce0*/  @!P3 STG.E.128 desc[UR46][R28.64+0x80], R24 ;  /* 0x000080181c00b986 */ /* 0x0005e4000c101d2e */
.L_x_1174:
[----:B------:R-:W-:Y:S05]  /*10cf0*/  BSYNC B1 ;  /* 0x0000000000017941 */ /* 0x000fea0003800000 */
.L_x_1173:
[----:B------:R-:W-:Y:S05]  /*10d00*/  @P1 BRA `(.L_x_1175) ;  /* 0x0000000800cc1947 */ /* 0x000fea0003800000 */
[----:B--2--5:R-:W-:Y:S01]  /*10d10*/  IADD3 R13, P0, R20, 0x60, RZ ;  /* 0x00000060140d7810 */ /* 0x024fe20007f1e0ff */
[----:B------:R-:W-:Y:S01]  /*10d20*/  ULDC.64 UR6, c[0x0][0xad8] ;  /* 0x0002b60000067ab9 */ /* 0x000fe20000000a00 */
[----:B------:R-:W-:Y:S01]  /*10d30*/  IMAD.MOV.U32 R2, RZ, RZ, R44 ;  /* 0x000000ffff027224 */ /* 0x000fe200078e002c */
        /* <DEDUP_REMOVED lines=17> */
.L_x_1167:
[----:B------:R-:W2:Y:S01]  /*10e50*/  LDC.64 R4, c[0x0][0xbd8] ;  /* 0x0002f600ff047b82 */ /* 0x000ea20000000a00 */
[----:B------:R-:W-:-:S07]  /*10e60*/  IMAD.MOV.U32 R7, RZ, RZ, RZ ;  /* 0x000000ffff077224 */ /* 0x000fce00078e00ff */
[----:B0-----:R-:W0:Y:S01]  /*10e70*/  LDC.64 R2, c[0x0][0xbd8] ;  /* 0x0002f600ff027b82 */ /* 0x001e220000000a00 */
[----:B--2---:R-:W-:-:S04]  /*10e80*/  ISETP.NE.U32.AND P0, PT, R4, RZ, PT ;  /* 0x000000ff0400720c */ /* 0x004fc80003f05070 */
[----:B------:R-:W-:-:S03]  /*10e90*/  ISETP.NE.AND.EX P0, PT, R5, RZ, PT, P0 ;  /* 0x000000ff0500720c */ /* 0x000fc60003f05300 */
[----:B------:R-:W2:Y:S01]  /*10ea0*/  LDC.64 R4, c[0x0][0xbe0] ;  /* 0x0002f800ff047b82 */ /* 0x000ea20000000a00 */
[----:B0-----:R-:W-:-:S07]  /*10eb0*/  IMAD.WIDE R2, R174, 0x4, R2 ;  /* 0x00000004ae027825 */ /* 0x001fce00078e0202 */
[----:B------:R-:W0:Y:S02]  /*10ec0*/  LDC R0, c[0x0][0xa88] ;  /* 0x0002a200ff007b82 */ /* 0x000e240000000800 */
[----:B------:R3:W5:Y:S01]  /*10ed0*/  @P0 LDG.E R7, desc[UR46][R2.64] ;  /* 0x0000002e02070981 */ /* 0x000762000c1e1900 */
[----:B--2---:R-:W-:-:S04]  /*10ee0*/  ISETP.NE.U32.AND P1, PT, R4, RZ, PT ;  /* 0x000000ff0400720c */ /* 0x004fc80003f25070 */
[----:B------:R-:W-:-:S13]  /*10ef0*/  ISETP.NE.AND.EX P1, PT, R5, RZ, PT, P1 ;  /* 0x000000ff0500720c */ /* 0x000fda0003f25310 */
[----:B------:R-:W2:Y:S02]  /*10f00*/  @P1 LDC.64 R4, c[0x0][0xbe0] ;  /* 0x0002f800ff041b82 */ /* 0x000ea40000000a00 */
[----:B--2---:R-:W-:-:S05]  /*10f10*/  @P1 IMAD.WIDE R4, R174, 0x4, R4 ;  /* 0x00000004ae041825 */ /* 0x004fca00078e0204 */
[----:B0-----:R3:W5:Y:S01]  /*10f20*/  @P1 LDG.E R0, desc[UR46][R4.64] ;  /* 0x0000002e04001981 */ /* 0x001762000c1e1900 */
[----:B------:R-:W-:Y:S01]  /*10f30*/  ISETP.GT.AND P2, PT, R181, 0x7f, PT ;  /* 0x0000007fb500780c */ /* 0x000fe20003f44270 */
[----:B------:R-:W-:-:S12]  /*10f40*/  @P1 BRA `(.L_x_1176) ;  /* 0x0000000000101947 */ /* 0x000fd80003800000 */
[----:B------:R-:W-:Y:S05]  /*10f50*/  @!P0 BRA `(.L_x_1176) ;  /* 0x00000000000c8947 */ /* 0x000fea0003800000 */
[----:B---3--:R-:W2:Y:S04]  /*10f60*/  LDG.E R5, desc[UR46][R2.64] ;  /* 0x0000002e02057981 */ /* 0x008ea8000c1e1900 */
[----:B-----5:R-:W2:Y:S02]  /*10f70*/  LDG.E R0, desc[UR46][R2.64+0x4] ;  /* 0x0000042e02007981 */ /* 0x020ea4000c1e1900 */
[----:B--2---:R-:W-:-:S07]  /*10f80*/  IMAD.IADD R0, R0, 0x1, -R5 ;  /* 0x0000000100007824 */ /* 0x004fce00078e0a05 */
.L_x_1176:
[----:B---3--:R-:W-:Y:S01]  /*10f90*/  SHF.R.S32.HI R2, RZ, 0x1f, R174 ;  /* 0x0000001fff027819 */ /* 0x008fe200000114ae */
[----:B------:R-:W-:Y:S01]  /*10fa0*/  BSSY B1, `(.L_x_1177) ;  /* 0x000001d000017945 */ /* 0x000fe20003800000 */
[----:B------:R-:W-:Y:S02]  /*10fb0*/  SHF.R.S32.HI R8, RZ, 0x1f, R173 ;  /* 0x0000001fff087819 */ /* 0x000fe400000114ad */
[----:B------:R-:W-:Y:S02]  /*10fc0*/  SHF.R.S32.HI R10, RZ, 0x1f, R19 ;  /* 0x0000001fff0a7819 */ /* 0x000fe40000011413 */
[----:B------:R-:W-:Y:S02]  /*10fd0*/  SEL R11, R174, RZ, !P0 ;  /* 0x000000ffae0b7207 */ /* 0x000fe40004000000 */
[----:B------:R-:W-:Y:S02]  /*10fe0*/  SEL R9, R2, RZ, !P0 ;  /* 0x000000ff02097207 */ /* 0x000fe40004000000 */
[----:B-----5:R-:W-:Y:S01]  /*10ff0*/  SHF.R.S32.HI R6, RZ, 0x1f, R7 ;  /* 0x0000001fff067819 */ /* 0x020fe20000011407 */
[----:B------:R-:W-:Y:S06]  /*11000*/  @P2 BRA `(.L_x_1178) ;  /* 0x0000000000582947 */ /* 0x000fec0003800000 */
[----:B------:R-:W0:Y:S02]  /*11010*/  S2R R3, SR_TID.X ;  /* 0x0000000000037919 */ /* 0x000e240000002100 */
[----:B0-----:R-:W-:-:S04]  /*11020*/  IMAD R2, R175, 0x80, R3 ;  /* 0x00000080af027824 */ /* 0x001fc800078e0203 */
[----:B------:R-:W-:-:S05]  /*11030*/  VIADD R3, R2, 0xffffff80 ;  /* 0xffffff8002037836 */ /* 0x000fca0000000000 */
[----:B------:R-:W-:-:S13]  /*11040*/  ISETP.GE.AND P0, PT, R3, R0, PT ;  /* 0x000000000300720c */ /* 0x000fda0003f06270 */
[----:B------:R-:W-:Y:S05]  /*11050*/  @P0 BRA `(.L_x_1178) ;  /* 0x0000000000440947 */ /* 0x000fea0003800000 */
[C---:B------:R-:W-:Y:S01]  /*11060*/  IADD3 R2, P0, R3.reuse, R7, RZ ;  /* 0x0000000703027210 */ /* 0x040fe20007f1e0ff */
[----:B------:R-:W-:Y:S02]  /*11070*/  ULDC.64 UR4, c[0x0][0xb70] ;  /* 0x0002dc0000047ab9 */ /* 0x000fe40000000a00 */
[----:B------:R-:W-:Y:S01]  /*11080*/  IMAD R4, R8, UR4, RZ ;  /* 0x0000000408047c24 */ /* 0x000fe2000f8e02ff */
[----:B------:R-:W-:-:S03]  /*11090*/  LEA.HI.X.SX32 R3, R3, R6, 0x1, P0 ;  /* 0x0000000603037211 */ /* 0x000fc600000f0eff */
[C---:B------:R-:W-:Y:S02]  /*110a0*/  IMAD R5, R173.reuse, UR5, R4 ;  /* 0x00000005ad057c24 */ /* 0x040fe4000f8e0204 */
[----:B------:R-:W-:Y:S01]  /*110b0*/  IMAD.WIDE.U32 R2, R173, UR4, R2 ;  /* 0x00000004ad027c25 */ /* 0x000fe2000f8e0002 */
[----:B------:R-:W-:-:S03]  /*110c0*/  ULDC.64 UR4, c[0x0][0xb78] ;  /* 0x0002de0000047ab9 */ /* 0x000fc60000000a00 */
[----:B------:R-:W-:Y:S02]  /*110d0*/  IMAD R4, R9, UR4, RZ ;  /* 0x0000000409047c24 */ /* 0x000fe4000f8e02ff */
[----:B------:R-:W-:Y:S02]  /*110e0*/  IMAD.IADD R3, R3, 0x1, R5 ;  /* 0x0000000103037824 */ /* 0x000fe400078e0205 */
        /* <DEDUP_REMOVED lines=8> */
.L_x_1178:
[----:B------:R-:W-:Y:S05]  /*11170*/  BSYNC B1 ;  /* 0x0000000000017941 */ /* 0x000fea0003800000 */
.L_x_1177:
[----:B------:R-:W-:Y:S01]  /*11180*/  ULDC.64 UR4, c[0x0][0xaa0] ;  /* 0x0002a80000047ab9 */ /* 0x000fe20000000a00 */
[----:B------:R-:W-:Y:S01]  /*11190*/  IMAD.MOV.U32 R2, RZ, RZ, R19 ;  /* 0x000000ffff027224 */ /* 0x000fe200078e0013 */
[----:B------:R-:W-:Y:S01]  /*111a0*/  BSSY B1, `(.L_x_1179) ;  /* 0x000002c000017945 */ /* 0x000fe20003800000 */
[----:B0-----:R-:W-:Y:S02]  /*111b0*/  IMAD.MOV.U32 R3, RZ, RZ, R10 ;  /* 0x000000ffff037224 */ /* 0x001fe400078e000a */
[----:B------:R-:W-:Y:S02]  /*111c0*/  IMAD R4, R6, UR4, RZ ;  /* 0x0000000406047c24 */ /* 0x000fe4000f8e02ff */
[----:B------:R-:W-:-:S04]  /*111d0*/  IMAD.WIDE.U32 R2, R7, UR4, R2 ;  /* 0x0000000407027c25 */ /* 0x000fc8000f8e0002 */
[----:B------:R-:W-:Y:S01]  /*111e0*/  IMAD R7, R7, UR5, R4 ;  /* 0x0000000507077c24 */ /* 0x000fe2000f8e0204 */
[----:B------:R-:W-:Y:S01]  /*111f0*/  ULDC.64 UR4, c[0x0][0xae0] ;  /* 0x0002b80000047ab9 */ /* 0x000fe20000000a00 */
[----:B------:R-:W-:Y:S02]  /*11200*/  VIADD R6, R22, 0x20 ;  /* 0x0000002016067836 */ /* 0x000fe40000000000 */
[----:B------:R-:W-:Y:S02]  /*11210*/  IMAD.IADD R3, R3, 0x1, R7 ;  /* 0x0000000103037824 */ /* 0x000fe400078e0207 */
[----:B------:R-:W-:Y:S02]  /*11220*/  IMAD R7, R175, -0x80, R0 ;  /* 0xffffff80af077824 */ /* 0x000fe400078e0200 */
[----:B------:R-:W-:Y:S02]  /*11230*/  IMAD R4, R8, UR4, RZ ;  /* 0x0000000408047c24 */ /* 0x000fe4000f8e02ff */
[C---:B------:R-:W-:Y:S01]  /*11240*/  VIADD R0, R22.reuse, 0x40 ;  /* 0x0000004016007836 */ /* 0x040fe20000000000 */
[-C--:B------:R-:W-:Y:S01]  /*11250*/  ISETP.GE.AND P2, PT, R22, R7.reuse, PT ;  /* 0x000000071600720c */ /* 0x080fe20003f46270 */
[C---:B------:R-:W-:Y:S01]  /*11260*/  IMAD R5, R173.reuse, UR5, R4 ;  /* 0x00000005ad057c24 */ /* 0x040fe2000f8e0204 */
[-C--:B------:R-:W-:Y:S01]  /*11270*/  ISETP.GE.AND P3, PT, R6, R7.reuse, PT ;  /* 0x000000070600720c */ /* 0x080fe20003f66270 */
[----:B------:R-:W-:Y:S01]  /*11280*/  IMAD.WIDE.U32 R2, R173, UR4, R2 ;  /* 0x00000004ad027c25 */ /* 0x000fe2000f8e0002 */
[----:B------:R-:W-:Y:S01]  /*11290*/  ULDC.64 UR4, c[0x0][0xae8] ;  /* 0x0002ba0000047ab9 */ /* 0x000fe20000000a00 */
[----:B------:R-:W-:-:S02]  /*112a0*/  ISETP.GE.AND P1, PT, R0, R7, PT ;  /* 0x000000070000720c */ /* 0x000fc40003f26270 */
[----:B------:R-:W-:Y:S02]  /*112b0*/  VIADD R4, R22, 0x60 ;  /* 0x0000006016047836 */ /* 0x000fe40000000000 */
[----:B------:R-:W-:Y:S02]  /*112c0*/  IMAD.IADD R3, R3, 0x1, R5 ;  /* 0x0000000103037824 */ /* 0x000fe400078e0205 */
[----:B------:R-:W-:Y:S01]  /*112d0*/  IMAD R0, R9, UR4, RZ ;  /* 0x0000000409007c24 */ /* 0x000fe2000f8e02ff */
[----:B------:R-:W-:Y:S01]  /*112e0*/  ISETP.GE.AND P0, PT, R4, R7, PT ;  /* 0x000000070400720c */ /* 0x000fe20003f06270 */
[----:B------:R-:W-:Y:S01]  /*112f0*/  IMAD.WIDE.U32 R4, R11, UR4, R2 ;  /* 0x000000040b047c25 */ /* 0x000fe2000f8e0002 */
[----:B------:R-:W-:-:S03]  /*11300*/  SHF.R.S32.HI R7, RZ, 0x1f, R22 ;  /* 0x0000001fff077819 */ /* 0x000fc60000011416 */
[----:B------:R-:W-:Y:S02]  /*11310*/  IMAD R9, R11, UR5, R0 ;  /* 0x000000050b097c24 */ /* 0x000fe4000f8e0200 */
[----:B------:R-:W-:Y:S02]  /*11320*/  IMAD.MOV.U32 R6, RZ, RZ, R22 ;  /* 0x000000ffff067224 */ /* 0x000fe400078e0016 */
[----:B------:R-:W-:Y:S02]  /*11330*/  IMAD.IADD R11, R5, 0x1, R9 ;  /* 0x00000001050b7824 */ /* 0x000fe400078e0209 */
[----:B------:R-:W-:Y:S01]  /*11340*/  IMAD.WIDE R6, R175, 0x80, R6 ;  /* 0x00000080af067825 */ /* 0x000fe200078e0206 */
[----:B------:R-:W-:Y:S06]  /*11350*/  @P2 BRA `(.L_x_1180) ;  /* 0x0000000000402947 */ /* 0x000fec0003800000 */
        /* <DEDUP_REMOVED lines=16> */
.L_x_1180:
[----:B------:R-:W-:Y:S05]  /*11460*/  BSYNC B1 ;  /* 0x0000000000017941 */ /* 0x000fea0003800000 */
.L_x_1179:
[----:B------:R-:W-:Y:S04]  /*11470*/  BSSY B1, `(.L_x_1181) ;  /* 0x0000014000017945 */ /* 0x000fe80003800000 */
[----:B------:R-:W-:Y:S05]  /*11480*/  @P3 BRA `(.L_x_1182) ;  /* 0x0000000000483947 */ /* 0x000fea0003800000 */
[----:B0-----:R-:W-:Y:S01]  /*11490*/  IADD3 R9, P2, R6, 0x20, RZ ;  /* 0x0000002006097810 */ /* 0x001fe20007f5e0ff */
        /* <DEDUP_REMOVED lines=17> */
.L_x_1182:
[----:B------:R-:W-:Y:S05]  /*115b0*/  BSYNC B1 ;  /* 0x0000000000017941 */ /* 0x000fea0003800000 */
.L_x_1181:
[----:B------:R-:W-:Y:S04]  /*115c0*/  BSSY B1, `(.L_x_1183) ;  /* 0x0000014000017945 */ /* 0x000fe80003800000 */
[----:B------:R-:W-:Y:S05]  /*115d0*/  @P1 BRA `(.L_x_1184) ;  /* 0x0000000000481947 */ /* 0x000fea0003800000 */
[----:B0-2---:R-:W-:Y:S01]  /*115e0*/  IADD3 R9, P1, R6, 0x40, RZ ;  /* 0x0000004006097810 */ /* 0x005fe20007f3e0ff */
        /* <DEDUP_REMOVED lines=17> */
.L_x_1184:
[----:B------:R-:W-:Y:S05]  /*11700*/  BSYNC B1 ;  /* 0x0000000000017941 */ /* 0x000fea0003800000 */
.L_x_1183:
        /* <DEDUP_REMOVED lines=19> */
.L_x_1175:
[----:B------:R-:W-:Y:S05]  /*11840*/  BSYNC B0 ;  /* 0x0000000000007941 */ /* 0x000fea0003800000 */
.L_x_1166:
[----:B------:R-:W-:Y:S02]  /*11850*/  ULDC UR4, c[0x0][0xc14] ;  /* 0x0003050000047ab9 */ /* 0x000fe40000000800 */
[----:B-1----:R-:W-:-:S13]  /*11860*/  ISETP.GE.AND P0, PT, R171, UR4, PT ;  /* 0x00000004ab007c0c */ /* 0x002fda000bf06270 */
[----:B------:R-:W-:Y:S05]  /*11870*/  @!P0 BRA `(.L_x_1185) ;  /* 0xfffffef4003c8947 */ /* 0x000fea000383ffff */
[----:B------:R-:W-:Y:S05]  /*11880*/  EXIT ;  /* 0x000000000000794d */ /* 0x000fea0003800000 */
.L_x_1080:
[----:B------:R-:W-:-:S08]  /*11890*/  NOP ;  /* 0x0000000000007918 */ /* 0x000fd00000000000 */
[----:B------:R-:W0:-:S00]  /*118a0*/  USETMAXREG.DEALLOC.CTAPOOL 0x18 ;  /* 0x00000018000079c8 */ /* 0x000e0000080e0500 */
[----:B0-----:R-:W2:Y:S01]  /*118b0*/  LDL.LU R2, [R1+0x38] ;  /* 0x0000380001027983 */ /* 0x001ea20000300800 */
[----:B------:R-:W-:Y:S01]  /*118c0*/  LOP3.LUT R0, R0, 0x3, RZ, 0xc0, !PT ;  /* 0x0000000300007812 */ /* 0x000fe200078ec0ff */
[----:B------:R-:W-:-:S05]  /*118d0*/  IMAD.MOV.U32 R6, RZ, RZ, RZ ;  /* 0x000000ffff067224 */ /* 0x000fca00078e00ff */
[----:B------:R-:W0:Y:S02]  /*118e0*/  SHFL.IDX PT, R0, R0, RZ, 0x1f ;  /* 0x00001fff00007589 */ /* 0x000e2400000e0000 */
[----:B0-----:R-:W-:Y:S02]  /*118f0*/  ISETP.NE.AND P0, PT, R0, RZ, PT ;  /* 0x000000ff0000720c */ /* 0x001fe40003f05270 */
        /* <DEDUP_REMOVED lines=15> */
.L_x_1186:
[----:B------:R-:W1:Y:S01]  /*119f0*/  S2R R0, SR_TID.X ;  /* 0x0000000000007919 */ /* 0x000e620000002100 */
[----:B------:R-:W-:Y:S01]  /*11a00*/  ULDC UR4, c[0x0][0xc14] ;  /* 0x0003050000047ab9 */ /* 0x000fe20000000800 */
[----:B-1----:R-:W-:-:S04]  /*11a10*/  LOP3.LUT R5, R0, 0x1f, RZ, 0xc0, !PT ;  /* 0x0000001f00057812 */ /* 0x002fc800078ec0ff */
[----:B------:R-:W-:-:S04]  /*11a20*/  ISETP.NE.AND P0, PT, R5, 0x1f, PT ;  /* 0x0000001f0500780c */ /* 0x000fc80003f05270 */
[----:B------:R-:W-:-:S13]  /*11a30*/  ISETP.GE.OR P1, PT, R5, UR4, !P0 ;  /* 0x0000000405007c0c */ /* 0x000fda000c726670 */
[----:B0-----:R-:W0:Y:S02]  /*11a40*/  @!P1 LDC.64 R2, c[0x0][0xc58] ;  /* 0x00031600ff029b82 */ /* 0x001e240000000a00 */
        /* <DEDUP_REMOVED lines=18> */
[----:B------:R-:W1:Y:S02]  /*11b70*/  SHFL.UP PT, R2, R3, 0x8, RZ ;  /* 0x0500000003027989 */ /* 0x000e6400000e00ff */
[----:B-1----:R-:W-:-:S05]  /*11b80*/  SEL R2, R2, RZ, P4 ;  /* 0x000000ff02027207 */ /* 0x002fca0002000000 */
[----:B------:R-:W-:-:S05]  /*11b90*/  IMAD.IADD R2, R3, 0x1, R2 ;  /* 0x0000000103027824 */ /* 0x000fca00078e0202 */
[----:B------:R-:W1:Y:S02]  /*11ba0*/  SHFL.UP PT, R4, R2, 0x10, RZ ;  /* 0x0600000002047989 */ /* 0x000e6400000e00ff */
[----:B-1----:R-:W-:-:S05]  /*11bb0*/  SEL R7, R4, RZ, P5 ;  /* 0x000000ff04077207 */ /* 0x002fca0002800000 */
[----:B------:R-:W-:Y:S02]  /*11bc0*/  IMAD.IADD R10, R2, 0x1, R7 ;  /* 0x00000001020a7824 */ /* 0x000fe400078e0207 */
[----:B------:R-:W1:Y:S03]  /*11bd0*/  LDC R7, c[0x0][0xc10] ;  /* 0x00030400ff077b82 */ /* 0x000e660000000800 */
        /* <DEDUP_REMOVED lines=10> */
.L_x_1192:
        /* <DEDUP_REMOVED lines=14> */
.L_x_1191:
[----:B------:R-:W-:Y:S05]  /*11d60*/  BSYNC B0 ;  /* 0x0000000000007941 */ /* 0x000fea0003800000 */
.L_x_1190:
        /* <DEDUP_REMOVED lines=22> */
.L_x_1188:
[----:B------:R-:W-:Y:S01]  /*11ed0*/  IMAD.IADD R11, R9, 0x1, -R8 ;  /* 0x00000001090b7824 */ /* 0x000fe200078e0a08 */
[----:B------:R-:W-:-:S03]  /*11ee0*/  ULDC.64 UR4, c[0x0][0xc68] ;  /* 0x00031a0000047ab9 */ /* 0x000fc60000000a00 */
[----:B------:R-:W-:-:S05]  /*11ef0*/  IMAD R3, R10, R7, R11 ;  /* 0x000000070a037224 */ /* 0x000fca00078e020b */
[----:B------:R-:W-:-:S13]  /*11f00*/  ISETP.GT.AND P0, PT, R3, R0, PT ;  /* 0x000000000300720c */ /* 0x000fda0003f04270 */
[----:B------:R-:W-:Y:S02]  /*11f10*/  VOTEU.ANY UR7, UPT, !P0 ;  /* 0x0000000000077886 */ /* 0x000fe400040e0100 */
[----:B------:R-:W-:-:S04]  /*11f20*/  UPOPC UR6, UR7 ;  /* 0x00000007000672bf */ /* 0x000fc80008000000 */
[----:B------:R-:W-:-:S04]  /*11f30*/  UIADD3 UR45, UR6, UR45, URZ ;  /* 0x0000002d062d7290 */ /* 0x000fc8000fffe03f */
[----:B------:R-:W-:-:S06]  /*11f40*/  UIMAD.WIDE UR4, UR45, 0x4, UR4 ;  /* 0x000000042d0478a5 */ /* 0x000fcc000f8e0204 */
[----:B------:R-:W-:Y:S02]  /*11f50*/  IMAD.U32 R2, RZ, RZ, UR4 ;  /* 0x00000004ff027e24 */ /* 0x000fe4000f8e00ff */
[----:B------:R-:W-:-:S05]  /*11f60*/  IMAD.U32 R3, RZ, RZ, UR5 ;  /* 0x00000005ff037e24 */ /* 0x000fca000f8e00ff */
[----:B------:R-:W2:Y:S01]  /*11f70*/  LDG.E R9, desc[UR46][R2.64] ;  /* 0x0000002e02097981 */ /* 0x000ea2000c1e1900 */
[----:B------:R-:W-:Y:S01]  /*11f80*/  IMAD.U32 R15, RZ, RZ, UR6 ;  /* 0x00000006ff0f7e24 */ /* 0x000fe2000f8e00ff */
[----:B------:R-:W-:-:S04]  /*11f90*/  ISETP.NE.AND P0, PT, RZ, UR7, PT ;  /* 0x00000007ff007c0c */ /* 0x000fc8000bf05270 */
[----:B------:R-:W2:Y:S02]  /*11fa0*/  SHFL.IDX PT, R6, R6, R15, 0x1f ;  /* 0x00001f0f06067589 */ /* 0x000ea400000e0000 */
[----:B--2---:R-:W-:-:S05]  /*11fb0*/  IMAD R8, R6, R9, RZ ;  /* 0x0000000906087224 */ /* 0x004fca00078e02ff */
[----:B------:R-:W-:-:S04]  /*11fc0*/  IABS R12, R8 ;  /* 0x00000008000c7213 */ /* 0x000fc80000000000 */
[----:B------:R-:W0:Y:S08]  /*11fd0*/  I2F.RP R13, R12 ;  /* 0x0000000c000d7306 */ /* 0x000e300000209400 */
[----:B0-----:R-:W0:Y:S02]  /*11fe0*/  MUFU.RCP R13, R13 ;  /* 0x0000000d000d7308 */ /* 0x001e240000001000 */
[----:B0-----:R-:W-:-:S06]  /*11ff0*/  VIADD R14, R13, 0xffffffe ;  /* 0x0ffffffe0d0e7836 */ /* 0x001fcc0000000000 */
[----:B------:R-:W0:Y:S02]  /*12000*/  F2I.FTZ.U32.TRUNC.NTZ R3, R14 ;  /* 0x0000000e00037305 */ /* 0x000e24000021f000 */
[----:B0-----:R-:W-:Y:S01]  /*12010*/  IMAD.MOV R17, RZ, RZ, -R3 ;  /* 0x000000ffff117224 */ /* 0x001fe200078e0a03 */
[----:B------:R-:W-:Y:S06]  /*12020*/  @!P0 BRA `(.L_x_1193) ;  /* 0x00000000000c8947 */ /* 0x000fec0003800000 */
[----:B------:R-:W-:-:S06]  /*12030*/  UIADD3 UR4, UR6, -0x1, URZ ;  /* 0xffffffff06047890 */ /* 0x000fcc000fffe03f */
[----:B------:R-:W-:-:S05]  /*12040*/  IMAD.U32 R13, RZ, RZ, UR4 ;  /* 0x00000004ff0d7e24 */ /* 0x000fca000f8e00ff */
[----:B------:R0:W1:Y:S02]  /*12050*/  SHFL.IDX PT, R4, R10, R13, 0x1f ;  /* 0x00001f0d0a047589 */ /* 0x00006400000e0000 */
.L_x_1193:
[----:B-1----:R-:W-:Y:S02]  /*12060*/  IMAD R4, R4, R7, R11 ;  /* 0x0000000704047224 */ /* 0x002fe400078e020b */
        /* <DEDUP_REMOVED lines=19> */
[----:B------:R-:W-:-:S05]  /*121a0*/  @!P1 LOP3.LUT R2, RZ, R8, RZ, 0x33, !PT ;  /* 0x00000008ff029212 */ /* 0x000fca00078e33ff */
[----:B------:R-:W-:Y:S02]  /*121b0*/  IMAD R0, R9, R2, RZ ;  /* 0x0000000209007224 */ /* 0x000fe400078e02ff */
[----:B------:R-:W-:Y:S02]  /*121c0*/  IMAD.MOV R2, RZ, RZ, -R2 ;  /* 0x000000ffff027224 */ /* 0x000fe400078e0a02 */
[----:B-1----:R-:W-:Y:S02]  /*121d0*/  IMAD.MOV R4, RZ, RZ, -R0 ;  /* 0x000000ffff047224 */ /* 0x002fe400078e0a00 */
[----:B------:R-:W-:Y:S02]  /*121e0*/  IMAD R8, R8, R2, R11 ;  /* 0x0000000208087224 */ /* 0x000fe400078e020b */
[----:B------:R-:W-:Y:S01]  /*121f0*/  IMAD.MOV.U32 R2, RZ, RZ, RZ ;  /* 0x000000ffff027224 */ /* 0x000fe200078e00ff */
[----:B------:R-:W-:-:S04]  /*12200*/  VIADDMNMX R7, R4, R7, R9, PT ;  /* 0x0000000704077246 */ /* 0x000fc80003800109 */
[-C--:B------:R-:W-:Y:S02]  /*12210*/  IABS R4, R7.reuse ;  /* 0x0000000700047213 */ /* 0x080fe40000000000 */
[----:B0-----:R-:W-:Y:S02]  /*12220*/  IABS R10, R7 ;  /* 0x00000007000a7213 */ /* 0x001fe40000000000 */
[----:B------:R-:W0:Y:S08]  /*12230*/  I2F.RP R9, R4 ;  /* 0x0000000400097306 */ /* 0x000e300000209400 */
[----:B0-----:R-:W0:Y:S02]  /*12240*/  MUFU.RCP R9, R9 ;  /* 0x0000000900097308 */ /* 0x001e240000001000 */
[----:B0-----:R-:W-:Y:S01]  /*12250*/  VIADD R3, R9, 0xffffffe ;  /* 0x0ffffffe09037836 */ /* 0x001fe20000000000 */
[----:B------:R-:W-:-:S05]  /*12260*/  IABS R9, R8 ;  /* 0x0000000800097213 */ /* 0x000fca0000000000 */
[----:B------:R-:W0:Y:S02]  /*12270*/  F2I.FTZ.U32.TRUNC.NTZ R3, R3 ;  /* 0x0000000300037305 */ /* 0x000e24000021f000 */
[----:B0-----:R-:W-:-:S04]  /*12280*/  IMAD.MOV R11, RZ, RZ, -R3 ;  /* 0x000000ffff0b7224 */ /* 0x001fc800078e0a03 */
[----:B------:R-:W-:-:S04]  /*12290*/  IMAD R11, R11, R4, RZ ;  /* 0x000000040b0b7224 */ /* 0x000fc800078e02ff */
[----:B------:R-:W-:-:S04]  /*122a0*/  IMAD.HI.U32 R2, R3, R11, R2 ;  /* 0x0000000b03027227 */ /* 0x000fc800078e0002 */
[----:B------:R-:W-:Y:S02]  /*122b0*/  IMAD.MOV R3, RZ, RZ, -R10 ;  /* 0x000000ffff037224 */ /* 0x000fe400078e0a0a */
        /* <DEDUP_REMOVED lines=8> */
[----:B------:R-:W-:Y:S01]  /*12340*/  ISETP.GE.AND P2, PT, R3, RZ, PT ;  /* 0x000000ff0300720c */ /* 0x000fe20003f46270 */
[----:B------:R-:W-:-:S06]  /*12350*/  IMAD.IADD R3, R8, 0x1, R0 ;  /* 0x0000000108037824 */ /* 0x000fcc00078e0200 */
[----:B------:R-:W-:-:S06]  /*12360*/  @P0 VIADD R2, R2, 0x1 ;  /* 0x0000000102020836 */ /* 0x000fcc0000000000 */
[----:B------:R-:W-:Y:S01]  /*12370*/  @!P2 IMAD.MOV R2, RZ, RZ, -R2 ;  /* 0x000000ffff02a224 */ /* 0x000fe200078e0a02 */
[----:B------:R-:W-:Y:S01]  /*12380*/  @!P1 LOP3.LUT R2, RZ, R7, RZ, 0x33, !PT ;  /* 0x00000007ff029212 */ /* 0x000fe200078e33ff */
[----:B------:R-:W-:-:S04]  /*12390*/  IMAD.MOV R7, RZ, RZ, -R7 ;  /* 0x000000ffff077224 */ /* 0x000fc800078e0a07 */
[----:B------:R-:W-:-:S05]  /*123a0*/  IMAD R3, R2, R7, R3 ;  /* 0x0000000702037224 */ /* 0x000fca00078e0203 */
[----:B------:R-:W-:Y:S02]  /*123b0*/  R2UR UR38, R3 ;  /* 0x00000000032672ca */ /* 0x000fe400000e0000 */
[----:B------:R-:W-:-:S05]  /*123c0*/  LOP3.LUT R3, RZ, R2, RZ, 0x33, !PT ;  /* 0x00000002ff037212 */ /* 0x000fca00078e33ff */
[----:B------:R-:W-:-:S05]  /*123d0*/  IMAD.IADD R0, R6, 0x1, R3 ;  /* 0x0000000106007824 */ /* 0x000fca00078e0203 */
[----:B------:R1:W-:Y:S01]  /*123e0*/  STL [R1+0x24], R0 ;  /* 0x0000240001007387 */ /* 0x0003e20000100800 */
[----:B------:R-:W-:Y:S05]  /*123f0*/  BRA `(.L_x_1194) ;  /* 0x00000000000c7947 */ /* 0x000fea0003800000 */
.L_x_1189:
[----:B------:R0:W-:Y:S01]  /*12400*/  STL [R1+0x20], R0 ;  /* 0x0000200001007387 */ /* 0x0001e20000100800 */
[----:B------:R-:W-:-:S03]  /*12410*/  UMOV UR38, URZ ;  /* 0x0000003f00267c82 */ /* 0x000fc60008000000 */
[----:B------:R0:W-:Y:S02]  /*12420*/  STL [R1+0x24], RZ ;  /* 0x000024ff01007387 */ /* 0x0001e40000100800 */
.L_x_1194:
[----:B------:R-:W2:Y:S04]  /*12430*/  LDL R2, [R1+0x24] ;  /* 0x0000240001027983 */ /* 0x000ea80000100800 */
[----:B------:R-:W3:Y:S01]  /*12440*/  LDL R4, [R1+0x20] ;  /* 0x0000200001047983 */ /* 0x000ee20000100800 */
[----:B------:R-:W-:-:S13]  /*12450*/  ISETP.NE.AND P0, PT, R5, RZ, PT ;  /* 0x000000ff0500720c */ /* 0x000fda0003f05270 */
[----:B------:R-:W4:Y:S01]  /*12460*/  @!P0 S2R R3, SR_CgaCtaId ;  /* 0x0000000000038919 */ /* 0x000f220000008800 */
[----:B01----:R-:W-:Y:S01]  /*12470*/  @!P0 MOV R0, 0x400 ;  /* 0x0000040000008802 */ /* 0x003fe20000000f00 */
[----:B------:R-:W-:Y:S02]  /*12480*/  IMAD.U32 R6, RZ, RZ, UR38 ;  /* 0x00000026ff067e24 */ /* 0x000fe4000f8e00ff */
[----:B------:R-:W-:Y:S01]  /*12490*/  IMAD.U32 R7, RZ, RZ, UR45 ;  /* 0x0000002dff077e24 */ /* 0x000fe2000f8e00ff */
[----:B----4-:R-:W-:Y:S01]  /*124a0*/  @!P0 LEA R0, R3, R0, 0x18 ;  /* 0x0000000003008211 */ /* 0x010fe200078ec0ff */
[----:B--2---:R-:W-:-:S05]  /*124b0*/  IMAD.MOV.U32 R5, RZ, RZ, R2 ;  /* 0x000000ffff057224 */ /* 0x004fca00078e0002 */
[----:B---3--:R0:W-:Y:S01]  /*124c0*/  @!P0 STS.128 [R0+0x228d0], R4 ;  /* 0x0228d00400008388 */ /* 0x0081e20000000c00 */
[----:B------:R-:W-:Y:S06]  /*124d0*/  BAR.ARV 0x5, 0x180 ;  /* 0x0146000000007b1d */ /* 0x000fec0000002000 */
.L_x_1187:
[----:B0-----:R-:W-:Y:S01]  /*124e0*/  IMAD.MOV.U32 R0, RZ, RZ, 0x1 ;  /* 0x00000001ff007424 */ /* 0x001fe200078e00ff */
[----:B------:R-:W-:Y:S01]  /*124f0*/  ULDC UR4, c[0x0][0xc14] ;  /* 0x0003050000047ab9 */ /* 0x000fe20000000800 */
[----:B------:R0:W-:Y:S01]  /*12500*/  STL [R1], RZ ;  /* 0x000000ff01007387 */ /* 0x0001e20000100800 */
[----:B------:R-:W-:-:S03]  /*12510*/  UISETP.GE.AND UP0, UPT, UR45, UR4, UPT ;  /* 0x000000042d00728c */ /* 0x000fc6000bf06270 */
[----:B------:R0:W-:Y:S03]  /*12520*/  STL [R1+0xc], R0 ;  /* 0x00000c0001007387 */ /* 0x0001e60000100800 */
[----:B------:R-:W-:Y:S01]  /*12530*/  PLOP3.LUT P0, PT, PT, PT, UP0, 0x80, 0x0 ;  /* 0x000000000000781c */ /* 0x000fe20003f0f008 */
[----:B------:R0:W-:-:S12]  /*12540*/  STL [R1+0x3c], RZ ;  /* 0x00003cff01007387 */ /* 0x0001d80000100800 */
[----:B0-----:R-:W-:Y:S05]  /*12550*/  @P0 BRA `(.L_x_1195) ;  /* 0x0000004000540947 */ /* 0x001fea0003800000 */
        /* <DEDUP_REMOVED lines=25> */
[----:B0-----:R-:W-:-:S05]  /*126f0*/  IMAD.MOV.U32 R0, RZ, RZ, 0x40 ;  /* 0x00000040ff007424 */ /* 0x001fca00078e00ff */
[----:B------:R-:W-:Y:S01]  /*12700*/  SEL R3, R0, 0xffffffc0, !P2 ;  /* 0xffffffc000037807 */ /* 0x000fe20005000000 */
[----:B------:R-:W-:-:S04]  /*12710*/  IMAD.MOV.U32 R0, RZ, RZ, 0x1 ;  /* 0x00000001ff007424 */ /* 0x000fc800078e00ff */
[----:B------:R0:W-:Y:S04]  /*12720*/  STL [R1+0x18], R3 ;  /* 0x0000180301007387 */ /* 0x0001e80000100800 */
[----:B------:R0:W-:Y:S04]  /*12730*/  STL [R1+0x14], R2 ;  /* 0x0000140201007387 */ /* 0x0001e80000100800 */
[----:B------:R0:W-:Y:S04]  /*12740*/  STL [R1+0x3c], RZ ;  /* 0x00003cff01007387 */ /* 0x0001e80000100800 */
[----:B------:R0:W-:Y:S04]  /*12750*/  STL [R1+0xc], R0 ;  /* 0x00000c0001007387 */ /* 0x0001e80000100800 */
[----:B------:R0:W-:Y:S02]  /*12760*/  STL [R1], RZ ;  /* 0x000000ff01007387 */ /* 0x0001e40000100800 */
.L_x_1263:
[----:B------:R-:W-:Y:S01]  /*12770*/  ULDC.64 UR4, c[0x0][0xa00] ;  /* 0x0002800000047ab9 */ /* 0x000fe20000000a00 */
[----:B------:R-:W-:Y:S01]  /*12780*/  ULDC.64 UR10, c[0x0][0xa08] ;  /* 0x00028200000a7ab9 */ /* 0x000fe20000000a00 */
[----:B------:R-:W-:Y:S01]  /*12790*/  ISETP.NE.U32.AND P0, PT, RZ, UR4, PT ;  /* 0x00000004ff007c0c */ /* 0x000fe2000bf05070 */
[----:B------:R-:W-:Y:S01]  /*127a0*/  ULDC.64 UR6, c[0x0][0xa00] ;  /* 0x0002800000067ab9 */ /* 0x000fe20000000a00 */
[----:B------:R-:W-:Y:S01]  /*127b0*/  ISETP.NE.U32.AND P1, PT, RZ, UR10, PT ;  /* 0x0000000aff007c0c */ /* 0x000fe2000bf25070 */
[----:B------:R-:W-:Y:S01]  /*127c0*/  UIMAD.WIDE UR6, UR45, 0x4, UR6 ;  /* 0x000000042d0678a5 */ /* 0x000fe2000f8e0206 */
[----:B------:R-:W-:Y:S01]  /*127d0*/  ISETP.NE.AND.EX P0, PT, RZ, UR5, PT, P0 ;  /* 0x00000005ff007c0c */ /* 0x000fe2000bf05300 */
[----:B------:R-:W-:Y:S01]  /*127e0*/  ULDC.64 UR4, c[0x0][0xa28] ;  /* 0x00028a0000047ab9 */ /* 0x000fe20000000a00 */
[----:B------:R-:W-:Y:S01]  /*127f0*/  ULDC.64 UR8, c[0x0][0xa08] ;  /* 0x0002820000087ab9 */ /* 0x000fe20000000a00 */
[----:B------:R-:W-:Y:S01]  /*12800*/  UISETP.NE.U32.AND UP0, UPT, UR4, URZ, UPT ;  /* 0x0000003f0400728c */ /* 0x000fe2000bf05070 */
[----:B------:R-:W-:Y:S01]  /*12810*/  ISETP.NE.AND.EX P1, PT, RZ, UR11, PT, P1 ;  /* 0x0000000bff007c0c */ /* 0x000fe2000bf25310 */
[----:B------:R-:W-:Y:S01]  /*12820*/  ULDC.64 UR10, c[0x0][0xa18] ;  /* 0x00028600000a7ab9 */ /* 0x000fe20000000a00 */
[----:B------:R-:W-:Y:S01]  /*12830*/  IMAD.MOV.U32 R18, RZ, RZ, RZ ;  /* 0x000000ffff127224 */ /* 0x000fe200078e00ff */
[----:B------:R-:W-:Y:S01]  /*12840*/  UISETP.NE.AND.EX UP0, UPT, UR5, URZ, UPT, UP0 ;  /* 0x0000003f0500728c */ /* 0x000fe2000bf05300 */
[----:B0-----:R-:W-:Y:S01]  /*12850*/  IMAD.U32 R2, RZ, RZ, UR6 ;  /* 0x00000006ff027e24 */ /* 0x001fe2000f8e00ff */
[----:B------:R-:W-:Y:S01]  /*12860*/  UISETP.NE.U32.AND UP1, UPT, UR10, URZ, UPT ;  /* 0x0000003f0a00728c */ /* 0x000fe2000bf25070 */
[----:B------:R-:W-:Y:S01]  /*12870*/  IMAD.U32 R3, RZ, RZ, UR7 ;  /* 0x00000007ff037e24 */ /* 0x000fe2000f8e00ff */
[----:B------:R-:W-:Y:S01]  /*12880*/  UIMAD.WIDE UR8, UR45, 0x4, UR8 ;  /* 0x000000042d0878a5 */ /* 0x000fe2000f8e0208 */
[----:B--2---:R-:W0:Y:S01]  /*12890*/  LDC R0, c[0x0][0x288] ;  /* 0x0000a200ff007b82 */ /* 0x004e220000000800 */
[----:B------:R-:W-:Y:S01]  /*128a0*/  UISETP.NE.AND.EX UP1, UPT, UR11, URZ, UPT, UP1 ;  /* 0x0000003f0b00728c */ /* 0x000fe2000bf25310 */
[----:B------:R-:W-:Y:S01]  /*128b0*/  CS2R R4, SRZ ;  /* 0x0000000000047805 */ /* 0x000fe2000001ff00 */
[----:B-1----:R1:W5:Y:S03]  /*128c0*/  @P0 LDG.E R18, desc[UR46][R2.64] ;  /* 0x0000002e02120981 */ /* 0x002366000c1e1900 */
[----:B------:R-:W-:Y:S01]  /*128d0*/  @UP0 ULDC.64 UR4, c[0x0][0xa28] ;  /* 0x00028a0000040ab9 */ /* 0x000fe20000000a00 */
[----:B------:R-:W-:Y:S01]  /*128e0*/  PLOP3.LUT P2, PT, PT, PT, UP0, 0x80, 0x0 ;  /* 0x000000000000781c */ /* 0x000fe20003f4f008 */
[----:B------:R-:W-:Y:S01]  /*128f0*/  @UP0 UIMAD.WIDE UR4, UR45, 0x4, UR4 ;  /* 0x000000042d0408a5 */ /* 0x000fe2000f8e0204 */
[----:B------:R-:W2:Y:S01]  /*12900*/  LDC R6, c[0x0][0x404] ;  /* 0x00010100ff067b82 */ /* 0x000ea20000000800 */
[----:B-1----:R-:W-:-:S02]  /*12910*/  IMAD.U32 R2, RZ, RZ, UR8 ;  /* 0x00000008ff027e24 */ /* 0x002fc4000f8e00ff */
[----:B------:R-:W-:Y:S01]  /*12920*/  IMAD.U32 R3, RZ, RZ, UR9 ;  /* 0x00000009ff037e24 */ /* 0x000fe2000f8e00ff */
[----:B------:R-:W-:-:S04]  /*12930*/  PLOP3.LUT P4, PT, PT, PT, UP1, 0x80, 0x0 ;  /* 0x000000000000781c */ /* 0x000fc80003f8f018 */
[----:B------:R-:W1:Y:S01]  /*12940*/  LDC R7, c[0x0][0x2e0] ;  /* 0x0000b800ff077b82 */ /* 0x000e620000000800 */
[----:B------:R3:W5:Y:S02]  /*12950*/  @P1 LDG.E R5, desc[UR46][R2.64] ;  /* 0x0000002e02051981 */ /* 0x000764000c1e1900 */
[----:B---3--:R-:W-:Y:S02]  /*12960*/  IMAD.U32 R2, RZ, RZ, UR4 ;  /* 0x00000004ff027e24 */ /* 0x008fe4000f8e00ff */
[----:B------:R-:W-:Y:S01]  /*12970*/  IMAD.U32 R3, RZ, RZ, UR5 ;  /* 0x00000005ff037e24 */ /* 0x000fe2000f8e00ff */
[----:B------:R-:W-:Y:S02]  /*12980*/  @UP1 ULDC.64 UR4, c[0x0][0xa18] ;  /* 0x0002860000041ab9 */ /* 0x000fe40000000a00 */
[----:B------:R-:W-:Y:S02]  /*12990*/  @UP1 UIMAD.WIDE UR4, UR45, 0x4, UR4 ;  /* 0x000000042d0418a5 */ /* 0x000fe4000f8e0204 */
[----:B------:R3:W5:Y:S04]  /*129a0*/  @P2 LDG.E R4, desc[UR46][R2.64] ;  /* 0x0000002e02042981 */ /* 0x000768000c1e1900 */
[----:B---3--:R-:W-:-:S02]  /*129b0*/  IMAD.U32 R2, RZ, RZ, UR4 ;  /* 0x00000004ff027e24 */ /* 0x008fc4000f8e00ff */
[----:B------:R-:W-:Y:S01]  /*129c0*/  IMAD.U32 R3, RZ, RZ, UR5 ;  /* 0x00000005ff037e24 */ /* 0x000fe2000f8e00ff */
[----:B------:R-:W-:-:S04]  /*129d0*/  ULDC.64 UR4, c[0x0][0xa20] ;  /* 0x0002880000047ab9 */ /* 0x000fc80000000a00 */
[----:B0-----:R0:W5:Y:S01]  /*129e0*/  @P4 LDG.E R0, desc[UR46][R2.64] ;  /* 0x0000002e02004981 */ /* 0x001162000c1e1900 */
[----:B------:R-:W-:-:S04]  /*129f0*/  ISETP.NE.U32.AND P3, PT, RZ, UR4, PT ;  /* 0x00000004ff007c0c */ /* 0x000fc8000bf65070 */
[----:B------:R-:W-:Y:S01]  /*12a00*/  ISETP.NE.AND.EX P3, PT, RZ, UR5, PT, P3 ;  /* 0x00000005ff007c0c */ /* 0x000fe2000bf65330 */
[----:B0-----:R-:W0:Y:S02]  /*12a10*/  LDC.64 R2, c[0x0][0x3f8] ;  /* 0x0000fe00ff027b82 */ /* 0x001e240000000a00 */
[----:B0-----:R-:W-:-:S04]  /*12a20*/  ISETP.NE.U32.AND P2, PT, R2, RZ, PT ;  /* 0x000000ff0200720c */ /* 0x001fc80003f45070 */
[----:B------:R-:W-:-:S04]  /*12a30*/  ISETP.NE.AND.EX P2, PT, R3, RZ, PT, P2 ;  /* 0x000000ff0300720c */ /* 0x000fc80003f45320 */
[----:B--2---:R-:W-:-:S05]  /*12a40*/  SEL R6, R6, 0x1, P2 ;  /* 0x0000000106067807 */ /* 0x004fca0001000000 */
[----:B-1----:R-:W-:Y:S01]  /*12a50*/  IMAD R6, R6, R7, RZ ;  /* 0x0000000706067224 */ /* 0x002fe200078e02ff */
[----:B------:R-:W-:Y:S06]  /*12a60*/  @P4 BRA `(.L_x_1196) ;  /* 0x0000000000184947 */ /* 0x000fec0003800000 */
[----:B------:R-:W-:Y:S05]  /*12a70*/  @!P0 BRA `(.L_x_1196) ;  /* 0x0000000000148947 */ /* 0x000fea0003800000 */
[----:B------:R-:W-:Y:S02]  /*12a80*/  IMAD.U32 R2, RZ, RZ, UR6 ;  /* 0x00000006ff027e24 */ /* 0x000fe4000f8e00ff */
[----:B------:R-:W-:-:S05]  /*12a90*/  IMAD.U32 R3, RZ, RZ, UR7 ;  /* 0x00000007ff037e24 */ /* 0x000fca000f8e00ff */
[----:B------:R-:W2:Y:S04]  /*12aa0*/  LDG.E R7, desc[UR46][R2.64] ;  /* 0x0000002e02077981 */ /* 0x000ea8000c1e1900 */
[----:B-----5:R-:W2:Y:S02]  /*12ab0*/  LDG.E R0, desc[UR46][R2.64+0x4] ;  /* 0x0000042e02007981 */ /* 0x020ea4000c1e1900 */
[----:B--2---:R-:W-:-:S07]  /*12ac0*/  IMAD.IADD R0, R0, 0x1, -R7 ;  /* 0x0000000100007824 */ /* 0x004fce00078e0a07 */
.L_x_1196:
[----:B-----5:R-:W-:-:S05]  /*12ad0*/  IMAD.IADD R2, R5, 0x1, R4 ;  /* 0x0000000105027824 */ /* 0x020fca00078e0204 */
[----:B------:R0:W-:Y:S01]  /*12ae0*/  STL [R1+0x2c], R2 ;  /* 0x00002c0201007387 */ /* 0x0001e20000100800 */
[----:B------:R-:W-:Y:S05]  /*12af0*/  @!P3 BRA `(.L_x_1197) ;  /* 0x000000000018b947 */ /* 0x000fea0003800000 */
[----:B------:R-:W-:Y:S02]  /*12b00*/  ULDC.64 UR4, c[0x0][0xa20] ;  /* 0x0002880000047ab9 */ /* 0x000fe40000000a00 */
[----:B------:R-:W-:-:S06]  /*12b10*/  UIMAD.WIDE UR4, UR45, 0x4, UR4 ;  /* 0x000000042d0478a5 */ /* 0x000fcc000f8e0204 */
[----:B0-----:R-:W-:Y:S02]  /*12b20*/  IMAD.U32 R2, RZ, RZ, UR4 ;  /* 0x00000004ff027e24 */ /* 0x001fe4000f8e00ff */
[----:B------:R-:W-:-:S05]  /*12b30*/  IMAD.U32 R3, RZ, RZ, UR5 ;  /* 0x00000005ff037e24 */ /* 0x000fca000f8e00ff */
[----:B------:R0:W5:Y:S01]  /*12b40*/  LDG.E R6, desc[UR46][R2.64] ;  /* 0x0000002e02067981 */ /* 0x000162000c1e1900 */
[----:B------:R-:W-:Y:S05]  /*12b50*/  BRA `(.L_x_1198) ;  /* 0x0000000000187947 */ /* 0x000fea0003800000 */
.L_x_1197:
[----:B------:R-:W-:Y:S05]  /*12b60*/  @!P1 BRA `(.L_x_1198) ;  /* 0x0000000000149947 */ /* 0x000fea0003800000 */
[----:B0-----:R-:W-:Y:S02]  /*12b70*/  IMAD.U32 R2, RZ, RZ, UR8 ;  /* 0x00000008ff027e24 */ /* 0x001fe4000f8e00ff */
[----:B------:R-:W-:-:S05]  /*12b80*/  IMAD.U32 R3, RZ, RZ, UR9 ;  /* 0x00000009ff037e24 */ /* 0x000fca000f8e00ff */
[----:B------:R-:W2:Y:S04]  /*12b90*/  LDG.E R5, desc[UR46][R2.64] ;  /* 0x0000002e02057981 */ /* 0x000ea8000c1e1900 */
[----:B------:R-:W2:Y:S02]  /*12ba0*/  LDG.E R6, desc[UR46][R2.64+0x4] ;  /* 0x0000042e02067981 */ /* 0x000ea4000c1e1900 */
[----:B--2---:R-:W-:-:S07]  /*12bb0*/  IMAD.IADD R6, R6, 0x1, -R5 ;  /* 0x0000000106067824 */ /* 0x004fce00078e0a05 */
.L_x_1198:
[----:B------:R-:W2:Y:S01]  /*12bc0*/  LDL R19, [R1+0x24] ;  /* 0x0000240001137983 */ /* 0x000ea20000100800 */
[----:B0-----:R-:W0:Y:S01]  /*12bd0*/  LDC.64 R2, c[0x0][0x9e0] ;  /* 0x00027800ff027b82 */ /* 0x001e220000000a00 */
[----:B-----5:R-:W-:Y:S01]  /*12be0*/  IMAD.IADD R6, R6, 0x1, -R4 ;  /* 0x0000000106067824 */ /* 0x020fe200078e0a04 */
[----:B0-----:R-:W-:Y:S02]  /*12bf0*/  ISETP.GE.AND P1, PT, R3, 0x1, PT ;  /* 0x000000010300780c */ /* 0x001fe40003f26270 */
[----:B--2---:R-:W-:-:S04]  /*12c00*/  LEA R7, R19, 0x80, 0x7 ;  /* 0x0000008013077811 */ /* 0x004fc800078e38ff */
[----:B------:R-:W-:-:S05]  /*12c10*/  IADD3 R7, R6, R7, -R0 ;  /* 0x0000000706077210 */ /* 0x000fca0007ffe800 */
[----:B------:R-:W-:Y:S02]  /*12c20*/  IMAD.IADD R2, R7, 0x1, R2 ;  /* 0x0000000107027824 */ /* 0x000fe400078e0202 */
[----:B------:R-:W-:Y:S05]  /*12c30*/  @!P1 BRA `(.L_x_1199) ;  /* 0x0000000000409947 */ /* 0x000fea0003800000 */
        /* <DEDUP_REMOVED lines=10> */
.L_x_1200:
[----:B------:R-:W-:-:S13]  /*12ce0*/  ISETP.NE.AND P0, PT, R3, 0x1, PT ;  /* 0x000000010300780c */ /* 0x000fda0003f05270 */
[----:B------:R-:W0:Y:S02]  /*12cf0*/  @P0 LDC.64 R4, c[0x0][0x9e8] ;  /* 0x00027a00ff040b82 */ /* 0x000e240000000a00 */
[----:B0-----:R-:W-:-:S05]  /*12d00*/  @P0 IMAD.HI.U32 R4, R8, R4, RZ ;  /* 0x0000000408040227 */ /* 0x001fca00078e00ff */
[----:B------:R-:W-:-:S07]  /*12d10*/  @P0 SHF.R.U32.HI R8, RZ, R5, R4 ;  /* 0x00000005ff080219 */ /* 0x000fce0000011604 */
.L_x_1201:
[----:B------:R-:W-:-:S05]  /*12d20*/  IMAD R5, R8, R3, R3 ;  /* 0x0000000308057224 */ /* 0x000fca00078e0203 */
[----:B------:R-:W-:-:S07]  /*12d30*/  VIMNMX R2, R2, R5, PT ;  /* 0x0000000502027248 */ /* 0x000fce0003fe0100 */
.L_x_1199:
[----:B------:R-:W-:Y:S01]  /*12d40*/  IMAD R5, R19, 0x80, -R0 ;  /* 0x0000008013057824 */ /* 0x000fe200078e0a00 */
[----:B------:R-:W-:Y:S01]  /*12d50*/  ULDC UR4, c[0x0][0x9dc] ;  /* 0x0002770000047ab9 */ /* 0x000fe20000000800 */
[----:B------:R-:W-:Y:S02]  /*12d60*/  VIADD R0, R2, 0x7f ;  /* 0x0000007f02007836 */ /* 0x000fe40000000000 */
[C---:B------:R-:W-:Y:S02]  /*12d70*/  IMAD.IADD R2, R6.reuse, 0x1, R5 ;  /* 0x0000000106027824 */ /* 0x040fe400078e0205 */
[----:B------:R-:W-:Y:S01]  /*12d80*/  VIADD R6, R6, 0x7f ;  /* 0x0000007f06067836 */ /* 0x000fe20000000000 */
[----:B------:R-:W-:-:S04]  /*12d90*/  SHF.R.S32.HI R5, RZ, 0x1f, R0 ;  /* 0x0000001fff057819 */ /* 0x000fc80000011400 */
[----:B------:R-:W-:Y:S02]  /*12da0*/  LEA.HI R0, R5, R0, RZ, 0x7 ;  /* 0x0000000005007211 */ /* 0x000fe400078f38ff */
[----:B------:R-:W-:Y:S02]  /*12db0*/  SHF.R.S32.HI R5, RZ, 0x1f, R6 ;  /* 0x0000001fff057819 */ /* 0x000fe40000011406 */
[----:B------:R-:W-:Y:S02]  /*12dc0*/  SHF.R.S32.HI R0, RZ, 0x7, R0 ;  /* 0x00000007ff007819 */ /* 0x000fe40000011400 */
[----:B------:R-:W-:-:S04]  /*12dd0*/  LEA.HI R5, R5, R6, RZ, 0x7 ;  /* 0x0000000605057211 */ /* 0x000fc800078f38ff */
[----:B------:R-:W-:-:S04]  /*12de0*/  SHF.R.S32.HI R5, RZ, 0x7, R5 ;  /* 0x00000007ff057819 */ /* 0x000fc80000011405 */
[----:B------:R-:W-:Y:S01]  /*12df0*/  VIMNMX R16, R5, R0, PT ;  /* 0x0000000005107248 */ /* 0x000fe20003fe0100 */
[----:B------:R-:W-:Y:S01]  /*12e00*/  VIADD R0, R2, -UR4 ;  /* 0x8000000402007c36 */ /* 0x000fe20008000000 */
        /* <DEDUP_REMOVED lines=10> */
.L_x_1203:
[----:B------:R-:W-:-:S13]  /*12eb0*/  ISETP.NE.AND P0, PT, R3, 0x1, PT ;  /* 0x000000010300780c */ /* 0x000fda0003f05270 */
[----:B------:R-:W0:Y:S02]  /*12ec0*/  @P0 LDC.64 R4, c[0x0][0x9e8] ;  /* 0x00027a00ff040b82 */ /* 0x000e240000000a00 */
[----:B0-----:R-:W-:-:S05]  /*12ed0*/  @P0 IMAD.HI.U32 R4, R2, R4, RZ ;  /* 0x0000000402040227 */ /* 0x001fca00078e00ff */
[----:B------:R-:W-:-:S07]  /*12ee0*/  @P0 SHF.R.U32.HI R2, RZ, R5, R4 ;  /* 0x00000005ff020219 */ /* 0x000fce0000011604 */
.L_x_1204:
[----:B------:R-:W-:-:S05]  /*12ef0*/  IMAD R3, R2, R3, RZ ;  /* 0x0000000302037224 */ /* 0x000fca00078e02ff */
[----:B------:R-:W-:-:S07]  /*12f00*/  VIMNMX R0, R0, R3, !PT ;  /* 0x0000000300007248 */ /* 0x000fce0007fe0100 */
.L_x_1202:
[----:B------:R-:W-:Y:S01]  /*12f10*/  SHF.R.S32.HI R3, RZ, 0x1f, R0 ;  /* 0x0000001fff037819 */ /* 0x000fe20000011400 */
[----:B------:R-:W-:Y:S03]  /*12f20*/  BSSY B6, `(.L_x_1205) ;  /* 0x00002b1000067945 */ /* 0x000fe60003800000 */
[----:B------:R-:W-:-:S04]  /*12f30*/  LEA.HI R3, R3, R0, RZ, 0x7 ;  /* 0x0000000003037211 */ /* 0x000fc800078f38ff */
[----:B------:R-:W-:-:S04]  /*12f40*/  SHF.R.S32.HI R3, RZ, 0x7, R3 ;  /* 0x00000007ff037819 */ /* 0x000fc80000011403 */
[----:B------:R-:W-:-:S04]  /*12f50*/  VIMNMX R2, RZ, R3, !PT ;  /* 0x00000003ff027248 */ /* 0x000fc80007fe0100 */
[----:B------:R-:W-:Y:S01]  /*12f60*/  ISETP.GT.AND P0, PT, R16, R2, PT ;  /* 0x000000021000720c */ /* 0x000fe20003f04270 */
[----:B------:R0:W-:-:S12]  /*12f70*/  STL [R1+0x28], R2 ;  /* 0x0000280201007387 */ /* 0x0001d80000100800 */
[----:B0-----:R-:W-:Y:S05]  /*12f80*/  @P0 BRA `(.L_x_1206) ;  /* 0x0000000000480947 */ /* 0x001fea0003800000 */
        /* <DEDUP_REMOVED lines=18> */
.L_x_1206:
        /* <DEDUP_REMOVED lines=23> */
.L_x_1208:
        /* <DEDUP_REMOVED lines=8> */
[----:B0-----:R-:W-:Y:S01]  /*132a0*/  MOV R2, 0x0 ;  /* 0x0000000000027802 */ /* 0x001fe20000000f00 */
        /* <DEDUP_REMOVED lines=15> */
.L_x_1209:
[----:B------:R-:W-:-:S04]  /*133a0*/  UIADD3 UR4, UR40, 0x400, URZ ;  /* 0x0000040028047890 */ /* 0x000fc8000fffe03f */
[----:B------:R-:W-:-:S06]  /*133b0*/  ULOP3.LUT UP0, URZ, UR4, 0x3ff, URZ, 0xc0, !UPT ;  /* 0x000003ff043f7892 */ /* 0x000fcc000f80c03f */
[----:B------:R-:W-:-:S13]  /*133c0*/  PLOP3.LUT P0, PT, PT, PT, UP0, 0x80, 0x0 ;  /* 0x000000000000781c */ /* 0x000fda0003f0f008 */
        /* <DEDUP_REMOVED lines=17> */
.L_x_1210:
[----:B------:R-:W-:-:S13]  /*134e0*/  LOP3.LUT P6, RZ, R17, 0x3ff, RZ, 0xc0, !PT ;  /* 0x000003ff11ff7812 */ /* 0x000fda00078cc0ff */
        /* <DEDUP_REMOVED lines=17> */
.L_x_1211:
[----:B------:R-:W1:Y:S01]  /*13600*/  LDC R0, c[0x0][0x428] ;  /* 0x00010a00ff007b82 */ /* 0x000e620000000800 */
[----:B------:R-:W-:Y:S01]  /*13610*/  ULDC.64 UR4, c[0x0][0x9f8] ;  /* 0x00027e0000047ab9 */ /* 0x000fe20000000a00 */
[----:B0-----:R-:W-:Y:S01]  /*13620*/  IMAD.U32 R2, RZ, RZ, UR38 ;  /* 0x00000026ff027e24 */ /* 0x001fe2000f8e00ff */
[----:B------:R-:W-:Y:S01]  /*13630*/  UISETP.NE.U32.AND UP0, UPT, UR4, URZ, UPT ;  /* 0x0000003f0400728c */ /* 0x000fe2000bf05070 */
[----:B------:R-:W-:Y:S01]  /*13640*/  IMAD.U32 R10, RZ, RZ, UR45 ;  /* 0x0000002dff0a7e24 */ /* 0x000fe2000f8e00ff */
[----:B------:R-:W0:Y:S01]  /*13650*/  S2R R4, SR_TID.X ;  /* 0x0000000000047919 */ /* 0x000e220000002100 */
[----:B------:R-:W-:Y:S01]  /*13660*/  IMAD R6, R19, 0x80, R18 ;  /* 0x0000008013067824 */ /* 0x000fe200078e0212 */
[----:B------:R-:W-:Y:S01]  /*13670*/  UISETP.NE.AND.EX UP0, UPT, UR5, URZ, UPT, UP0 ;  /* 0x0000003f0500728c */ /* 0x000fe2000bf05300 */
[----:B------:R-:W-:-:S10]  /*13680*/  ULDC.64 UR6, c[0x0][0xa08] ;  /* 0x0002820000067ab9 */ /* 0x000fd40000000a00 */
[----:B------:R-:W-:Y:S02]  /*13690*/  @UP0 ULDC.64 UR4, c[0x0][0x9f8] ;  /* 0x00027e0000040ab9 */ /* 0x000fe40000000a00 */
[----:B------:R-:W-:Y:S01]  /*136a0*/  @UP0 UIMAD.WIDE UR4, UR45, 0x4, UR4 ;  /* 0x000000042d0408a5 */ /* 0x000fe2000f8e0204 */
[----:B-1----:R-:W-:-:S13]  /*136b0*/  ISETP.NE.AND P0, PT, R0, 0x1, PT ;  /* 0x000000010000780c */ /* 0x002fda0003f05270 */
[----:B------:R-:W1:Y:S01]  /*136c0*/  @P0 LDC R0, c[0x0][0x42c] ;  /* 0x00010b00ff000b82 */ /* 0x000e620000000800 */
[----:B0-----:R-:W-:-:S07]  /*136d0*/  LOP3.LUT R17, R4, 0x7f, RZ, 0xc0, !PT ;  /* 0x0000007f04117812 */ /* 0x001fce00078ec0ff */
[----:B------:R-:W0:Y:S01]  /*136e0*/  @P0 LDC R3, c[0x0][0x430] ;  /* 0x00010c00ff030b82 */ /* 0x000e220000000800 */
[----:B-1----:R-:W-:-:S05]  /*136f0*/  @P0 IMAD.HI.U32 R0, R0, UR38, RZ ;  /* 0x0000002600000c27 */ /* 0x002fca000f8e00ff */
[----:B0-----:R-:W-:Y:S01]  /*13700*/  @P0 SHF.R.U32.HI R2, RZ, R3, R0 ;  /* 0x00000003ff020219 */ /* 0x001fe20000011600 */
[----:B------:R-:W-:Y:S01]  /*13710*/  IMAD.U32 R3, RZ, RZ, UR5 ;  /* 0x00000005ff037e24 */ /* 0x000fe2000f8e00ff */
[----:B------:R-:W-:-:S03]  /*13720*/  PLOP3.LUT P0, PT, PT, PT, UP0, 0x80, 0x0 ;  /* 0x000000000000781c */ /* 0x000fc60003f0f008 */
[----:B------:R0:W-:Y:S02]  /*13730*/  STL [R1+0x8], R2 ;  /* 0x0000080201007387 */ /* 0x0001e40000100800 */
[----:B0-----:R-:W-:Y:S01]  /*13740*/  IMAD.U32 R2, RZ, RZ, UR4 ;  /* 0x00000004ff027e24 */ /* 0x001fe2000f8e00ff */
[----:B------:R-:W-:Y:S01]  /*13750*/  ISETP.NE.AND P1, PT, R17, RZ, PT ;  /* 0x000000ff1100720c */ /* 0x000fe20003f25270 */
[----:B------:R-:W-:-:S06]  /*13760*/  ULDC.64 UR4, c[0x0][0xa00] ;  /* 0x0002800000047ab9 */ /* 0x000fcc0000000a00 */
[----:B------:R0:W2:Y:S01]  /*13770*/  @P0 LDG.E R10, desc[UR46][R2.64] ;  /* 0x0000002e020a0981 */ /* 0x0000a2000c1e1900 */
[----:B------:R-:W-:Y:S01]  /*13780*/  ISETP.NE.U32.AND P0, PT, RZ, UR4, PT ;  /* 0x00000004ff007c0c */ /* 0x000fe2000bf05070 */
[----:B------:R-:W-:Y:S01]  /*13790*/  UMOV UR36, URZ ;  /* 0x0000003f00247c82 */ /* 0x000fe20008000000 */
[----:B------:R-:W-:Y:S01]  /*137a0*/  R2UR UR37, R6 ;  /* 0x00000000062572ca */ /* 0x000fe200000e0000 */
[----:B------:R-:W-:Y:S01]  /*137b0*/  UMOV UR8, 0x40 ;  /* 0x0000004000087882 */ /* 0x000fe20000000000 */
[----:B------:R-:W-:Y:S01]  /*137c0*/  ISETP.NE.AND.EX P0, PT, RZ, UR5, PT, P0 ;  /* 0x00000005ff007c0c */ /* 0x000fe2000bf05300 */
[----:B------:R-:W-:Y:S01]  /*137d0*/  UMOV UR10, UR38 ;  /* 0x00000026000a7c82 */ /* 0x000fe20008000000 */
[----:B------:R-:W-:Y:S01]  /*137e0*/  UMOV UR12, 0x80 ;  /* 0x00000080000c7882 */ /* 0x000fe20000000000 */
[----:B------:R-:W-:Y:S01]  /*137f0*/  UMOV UR14, UR38 ;  /* 0x00000026000e7c82 */ /* 0x000fe20008000000 */
[----:B------:R-:W-:Y:S01]  /*13800*/  VOTEU.ALL UP1, P1 ;  /* 0x00000000003f7886 */ /* 0x000fe20000820000 */
[----:B0-----:R-:W0:Y:S01]  /*13810*/  LDC.64 R2, c[0x0][0x3f8] ;  /* 0x0000fe00ff027b82 */ /* 0x001e220000000a00 */
[----:B------:R-:W-:-:S02]  /*13820*/  SEL R8, RZ, UR45, P0 ;  /* 0x0000002dff087c07 */ /* 0x000fc40008000000 */
[----:B------:R-:W-:Y:S01]  /*13830*/  SHF.R.U32.HI R4, RZ, 0x5, R4 ;  /* 0x00000005ff047819 */ /* 0x000fe20000011604 */
[----:B------:R-:W-:Y:S01]  /*13840*/  @!UP1 UIADD3 UR4, UP0, UR48, 0x270, URZ ;  /* 0x0000027030049890 */ /* 0x000fe2000ff1e03f */
[----:B------:R-:W-:Y:S01]  /*13850*/  R2UR UR39, R8 ;  /* 0x00000000082772ca */ /* 0x000fe200000e0000 */
[----:B------:R-:W-:Y:S01]  /*13860*/  UMOV UR9, UR37 ;  /* 0x0000002500097c82 */ /* 0x000fe20008000000 */
[----:B------:R-:W-:Y:S01]  /*13870*/  UMOV UR13, UR37 ;  /* 0x00000025000d7c82 */ /* 0x000fe20008000000 */
[----:B------:R-:W-:Y:S01]  /*13880*/  @!UP1 UIADD3.X UR5, URZ, UR49, URZ, UP0, !UPT ;  /* 0x000000313f059290 */ /* 0x000fe200087fe43f */
[----:B------:R-:W-:-:S09]  /*13890*/  LOP3.LUT R4, R4, 0x3, RZ, 0xc0, !PT ;  /* 0x0000000304047812 */ /* 0x000fd200078ec0ff */
[----:B------:R-:W-:Y:S01]  /*138a0*/  UMOV UR11, UR39 ;  /* 0x00000027000b7c82 */ /* 0x000fe20008000000 */
[----:B------:R-:W-:Y:S01]  /*138b0*/  UMOV UR15, UR39 ;  /* 0x00000027000f7c82 */ /* 0x000fe20008000000 */
[----:B------:R1:W-:Y:S01]  /*138c0*/  @!UP1 UTMAPF.L2.4D [UR36], [UR4] ;  /* 0x00000024040095b8 */ /* 0x0003e20008018000 */
[----:B0-----:R-:W-:Y:S01]  /*138d0*/  LOP3.LUT P0, RZ, R2, UR6, RZ, 0xfc, !PT ;  /* 0x0000000602ff7c12 */ /* 0x001fe2000f80fcff */
[----:B------:R-:W-:Y:S01]  /*138e0*/  UMOV UR6, 0xffffffff ;  /* 0xffffffff00067882 */ /* 0x000fe20000000000 */
[----:B------:R1:W-:Y:S02]  /*138f0*/  @!UP1 UTMAPF.L2.4D [UR8], [UR4] ;  /* 0x00000008040095b8 */ /* 0x0003e40008018000 */
[----:B------:R-:W-:Y:S01]  /*13900*/  LOP3.LUT P0, RZ, R3, UR7, RZ, 0xfc, P0 ;  /* 0x0000000703ff7c12 */ /* 0x000fe2000800fcff */
[----:B------:R1:W-:Y:S01]  /*13910*/  @!UP1 UTMAPF.L2.4D [UR12], [UR4] ;  /* 0x0000000c040095b8 */ /* 0x0003e20008018000 */
[----:B--2---:R-:W-:Y:S01]  /*13920*/  SHF.R.S32.HI R19, RZ, 0x1f, R10 ;  /* 0x0000001fff137819 */ /* 0x004fe2000001140a */
[----:B------:R1:W-:Y:S01]  /*13930*/  STL [R1+0x10], R10 ;  /* 0x0000100a01007387 */ /* 0x0003e20000100800 */
[----:B------:R-:W-:-:S03]  /*13940*/  SEL R0, R10, RZ, !P0 ;  /* 0x000000ff0a007207 */ /* 0x000fc60004000000 */
[----:B------:R1:W-:Y:S01]  /*13950*/  STL [R1+0x1c], R19 ;  /* 0x00001c1301007387 */ /* 0x0003e20000100800 */
[----:B------:R-:W-:Y:S05]  /*13960*/  BRA.DIV UR6, `(.L_x_1212) ;  /* 0x0000003606347947 */ /* 0x000fea000b800000 */
[----:B------:R0:W2:Y:S02]  /*13970*/  SHFL.IDX PT, R14, R4, RZ, 0x1f ;  /* 0x00001fff040e7589 */ /* 0x0000a400000e0000 */
.L_x_1282:
[----:B--2---:R-:W-:Y:S02]  /*13980*/  ISETP.NE.AND P0, PT, R14, RZ, PT ;  /* 0x000000ff0e00720c */ /* 0x004fe40003f05270 */
[----:B------:R-:W-:-:S11]  /*13990*/  PLOP3.LUT P6, PT, PT, PT, PT, 0x8, 0x0 ;  /* 0x000000000000781c */ /* 0x000fd60003fce170 */
[----:B------:R-:W-:Y:S05]  /*139a0*/  @P0 BRA `(.L_x_1213) ;  /* 0x0000000800000947 */ /* 0x000fea0003800000 */
[----:B-1----:R-:W-:Y:S01]  /*139b0*/  UMOV UR4, 0xffffffff ;  /* 0xffffffff00047882 */ /* 0x002fe20000000000 */
[----:B------:R-:W-:Y:S02]  /*139c0*/  VIADD R7, R16, 0xffffffff ;  /* 0xffffffff10077836 */ /* 0x000fe40000000000 */
[----:B------:R-:W-:Y:S05]  /*139d0*/  BRA.DIV UR4, `(.L_x_1214) ;  /* 0x0000003604387947 */ /* 0x000fea000b800000 */
[----:B------:R-:W-:-:S13]  /*139e0*/  ELECT P6, URZ, PT ;  /* 0x00000000003f782f */ /* 0x000fda00038c0000 */
.L_x_1285:
[----:B------:R-:W-:Y:S05]  /*139f0*/  @!P6 BRA `(.L_x_1215) ;  /* 0x000000040070e947 */ /* 0x000fea0003800000 */
[----:B------:R-:W-:-:S04]  /*13a00*/  ISETP.NE.U32.AND P0, PT, R2, RZ, PT ;  /* 0x000000ff0200720c */ /* 0x000fc80003f05070 */
[----:B------:R-:W-:-:S13]  /*13a10*/  ISETP.NE.AND.EX P0, PT, R3, RZ, PT, P0 ;  /* 0x000000ff0300720c */ /* 0x000fda0003f05300 */
[----:B------:R-:W-:Y:S05]  /*13a20*/  @!P0 BRA `(.L_x_1216) ;  /* 0x0000000000488947 */ /* 0x000fea0003800000 */
[----:B------:R-:W1:Y:S01]  /*13a30*/  LDC R9, c[0x0][0x41c] ;  /* 0x00010700ff097b82 */ /* 0x000e620000000800 */
[----:B------:R-:W-:Y:S01]  /*13a40*/  IMAD.MOV.U32 R0, RZ, RZ, R7 ;  /* 0x000000ffff007224 */ /* 0x000fe200078e0007 */
[----:B------:R-:W-:Y:S01]  /*13a50*/  ULDC.64 UR4, c[0x0][0x408] ;  /* 0x0001020000047ab9 */ /* 0x000fe20000000a00 */
[----:B-1----:R-:W-:-:S13]  /*13a60*/  ISETP.NE.AND P0, PT, R9, 0x1, PT ;  /* 0x000000010900780c */ /* 0x002fda0003f05270 */
[----:B0-----:R-:W0:Y:S02]  /*13a70*/  @P0 LDC.64 R4, c[0x0][0x420] ;  /* 0x00010800ff040b82 */ /* 0x001e240000000a00 */
[----:B0-----:R-:W-:-:S05]  /*13a80*/  @P0 IMAD.HI.U32 R4, R7, R4, RZ ;  /* 0x0000000407040227 */ /* 0x001fca00078e00ff */
[----:B------:R-:W-:-:S04]  /*13a90*/  @P0 SHF.R.U32.HI R0, RZ, R5, R4 ;  /* 0x00000005ff000219 */ /* 0x000fc80000011604 */
[--C-:B------:R-:W-:Y:S01]  /*13aa0*/  SHF.R.S32.HI R5, RZ, 0x1f, R0.reuse ;  /* 0x0000001fff057819 */ /* 0x100fe20000011400 */
[----:B------:R-:W-:-:S04]  /*13ab0*/  IMAD.MOV R4, RZ, RZ, -R0 ;  /* 0x000000ffff047224 */ /* 0x000fc800078e0a00 */
[----:B------:R-:W-:Y:S02]  /*13ac0*/  IMAD R7, R9, R4, R7 ;  /* 0x0000000409077224 */ /* 0x000fe400078e0207 */
[----:B------:R-:W-:Y:S02]  /*13ad0*/  IMAD R9, R19, UR4, RZ ;  /* 0x0000000413097c24 */ /* 0x000fe4000f8e02ff */
[----:B------:R-:W-:Y:S02]  /*13ae0*/  IMAD.MOV.U32 R4, RZ, RZ, R0 ;  /* 0x000000ffff047224 */ /* 0x000fe400078e0000 */
[C---:B------:R-:W-:Y:S02]  /*13af0*/  IMAD R0, R10.reuse, UR5, R9 ;  /* 0x000000050a007c24 */ /* 0x040fe4000f8e0209 */
[----:B------:R-:W-:-:S04]  /*13b00*/  IMAD.WIDE.U32 R4, R10, UR4, R4 ;  /* 0x000000040a047c25 */ /* 0x000fc8000f8e0004 */
[----:B------:R-:W-:Y:S01]  /*13b10*/  IMAD.IADD R0, R5, 0x1, R0 ;  /* 0x0000000105007824 */ /* 0x000fe200078e0200 */
[----:B------:R-:W-:-:S04]  /*13b20*/  LEA R2, P0, R4, R2, 0x2 ;  /* 0x0000000204027211 */ /* 0x000fc800078010ff */
[----:B------:R-:W-:-:S05]  /*13b30*/  LEA.HI.X R3, R4, R3, R0, 0x2, P0 ;  /* 0x0000000304037211 */ /* 0x000fca00000f1400 */
[----:B------:R1:W5:Y:S04]  /*13b40*/  LDG.E R0, desc[UR46][R2.64] ;  /* 0x0000002e02007981 */ /* 0x000368000c1e1900 */
.L_x_1216:
[----:B-1----:R-:W2:Y:S04]  /*13b50*/  LDL R3, [R1] ;  /* 0x0000000001037983 */ /* 0x002ea80000100800 */
[----:B------:R-:W3:Y:S01]  /*13b60*/  LDL R2, [R1+0xc] ;  /* 0x00000c0001027983 */ /* 0x000ee20000100800 */
[----:B------:R-:W-:Y:S02]  /*13b70*/  ISETP.NE.AND P0, PT, R17, RZ, PT ;  /* 0x000000ff1100720c */ /* 0x000fe40003f05270 */
[----:B--2---:R-:W-:Y:S02]  /*13b80*/  LEA R3, R3, UR40, 0x3 ;  /* 0x0000002803037c11 */ /* 0x004fe4000f8e18ff */
[----:B---3--:R-:W-:-:S04]  /*13b90*/  SHF.L.U32 R2, R2, 0x1f, RZ ;  /* 0x0000001f02027819 */ /* 0x008fc800000006ff */
[----:B------:R-:W1:Y:S02]  /*13ba0*/  SYNCS.PHASECHK.TRANS64.TRYWAIT P2, [R3+URZ+0x22880], R2 ;  /* 0x02288002030075a7 */ /* 0x000e64000804017f */
[----:B-1----:R-:W-:Y:S05]  /*13bb0*/  @!P2 BRA `(.L_x_1217) ;  /* 0x0000003000e0a947 */ /* 0x002fea0003800000 */
.L_x_1286:
        /* <DEDUP_REMOVED lines=8> */
.L_x_1218:
[----:B------:R-:W2:Y:S04]  /*13c40*/  LDL R9, [R1] ;  /* 0x0000000001097983 */ /* 0x000ea80000100800 */
[----:B------:R-:W3:Y:S04]  /*13c50*/  LDL R5, [R1+0x2c] ;  /* 0x00002c0001057983 */ /* 0x000ee80000100800 */
[----:B0-----:R-:W4:Y:S01]  /*13c60*/  LDL R4, [R1+0x8] ;  /* 0x0000080001047983 */ /* 0x001f220000100800 */
        /* <DEDUP_REMOVED lines=12> */
[----:B------:R-:W-:-:S04]  /*13d30*/  ULEA UR8, UR8, UR40, 0xe ;  /* 0x0000002808087291 */ /* 0x000fc8000f8e703f */
[----:B------:R-:W-:-:S09]  /*13d40*/  UIADD3 UR8, UR8, 0x8400, URZ ;  /* 0x0000840008087890 */ /* 0x000fd2000fffe03f */
[----:B------:R0:W-:Y:S01]  /*13d50*/  UTMALDG.4D [UR8], [UR4], desc[UR6] ;  /* 0x00000608040075b4 */ /* 0x0001e20008019000 */
[----:B------:R-:W2:Y:S02]  /*13d60*/  SYNCS.PHASECHK.TRANS64.TRYWAIT P2, [R3+URZ+0x22840], R2 ;  /* 0x02284002030075a7 */ /* 0x000ea4000804017f */
[----:B0-2---:R-:W-:Y:S05]  /*13d70*/  @!P2 BRA `(.L_x_1219) ;  /* 0x000000300084a947 */ /* 0x005fea0003800000 */
.L_x_1287:
        /* <DEDUP_REMOVED lines=8> */
.L_x_1220:
        /* <DEDUP_REMOVED lines=27> */
[----:B-1----:R-:W-:Y:S01]  /*13fb0*/  NOP ;  /* 0x0000000000007918 */ /* 0x002fe20000000000 */
.L_x_1215:
        /* <DEDUP_REMOVED lines=9> */
[----:B------:R-:W-:Y:S01]  /*14050*/  @P0 R2UR UR11, R6 ;  /* 0x00000000060b02ca */ /* 0x000fe200000e0000 */
[----:B------:R-:W-:Y:S01]  /*14060*/  @P0 IMAD.MOV.U32 R2, RZ, RZ, 0x6000 ;  /* 0x00006000ff020424 */ /* 0x000fe200078e00ff */
[----:B------:R-:W-:Y:S01]  /*14070*/  @P0 R2UR UR13, R8 ;  /* 0x00000000080d02ca */ /* 0x000fe200000e0000 */
[----:B------:R-:W-:Y:S01]  /*14080*/  UMOV UR6, 0x0 ;  /* 0x0000000000067882 */ /* 0x000fe20000000000 */
[----:B------:R-:W-:Y:S01]  /*14090*/  @P0 R2UR UR27, R6 ;  /* 0x00000000061b02ca */ /* 0x000fe200000e0000 */
[----:B------:R-:W-:Y:S01]  /*140a0*/  UMOV UR7, 0x12f00000 ;  /* 0x12f0000000077882 */ /* 0x000fe20000000000 */
[----:B------:R-:W-:Y:S01]  /*140b0*/  @P0 R2UR UR29, R8 ;  /* 0x00000000081d02ca */ /* 0x000fe200000e0000 */
        /* <DEDUP_REMOVED lines=15> */
.L_x_1213:
        /* <DEDUP_REMOVED lines=10> */
.L_x_1288:
[----:B-1----:R-:W-:Y:S05]  /*14250*/  BSYNC B0 ;  /* 0x0000000000007941 */ /* 0x002fea0003800000 */
.L_x_1221:
[----:B--2---:R-:W2:Y:S01]  /*14260*/  LDL R3, [R1+0x28] ;  /* 0x0000280001037983 */ /* 0x004ea20000100800 */
[----:B------:R-:W-:-:S05]  /*14270*/  VIADD R2, R16, 0xfffffffe ;  /* 0xfffffffe10027836 */ /* 0x000fca0000000000 */
[----:B--2---:R-:W-:-:S13]  /*14280*/  ISETP.GE.AND P0, PT, R2, R3, PT ;  /* 0x000000030200720c */ /* 0x004fda0003f06270 */
[----:B------:R-:W-:Y:S05]  /*14290*/  @!P0 BRA `(.L_x_1223) ;  /* 0x0000000c00f48947 */ /* 0x000fea0003800000 */
[----:B------:R1:W5:Y:S04]  /*142a0*/  LDL.LU R3, [R1] ;  /* 0x0000000001037983 */ /* 0x0003680000300800 */
[----:B------:R1:W5:Y:S02]  /*142b0*/  LDL.LU R8, [R1+0xc] ;  /* 0x00000c0001087983 */ /* 0x0003640000300800 */
.L_x_1245:
[----:B0----5:R-:W-:Y:S01]  /*142c0*/  VIADD R4, R3, 0x1 ;  /* 0x0000000103047836 */ /* 0x021fe20000000000 */
        /* <DEDUP_REMOVED lines=23> */
[--C-:B------:R-:W-:Y:S01]  /*14440*/  SHF.R.S32.HI R5, RZ, 0x1f, R4.reuse ;  /* 0x0000001fff057819 */ /* 0x100fe20000011404 */
[----:B------:R-:W-:-:S04]  /*14450*/  IMAD.MOV R0, RZ, RZ, -R4 ;  /* 0x000000ffff007224 */ /* 0x000fc800078e0a04 */
        /* <DEDUP_REMOVED lines=8> */
.L_x_1226:
[----:B------:R-:W2:Y:S01]  /*144e0*/  S2R R4, SR_TID.X ;  /* 0x0000000000047919 */ /* 0x000ea20000002100 */
[----:B------:R-:W-:Y:S01]  /*144f0*/  LEA R5, R11, UR40, 0x3 ;  /* 0x000000280b057c11 */ /* 0x000fe2000f8e18ff */
[----:B------:R-:W-:Y:S01]  /*14500*/  BSSY B1, `(.L_x_1227) ;  /* 0x0000006000017945 */ /* 0x000fe20003800000 */
[----:B--2---:R-:W-:Y:S02]  /*14510*/  LOP3.LUT R6, R4, 0x7f, RZ, 0xc0, !PT ;  /* 0x0000007f04067812 */ /* 0x004fe400078ec0ff */
[----:B------:R-:W-:Y:S02]  /*14520*/  SHF.L.U32 R4, R10, 0x1f, RZ ;  /* 0x0000001f0a047819 */ /* 0x000fe400000006ff */
[----:B------:R-:W-:Y:S02]  /*14530*/  ISETP.NE.AND P2, PT, R6, RZ, PT ;  /* 0x000000ff0600720c */ /* 0x000fe40003f45270 */
[----:B------:R-:W2:Y:S02]  /*14540*/  SYNCS.PHASECHK.TRANS64.TRYWAIT P0, [R5+URZ+0x22880], R4 ;  /* 0x02288004050075a7 */ /* 0x000ea4000800017f */
[----:B--2---:R-:W-:Y:S09]  /*14550*/  @!P0 BRA `(.L_x_1228) ;  /* 0x0000002800b88947 */ /* 0x004ff20003800000 */
.L_x_1289:
[----:B------:R-:W-:Y:S05]  /*14560*/  BSYNC B1 ;  /* 0x0000000000017941 */ /* 0x000fea0003800000 */
.L_x_1227:
        /* <DEDUP_REMOVED lines=9> */
.L_x_1230:
[----:B------:R-:W-:Y:S05]  /*14600*/  BSYNC B1 ;  /* 0x0000000000017941 */ /* 0x000fea0003800000 */
.L_x_1229:
[----:B0-----:R-:W3:Y:S04]  /*14610*/  LDL R10, [R1+0x8] ;  /* 0x00000800010a7983 */ /* 0x001ee80000100800 */
[----:B------:R-:W4:Y:S04]  /*14620*/  LDL R7, [R1] ;  /* 0x0000000001077983 */ /* 0x000f280000100800 */
        /* <DEDUP_REMOVED lines=8> */
[----:B---3--:R-:W-:-:S02]  /*146b0*/  R2UR UR12, R10 ;  /* 0x000000000a0c72ca */ /* 0x008fc400000e0000 */
[----:B----4-:R-:W-:Y:S01]  /*146c0*/  LEA R7, R7, UR40, 0xe ;  /* 0x0000002807077c11 */ /* 0x010fe2000f8e70ff */
[----:B--2---:R-:W-:-:S04]  /*146d0*/  IMAD R6, R9, 0x80, R6 ;  /* 0x0000008009067824 */ /* 0x004fc800078e0206 */
[----:B------:R-:W-:Y:S02]  /*146e0*/  VIADD R7, R7, 0x8400 ;  /* 0x0000840007077836 */ /* 0x000fe40000000000 */
[----:B------:R-:W-:-:S07]  /*146f0*/  VIADD R9, R5, 0x22870 ;  /* 0x0002287005097836 */ /* 0x000fce0000000000 */
.L_x_1231:
        /* <DEDUP_REMOVED lines=8> */
[----:B0-----:R-:W-:Y:S05]  /*14780*/  @P0 BRA.U.ANY `(.L_x_1231) ;  /* 0xfffffffd00dc0947 */ /* 0x001fea000393ffff */
[----:B------:R-:W0:Y:S01]  /*14790*/  SYNCS.PHASECHK.TRANS64.TRYWAIT P0, [R5+URZ+0x22840], R4 ;  /* 0x02284004050075a7 */ /* 0x000e22000800017f */
[----:B------:R-:W-:Y:S04]  /*147a0*/  BSSY B1, `(.L_x_1232) ;  /* 0x0000002000017945 */ /* 0x000fe80003800000 */
[----:B0-----:R-:W-:Y:S05]  /*147b0*/  @!P0 BRA `(.L_x_1233) ;  /* 0x0000002800348947 */ /* 0x001fea0003800000 */
.L_x_1290:
[----:B------:R-:W-:Y:S05]  /*147c0*/  BSYNC B1 ;  /* 0x0000000000017941 */ /* 0x000fea0003800000 */
.L_x_1232:
[----:B------:R-:W-:Y:S01]  /*147d0*/  BSSY B1, `(.L_x_1234) ;  /* 0x000000b000017945 */ /* 0x000fe20003800000 */
[----:B------:R-:W-:Y:S02]  /*147e0*/  IMAD.MOV.U32 R10, RZ, RZ, 0x0 ;  /* 0x00000000ff0a7424 */ /* 0x000fe400078e00ff */
[----:B------:R-:W-:Y:S01]  /*147f0*/  IMAD.MOV.U32 R11, RZ, RZ, 0x14f00000 ;  /* 0x14f00000ff0b7424 */ /* 0x000fe200078e00ff */
[----:B------:R-:W-:Y:S06]  /*14800*/  @P2 BRA `(.L_x_1235) ;  /* 0x00000000001c2947 */ /* 0x000fec0003800000 */
[----:B------:R-:W2:Y:S01]  /*14810*/  S2R R7, SR_TID.X ;  /* 0x0000000000077919 */ /* 0x000ea20000002100 */
[----:B0-----:R-:W-:-:S04]  /*14820*/  IMAD.MOV.U32 R4, RZ, RZ, 0x6000 ;  /* 0x00006000ff047424 */ /* 0x001fc800078e00ff */
[----:B------:R3:W-:Y:S01]  /*14830*/  SYNCS.ARRIVE.TRANS64 RZ, [R5+URZ+0x22830], R4 ;  /* 0x0228300405ff79a7 */ /* 0x0007e2000800003f */
[----:B--2---:R-:W-:-:S04]  /*14840*/  LOP3.LUT R7, R7, 0x1f, RZ, 0xc0, !PT ;  /* 0x0000001f07077812 */ /* 0x004fc800078ec0ff */
[----:B------:R-:W-:-:S13]  /*14850*/  ISETP.NE.AND P0, PT, R7, RZ, PT ;  /* 0x000000ff0700720c */ /* 0x000fda0003f05270 */
[----:B---3--:R-:W-:Y:S05]  /*14860*/  @!P0 BRA `(.L_x_1235) ;  /* 0x0000000000048947 */ /* 0x008fea0003800000 */
[----:B------:R-:W-:Y:S01]  /*14870*/  BPT.TRAP 0x1 ;  /* 0x000000040000795c */ /* 0x000fe20000300000 */
.L_x_1235:
[----:B------:R-:W-:Y:S05]  /*14880*/  BSYNC B1 ;  /* 0x0000000000017941 */ /* 0x000fea0003800000 */
.L_x_1234:
[----:B------:R-:W2:Y:S04]  /*14890*/  LDL R9, [R1+0x8] ;  /* 0x0000080001097983 */ /* 0x000ea80000100800 */
[----:B------:R-:W3:Y:S01]  /*148a0*/  LDL R7, [R1] ;  /* 0x0000000001077983 */ /* 0x000ee20000100800 */
[----:B------:R-:W-:Y:S01]  /*148b0*/  R2UR UR10, R12 ;  /* 0x000000000c0a72ca */ /* 0x000fe200000e0000 */
[----:B0-----:R-:W-:Y:S01]  /*148c0*/  IMAD.U32 R4, RZ, RZ, UR40 ;  /* 0x00000028ff047e24 */ /* 0x001fe2000f8e00ff */
[----:B------:R-:W-:Y:S01]  /*148d0*/  R2UR UR6, R10 ;  /* 0x000000000a0672ca */ /* 0x000fe200000e0000 */
[----:B------:R-:W-:Y:S01]  /*148e0*/  UIADD3 UR4, UP0, UR48, 0x370, URZ ;  /* 0x0000037030047890 */ /* 0x000fe2000ff1e03f */
[----:B------:R-:W-:Y:S01]  /*148f0*/  R2UR UR7, R11 ;  /* 0x000000000b0772ca */ /* 0x000fe200000e0000 */
[----:B------:R-:W-:Y:S01]  /*14900*/  VIADD R5, R5, 0x22830 ;  /* 0x0002283005057836 */ /* 0x000fe20000000000 */
[----:B------:R-:W-:Y:S01]  /*14910*/  PLOP3.LUT P0, PT, PT, PT, PT, 0x80, 0x0 ;  /* 0x000000000000781c */ /* 0x000fe20003f0f070 */
[----:B------:R-:W-:Y:S01]  /*14920*/  UIADD3.X UR5, URZ, UR49, URZ, UP0, !UPT ;  /* 0x000000313f057290 */ /* 0x000fe200087fe43f */
[----:B--2---:R-:W-:Y:S01]  /*14930*/  R2UR UR12, R9 ;  /* 0x00000000090c72ca */ /* 0x004fe200000e0000 */
[----:B---3--:R-:W-:-:S04]  /*14940*/  IMAD R4, R7, 0x6000, R4 ;  /* 0x0000600007047824 */ /* 0x008fc800078e0204 */
[----:B------:R-:W-:-:S10]  /*14950*/  VIADD R7, R4, 0x16400 ;  /* 0x0001640004077836 */ /* 0x000fd40000000000 */
.L_x_1236:
        /* <DEDUP_REMOVED lines=8> */
[----:B0-----:R-:W-:Y:S05]  /*149e0*/  @P0 BRA.U.ANY `(.L_x_1236) ;  /* 0xfffffffd00dc0947 */ /* 0x001fea000393ffff */
[----:B------:R-:W2:Y:S01]  /*149f0*/  LDL R9, [R1+0x8] ;  /* 0x0000080001097983 */ /* 0x000ea20000100800 */
[----:B------:R-:W-:Y:S01]  /*14a00*/  R2UR UR6, R10 ;  /* 0x000000000a0672ca */ /* 0x000fe200000e0000 */
[----:B------:R-:W-:Y:S01]  /*14a10*/  VIADD R7, R4, 0x18400 ;  /* 0x0001840004077836 */ /* 0x000fe20000000000 */
[----:B------:R-:W-:Y:S01]  /*14a20*/  R2UR UR7, R11 ;  /* 0x000000000b0772ca */ /* 0x000fe200000e0000 */
[----:B------:R-:W-:Y:S01]  /*14a30*/  UMOV UR10, 0x40 ;  /* 0x00000040000a7882 */ /* 0x000fe20000000000 */
[----:B------:R-:W-:Y:S02]  /*14a40*/  PLOP3.LUT P0, PT, PT, PT, PT, 0x80, 0x0 ;  /* 0x000000000000781c */ /* 0x000fe40003f0f070 */
[----:B--2---:R-:W-:-:S15]  /*14a50*/  R2UR UR12, R9 ;  /* 0x00000000090c72ca */ /* 0x004fde00000e0000 */
.L_x_1237:
        /* <DEDUP_REMOVED lines=16> */
.L_x_1238:
        /* <DEDUP_REMOVED lines=9> */
.L_x_1225:
[----:B------:R-:W-:Y:S05]  /*14bf0*/  BSYNC B0 ;  /* 0x0000000000007941 */ /* 0x000fea0003800000 */
.L_x_1224:
[----:B------:R-:W-:-:S06]  /*14c00*/  UISETP.NE.AND UP0, UPT, UR41, 0x3, UPT ;  /* 0x000000032900788c */ /* 0x000fcc000bf05270 */
[----:B------:R-:W-:-:S13]  /*14c10*/  PLOP3.LUT P0, PT, PT, PT, UP0, 0x80, 0x0 ;  /* 0x000000000000781c */ /* 0x000fda0003f0f008 */
[----:B------:R-:W-:Y:S05]  /*14c20*/  @!P0 BRA `(.L_x_1239) ;  /* 0x0000000000048947 */ /* 0x000fea0003800000 */
[----:B------:R-:W-:Y:S01]  /*14c30*/  BPT.TRAP 0x1 ;  /* 0x000000040000795c */ /* 0x000fe20000300000 */
.L_x_1239:
[----:B------:R-:W-:Y:S01]  /*14c40*/  IMAD.U32 R4, RZ, RZ, UR44 ;  /* 0x0000002cff047e24 */ /* 0x000fe2000f8e00ff */
[----:B------:R-:W-:Y:S01]  /*14c50*/  LEA R5, R3, UR40, 0x3 ;  /* 0x0000002803057c11 */ /* 0x000fe2000f8e18ff */
[----:B------:R-:W-:Y:S03]  /*14c60*/  BSSY B0, `(.L_x_1240) ;  /* 0x0000007000007945 */ /* 0x000fe60003800000 */
[----:B------:R-:W-:Y:S01]  /*14c70*/  ISETP.NE.AND P0, PT, R4, 0x3, PT ;  /* 0x000000030400780c */ /* 0x000fe20003f05270 */
[----:B------:R2:W-:Y:S01]  /*14c80*/  STL [R1+0x4], R5 ;  /* 0x0000040501007387 */ /* 0x0005e20000100800 */
[----:B------:R-:W-:-:S04]  /*14c90*/  LOP3.LUT R4, R8, 0x1, RZ, 0x3c, !PT ;  /* 0x0000000108047812 */ /* 0x000fc800078e3cff */
[----:B------:R-:W-:-:S04]  /*14ca0*/  SHF.L.U32 R4, R4, 0x1f, RZ ;  /* 0x0000001f04047819 */ /* 0x000fc800000006ff */
[----:B------:R-:W3:Y:S02]  /*14cb0*/  SYNCS.PHASECHK.TRANS64.TRYWAIT P2, [R5+URZ+0x22870], R4 ;  /* 0x02287004050075a7 */ /* 0x000ee4000804017f */
[----:B--23--:R-:W-:Y:S05]  /*14cc0*/  @!P2 BRA `(.L_x_1241) ;  /* 0x000000240004a947 */ /* 0x00cfea0003800000 */
.L_x_1291:
[----:B------:R-:W-:Y:S05]  /*14cd0*/  BSYNC B0 ;  /* 0x0000000000007941 */ /* 0x000fea0003800000 */
.L_x_1240:
[----:B------:R-:W-:Y:S05]  /*14ce0*/  @!P0 BRA `(.L_x_1242) ;  /* 0x0000000000048947 */ /* 0x000fea0003800000 */
[----:B------:R-:W-:Y:S01]  /*14cf0*/  BPT.TRAP 0x1 ;  /* 0x000000040000795c */ /* 0x000fe20000300000 */
.L_x_1242:
[----:B--2---:R-:W2:Y:S01]  /*14d00*/  LDL R5, [R1+0x4] ;  /* 0x0000040001057983 */ /* 0x004ea20000100800 */
[----:B------:R-:W-:Y:S01]  /*14d10*/  SHF.L.U32 R4, R8, 0x1f, RZ ;  /* 0x0000001f08047819 */ /* 0x000fe200000006ff */
[----:B------:R-:W-:-:S03]  /*14d20*/  IMAD.SHL.U32 R12, R3, 0x4000, RZ ;  /* 0x00004000030c7824 */ /* 0x000fc600078e00ff */
[----:B--2---:R-:W2:Y:S02]  /*14d30*/  SYNCS.PHASECHK.TRANS64.TRYWAIT P2, [R5+URZ+0x22860], R4 ;  /* 0x02286004050075a7 */ /* 0x004ea4000804017f */
[----:B--2---:R-:W-:Y:S05]  /*14d40*/  @!P2 BRA `(.L_x_1243) ;  /* 0x0000002000fca947 */ /* 0x004fea0003800000 */
.L_x_1292:
[----:B--2---:R-:W2:Y:S04]  /*14d50*/  LDL R3, [R1+0x34] ;  /* 0x0000340001037983 */ /* 0x004ea80000100800 */
[----:B------:R-:W3:Y:S04]  /*14d60*/  LDL R16, [R1+0x18] ;  /* 0x0000180001107983 */ /* 0x000ee80000100800 */
[----:B------:R-:W4:Y:S01]  /*14d70*/  LDL R13, [R1+0x30] ;  /* 0x00003000010d7983 */ /* 0x000f220000100800 */
[----:B------:R-:W-:Y:S05]  /*14d80*/  WARPSYNC.ALL ;  /* 0x0000000000007948 */ /* 0x000fea0003800000 */
[----:B--2---:R-:W-:-:S05]  /*14d90*/  LOP3.LUT R3, R12, R3, RZ, 0xfc, !PT ;  /* 0x000000030c037212 */ /* 0x004fca00078efcff */
[----:B0-----:R-:W0:Y:S01]  /*14da0*/  LDSM.16.MT88.4 R8, [R3+UR40+0x8400] ;  /* 0x008400280308783b */ /* 0x001e220008004200 */
[----:B------:R-:W-:-:S04]  /*14db0*/  VIADD R21, R3, UR40 ;  /* 0x0000002803157c36 */ /* 0x000fc80008000000 */
[----:B---3--:R-:W-:Y:S01]  /*14dc0*/  IMAD.IADD R21, R16, 0x1, R21 ;  /* 0x0000000110157824 */ /* 0x008fe200078e0215 */
[C-C-:B0-----:R-:W-:Y:S02]  /*14dd0*/  PRMT R4, R8.reuse, 0x6420, R9.reuse ;  /* 0x0000642008047816 */ /* 0x141fe40000000009 */
[----:B------:R-:W-:Y:S02]  /*14de0*/  PRMT R5, R8, 0x7531, R9 ;  /* 0x0000753108057816 */ /* 0x000fe40000000009 */
[C-C-:B------:R-:W-:Y:S02]  /*14df0*/  PRMT R6, R10.reuse, 0x6420, R11.reuse ;  /* 0x000064200a067816 */ /* 0x140fe4000000000b */
[----:B------:R-:W-:Y:S02]  /*14e00*/  PRMT R7, R10, 0x7531, R11 ;  /* 0x000075310a077816 */ /* 0x000fe4000000000b */
[----:B------:R-:W0:Y:S01]  /*14e10*/  LDSM.16.MT88.4 R8, [R21+0x8400] ;  /* 0x008400001508783b */ /* 0x000e220000004200 */
[----:B----4-:R-:W-:-:S05]  /*14e20*/  IADD3 R20, R12, UR40, R13 ;  /* 0x000000280c147c10 */ /* 0x010fca000fffe00d */
[----:B------:R-:W-:Y:S01]  /*14e30*/  STSM.16.M88.4 [R20+0x400], R4 ;  /* 0x0004000414007844 */ /* 0x000fe20000000200 */
[C-C-:B0-----:R-:W-:Y:S02]  /*14e40*/  PRMT R12, R8.reuse, 0x6420, R9.reuse ;  /* 0x00006420080c7816 */ /* 0x141fe40000000009 */
[----:B------:R-:W-:Y:S02]  /*14e50*/  PRMT R13, R8, 0x7531, R9 ;  /* 0x00007531080d7816 */ /* 0x000fe40000000009 */
[C-C-:B------:R-:W-:Y:S02]  /*14e60*/  PRMT R14, R10.reuse, 0x6420, R11.reuse ;  /* 0x000064200a0e7816 */ /* 0x140fe4000000000b */
[----:B------:R-:W-:-:S05]  /*14e70*/  PRMT R15, R10, 0x7531, R11 ;  /* 0x000075310a0f7816 */ /* 0x000fca000000000b */
[----:B------:R0:W-:Y:S04]  /*14e80*/  STSM.16.M88.4 [R20+0x2400], R12 ;  /* 0x0024000c14007844 */ /* 0x0001e80000000200 */
[----:B------:R-:W2:Y:S04]  /*14e90*/  LDSM.16.MT88.4 R8, [R3+UR40+0x9400] ;  /* 0x009400280308783b */ /* 0x000ea80008004200 */
[----:B0-----:R-:W3:Y:S01]  /*14ea0*/  LDL R14, [R1+0x14] ;  /* 0x00001400010e7983 */ /* 0x001ee20000100800 */
[C-C-:B--2---:R-:W-:Y:S02]  /*14eb0*/  PRMT R4, R8.reuse, 0x6420, R9.reuse ;  /* 0x0000642008047816 */ /* 0x144fe40000000009 */
[----:B------:R-:W-:-:S02]  /*14ec0*/  PRMT R5, R8, 0x7531, R9 ;  /* 0x0000753108057816 */ /* 0x000fc40000000009 */
[C-C-:B------:R-:W-:Y:S02]  /*14ed0*/  PRMT R6, R10.reuse, 0x6420, R11.reuse ;  /* 0x000064200a067816 */ /* 0x140fe4000000000b */
[----:B------:R-:W-:Y:S02]  /*14ee0*/  PRMT R7, R10, 0x7531, R11 ;  /* 0x000075310a077816 */ /* 0x000fe4000000000b */
[----:B------:R-:W0:Y:S01]  /*14ef0*/  LDSM.16.MT88.4 R8, [R21+0x9400] ;  /* 0x009400001508783b */ /* 0x000e220000004200 */
[----:B------:R-:W-:Y:S01]  /*14f00*/  IMAD.MOV.U32 R15, RZ, RZ, R16 ;  /* 0x000000ffff0f7224 */ /* 0x000fe200078e0010 */
[C-C-:B0-----:R-:W-:Y:S02]  /*14f10*/  PRMT R16, R8.reuse, 0x6420, R9.reuse ;  /* 0x0000642008107816 */ /* 0x141fe40000000009 */
[----:B------:R-:W-:Y:S02]  /*14f20*/  PRMT R17, R8, 0x7531, R9 ;  /* 0x0000753108117816 */ /* 0x000fe40000000009 */
[----:B------:R-:W-:-:S02]  /*14f30*/  PRMT R18, R10, 0x6420, R11 ;  /* 0x000064200a127816 */ /* 0x000fc4000000000b */
[----:B------:R-:W-:Y:S02]  /*14f40*/  PRMT R19, R10, 0x7531, R11 ;  /* 0x000075310a137816 */ /* 0x000fe4000000000b */
[----:B---3--:R-:W-:-:S05]  /*14f50*/  IADD3 R12, R14, 0x400, R20 ;  /* 0x000004000e0c7810 */ /* 0x008fca0007ffe014 */
[----:B------:R-:W-:Y:S04]  /*14f60*/  STSM.16.M88.4 [R12], R4 ;  /* 0x000000040c007844 */ /* 0x000fe80000000200 */
[----:B------:R-:W-:Y:S04]  /*14f70*/  STSM.16.M88.4 [R12+0x2000], R16 ;  /* 0x002000100c007844 */ /* 0x000fe80000000200 */
[----:B------:R-:W0:Y:S02]  /*14f80*/  LDSM.16.MT88.4 R8, [R3+UR40+0xa400] ;  /* 0x00a400280308783b */ /* 0x000e240008004200 */
[----:B0-----:R-:W-:-:S02]  /*14f90*/  PRMT R4, R8, 0x6420, R9 ;  /* 0x0000642008047816 */ /* 0x001fc40000000009 */
[----:B------:R-:W-:Y:S02]  /*14fa0*/  PRMT R5, R8, 0x7531, R9 ;  /* 0x0000753108057816 */ /* 0x000fe40000000009 */
[C-C-:B------:R-:W-:Y:S02]  /*14fb0*/  PRMT R6, R10.reuse, 0x6420, R11.reuse ;  /* 0x000064200a067816 */ /* 0x140fe4000000000b */
[----:B------:R-:W-:Y:S02]  /*14fc0*/  PRMT R7, R10, 0x7531, R11 ;  /* 0x000075310a077816 */ /* 0x000fe4000000000b */
[----:B------:R-:W0:Y:S01]  /*14fd0*/  LDSM.16.MT88.4 R8, [R21+0xa400] ;  /* 0x00a400001508783b */ /* 0x000e220000004200 */
[----:B------:R-:W-:Y:S01]  /*14fe0*/  IMAD.MOV.U32 R19, RZ, RZ, R14 ;  /* 0x000000ffff137224 */ /* 0x000fe200078e000e */
[----:B------:R-:W-:-:S05]  /*14ff0*/  IADD3 R16, R15, 0x400, R20 ;  /* 0x000004000f107810 */ /* 0x000fca0007ffe014 */
[----:B------:R-:W-:Y:S01]  /*15000*/  STSM.16.M88.4 [R16], R4 ;  /* 0x0000000410007844 */ /* 0x000fe20000000200 */
[C-C-:B0-----:R-:W-:Y:S02]  /*15010*/  PRMT R12, R8.reuse, 0x6420, R9.reuse ;  /* 0x00006420080c7816 */ /* 0x141fe40000000009 */
        /* <DEDUP_REMOVED lines=9> */
[----:B------:R-:W0:Y:S01]  /*150b0*/  LDSM.16.MT88.4 R8, [R21+0xb400] ;  /* 0x00b400001508783b */ /* 0x000e220000004200 */
[----:B------:R-:W-:-:S05]  /*150c0*/  IMAD.IADD R3, R19, 0x1, R16 ;  /* 0x0000000113037824 */ /* 0x000fca00078e0210 */
[----:B------:R0:W-:Y:S02]  /*150d0*/  STSM.16.M88.4 [R3], R4 ;  /* 0x0000000403007844 */ /* 0x0001e40000000200 */
[C-C-:B0-----:R-:W-:Y:S02]  /*150e0*/  PRMT R4, R8.reuse, 0x6420, R9.reuse ;  /* 0x0000642008047816 */ /* 0x141fe40000000009 */
        /* <DEDUP_REMOVED lines=12> */
.L_x_1244:
[----:B0-----:R-:W2:Y:S04]  /*151b0*/  LDL.LU R3, [R1+0x4] ;  /* 0x0000040001037983 */ /* 0x001ea80000300800 */
[----:B------:R-:W3:Y:S04]  /*151c0*/  LDL R4, [R1+0x28] ;  /* 0x0000280001047983 */ /* 0x000ee80000100800 */
[----:B------:R4:W5:Y:S01]  /*151d0*/  LDL R8, [R1+0xc] ;  /* 0x00000c0001087983 */ /* 0x0009620000100800 */
[----:B--2---:R0:W-:Y:S01]  /*151e0*/  SYNCS.ARRIVE.TRANS64.A1T0 RZ, [R3+URZ+0x22850], RZ ;  /* 0x022850ff03ff79a7 */ /* 0x0041e2000810003f */
[----:B------:R-:W-:Y:S01]  /*151f0*/  BAR.SYNC.DEFER_BLOCKING 0x2, 0x80 ;  /* 0x0082000000007b1d */ /* 0x000fe20000010000 */
[C---:B---3--:R-:W-:Y:S01]  /*15200*/  ISETP.GT.AND P0, PT, R2.reuse, R4, PT ;  /* 0x000000040200720c */ /* 0x048fe20003f04270 */
[----:B------:R-:W-:-:S02]  /*15210*/  VIADD R2, R2, 0xffffffff ;  /* 0xffffffff02027836 */ /* 0x000fc40000000000 */
[----:B0-----:R-:W-:-:S05]  /*15220*/  @!P1 VIADD R3, R3, 0x22880 ;  /* 0x0002288003039836 */ /* 0x001fca0000000000 */
[----:B------:R-:W-:-:S04]  /*15230*/  @!P1 PRMT R3, RZ, 0x654, R3 ;  /* 0x00000654ff039816 */ /* 0x000fc80000000003 */
[----:B------:R0:W-:Y:S02]  /*15240*/  @!P1 SYNCS.ARRIVE.TRANS64.RED.A1T0 RZ, [R3+URZ], RZ ;  /* 0x000000ff03ff99a7 */ /* 0x0001e4000810043f */
[----:B0-----:R4:W5:Y:S01]  /*15250*/  LDL R3, [R1] ;  /* 0x0000000001037983 */ /* 0x0019620000100800 */
[----:B------:R-:W-:Y:S05]  /*15260*/  @P0 BRA `(.L_x_1245) ;  /* 0xfffffff000140947 */ /* 0x000fea000383ffff */
.L_x_1223:
[----:B------:R-:W-:Y:S04]  /*15270*/  BSSY B0, `(.L_x_1246) ;  /* 0x000000f000007945 */ /* 0x000fe80003800000 */
[----:B------:R-:W-:Y:S05]  /*15280*/  @P1 BRA `(.L_x_1247) ;  /* 0x0000000000341947 */ /* 0x000fea0003800000 */
[----:B------:R-:W2:Y:S01]  /*15290*/  S2R R5, SR_LANEID ;  /* 0x0000000000057919 */ /* 0x000ea20000000000 */
[----:B------:R-:W-:Y:S01]  /*152a0*/  VOTEU.ANY UR4, UPT, PT ;  /* 0x0000000000047886 */ /* 0x000fe200038e0100 */
[----:B-----5:R-:W3:Y:S01]  /*152b0*/  LDC.64 R2, c[0x0][0xc38] ;  /* 0x00030e00ff027b82 */ /* 0x020ee20000000a00 */
[----:B------:R-:W2:Y:S02]  /*152c0*/  FLO.U32 R0, UR4 ;  /* 0x0000000400007d00 */ /* 0x000ea400080e0000 */
[----:B--2---:R-:W-:-:S06]  /*152d0*/  ISETP.EQ.U32.AND P0, PT, R0, R5, PT ;  /* 0x000000050000720c */ /* 0x004fcc0003f02070 */
[----:B------:R-:W3:Y:S07]  /*152e0*/  POPC R5, UR4 ;  /* 0x0000000400057d09 */ /* 0x000eee0008000000 */
[----:B---3--:R-:W2:Y:S01]  /*152f0*/  @P0 ATOMG.E.ADD.STRONG.GPU PT, R3, desc[UR46][R2.64], R5 ;  /* 0x00000005020309a8 */ /* 0x008ea200081ee1ee */
[----:B0-----:R-:W0:Y:S02]  /*15300*/  S2R R4, SR_LTMASK ;  /* 0x0000000000047919 */ /* 0x001e240000003900 */
[----:B0-----:R-:W-:-:S04]  /*15310*/  LOP3.LUT R4, R4, UR4, RZ, 0xc0, !PT ;  /* 0x0000000404047c12 */ /* 0x001fc8000f8ec0ff */
[----:B------:R-:W0:Y:S01]  /*15320*/  POPC R7, R4 ;  /* 0x0000000400077309 */ /* 0x000e220000000000 */
[----:B--2---:R-:W0:Y:S02]  /*15330*/  SHFL.IDX PT, R0, R3, R0, 0x1f ;  /* 0x00001f0003007589 */ /* 0x004e2400000e0000 */
[----:B0-----:R-:W-:-:S05]  /*15340*/  IADD3 R0, R0, UR43, R7 ;  /* 0x0000002b00007c10 */ /* 0x001fca000fffe007 */
[----:B------:R2:W-:Y:S02]  /*15350*/  STL [R1+0x20], R0 ;  /* 0x0000200001007387 */ /* 0x0005e40000100800 */
.L_x_1247:
[----:B------:R-:W-:Y:S05]  /*15360*/  BSYNC B0 ;  /* 0x0000000000007941 */ /* 0x000fea0003800000 */
.L_x_1246:
[----:B------:R-:W-:-:S06]  /*15370*/  UISETP.NE.AND UP0, UPT, UR41, 0x3, UPT ;  /* 0x000000032900788c */ /* 0x000fcc000bf05270 */
[----:B------:R-:W-:-:S13]  /*15380*/  PLOP3.LUT P0, PT, PT, PT, UP0, 0x80, 0x0 ;  /* 0x000000000000781c */ /* 0x000fda0003f0f008 */
[----:B------:R-:W-:Y:S05]  /*15390*/  @!P0 BRA `(.L_x_1248) ;  /* 0x0000000000048947 */ /* 0x000fea0003800000 */
[----:B------:R-:W-:Y:S01]  /*153a0*/  BPT.TRAP 0x1 ;  /* 0x000000040000795c */ /* 0x000fe20000300000 */
.L_x_1248:
[----:B------:R-:W3:Y:S04]  /*153b0*/  LDL R2, [R1+0xc] ;  /* 0x00000c0001027983 */ /* 0x000ee80000100800 */
[----:B--2---:R-:W2:Y:S01]  /*153c0*/  LDL R0, [R1] ;  /* 0x0000000001007983 */ /* 0x004ea20000100800 */
[----:B------:R-:W-:Y:S01]  /*153d0*/  BSSY B0, `(.L_x_1249) ;  /* 0x0000008000007945 */ /* 0x000fe20003800000 */
[----:B---3-5:R-:W-:-:S04]  /*153e0*/  LOP3.LUT R3, R2, 0x1, RZ, 0x3c, !PT ;  /* 0x0000000102037812 */ /* 0x028fc800078e3cff */
[----:B------:R-:W-:Y:S02]  /*153f0*/  SHF.L.U32 R3, R3, 0x1f, RZ ;  /* 0x0000001f03037819 */ /* 0x000fe400000006ff */
[----:B--2---:R-:W-:-:S04]  /*15400*/  LEA R20, R0, UR40, 0x3 ;  /* 0x0000002800147c11 */ /* 0x004fc8000f8e18ff */
[----:B------:R-:W2:Y:S01]  /*15410*/  SYNCS.PHASECHK.TRANS64.TRYWAIT P0, [R20+URZ+0x22870], R3 ;  /* 0x02287003140075a7 */ /* 0x000ea2000800017f */
[----:B------:R-:W-:-:S05]  /*15420*/  IMAD.U32 R0, RZ, RZ, UR44 ;  /* 0x0000002cff007e24 */ /* 0x000fca000f8e00ff */
[----:B------:R-:W-:Y:S01]  /*15430*/  ISETP.NE.AND P2, PT, R0, 0x3, PT ;  /* 0x000000030000780c */ /* 0x000fe20003f45270 */
[----:B--2---:R-:W-:-:S12]  /*15440*/  @!P0 BRA `(.L_x_1250) ;  /* 0x0000001c00548947 */ /* 0x004fd80003800000 */
.L_x_1293:
[----:B------:R-:W-:Y:S05]  /*15450*/  BSYNC B0 ;  /* 0x0000000000007941 */ /* 0x000fea0003800000 */
.L_x_1249:
[----:B------:R-:W-:Y:S05]  /*15460*/  @!P2 BRA `(.L_x_1251) ;  /* 0x000000000004a947 */ /* 0x000fea0003800000 */
[----:B------:R-:W-:Y:S01]  /*15470*/  BPT.TRAP 0x1 ;  /* 0x000000040000795c */ /* 0x000fe20000300000 */
.L_x_1251:
[----:B------:R-:W2:Y:S02]  /*15480*/  LDL R0, [R1+0xc] ;  /* 0x00000c0001007983 */ /* 0x000ea40000100800 */
[----:B--2---:R-:W-:-:S04]  /*15490*/  SHF.L.U32 R3, R0, 0x1f, RZ ;  /* 0x0000001f00037819 */ /* 0x004fc800000006ff */
[----:B------:R-:W2:Y:S02]  /*154a0*/  SYNCS.PHASECHK.TRANS64.TRYWAIT P0, [R20+URZ+0x22860], R3 ;  /* 0x02286003140075a7 */ /* 0x000ea4000800017f */
[----:B--2---:R-:W-:Y:S05]  /*154b0*/  @!P0 BRA `(.L_x_1252) ;  /* 0x0000001c004c8947 */ /* 0x004fea0003800000 */
.L_x_1294:
        /* <DEDUP_REMOVED lines=8> */
[----:B0-----:R-:W0:Y:S01]  /*15540*/  LDSM.16.MT88.4 R4, [R0+UR40+0x8400] ;  /* 0x008400280004783b */ /* 0x001e220008004200 */
[----:B--2---:R-:W-:-:S04]  /*15550*/  VIADD R3, R0, UR40 ;  /* 0x0000002800037c36 */ /* 0x004fc80008000000 */
[----:B----4-:R-:W-:Y:S01]  /*15560*/  IMAD.IADD R3, R18, 0x1, R3 ;  /* 0x0000000112037824 */ /* 0x010fe200078e0203 */
[C-C-:B0-----:R-:W-:Y:S02]  /*15570*/  PRMT R8, R4.reuse, 0x6420, R5.reuse ;  /* 0x0000642004087816 */ /* 0x141fe40000000005 */
[----:B------:R-:W-:Y:S02]  /*15580*/  PRMT R9, R4, 0x7531, R5 ;  /* 0x0000753104097816 */ /* 0x000fe40000000005 */
[C-C-:B------:R-:W-:Y:S02]  /*15590*/  PRMT R10, R6.reuse, 0x6420, R7.reuse ;  /* 0x00006420060a7816 */ /* 0x140fe40000000007 */
[----:B------:R-:W-:Y:S02]  /*155a0*/  PRMT R11, R6, 0x7531, R7 ;  /* 0x00007531060b7816 */ /* 0x000fe40000000007 */
[----:B------:R-:W0:Y:S01]  /*155b0*/  LDSM.16.MT88.4 R4, [R3+0x8400] ;  /* 0x008400000304783b */ /* 0x000e220000004200 */
[----:B------:R-:W-:-:S05]  /*155c0*/  IADD3 R2, R2, UR40, R12 ;  /* 0x0000002802027c10 */ /* 0x000fca000fffe00c */
[----:B------:R0:W-:Y:S02]  /*155d0*/  STSM.16.M88.4 [R2+0x400], R8 ;  /* 0x0004000802007844 */ /* 0x0001e40000000200 */
        /* <DEDUP_REMOVED lines=11> */
[----:B------:R-:W-:-:S05]  /*15690*/  IADD3 R16, R17, 0x400, R2 ;  /* 0x0000040011107810 */ /* 0x000fca0007ffe002 */
[----:B------:R2:W-:Y:S01]  /*156a0*/  STSM.16.M88.4 [R16], R12 ;  /* 0x0000000c10007844 */ /* 0x0005e20000000200 */
[C-C-:B0-----:R-:W-:Y:S02]  /*156b0*/  PRMT R8, R4.reuse, 0x6420, R5.reuse ;  /* 0x0000642004087816 */ /* 0x141fe40000000005 */
[----:B------:R-:W-:Y:S02]  /*156c0*/  PRMT R9, R4, 0x7531, R5 ;  /* 0x0000753104097816 */ /* 0x000fe40000000005 */
[C-C-:B------:R-:W-:Y:S02]  /*156d0*/  PRMT R10, R6.reuse, 0x6420, R7.reuse ;  /* 0x00006420060a7816 */ /* 0x140fe40000000007 */
[----:B------:R-:W-:-:S05]  /*156e0*/  PRMT R11, R6, 0x7531, R7 ;  /* 0x00007531060b7816 */ /* 0x000fca0000000007 */
[----:B------:R-:W-:Y:S04]  /*156f0*/  STSM.16.M88.4 [R16+0x2000], R8 ;  /* 0x0020000810007844 */ /* 0x000fe80000000200 */
[----:B------:R-:W0:Y:S01]  /*15700*/  LDSM.16.MT88.4 R4, [R0+UR40+0xa400] ;  /* 0x00a400280004783b */ /* 0x000e220008004200 */
[----:B--2---:R-:W-:Y:S02]  /*15710*/  IMAD.MOV.U32 R14, RZ, RZ, R18 ;  /* 0x000000ffff0e7224 */ /* 0x004fe400078e0012 */
[----:B------:R-:W-:Y:S01]  /*15720*/  IMAD.MOV.U32 R15, RZ, RZ, R17 ;  /* 0x000000ffff0f7224 */ /* 0x000fe200078e0011 */
[C-C-:B0-----:R-:W-:Y:S02]  /*15730*/  PRMT R16, R4.reuse, 0x6420, R5.reuse ;  /* 0x0000642004107816 */ /* 0x141fe40000000005 */
[----:B------:R-:W-:-:S02]  /*15740*/  PRMT R17, R4, 0x7531, R5 ;  /* 0x0000753104117816 */ /* 0x000fc40000000005 */
[C-C-:B------:R-:W-:Y:S02]  /*15750*/  PRMT R18, R6.reuse, 0x6420, R7.reuse ;  /* 0x0000642006127816 */ /* 0x140fe40000000007 */
        /* <DEDUP_REMOVED lines=10> */
[----:B--2---:R-:W-:Y:S01]  /*15800*/  IMAD.MOV.U32 R19, RZ, RZ, R15 ;  /* 0x000000ffff137224 */ /* 0x004fe200078e000f */
[C-C-:B0-----:R-:W-:Y:S02]  /*15810*/  PRMT R12, R4.reuse, 0x6420, R5.reuse ;  /* 0x00006420040c7816 */ /* 0x141fe40000000005 */
[----:B------:R-:W-:Y:S02]  /*15820*/  PRMT R13, R4, 0x7531, R5 ;  /* 0x00007531040d7816 */ /* 0x000fe40000000005 */
[----:B------:R-:W-:-:S02]  /*15830*/  PRMT R14, R6, 0x6420, R7 ;  /* 0x00006420060e7816 */ /* 0x000fc40000000007 */
[----:B------:R-:W-:Y:S02]  /*15840*/  PRMT R15, R6, 0x7531, R7 ;  /* 0x00007531060f7816 */ /* 0x000fe40000000007 */
[----:B------:R-:W0:Y:S01]  /*15850*/  LDSM.16.MT88.4 R4, [R3+0xb400] ;  /* 0x00b400000304783b */ /* 0x000e220000004200 */
[----:B------:R-:W-:-:S05]  /*15860*/  IMAD.IADD R2, R19, 0x1, R2 ;  /* 0x0000000113027824 */ /* 0x000fca00078e0202 */
[----:B------:R2:W-:Y:S01]  /*15870*/  STSM.16.M88.4 [R2], R12 ;  /* 0x0000000c02007844 */ /* 0x0005e20000000200 */
        /* <DEDUP_REMOVED lines=13> */
.L_x_1253:
[----:B--2---:R-:W2:Y:S01]  /*15950*/  LDL.LU R2, [R1] ;  /* 0x0000000001027983 */ /* 0x004ea20000300800 */
[----:B0-----:R-:W-:Y:S03]  /*15960*/  SYNCS.ARRIVE.TRANS64.A1T0 RZ, [R20+URZ+0x22850], RZ ;  /* 0x022850ff14ff79a7 */ /* 0x001fe6000810003f */
        /* <DEDUP_REMOVED lines=12> */
.L_x_1207:
[----:B------:R-:W-:Y:S05]  /*15a30*/  BSYNC B6 ;  /* 0x0000000000067941 */ /* 0x000fea0003800000 */
.L_x_1205:
[----:B0-2---:R-:W2:Y:S02]  /*15a40*/  LDL R0, [R1+0x38] ;  /* 0x0000380001007983 */ /* 0x005ea40000100800 */
[----:B--2---:R-:W-:-:S13]  /*15a50*/  LOP3.LUT P0, RZ, R0, 0x2, RZ, 0xc0, !PT ;  /* 0x0000000200ff7812 */ /* 0x004fda000780c0ff */
        /* <DEDUP_REMOVED lines=13> */
.L_x_1254:
[----:B------:R-:W0:Y:S01]  /*15b30*/  S2R R2, SR_TID.X ;  /* 0x0000000000027919 */ /* 0x000e220000002100 */
[----:B------:R-:W-:Y:S01]  /*15b40*/  ULDC UR4, c[0x0][0xc14] ;  /* 0x0003050000047ab9 */ /* 0x000fe20000000800 */
[----:B------:R-:W2:Y:S01]  /*15b50*/  LDL.LU R0, [R1+0x20] ;  /* 0x0000200001007983 */ /* 0x000ea20000300800 */
[----:B0-----:R-:W-:-:S04]  /*15b60*/  LOP3.LUT R8, R2, 0x1f, RZ, 0xc0, !PT ;  /* 0x0000001f02087812 */ /* 0x001fc800078ec0ff */
[C---:B------:R-:W-:Y:S01]  /*15b70*/  ISETP.NE.AND P0, PT, R8.reuse, 0x1f, PT ;  /* 0x0000001f0800780c */ /* 0x040fe20003f05270 */
[----:B------:R-:W-:-:S05]  /*15b80*/  VIADD R5, R8, UR45 ;  /* 0x0000002d08057c36 */ /* 0x000fca0008000000 */
[----:B------:R-:W-:Y:S01]  /*15b90*/  ISETP.GE.OR P1, PT, R5, UR4, !P0 ;  /* 0x0000000405007c0c */ /* 0x000fe2000c726670 */
[----:B------:R-:W-:-:S12]  /*15ba0*/  ULDC UR4, c[0x0][0xc14] ;  /* 0x0003050000047ab9 */ /* 0x000fd80000000800 */
[----:B------:R-:W0:Y:S02]  /*15bb0*/  @!P1 LDC.64 R2, c[0x0][0xc58] ;  /* 0x00031600ff029b82 */ /* 0x000e240000000a00 */
[----:B0-----:R-:W-:-:S04]  /*15bc0*/  @!P1 IMAD.WIDE R2, R5, 0x4, R2 ;  /* 0x0000000405029825 */ /* 0x001fc800078e0202 */
[----:B------:R-:W-:-:S06]  /*15bd0*/  IMAD.MOV.U32 R5, RZ, RZ, RZ ;  /* 0x000000ffff057224 */ /* 0x000fcc00078e00ff */
        /* <DEDUP_REMOVED lines=17> */
[----:B------:R-:W2:Y:S02]  /*15cf0*/  SHFL.UP PT, R3, R2, 0x8, RZ ;  /* 0x0500000002037989 */ /* 0x000ea400000e00ff */
[----:B--2---:R-:W-:-:S05]  /*15d00*/  SEL R3, R3, RZ, P4 ;  /* 0x000000ff03037207 */ /* 0x004fca0002000000 */
[----:B------:R-:W-:-:S05]  /*15d10*/  IMAD.IADD R3, R2, 0x1, R3 ;  /* 0x0000000102037824 */ /* 0x000fca00078e0203 */
[----:B------:R-:W2:Y:S04]  /*15d20*/  SHFL.UP PT, R0, R3, 0x10, RZ ;  /* 0x0600000003007989 */ /* 0x000ea800000e00ff */
[----:B------:R-:W-:Y:S01]  /*15d30*/  SHFL.IDX PT, R9, R6, 0x1, 0x1f ;  /* 0x00201f0006097f89 */ /* 0x000fe200000e0000 */
[----:B--2---:R-:W-:-:S05]  /*15d40*/  SEL R0, R0, RZ, P5 ;  /* 0x000000ff00007207 */ /* 0x004fca0002800000 */
[----:B------:R-:W-:-:S05]  /*15d50*/  IMAD.IADD R8, R3, 0x1, R0 ;  /* 0x0000000103087824 */ /* 0x000fca00078e0200 */
[----:B------:R-:W0:Y:S04]  /*15d60*/  SHFL.IDX PT, R7, R8, 0x1f, 0x1f ;  /* 0x03e01f0008077f89 */ /* 0x000e2800000e0000 */
[----:B------:R-:W2:Y:S01]  /*15d70*/  SHFL.IDX PT, R0, R6, RZ, 0x1f ;  /* 0x00001fff06007589 */ /* 0x000ea200000e0000 */
[----:B0-----:R-:W-:-:S04]  /*15d80*/  IMAD R2, R7, R4, RZ ;  /* 0x0000000407027224 */ /* 0x001fc800078e02ff */
[----:B------:R-:W-:-:S05]  /*15d90*/  IMAD.IADD R7, R9, 0x1, R2 ;  /* 0x0000000109077824 */ /* 0x000fca00078e0202 */
[----:B--2---:R-:W-:-:S13]  /*15da0*/  ISETP.GT.AND P6, PT, R7, R0, PT ;  /* 0x000000000700720c */ /* 0x004fda0003fc4270 */
[----:B------:R-:W-:Y:S05]  /*15db0*/  @P6 BRA `(.L_x_1256) ;  /* 0x0000000000906947 */ /* 0x000fea0003800000 */
.L_x_1260:
        /* <DEDUP_REMOVED lines=14> */
.L_x_1259:
[----:B------:R-:W-:Y:S05]  /*15ea0*/  BSYNC B0 ;  /* 0x0000000000007941 */ /* 0x000fea0003800000 */
.L_x_1258:
        /* <DEDUP_REMOVED lines=21> */
.L_x_1256:
        /* <DEDUP_REMOVED lines=10> */
[----:B------:R0:W2:Y:S01]  /*160a0*/  LDG.E R9, desc[UR46][R2.64] ;  /* 0x0000002e02097981 */ /* 0x0000a2000c1e1900 */
[----:B------:R-:W-:Y:S01]  /*160b0*/  IMAD.U32 R12, RZ, RZ, UR6 ;  /* 0x00000006ff0c7e24 */ /* 0x000fe2000f8e00ff */
[----:B------:R-:W-:-:S04]  /*160c0*/  ISETP.NE.AND P0, PT, RZ, UR7, PT ;  /* 0x00000007ff007c0c */ /* 0x000fc8000bf05270 */
[----:B------:R-:W2:Y:S01]  /*160d0*/  SHFL.IDX PT, R5, R5, R12, 0x1f ;  /* 0x00001f0c05057589 */ /* 0x000ea200000e0000 */
[----:B0-----:R-:W-:Y:S02]  /*160e0*/  IMAD.MOV.U32 R2, RZ, RZ, RZ ;  /* 0x000000ffff027224 */ /* 0x001fe400078e00ff */
[----:B--2---:R-:W-:-:S05]  /*160f0*/  IMAD R6, R5, R9, RZ ;  /* 0x0000000905067224 */ /* 0x004fca00078e02ff */
[----:B------:R-:W-:Y:S01]  /*16100*/  IABS R10, R6 ;  /* 0x00000006000a7213 */ /* 0x000fe20000000000 */
[----:B------:R-:W-:Y:S06]  /*16110*/  @!P0 BRA `(.L_x_1261) ;  /* 0x00000000000c8947 */ /* 0x000fec0003800000 */
[----:B------:R-:W-:-:S06]  /*16120*/  UIADD3 UR4, UR6, -0x1, URZ ;  /* 0xffffffff06047890 */ /* 0x000fcc000fffe03f */
[----:B------:R-:W-:-:S05]  /*16130*/  IMAD.U32 R3, RZ, RZ, UR4 ;  /* 0x00000004ff037e24 */ /* 0x000fca000f8e00ff */
[----:B------:R0:W2:Y:S02]  /*16140*/  SHFL.IDX PT, R2, R8, R3, 0x1f ;  /* 0x00001f0308027589 */ /* 0x0000a400000e0000 */
.L_x_1261:
[----:B0-----:R-:W0:Y:S01]  /*16150*/  I2F.RP R8, R10 ;  /* 0x0000000a00087306 */ /* 0x001e220000209400 */
[----:B--2---:R-:W-:Y:S02]  /*16160*/  IMAD R12, R2, R4, R7 ;  /* 0x00000004020c7224 */ /* 0x004fe400078e0207 */
[----:B------:R-:W-:-:S03]  /*16170*/  IMAD.MOV.U32 R2, RZ, RZ, RZ ;  /* 0x000000ffff027224 */ /* 0x000fc600078e00ff */
[----:B------:R2:W-:Y:S02]  /*16180*/  STL [R1+0x20], R12 ;  /* 0x0000200c01007387 */ /* 0x0005e40000100800 */
[----:B0-----:R-:W0:Y:S02]  /*16190*/  MUFU.RCP R8, R8 ;  /* 0x0000000800087308 */ /* 0x001e240000001000 */
[----:B0-----:R-:W-:-:S06]  /*161a0*/  VIADD R11, R8, 0xffffffe ;  /* 0x0ffffffe080b7836 */ /* 0x001fcc0000000000 */
[----:B------:R-:W0:Y:S02]  /*161b0*/  F2I.FTZ.U32.TRUNC.NTZ R3, R11 ;  /* 0x0000000b00037305 */ /* 0x000e24000021f000 */
[----:B0-----:R-:W-:-:S04]  /*161c0*/  IMAD.MOV R7, RZ, RZ, -R3 ;  /* 0x000000ffff077224 */ /* 0x001fc800078e0a03 */
[----:B------:R-:W-:-:S04]  /*161d0*/  IMAD R7, R7, R10, RZ ;  /* 0x0000000a07077224 */ /* 0x000fc800078e02ff */
        /* <DEDUP_REMOVED lines=19> */
[----:B------:R-:W-:Y:S02]  /*16310*/  IMAD.MOV R3, RZ, RZ, -R0 ;  /* 0x000000ffff037224 */ /* 0x000fe400078e0a00 */
[----:B------:R-:W-:Y:S02]  /*16320*/  IMAD R7, R6, R2, R7 ;  /* 0x0000000206077224 */ /* 0x000fe400078e0207 */
[----:B------:R-:W-:Y:S01]  /*16330*/  IMAD.MOV.U32 R2, RZ, RZ, RZ ;  /* 0x000000ffff027224 */ /* 0x000fe200078e00ff */
[----:B------:R-:W-:-:S04]  /*16340*/  VIADDMNMX R4, R3, R4, R9, PT ;  /* 0x0000000403047246 */ /* 0x000fc80003800109 */
[-C--:B------:R-:W-:Y:S02]  /*16350*/  IABS R8, R4.reuse ;  /* 0x0000000400087213 */ /* 0x080fe40000000000 */
[----:B------:R-:W-:Y:S02]  /*16360*/  IABS R6, R4 ;  /* 0x0000000400067213 */ /* 0x000fe40000000000 */
[----:B------:R-:W0:Y:S03]  /*16370*/  I2F.RP R9, R8 ;  /* 0x0000000800097306 */ /* 0x000e260000209400 */
[----:B------:R-:W-:-:S05]  /*16380*/  IMAD.MOV R6, RZ, RZ, -R6 ;  /* 0x000000ffff067224 */ /* 0x000fca00078e0a06 */
[----:B0-----:R-:W0:Y:S02]  /*16390*/  MUFU.RCP R9, R9 ;  /* 0x0000000900097308 */ /* 0x001e240000001000 */
[----:B0-----:R-:W-:-:S06]  /*163a0*/  VIADD R10, R9, 0xffffffe ;  /* 0x0ffffffe090a7836 */ /* 0x001fcc0000000000 */
[----:B------:R-:W0:Y:S02]  /*163b0*/  F2I.FTZ.U32.TRUNC.NTZ R3, R10 ;  /* 0x0000000a00037305 */ /* 0x000e24000021f000 */
[----:B0-----:R-:W-:-:S04]  /*163c0*/  IMAD.MOV R11, RZ, RZ, -R3 ;  /* 0x000000ffff0b7224 */ /* 0x001fc800078e0a03 */
        /* <DEDUP_REMOVED lines=10> */
[C---:B------:R-:W-:Y:S01]  /*16470*/  LOP3.LUT R3, R7.reuse, R4, RZ, 0x3c, !PT ;  /* 0x0000000407037212 */ /* 0x040fe200078e3cff */
[----:B------:R-:W-:-:S03]  /*16480*/  IMAD.IADD R7, R7, 0x1, R0 ;  /* 0x0000000107077824 */ /* 0x000fc600078e0200 */
[----:B------:R-:W-:-:S07]  /*16490*/  ISETP.GE.AND P2, PT, R3, RZ, PT ;  /* 0x000000ff0300720c */ /* 0x000fce0003f46270 */
[----:B------:R-:W-:-:S06]  /*164a0*/  @P0 VIADD R2, R2, 0x1 ;  /* 0x0000000102020836 */ /* 0x000fcc0000000000 */
[----:B------:R-:W-:Y:S01]  /*164b0*/  @!P2 IMAD.MOV R2, RZ, RZ, -R2 ;  /* 0x000000ffff02a224 */ /* 0x000fe200078e0a02 */
[----:B------:R-:W-:Y:S01]  /*164c0*/  @!P1 LOP3.LUT R2, RZ, R4, RZ, 0x33, !PT ;  /* 0x00000004ff029212 */ /* 0x000fe200078e33ff */
[----:B------:R-:W-:-:S04]  /*164d0*/  IMAD.MOV R4, RZ, RZ, -R4 ;  /* 0x000000ffff047224 */ /* 0x000fc800078e0a04 */
[----:B------:R-:W-:Y:S01]  /*164e0*/  IMAD R4, R2, R4, R7 ;  /* 0x0000000402047224 */ /* 0x000fe200078e0207 */
[----:B------:R-:W-:-:S04]  /*164f0*/  LOP3.LUT R2, RZ, R2, RZ, 0x33, !PT ;  /* 0x00000002ff027212 */ /* 0x000fc800078e33ff */
[----:B------:R-:W-:Y:S01]  /*16500*/  R2UR UR38, R4 ;  /* 0x00000000042672ca */ /* 0x000fe200000e0000 */
[----:B------:R-:W-:-:S05]  /*16510*/  IMAD.IADD R0, R5, 0x1, R2 ;  /* 0x0000000105007824 */ /* 0x000fca00078e0202 */
[----:B------:R2:W-:Y:S01]  /*16520*/  STL [R1+0x24], R0 ;  /* 0x0000240001007387 */ /* 0x0005e20000100800 */
[----:B------:R-:W-:Y:S08]  /*16530*/  BRA `(.L_x_1262) ;  /* 0x0000000000107947 */ /* 0x000ff00003800000 */
.L_x_1257:
[----:B------:R0:W-:Y:S01]  /*16540*/  STL [R1+0x20], R0 ;  /* 0x0000200001007387 */ /* 0x0001e20000100800 */
[----:B------:R-:W-:Y:S01]  /*16550*/  ULDC UR45, c[0x0][0xc14] ;  /* 0x00030500002d7ab9 */ /* 0x000fe20000000800 */
[----:B------:R-:W-:Y:S02]  /*16560*/  UMOV UR38, URZ ;  /* 0x0000003f00267c82 */ /* 0x000fe40008000000 */
[----:B------:R0:W-:Y:S03]  /*16570*/  STL [R1+0x24], RZ ;  /* 0x000024ff01007387 */ /* 0x0001e60000100800 */
.L_x_1262:
[----:B------:R-:W3:Y:S04]  /*16580*/  LDL R3, [R1+0x20] ;  /* 0x0000200001037983 */ /* 0x000ee80000100800 */
[----:B------:R-:W4:Y:S01]  /*16590*/  LDL R2, [R1+0x24] ;  /* 0x0000240001027983 */ /* 0x000f220000100800 */
[----:B------:R-:W-:Y:S02]  /*165a0*/  IMAD.U32 R6, RZ, RZ, UR38 ;  /* 0x00000026ff067e24 */ /* 0x000fe4000f8e00ff */
[----:B------:R-:W-:Y:S01]  /*165b0*/  IMAD.U32 R7, RZ, RZ, UR45 ;  /* 0x0000002dff077e24 */ /* 0x000fe2000f8e00ff */
[----:B0-2---:R-:W0:Y:S02]  /*165c0*/  S2R R0, SR_TID.X ;  /* 0x0000000000007919 */ /* 0x005e240000002100 */
        /* <DEDUP_REMOVED lines=10> */
.L_x_1255:
[----:B------:R-:W-:Y:S02]  /*16670*/  ULDC UR4, c[0x0][0xc14] ;  /* 0x0003050000047ab9 */ /* 0x000fe40000000800 */
[----:B------:R-:W-:-:S06]  /*16680*/  UISETP.GE.AND UP0, UPT, UR45, UR4, UPT ;  /* 0x000000042d00728c */ /* 0x000fcc000bf06270 */
[----:B------:R-:W-:-:S13]  /*16690*/  PLOP3.LUT P0, PT, PT, PT, UP0, 0x80, 0x0 ;  /* 0x000000000000781c */ /* 0x000fda0003f0f008 */
[----:B------:R-:W-:Y:S05]  /*166a0*/  @!P0 BRA `(.L_x_1263) ;  /* 0xffffffc000308947 */ /* 0x000fea000383ffff */
.L_x_1195:
[----:B--2---:R-:W2:Y:S01]  /*166b0*/  LDL.LU R0, [R1+0x3c] ;  /* 0x00003c0001007983 */ /* 0x004ea20000300800 */
[----:B------:R-:W-:Y:S01]  /*166c0*/  BSSY B0, `(.L_x_1264) ;  /* 0x000000b000007945 */ /* 0x000fe20003800000 */
[----:B01----:R-:W0:Y:S01]  /*166d0*/  S2R R5, SR_CgaCtaId ;  /* 0x0000000000057919 */ /* 0x003e220000008800 */
        /* <DEDUP_REMOVED lines=9> */
.L_x_1295:
[----:B------:R-:W-:Y:S05]  /*16770*/  BSYNC B0 ;  /* 0x0000000000007941 */ /* 0x000fea0003800000 */
.L_x_1264:
[----:B------:R-:W-:-:S03]  /*16780*/  UMOV UR4, 0xffffffff ;  /* 0xffffffff00047882 */ /* 0x000fc60000000000 */
[----:B------:R-:W-:Y:S05]  /*16790*/  BRA.DIV UR4, `(.L_x_1266) ;  /* 0x0000000a04bc7947 */ /* 0x000fea000b800000 */
[----:B------:R-:W1:Y:S02]  /*167a0*/  S2R R2, SR_TID.X ;  /* 0x0000000000027919 */ /* 0x000e640000002100 */
[----:B-1----:R-:W-:-:S04]  /*167b0*/  SHF.R.U32.HI R2, RZ, 0x5, R2 ;  /* 0x00000005ff027819 */ /* 0x002fc80000011602 */
[----:B------:R-:W-:-:S05]  /*167c0*/  LOP3.LUT R2, R2, 0x3, RZ, 0xc0, !PT ;  /* 0x0000000302027812 */ /* 0x000fca00078ec0ff */
[----:B------:R1:W2:Y:S02]  /*167d0*/  SHFL.IDX PT, R14, R2, RZ, 0x1f ;  /* 0x00001fff020e7589 */ /* 0x0002a400000e0000 */
.L_x_1298:
[----:B--2---:R-:W-:Y:S01]  /*167e0*/  ISETP.NE.AND P0, PT, R14, RZ, PT ;  /* 0x000000ff0e00720c */ /* 0x004fe20003f05270 */
[----:B------:R-:W-:-:S12]  /*167f0*/  BSSY B0, `(.L_x_1267) ;  /* 0x000002e000007945 */ /* 0x000fd80003800000 */
[----:B------:R-:W-:Y:S05]  /*16800*/  @P0 BRA `(.L_x_1268) ;  /* 0x0000000000b00947 */ /* 0x000fea0003800000 */
[----:B------:R-:W-:-:S03]  /*16810*/  UMOV UR4, 0xffffffff ;  /* 0xffffffff00047882 */ /* 0x000fc60000000000 */
[----:B------:R-:W-:Y:S05]  /*16820*/  BRA.DIV UR4, `(.L_x_1269) ;  /* 0x0000000a04cc7947 */ /* 0x000fea000b800000 */
[----:B------:R-:W-:-:S13]  /*16830*/  ELECT P6, URZ, PT ;  /* 0x00000000003f782f */ /* 0x000fda00038c0000 */
.L_x_1301:
[----:B------:R-:W-:Y:S05]  /*16840*/  @!P6 BRA `(.L_x_1268) ;  /* 0x0000000000a0e947 */ /* 0x000fea0003800000 */
[----:B------:R-:W-:-:S06]  /*16850*/  ULOP3.LUT UR4, UR42, 0x2, URZ, 0xfc, !UPT ;  /* 0x000000022a047892 */ /* 0x000fcc000f8efc3f */
[----:B-1----:R-:W-:-:S05]  /*16860*/  IMAD.U32 R2, RZ, RZ, UR4 ;  /* 0x00000004ff027e24 */ /* 0x002fca000f8e00ff */
[----:B------:R-:W-:-:S13]  /*16870*/  ISETP.NE.AND P0, PT, R2, 0x3, PT ;  /* 0x000000030200780c */ /* 0x000fda0003f05270 */
[----:B------:R-:W-:Y:S05]  /*16880*/  @!P0 BRA `(.L_x_1270) ;  /* 0x0000000000048947 */ /* 0x000fea0003800000 */
[----:B------:R-:W-:Y:S01]  /*16890*/  BPT.TRAP 0x1 ;  /* 0x000000040000795c */ /* 0x000fe20000300000 */
.L_x_1270:
        /* <DEDUP_REMOVED lines=14> */
.L_x_1302:
[----:B------:R-:W1:Y:S02]  /*16980*/  SYNCS.PHASECHK.TRANS64.TRYWAIT P1, [R7+URZ], R2 ;  /* 0x00000002070075a7 */ /* 0x000e64000802017f */
[----:B-1----:R-:W-:Y:S05]  /*16990*/  @!P1 BRA `(.L_x_1272) ;  /* 0x0000000800a49947 */ /* 0x002fea0003800000 */
.L_x_1303:
[----:B------:R-:W-:Y:S05]  /*169a0*/  @!P0 BRA `(.L_x_1273) ;  /* 0x0000000000048947 */ /* 0x000fea0003800000 */
[----:B------:R-:W-:Y:S01]  /*169b0*/  BPT.TRAP 0x1 ;  /* 0x000000040000795c */ /* 0x000fe20000300000 */
.L_x_1273:
[----:B------:R-:W2:Y:S02]  /*169c0*/  LDL.LU R4, [R1] ;  /* 0x0000000001047983 */ /* 0x000ea40000300800 */
[----:B--2---:R-:W-:-:S04]  /*169d0*/  IMAD R4, R4, 0x8, R0 ;  /* 0x0000000804047824 */ /* 0x004fc800078e0200 */
[----:B------:R-:W2:Y:S02]  /*169e0*/  SYNCS.PHASECHK.TRANS64.TRYWAIT P1, [R4+URZ+0x22860], R5 ;  /* 0x02286005040075a7 */ /* 0x000ea4000802017f */
[----:B--2---:R-:W-:Y:S05]  /*169f0*/  @!P1 BRA `(.L_x_1274) ;  /* 0x0000000800a09947 */ /* 0x004fea0003800000 */
.L_x_1304:
[----:B------:R-:W-:Y:S05]  /*16a00*/  @!P0 BRA `(.L_x_1275) ;  /* 0x0000000000048947 */ /* 0x000fea0003800000 */
[----:B------:R-:W-:Y:S01]  /*16a10*/  BPT.TRAP 0x1 ;  /* 0x000000040000795c */ /* 0x000fe20000300000 */
.L_x_1275:
[----:B------:R-:W-:-:S04]  /*16a20*/  IMAD R3, R3, 0x8, R0 ;  /* 0x0000000803037824 */ /* 0x000fc800078e0200 */
[----:B------:R-:W3:Y:S02]  /*16a30*/  SYNCS.PHASECHK.TRANS64.TRYWAIT P1, [R3+URZ+0x22860], R2 ;  /* 0x02286002030075a7 */ /* 0x000ee4000802017f */
[----:B---3--:R-:W-:Y:S05]  /*16a40*/  @!P1 BRA `(.L_x_1276) ;  /* 0x0000000800a09947 */ /* 0x008fea0003800000 */
.L_x_1305:
[----:B------:R-:W-:Y:S05]  /*16a50*/  @!P0 BRA `(.L_x_1277) ;  /* 0x0000000000048947 */ /* 0x000fea0003800000 */
[----:B------:R-:W-:Y:S01]  /*16a60*/  BPT.TRAP 0x1 ;  /* 0x000000040000795c */ /* 0x000fe20000300000 */
.L_x_1277:
[----:B------:R-:W4:Y:S02]  /*16a70*/  SYNCS.PHASECHK.TRANS64.TRYWAIT P0, [R4+URZ+0x22880], R5 ;  /* 0x02288005040075a7 */ /* 0x000f24000800017f */
[----:B----4-:R-:W-:Y:S05]  /*16a80*/  @!P0 BRA `(.L_x_1278) ;  /* 0x0000000800a48947 */ /* 0x010fea0003800000 */
.L_x_1279:
[----:B------:R0:W0:Y:S02]  /*16a90*/  SYNCS.PHASECHK.TRANS64.TRYWAIT P0, [R3+URZ+0x22880], R2 ;  /* 0x02288002030075a7 */ /* 0x000024000800017f */
[----:B0-----:R-:W-:Y:S05]  /*16aa0*/  @!P0 NANOSLEEP.SYNCS 0x989680 ;  /* 0x009896800000895d */ /* 0x001fea0003900000 */
[----:B------:R-:W0:Y:S02]  /*16ab0*/  @!P0 SYNCS.PHASECHK.TRANS64 P0, [R3+URZ+0x22880], R2 ;  /* 0x02288002030085a7 */ /* 0x000e24000800007f */
[----:B0-----:R-:W-:Y:S05]  /*16ac0*/  @!P0 BRA `(.L_x_1279) ;  /* 0xfffffffc00f08947 */ /* 0x001fea000383ffff */
.L_x_1268:
[----:B------:R-:W-:Y:S05]  /*16ad0*/  BSYNC B0 ;  /* 0x0000000000007941 */ /* 0x000fea0003800000 */
.L_x_1267:
[----:B------:R-:W-:Y:S05]  /*16ae0*/  EXIT ;  /* 0x000000000000794d */ /* 0x000fea0003800000 */
.L_x_1093:
[----:B0-----:R-:W-:-:S04]  /*16af0*/  IMAD.U32 R3, RZ, RZ, UR40 ;  /* 0x00000028ff037e24 */ /* 0x001fc8000f8e00ff */
[----:B------:R0:W1:Y:S03]  /*16b00*/  SYNCS.PHASECHK.TRANS64.TRYWAIT P1, [R3+URZ+0x22800], R2 ;  /* 0x02280002030075a7 */ /* 0x000066000802017f */
[----:B-1----:R-:W-:Y:S05]  /*16b10*/  @!P1 NANOSLEEP.SYNCS 0x989680 ;  /* 0x009896800000995d */ /* 0x002fea0003900000 */
[----:B------:R-:W1:Y:S02]  /*16b20*/  @!P1 SYNCS.PHASECHK.TRANS64 P1, [R3+URZ+0x22800], R2 ;  /* 0x02280002030095a7 */ /* 0x000e64000802007f */
[----:B-1----:R-:W-:Y:S05]  /*16b30*/  @!P1 BRA `(.L_x_1093) ;  /* 0xfffffffc00ec9947 */ /* 0x002fea000383ffff */
[----:B------:R-:W-:Y:S05]  /*16b40*/  BRA `(.L_x_1280) ;  /* 0xfffffeb000247947 */ /* 0x000fea000383ffff */
.L_x_1097:
[----:B-1----:R1:W2:Y:S02]  /*16b50*/  SYNCS.PHASECHK.TRANS64.TRYWAIT P2, [R15+URZ+0x22830], R2 ;  /* 0x022830020f0075a7 */ /* 0x0022a4000804017f */
[----:B--2---:R-:W-:Y:S05]  /*16b60*/  @!P2 NANOSLEEP.SYNCS 0x989680 ;  /* 0x009896800000a95d */ /* 0x004fea0003900000 */
[----:B------:R-:W2:Y:S02]  /*16b70*/  @!P2 SYNCS.PHASECHK.TRANS64 P2, [R15+URZ+0x22830], R2 ;  /* 0x022830020f00a5a7 */ /* 0x000ea4000804007f */
[----:B--2---:R-:W-:Y:S05]  /*16b80*/  @!P2 BRA `(.L_x_1097) ;  /* 0xfffffffc00f0a947 */ /* 0x004fea000383ffff */
[----:B------:R-:W-:Y:S05]  /*16b90*/  BRA `(.L_x_1096) ;  /* 0xfffffeb000487947 */ /* 0x000fea000383ffff */
.L_x_1113:
[----:B-1----:R-:W-:-:S04]  /*16ba0*/  IMAD.U32 R21, RZ, RZ, UR10 ;  /* 0x0000000aff157e24 */ /* 0x002fc8000f8e00ff */
[----:B------:R1:W2:Y:S03]  /*16bb0*/  SYNCS.PHASECHK.TRANS64.TRYWAIT P3, [R21+URZ+0x22830], R8 ;  /* 0x02283008150075a7 */ /* 0x0002a6000806017f */
[----:B--2---:R-:W-:Y:S05]  /*16bc0*/  @!P3 NANOSLEEP.SYNCS 0x989680 ;  /* 0x009896800000b95d */ /* 0x004fea0003900000 */
[----:B------:R-:W2:Y:S02]  /*16bd0*/  @!P3 SYNCS.PHASECHK.TRANS64 P3, [R21+URZ+0x22830], R8 ;  /* 0x022830081500b5a7 */ /* 0x000ea4000806007f */
[----:B--2---:R-:W-:Y:S05]  /*16be0*/  @!P3 BRA `(.L_x_1113) ;  /* 0xfffffffc00ecb947 */ /* 0x004fea000383ffff */
[----:B------:R-:W-:Y:S05]  /*16bf0*/  BRA `(.L_x_1110) ;  /* 0xfffffee800507947 */ /* 0x000fea000383ffff */
.L_x_1117:
[----:B-1----:R-:W-:-:S04]  /*16c00*/  IMAD.U32 R21, RZ, RZ, UR10 ;  /* 0x0000000aff157e24 */ /* 0x002fc8000f8e00ff */
[----:B------:R1:W2:Y:S03]  /*16c10*/  SYNCS.PHASECHK.TRANS64.TRYWAIT P3, [R21+URZ+0x22850], R8 ;  /* 0x02285008150075a7 */ /* 0x0002a6000806017f */
[----:B--2---:R-:W-:Y:S05]  /*16c20*/  @!P3 NANOSLEEP.SYNCS 0x989680 ;  /* 0x009896800000b95d */ /* 0x004fea0003900000 */
[----:B------:R-:W2:Y:S02]  /*16c30*/  @!P3 SYNCS.PHASECHK.TRANS64 P3, [R21+URZ+0x22850], R8 ;  /* 0x022850081500b5a7 */ /* 0x000ea4000806007f */
[----:B--2---:R-:W-:Y:S05]  /*16c40*/  @!P3 BRA `(.L_x_1117) ;  /* 0xfffffffc00ecb947 */ /* 0x004fea000383ffff */
[----:B------:R-:W-:Y:S05]  /*16c50*/  BRA `(.L_x_1114) ;  /* 0xfffffee800f07947 */ /* 0x000fea000383ffff */
.L_x_1135:
[----:B-1----:R-:W-:-:S04]  /*16c60*/  IMAD.U32 R7, RZ, RZ, UR7 ;  /* 0x00000007ff077e24 */ /* 0x002fc8000f8e00ff */
[----:B------:R1:W2:Y:S03]  /*16c70*/  SYNCS.PHASECHK.TRANS64.TRYWAIT P2, [R7+URZ+0x22830], R6 ;  /* 0x02283006070075a7 */ /* 0x0002a6000804017f */
[----:B--2---:R-:W-:Y:S05]  /*16c80*/  @!P2 NANOSLEEP.SYNCS 0x989680 ;  /* 0x009896800000a95d */ /* 0x004fea0003900000 */
[----:B------:R-:W2:Y:S02]  /*16c90*/  @!P2 SYNCS.PHASECHK.TRANS64 P2, [R7+URZ+0x22830], R6 ;  /* 0x022830060700a5a7 */ /* 0x000ea4000804007f */
[----:B--2---:R-:W-:Y:S05]  /*16ca0*/  @!P2 BRA `(.L_x_1135) ;  /* 0xfffffffc00eca947 */ /* 0x004fea000383ffff */
[----:B------:R-:W-:Y:S05]  /*16cb0*/  BRA `(.L_x_1132) ;  /* 0xffffff2000307947 */ /* 0x000fea000383ffff */
.L_x_1139:
[----:B-1----:R-:W-:-:S04]  /*16cc0*/  IMAD.U32 R7, RZ, RZ, UR10 ;  /* 0x0000000aff077e24 */ /* 0x002fc8000f8e00ff */
[----:B------:R1:W2:Y:S03]  /*16cd0*/  SYNCS.PHASECHK.TRANS64.TRYWAIT P2, [R7+URZ+0x22850], R6 ;  /* 0x02285006070075a7 */ /* 0x0002a6000804017f */
[----:B--2---:R-:W-:Y:S05]  /*16ce0*/  @!P2 NANOSLEEP.SYNCS 0x989680 ;  /* 0x009896800000a95d */ /* 0x004fea0003900000 */
[----:B------:R-:W2:Y:S02]  /*16cf0*/  @!P2 SYNCS.PHASECHK.TRANS64 P2, [R7+URZ+0x22850], R6 ;  /* 0x022850060700a5a7 */ /* 0x000ea4000804007f */
[----:B--2---:R-:W-:Y:S05]  /*16d00*/  @!P2 BRA `(.L_x_1139) ;  /* 0xfffffffc00eca947 */ /* 0x004fea000383ffff */
[----:B------:R-:W-:Y:S05]  /*16d10*/  BRA `(.L_x_1136) ;  /* 0xffffff2000dc7947 */ /* 0x000fea000383ffff */
.L_x_1146:
[----:B-1----:R-:W-:-:S04]  /*16d20*/  IMAD.U32 R7, RZ, RZ, UR7 ;  /* 0x00000007ff077e24 */ /* 0x002fc8000f8e00ff */
[----:B------:R1:W2:Y:S03]  /*16d30*/  SYNCS.PHASECHK.TRANS64.TRYWAIT P2, [R7+URZ+0x22830], R6 ;  /* 0x02283006070075a7 */ /* 0x0002a6000804017f */
[----:B--2---:R-:W-:Y:S05]  /*16d40*/  @!P2 NANOSLEEP.SYNCS 0x989680 ;  /* 0x009896800000a95d */ /* 0x004fea0003900000 */
[----:B------:R-:W2:Y:S02]  /*16d50*/  @!P2 SYNCS.PHASECHK.TRANS64 P2, [R7+URZ+0x22830], R6 ;  /* 0x022830060700a5a7 */ /* 0x000ea4000804007f */
[----:B--2---:R-:W-:Y:S05]  /*16d60*/  @!P2 BRA `(.L_x_1146) ;  /* 0xfffffffc00eca947 */ /* 0x004fea000383ffff */
[----:B------:R-:W-:Y:S05]  /*16d70*/  BRA `(.L_x_1143) ;  /* 0xffffff4400cc7947 */ /* 0x000fea000383ffff */
.L_x_1150:
[----:B-1----:R-:W-:-:S04]  /*16d80*/  IMAD.U32 R7, RZ, RZ, UR10 ;  /* 0x0000000aff077e24 */ /* 0x002fc8000f8e00ff */
[----:B------:R1:W2:Y:S03]  /*16d90*/  SYNCS.PHASECHK.TRANS64.TRYWAIT P2, [R7+URZ+0x22850], R6 ;  /* 0x02285006070075a7 */ /* 0x0002a6000804017f */
[----:B--2---:R-:W-:Y:S05]  /*16da0*/  @!P2 NANOSLEEP.SYNCS 0x989680 ;  /* 0x009896800000a95d */ /* 0x004fea0003900000 */
[----:B------:R-:W2:Y:S02]  /*16db0*/  @!P2 SYNCS.PHASECHK.TRANS64 P2, [R7+URZ+0x22850], R6 ;  /* 0x022850060700a5a7 */ /* 0x000ea4000804007f */
[----:B--2---:R-:W-:Y:S05]  /*16dc0*/  @!P2 BRA `(.L_x_1150) ;  /* 0xfffffffc00eca947 */ /* 0x004fea000383ffff */
[----:B------:R-:W-:Y:S05]  /*16dd0*/  BRA `(.L_x_1147) ;  /* 0xffffff4800787947 */ /* 0x000fea000383ffff */
.L_x_1164:
[----:B-1----:R-:W-:-:S04]  /*16de0*/  IMAD.U32 R5, RZ, RZ, UR5 ;  /* 0x00000005ff057e24 */ /* 0x002fc8000f8e00ff */
[----:B------:R1:W2:Y:S03]  /*16df0*/  SYNCS.PHASECHK.TRANS64.TRYWAIT P1, [R5+URZ+0x22850], R0 ;  /* 0x02285000050075a7 */ /* 0x0002a6000802017f */
[----:B--2---:R-:W-:Y:S05]  /*16e00*/  @!P1 NANOSLEEP.SYNCS 0x989680 ;  /* 0x009896800000995d */ /* 0x004fea0003900000 */
[----:B------:R-:W2:Y:S02]  /*16e10*/  @!P1 SYNCS.PHASECHK.TRANS64 P1, [R5+URZ+0x22850], R0 ;  /* 0x02285000050095a7 */ /* 0x000ea4000802007f */
[----:B--2---:R-:W-:Y:S05]  /*16e20*/  @!P1 BRA `(.L_x_1164) ;  /* 0xfffffffc00ec9947 */ /* 0x004fea000383ffff */
[----:B------:R-:W-:Y:S05]  /*16e30*/  BRA `(.L_x_1163) ;  /* 0xffffff7c00187947 */ /* 0x000fea000383ffff */
.L_x_1212:
[----:B------:R-:W-:Y:S02]  /*16e40*/  IMAD.MOV.U32 R13, RZ, RZ, R4 ;  /* 0x000000ffff0d7224 */ /* 0x000fe400078e0004 */
[----:B------:R-:W-:Y:S02]  /*16e50*/  IMAD.MOV.U32 R12, RZ, RZ, RZ ;  /* 0x000000ffff0c7224 */ /* 0x000fe400078e00ff */
[----:B------:R-:W-:Y:S02]  /*16e60*/  IMAD.MOV.U32 R11, RZ, RZ, 0x1f ;  /* 0x0000001fff0b7424 */ /* 0x000fe400078e00ff */
[----:B------:R-:W-:-:S07]  /*16e70*/  IMAD.MOV.U32 R15, RZ, RZ, -0x1 ;  /* 0xffffffffff0f7424 */ /* 0x000fce00078e00ff */
[----:B-1----:R-:W-:Y:S05]  /*16e80*/  WARPSYNC.COLLECTIVE R15, `(.L_x_1281) ;  /* 0x000000000f087348 */ /* 0x002fea0003c00000 */
[----:B------:R0:W2:Y:S02]  /*16e90*/  SHFL.IDX P6, R14, R13, R12, R11 ;  /* 0x0000000c0d0e7389 */ /* 0x0000a400000c000b */
[----:B012---:R-:W-:Y:S01]  /*16ea0*/  ENDCOLLECTIVE ;  /* 0x000000000000791b */ /* 0x007fe20003800000 */
.L_x_1281:
[----:B------:R-:W-:Y:S05]  /*16eb0*/  BRA `(.L_x_1282) ;  /* 0xffffffc800b07947 */ /* 0x000fea000383ffff */
.L_x_1214:
[----:B------:R-:W-:Y:S01]  /*16ec0*/  BSSY B0, `(.L_x_1283) ;  /* 0x0000006000007945 */ /* 0x000fe20003800000 */
[----:B------:R-:W-:-:S07]  /*16ed0*/  IMAD.MOV.U32 R15, RZ, RZ, -0x1 ;  /* 0xffffffffff0f7424 */ /* 0x000fce00078e00ff */
[----:B0-----:R-:W-:Y:S05]  /*16ee0*/  WARPSYNC.COLLECTIVE R15, `(.L_x_1284) ;  /* 0x000000000f0c7348 */ /* 0x001fea0003c00000 */
[----:B------:R-:W-:Y:S02]  /*16ef0*/  ELECT P6, UR62, PT ;  /* 0x00000000003e782f */ /* 0x000fe400038c0000 */
[----:B------:R-:W-:Y:S01]  /*16f00*/  MOV R14, UR62 ;  /* 0x0000003e000e7c02 */ /* 0x000fe20008000f00 */
[----:B0-----:R-:W-:Y:S10]  /*16f10*/  ENDCOLLECTIVE ;  /* 0x000000000000791b */ /* 0x001ff40003800000 */
.L_x_1284:
[----:B------:R-:W-:Y:S05]  /*16f20*/  BSYNC B0 ;  /* 0x0000000000007941 */ /* 0x000fea0003800000 */
.L_x_1283:
[----:B------:R-:W-:Y:S05]  /*16f30*/  BRA `(.L_x_1285) ;  /* 0xffffffc800ac7947 */ /* 0x000fea000383ffff */
.L_x_1217:
[----:B-1----:R1:W2:Y:S02]  /*16f40*/  SYNCS.PHASECHK.TRANS64.TRYWAIT P2, [R3+URZ+0x22880], R2 ;  /* 0x02288002030075a7 */ /* 0x0022a4000804017f */
[----:B--2---:R-:W-:Y:S05]  /*16f50*/  @!P2 NANOSLEEP.SYNCS 0x989680 ;  /* 0x009896800000a95d */ /* 0x004fea0003900000 */
[----:B------:R-:W2:Y:S02]  /*16f60*/  @!P2 SYNCS.PHASECHK.TRANS64 P2, [R3+URZ+0x22880], R2 ;  /* 0x022880020300a5a7 */ /* 0x000ea4000804007f */
[----:B--2---:R-:W-:Y:S05]  /*16f70*/  @!P2 BRA `(.L_x_1217) ;  /* 0xfffffffc00f0a947 */ /* 0x004fea000383ffff */
[----:B------:R-:W-:Y:S05]  /*16f80*/  BRA `(.L_x_1286) ;  /* 0xffffffcc000c7947 */ /* 0x000fea000383ffff */
.L_x_1219:
[----:B0-----:R0:W2:Y:S02]  /*16f90*/  SYNCS.PHASECHK.TRANS64.TRYWAIT P2, [R3+URZ+0x22840], R2 ;  /* 0x02284002030075a7 */ /* 0x0010a4000804017f */
[----:B--2---:R-:W-:Y:S05]  /*16fa0*/  @!P2 NANOSLEEP.SYNCS 0x989680 ;  /* 0x009896800000a95d */ /* 0x004fea0003900000 */
[----:B------:R-:W2:Y:S02]  /*16fb0*/  @!P2 SYNCS.PHASECHK.TRANS64 P2, [R3+URZ+0x22840], R2 ;  /* 0x022840020300a5a7 */ /* 0x000ea4000804007f */
[----:B--2---:R-:W-:Y:S05]  /*16fc0*/  @!P2 BRA `(.L_x_1219) ;  /* 0xfffffffc00f0a947 */ /* 0x004fea000383ffff */
[----:B------:R-:W-:Y:S05]  /*16fd0*/  BRA `(.L_x_1287) ;  /* 0xffffffcc00687947 */ /* 0x000fea000383ffff */
.L_x_1222:
[----:B--2---:R-:W-:-:S04]  /*16fe0*/  IMAD.U32 R3, RZ, RZ, UR40 ;  /* 0x00000028ff037e24 */ /* 0x004fc8000f8e00ff */
[----:B------:R2:W3:Y:S03]  /*16ff0*/  SYNCS.PHASECHK.TRANS64.TRYWAIT P0, [R3+URZ+0x22820], R2 ;  /* 0x02282002030075a7 */ /* 0x0004e6000800017f */
[----:B---3--:R-:W-:Y:S05]  /*17000*/  @!P0 NANOSLEEP.SYNCS 0x989680 ;  /* 0x009896800000895d */ /* 0x008fea0003900000 */
[----:B------:R-:W3:Y:S02]  /*17010*/  @!P0 SYNCS.PHASECHK.TRANS64 P0, [R3+URZ+0x22820], R2 ;  /* 0x02282002030085a7 */ /* 0x000ee4000800007f */
[----:B---3--:R-:W-:Y:S05]  /*17020*/  @!P0 BRA `(.L_x_1222) ;  /* 0xfffffffc00ec8947 */ /* 0x008fea000383ffff */
[----:B------:R-:W-:Y:S05]  /*17030*/  BRA `(.L_x_1288) ;  /* 0xffffffd000847947 */ /* 0x000fea000383ffff */
.L_x_1228:
[----:B--2---:R2:W3:Y:S02]  /*17040*/  SYNCS.PHASECHK.TRANS64.TRYWAIT P0, [R5+URZ+0x22880], R4 ;  /* 0x02288004050075a7 */ /* 0x0044e4000800017f */
[----:B---3--:R-:W-:Y:S05]  /*17050*/  @!P0 NANOSLEEP.SYNCS 0x989680 ;  /* 0x009896800000895d */ /* 0x008fea0003900000 */
[----:B------:R-:W3:Y:S02]  /*17060*/  @!P0 SYNCS.PHASECHK.TRANS64 P0, [R5+URZ+0x22880], R4 ;  /* 0x02288004050085a7 */ /* 0x000ee4000800007f */
[----:B---3--:R-:W-:Y:S05]  /*17070*/  @!P0 BRA `(.L_x_1228) ;  /* 0xfffffffc00f08947 */ /* 0x008fea000383ffff */
[----:B------:R-:W-:Y:S05]  /*17080*/  BRA `(.L_x_1289) ;  /* 0xffffffd400347947 */ /* 0x000fea000383ffff */
.L_x_1233:
[----:B0-----:R0:W2:Y:S02]  /*17090*/  SYNCS.PHASECHK.TRANS64.TRYWAIT P0, [R5+URZ+0x22840], R4 ;  /* 0x02284004050075a7 */ /* 0x0010a4000800017f */
[----:B--2---:R-:W-:Y:S05]  /*170a0*/  @!P0 NANOSLEEP.SYNCS 0x989680 ;  /* 0x009896800000895d */ /* 0x004fea0003900000 */
[----:B------:R-:W2:Y:S02]  /*170b0*/  @!P0 SYNCS.PHASECHK.TRANS64 P0, [R5+URZ+0x22840], R4 ;  /* 0x02284004050085a7 */ /* 0x000ea4000800007f */
[----:B--2---:R-:W-:Y:S05]  /*170c0*/  @!P0 BRA `(.L_x_1233) ;  /* 0xfffffffc00f08947 */ /* 0x004fea000383ffff */
[----:B------:R-:W-:Y:S05]  /*170d0*/  BRA `(.L_x_1290) ;  /* 0xffffffd400b87947 */ /* 0x000fea000383ffff */
.L_x_1241:
[----:B--2---:R-:W2:Y:S02]  /*170e0*/  LDL R5, [R1+0x4] ;  /* 0x0000040001057983 */ /* 0x004ea40000100800 */
[----:B--2---:R2:W3:Y:S02]  /*170f0*/  SYNCS.PHASECHK.TRANS64.TRYWAIT P2, [R5+URZ+0x22870], R4 ;  /* 0x02287004050075a7 */ /* 0x0044e4000804017f */
[----:B---3--:R-:W-:Y:S05]  /*17100*/  @!P2 NANOSLEEP.SYNCS 0x989680 ;  /* 0x009896800000a95d */ /* 0x008fea0003900000 */
[----:B------:R-:W3:Y:S02]  /*17110*/  @!P2 SYNCS.PHASECHK.TRANS64 P2, [R5+URZ+0x22870], R4 ;  /* 0x022870040500a5a7 */ /* 0x000ee4000804007f */
[----:B---3--:R-:W-:Y:S05]  /*17120*/  @!P2 BRA `(.L_x_1241) ;  /* 0xfffffffc00eca947 */ /* 0x008fea000383ffff */
[----:B------:R-:W-:Y:S05]  /*17130*/  BRA `(.L_x_1291) ;  /* 0xffffffd800e47947 */ /* 0x000fea000383ffff */
.L_x_1243:
[----:B--2---:R-:W2:Y:S02]  /*17140*/  LDL R3, [R1+0x4] ;  /* 0x0000040001037983 */ /* 0x004ea40000100800 */
[----:B--2---:R2:W3:Y:S02]  /*17150*/  SYNCS.PHASECHK.TRANS64.TRYWAIT P2, [R3+URZ+0x22860], R4 ;  /* 0x02286004030075a7 */ /* 0x0044e4000804017f */
[----:B---3--:R-:W-:Y:S05]  /*17160*/  @!P2 NANOSLEEP.SYNCS 0x989680 ;  /* 0x009896800000a95d */ /* 0x008fea0003900000 */
[----:B------:R-:W3:Y:S02]  /*17170*/  @!P2 SYNCS.PHASECHK.TRANS64 P2, [R3+URZ+0x22860], R4 ;  /* 0x022860040300a5a7 */ /* 0x000ee4000804007f */
[----:B---3--:R-:W-:Y:S05]  /*17180*/  @!P2 BRA `(.L_x_1243) ;  /* 0xfffffffc00eca947 */ /* 0x008fea000383ffff */
[----:B------:R-:W-:Y:S05]  /*17190*/  BRA `(.L_x_1292) ;  /* 0xffffffd800ec7947 */ /* 0x000fea000383ffff */
.L_x_1250:
[----:B--2---:R2:W3:Y:S02]  /*171a0*/  SYNCS.PHASECHK.TRANS64.TRYWAIT P0, [R20+URZ+0x22870], R3 ;  /* 0x02287003140075a7 */ /* 0x0044e4000800017f */
[----:B---3--:R-:W-:Y:S05]  /*171b0*/  @!P0 NANOSLEEP.SYNCS 0x989680 ;  /* 0x009896800000895d */ /* 0x008fea0003900000 */
[----:B------:R-:W3:Y:S02]  /*171c0*/  @!P0 SYNCS.PHASECHK.TRANS64 P0, [R20+URZ+0x22870], R3 ;  /* 0x02287003140085a7 */ /* 0x000ee4000800007f */
[----:B---3--:R-:W-:Y:S05]  /*171d0*/  @!P0 BRA `(.L_x_1250) ;  /* 0xfffffffc00f08947 */ /* 0x008fea000383ffff */
[----:B------:R-:W-:Y:S05]  /*171e0*/  BRA `(.L_x_1293) ;  /* 0xffffffe000987947 */ /* 0x000fea000383ffff */
.L_x_1252:
[----:B--2---:R2:W3:Y:S02]  /*171f0*/  SYNCS.PHASECHK.TRANS64.TRYWAIT P0, [R20+URZ+0x22860], R3 ;  /* 0x02286003140075a7 */ /* 0x0044e4000800017f */
[----:B---3--:R-:W-:Y:S05]  /*17200*/  @!P0 NANOSLEEP.SYNCS 0x989680 ;  /* 0x009896800000895d */ /* 0x008fea0003900000 */
[----:B------:R-:W3:Y:S02]  /*17210*/  @!P0 SYNCS.PHASECHK.TRANS64 P0, [R20+URZ+0x22860], R3 ;  /* 0x02286003140085a7 */ /* 0x000ee4000800007f */
[----:B---3--:R-:W-:Y:S05]  /*17220*/  @!P0 BRA `(.L_x_1252) ;  /* 0xfffffffc00f08947 */ /* 0x008fea000383ffff */
[----:B------:R-:W-:Y:S05]  /*17230*/  BRA `(.L_x_1294) ;  /* 0xffffffe000a07947 */ /* 0x000fea000383ffff */
.L_x_1265:
[----:B0-----:R0:W1:Y:S02]  /*17240*/  SYNCS.PHASECHK.TRANS64.TRYWAIT P0, [R0+URZ+0x22820], R3 ;  /* 0x02282003000075a7 */ /* 0x001064000800017f */
[----:B-1----:R-:W-:Y:S05]  /*17250*/  @!P0 NANOSLEEP.SYNCS 0x989680 ;  /* 0x009896800000895d */ /* 0x002fea0003900000 */
[----:B------:R-:W1:Y:S02]  /*17260*/  @!P0 SYNCS.PHASECHK.TRANS64 P0, [R0+URZ+0x22820], R3 ;  /* 0x02282003000085a7 */ /* 0x000e64000800007f */
[----:B-1----:R-:W-:Y:S05]  /*17270*/  @!P0 BRA `(.L_x_1265) ;  /* 0xfffffffc00f08947 */ /* 0x002fea000383ffff */
[----:B------:R-:W-:Y:S05]  /*17280*/  BRA `(.L_x_1295) ;  /* 0xfffffff400387947 */ /* 0x000fea000383ffff */
.L_x_1266:
        /* <DEDUP_REMOVED lines=11> */
.L_x_1297:
[----:B------:R-:W-:Y:S05]  /*17340*/  BSYNC B0 ;  /* 0x0000000000007941 */ /* 0x000fea0003800000 */
.L_x_1296:
[----:B------:R-:W-:Y:S05]  /*17350*/  BRA `(.L_x_1298) ;  /* 0xfffffff400207947 */ /* 0x000fea000383ffff */
.L_x_1269:
[----:B------:R-:W-:Y:S01]  /*17360*/  BSSY B1, `(.L_x_1299) ;  /* 0x0000006000017945 */ /* 0x000fe20003800000 */
[----:B------:R-:W-:-:S07]  /*17370*/  IMAD.MOV.U32 R15, RZ, RZ, -0x1 ;  /* 0xffffffffff0f7424 */ /* 0x000fce00078e00ff */
[----:B01----:R-:W-:Y:S05]  /*17380*/  WARPSYNC.COLLECTIVE R15, `(.L_x_1300) ;  /* 0x000000000f0c7348 */ /* 0x003fea0003c00000 */
[----:B------:R-:W-:Y:S02]  /*17390*/  ELECT P6, UR62, PT ;  /* 0x00000000003e782f */ /* 0x000fe400038c0000 */
[----:B------:R-:W-:Y:S01]  /*173a0*/  MOV R14, UR62 ;  /* 0x0000003e000e7c02 */ /* 0x000fe20008000f00 */
[----:B01----:R-:W-:Y:S10]  /*173b0*/  ENDCOLLECTIVE ;  /* 0x000000000000791b */ /* 0x003ff40003800000 */
.L_x_1300:
[----:B------:R-:W-:Y:S05]  /*173c0*/  BSYNC B1 ;  /* 0x0000000000017941 */ /* 0x000fea0003800000 */
.L_x_1299:
[----:B------:R-:W-:Y:S05]  /*173d0*/  BRA `(.L_x_1301) ;  /* 0xfffffff400187947 */ /* 0x000fea000383ffff */
.L_x_1271:
[----:B0-----:R0:W1:Y:S02]  /*173e0*/  SYNCS.PHASECHK.TRANS64.TRYWAIT P1, [R6+URZ], R5 ;  /* 0x00000005060075a7 */ /* 0x001064000802017f */
[----:B-1----:R-:W-:Y:S05]  /*173f0*/  @!P1 NANOSLEEP.SYNCS 0x989680 ;  /* 0x009896800000995d */ /* 0x002fea0003900000 */
[----:B------:R-:W1:Y:S02]  /*17400*/  @!P1 SYNCS.PHASECHK.TRANS64 P1, [R6+URZ], R5 ;  /* 0x00000005060095a7 */ /* 0x000e64000802007f */
[----:B-1----:R-:W-:Y:S05]  /*17410*/  @!P1 BRA `(.L_x_1271) ;  /* 0xfffffffc00f09947 */ /* 0x002fea000383ffff */
[----:B------:R-:W-:Y:S05]  /*17420*/  BRA `(.L_x_1302) ;  /* 0xfffffff400547947 */ /* 0x000fea000383ffff */
.L_x_1272:
[----:B-1----:R1:W2:Y:S02]  /*17430*/  SYNCS.PHASECHK.TRANS64.TRYWAIT P1, [R7+URZ], R2 ;  /* 0x00000002070075a7 */ /* 0x0022a4000802017f */
[----:B--2---:R-:W-:Y:S05]  /*17440*/  @!P1 NANOSLEEP.SYNCS 0x989680 ;  /* 0x009896800000995d */ /* 0x004fea0003900000 */
[----:B------:R-:W2:Y:S02]  /*17450*/  @!P1 SYNCS.PHASECHK.TRANS64 P1, [R7+URZ], R2 ;  /* 0x00000002070095a7 */ /* 0x000ea4000802007f */
[----:B--2---:R-:W-:Y:S05]  /*17460*/  @!P1 BRA `(.L_x_1272) ;  /* 0xfffffffc00f09947 */ /* 0x004fea000383ffff */
[----:B------:R-:W-:Y:S05]  /*17470*/  BRA `(.L_x_1303) ;  /* 0xfffffff400487947 */ /* 0x000fea000383ffff */
.L_x_1274:
[----:B--2---:R2:W3:Y:S02]  /*17480*/  SYNCS.PHASECHK.TRANS64.TRYWAIT P1, [R4+URZ+0x22860], R5 ;  /* 0x02286005040075a7 */ /* 0x0044e4000802017f */
[----:B---3--:R-:W-:Y:S05]  /*17490*/  @!P1 NANOSLEEP.SYNCS 0x989680 ;  /* 0x009896800000995d */ /* 0x008fea0003900000 */
[----:B------:R-:W3:Y:S02]  /*174a0*/  @!P1 SYNCS.PHASECHK.TRANS64 P1, [R4+URZ+0x22860], R5 ;  /* 0x02286005040095a7 */ /* 0x000ee4000802007f */
[----:B---3--:R-:W-:Y:S05]  /*174b0*/  @!P1 BRA `(.L_x_1274) ;  /* 0xfffffffc00f09947 */ /* 0x008fea000383ffff */
[----:B------:R-:W-:Y:S05]  /*174c0*/  BRA `(.L_x_1304) ;  /* 0xfffffff4004c7947 */ /* 0x000fea000383ffff */
.L_x_1276:
[----:B---3--:R3:W4:Y:S02]  /*174d0*/  SYNCS.PHASECHK.TRANS64.TRYWAIT P1, [R3+URZ+0x22860], R2 ;  /* 0x02286002030075a7 */ /* 0x008724000802017f */
[----:B----4-:R-:W-:Y:S05]  /*174e0*/  @!P1 NANOSLEEP.SYNCS 0x989680 ;  /* 0x009896800000995d */ /* 0x010fea0003900000 */
[----:B------:R-:W4:Y:S02]  /*174f0*/  @!P1 SYNCS.PHASECHK.TRANS64 P1, [R3+URZ+0x22860], R2 ;  /* 0x02286002030095a7 */ /* 0x000f24000802007f */
[----:B----4-:R-:W-:Y:S05]  /*17500*/  @!P1 BRA `(.L_x_1276) ;  /* 0xfffffffc00f09947 */ /* 0x010fea000383ffff */
[----:B------:R-:W-:Y:S05]  /*17510*/  BRA `(.L_x_1305) ;  /* 0xfffffff4004c7947 */ /* 0x000fea000383ffff */
.L_x_1278:
[----:B----4-:R4:W0:Y:S02]  /*17520*/  SYNCS.PHASECHK.TRANS64.TRYWAIT P0, [R4+URZ+0x22880], R5 ;  /* 0x02288005040075a7 */ /* 0x010824000800017f */
[----:B0-----:R-:W-:Y:S05]  /*17530*/  @!P0 NANOSLEEP.SYNCS 0x989680 ;  /* 0x009896800000895d */ /* 0x001fea0003900000 */
[----:B------:R-:W0:Y:S02]  /*17540*/  @!P0 SYNCS.PHASECHK.TRANS64 P0, [R4+URZ+0x22880], R5 ;  /* 0x02288005040085a7 */ /* 0x000e24000800007f */
[----:B0-----:R-:W-:Y:S05]  /*17550*/  @!P0 BRA `(.L_x_1278) ;  /* 0xfffffffc00f08947 */ /* 0x001fea000383ffff */
[----:B------:R-:W-:Y:S05]  /*17560*/  BRA `(.L_x_1279) ;  /* 0xfffffff400487947 */ /* 0x000fea000383ffff */
.L_x_1306:
        /* <DEDUP_REMOVED lines=9> */
.L_x_2627:


//--------------------- .text._ZN7cutlass13device_kernelIN5flash11enable_sm90INS1_16FlashAttnFwdSm90INS1_25CollectiveMainloopFwdSm90ILi2EN4cute5tupleIJNS5_1CILi1EEES8_S8_EEENS6_IJNS7_ILi128EEESA_NS7_ILi192EEEEEELi128ENS_12float_e4m3_tEfNS_4arch4Sm90ELb0ELb1ELb1ELb1ELb0ELb1ELb0ELb1ELb1ELb0ELb0ELb0EEENS1_21CollectiveEpilogueFwdINS6_IJSA_SA_SA_EEES9_NS_10bfloat16_tESF_Li256ELb1ELb0ELb0ELb1EEENS1_36VarlenDynamicPersistentTileSchedulerILi128ELi128ELi256ELi128ELb0ELb0ELb1ELb1ELb0ELb1EEEEEEEEEvNT_6ParamsE --------------------------
	.section	.text._ZN7cutlass13device_kernelIN5flash11enable_sm90INS1_16FlashAttnFwdSm90INS1_25CollectiveMainloopFwdSm90ILi2EN4cute5tupleIJNS5_1CILi1EEES8_S8_EEENS6_IJNS7_ILi128EEESA_NS7_ILi192EEEEEELi128ENS_12float_e4m3_tEfNS_4arch4Sm90ELb0ELb1ELb1ELb1ELb0ELb1ELb0ELb1ELb1ELb0ELb0ELb0EEENS1_21CollectiveEpilogueFwdINS6_IJSA_SA_SA_EEES9_NS_10bfloat16_tESF_Li256ELb1ELb0ELb0ELb1EEENS1_36VarlenDynamicPersistentTileSchedulerILi128ELi128ELi256ELi128ELb0ELb0ELb1ELb1ELb0ELb1EEEEEEEEEvNT_6ParamsE,"ax",@progbits
	.align	128
.text._ZN7cutlass13device_kernelIN5flash11enable_sm90INS1_16FlashAttnFwdSm90INS1_25CollectiveMainloopFwdSm90ILi2EN4cute5tupleIJNS5_1CILi1EEES8_S8_EEENS6_IJNS7_ILi128EEESA_NS7_ILi192EEEEEELi128ENS_12float_e4m3_tEfNS_4arch4Sm90ELb0ELb1ELb1ELb1ELb0ELb1ELb0ELb1ELb1ELb0ELb0ELb0EEENS1_21CollectiveEpilogueFwdINS6_IJSA_SA_SA_EEES9_NS_10bfloat16_tESF_Li256ELb1ELb0ELb0ELb1EEENS1_36VarlenDynamicPersistentTileSchedulerILi128ELi128ELi256ELi128ELb0ELb0ELb1ELb1ELb0ELb1EEEEEEEEEvNT_6ParamsE:
        .type           _ZN7cutlass13device_kernelIN5flash11enable_sm90INS1_16FlashAttnFwdSm90INS1_25CollectiveMainloopFwdSm90ILi2EN4cute5tupleIJNS5_1CILi1EEES8_S8_EEENS6_IJNS7_ILi128EEESA_NS7_ILi192EEEEEELi128ENS_12float_e4m3_tEfNS_4arch4Sm90ELb0ELb1ELb1ELb1ELb0ELb1ELb0ELb1ELb1ELb0ELb0ELb0EEENS1_21CollectiveEpilogueFwdINS6_IJSA_SA_SA_EEES9_NS_10bfloat16_tESF_Li256ELb1ELb0ELb0ELb1EEENS1_36VarlenDynamicPersistentTileSchedulerILi128ELi128ELi256ELi128ELb0ELb0ELb1ELb1ELb0ELb1EEEEEEEEEvNT_6ParamsE,@function
        .size           _ZN7cutlass13device_kernelIN5flash11enable_sm90INS1_16FlashAttnFwdSm90INS1_25CollectiveMainloopFwdSm90ILi2EN4cute5tupleIJNS5_1CILi1EEES8_S8_EEENS6_IJNS7_ILi128EEESA_NS7_ILi192EEEEEELi128ENS_12float_e4m3_tEfNS_4arch4Sm90ELb0ELb1ELb1ELb1ELb0ELb1ELb0ELb1ELb1ELb0ELb0ELb0EEENS1_21CollectiveEpilogueFwdINS6_IJSA_SA_SA_EEES9_NS_10bfloat16_tESF_Li256ELb1ELb0ELb0ELb1EEENS1_36VarlenDynamicPersistentTileSchedulerILi128ELi128ELi256ELi128ELb0ELb0ELb1ELb1ELb0ELb1EEEEEEEEEvNT_6ParamsE,(.L_x_2628 - _ZN7cutlass13device_kernelIN5flash11enable_sm90INS1_16FlashAttnFwdSm90INS1_25CollectiveMainloopFwdSm90ILi2EN4cute5tupleIJNS5_1CILi1EEES8_S8_EEENS6_IJNS7_ILi128EEESA_NS7_ILi192EEEEEELi128ENS_12float_e4m3_tEfNS_4arch4Sm90ELb0ELb1ELb1ELb1ELb0ELb1ELb0ELb1ELb1ELb0ELb0ELb0EEENS1_21CollectiveEpilogueFwdINS6_IJSA_SA_SA_EEES9_NS_10bfloat16_tESF_Li256ELb1ELb0ELb0ELb1EEENS1_36VarlenDynamicPersistentTileSchedulerILi128ELi128ELi256ELi128ELb0ELb0ELb1ELb1ELb0ELb1EEEEEEEEEvNT_6ParamsE)
        .other          _ZN7cutlass13device_kernelIN5flash11enable_sm90INS1_16FlashAttnFwdSm90INS1_25CollectiveMainloopFwdSm90ILi2EN4cute5tupleIJNS5_1CILi1EEES8_S8_EEENS6_IJNS7_ILi128EEESA_NS7_ILi192EEEEEELi128ENS_12float_e4m3_tEfNS_4arch4Sm90ELb0ELb1ELb1ELb1ELb0ELb1ELb0ELb1ELb1ELb0ELb0ELb0EEENS1_21CollectiveEpilogueFwdINS6_IJSA_SA_SA_EEES9_NS_10bfloat16_tESF_Li256ELb1ELb0ELb0ELb1EEENS1_36VarlenDynamicPersistentTileSchedulerILi128ELi128ELi256ELi128ELb0ELb0ELb1ELb1ELb0ELb1EEEEEEEEEvNT_6ParamsE,@"STO_CUDA_ENTRY STV_DEFAULT"
_ZN7cutlass13device_kernelIN5flash11enable_sm90INS1_16FlashAttnFwdSm90INS1_25CollectiveMainloopFwdSm90ILi2EN4cute5tupleIJNS5_1CILi1EEES8_S8_EEENS6_IJNS7_ILi128EEESA_NS7_ILi192EEEEEELi128ENS_12float_e4m3_tEfNS_4arch4Sm90ELb0ELb1ELb1ELb1ELb0ELb1ELb0ELb1ELb1ELb0ELb0ELb0EEENS1_21CollectiveEpilogueFwdINS6_IJSA_SA_SA_EEES9_NS_10bfloat16_tESF_Li256ELb1ELb0ELb0ELb1EEENS1_36VarlenDynamicPersistentTileSchedulerILi128ELi128ELi256ELi128ELb0ELb0ELb1ELb1ELb0ELb1EEEEEEEEEvNT_6ParamsE:
        /* <DEDUP_REMOVED lines=27> */
.L_x_1308:
[----:B------:R-:W-:Y:S05]  /*01b0*/  BSYNC B0 ;  /* 0x0000000000007941 */ /* 0x000fea0003800000 */
.L_x_1307:
        /* <DEDUP_REMOVED lines=41> */
.L_x_1309:
        /* <DEDUP_REMOVED lines=22> */
.L_x_1310:
        /* <DEDUP_REMOVED lines=18> */
.L_x_1311:
        /* <DEDUP_REMOVED lines=22> */
.L_x_1312:
        /* <DEDUP_REMOVED lines=22> */
.L_x_1313:
        /* <DEDUP_REMOVED lines=8> */
.L_x_1316:
        /* <DEDUP_REMOVED lines=8> */
[----:B-1----:R-:W-:-:S06]  /*0a90*/  ULEA UR4, UR38, UR4, 0x18 ;  /* 0x0000000426047291 */ /* 0x002fcc000f8ec03f */
[----:B------:R-:W-:Y:S01]  /*0aa0*/  IMAD.U32 R16, RZ, RZ, UR4 ;  /* 0x00000004ff107e24 */ /* 0x000fe2000f8e00ff */
[----:B0-----:R-:W-:Y:S01]  /*0ab0*/  SHF.R.U32.HI R0, RZ, 0x7, R0 ;  /* 0x00000007ff007819 */ /* 0x001fe20000011600 */
[----:B------:R-:W-:-:S03]  /*0ac0*/  ULDC UR4, c[0x0][0xc14] ;  /* 0x0003050000047ab9 */ /* 0x000fc60000000800 */
[----:B------:R-:W-:-:S13]  /*0ad0*/  ISETP.NE.AND P0, PT, R0, 0x1, PT ;  /* 0x000000010000780c */ /* 0x000fda0003f05270 */
[----:B------:R-:W-:Y:S08]  /*0ae0*/  @!P0 BAR.ARV 0x9, 0x100 ;  /* 0x0244000000008b1d */ /* 0x000ff00000002000 */
[----:B------:R-:W-:Y:S06]  /*0af0*/  BAR.SYNC.DEFER_BLOCKING 0x5, 0x180 ;  /* 0x0146000000007b1d */ /* 0x000fec0000010000 */
[----:B------:R-:W0:Y:S02]  /*0b00*/  LDS.128 R176, [R16+0x228d0] ;  /* 0x0228d00010b07984 */ /* 0x000e240000000c00 */
[----:B------:R-:W-:Y:S06]  /*0b10*/  BAR.ARV 0x4, 0x180 ;  /* 0x0106000000007b1d */ /* 0x000fec0000002000 */
[----:B0-----:R-:W-:-:S13]  /*0b20*/  ISETP.GE.AND P0, PT, R179, UR4, PT ;  /* 0x00000004b3007c0c */ /* 0x001fda000bf06270 */
[----:B------:R-:W-:Y:S05]  /*0b30*/  @P0 BRA `(.L_x_1317) ;  /* 0x0000027400c00947 */ /* 0x000fea0003800000 */
[----:B------:R-:W0:Y:S01]  /*0b40*/  S2R R0, SR_TID.X ;  /* 0x0000000000007919 */ /* 0x000e220000002100 */
[----:B------:R-:W-:Y:S01]  /*0b50*/  R2UR UR42, R16 ;  /* 0x00000000102a72ca */ /* 0x000fe200000e0000 */
[----:B------:R-:W-:Y:S01]  /*0b60*/  IMAD.MOV.U32 R17, RZ, RZ, RZ ;  /* 0x000000ffff117224 */ /* 0x000fe200078e00ff */
[----:B------:R-:W-:Y:S01]  /*0b70*/  MOV R195, 0x20 ;  /* 0x0000002000c37802 */ /* 0x000fe20000000f00 */
        /* <DEDUP_REMOVED lines=10> */
[-C--:B------:R-:W-:Y:S02]  /*0c20*/  LEA.HI R0, R3, R206.reuse, RZ, 0x4 ;  /* 0x000000ce03007211 */ /* 0x080fe400078f20ff */
[--C-:B------:R-:W-:Y:S01]  /*0c30*/  SHF.R.S32.HI R6, RZ, 0x2, R4.reuse ;  /* 0x00000002ff067819 */ /* 0x100fe20000011404 */
[----:B------:R-:W-:Y:S01]  /*0c40*/  IMAD.SHL.U32 R2, R2, 0x20, RZ ;  /* 0x0000002002027824 */ /* 0x000fe200078e00ff */
[----:B------:R-:W-:Y:S02]  /*0c50*/  SHF.R.S32.HI R7, RZ, 0x1f, R4 ;  /* 0x0000001fff077819 */ /* 0x000fe40000011404 */
[----:B------:R-:W-:-:S02]  /*0c60*/  LEA.HI R4, R206, R206, RZ, 0x1 ;  /* 0x000000cece047211 */ /* 0x000fc400078f08ff */
[----:B------:R-:W-:Y:S02]  /*0c70*/  LOP3.LUT R5, R0, 0x3fffff0, RZ, 0xc0, !PT ;  /* 0x03fffff000057812 */ /* 0x000fe400078ec0ff */
[--C-:B------:R-:W-:Y:S02]  /*0c80*/  SHF.R.S32.HI R19, RZ, 0x1, R4.reuse ;  /* 0x00000001ff137819 */ /* 0x100fe40000011404 */
[----:B------:R-:W-:Y:S01]  /*0c90*/  SHF.R.S32.HI R8, RZ, 0x1f, R4 ;  /* 0x0000001fff087819 */ /* 0x000fe20000011404 */
[----:B------:R-:W-:Y:S01]  /*0ca0*/  IMAD.IADD R5, R206, 0x1, -R5 ;  /* 0x00000001ce057824 */ /* 0x000fe200078e0a05 */
[----:B------:R-:W-:Y:S02]  /*0cb0*/  LOP3.LUT R2, R2, 0xfffffc00, RZ, 0xc0, !PT ;  /* 0xfffffc0002027812 */ /* 0x000fe400078ec0ff */
[----:B------:R-:W-:Y:S02]  /*0cc0*/  LEA.HI R8, R8, R19, RZ, 0x3 ;  /* 0x0000001308087211 */ /* 0x000fe400078f18ff */
[----:B------:R-:W-:Y:S01]  /*0cd0*/  LEA.HI R7, R7, R6, RZ, 0x2 ;  /* 0x0000000607077211 */ /* 0x000fe200078f10ff */
[----:B------:R-:W-:Y:S01]  /*0ce0*/  IMAD R205, R5, 0x40, R2 ;  /* 0x0000004005cd7824 */ /* 0x000fe200078e0202 */
[----:B------:R-:W-:-:S02]  /*0cf0*/  LOP3.LUT R8, R8, 0xfffffff8, RZ, 0xc0, !PT ;  /* 0xfffffff808087812 */ /* 0x000fc400078ec0ff */
[----:B------:R-:W-:Y:S02]  /*0d00*/  LOP3.LUT R7, R7, 0xfffffffc, RZ, 0xc0, !PT ;  /* 0xfffffffc07077812 */ /* 0x000fe400078ec0ff */
[----:B------:R-:W-:Y:S01]  /*0d10*/  LEA.HI R5, R3, R206, RZ, 0x7 ;  /* 0x000000ce03057211 */ /* 0x000fe200078f38ff */
[----:B------:R-:W-:Y:S01]  /*0d20*/  IMAD.IADD R183, R19, 0x1, -R8 ;  /* 0x0000000113b77824 */ /* 0x000fe200078e0a08 */
[----:B------:R-:W-:Y:S01]  /*0d30*/  LOP3.LUT R169, R4, 0xfffffffe, RZ, 0xc0, !PT ;  /* 0xfffffffe04a97812 */ /* 0x000fe200078ec0ff */
[----:B------:R-:W-:Y:S01]  /*0d40*/  IMAD.IADD R6, R6, 0x1, -R7 ;  /* 0x0000000106067824 */ /* 0x000fe200078e0a07 */
[----:B------:R-:W-:Y:S01]  /*0d50*/  LOP3.LUT R197, R5, 0xffffff80, RZ, 0xc0, !PT ;  /* 0xffffff8005c57812 */ /* 0x000fe200078ec0ff */
[----:B------:R-:W-:Y:S01]  /*0d60*/  IMAD.SHL.U32 R2, R183, 0x80, RZ ;  /* 0x00000080b7027824 */ /* 0x000fe200078e00ff */
[----:B------:R-:W-:Y:S01]  /*0d70*/  SHF.R.S32.HI R7, RZ, 0x4, R0 ;  /* 0x00000004ff077819 */ /* 0x000fe20000011400 */
[----:B------:R-:W-:Y:S01]  /*0d80*/  IMAD.IADD R169, R206, 0x1, -R169 ;  /* 0x00000001cea97824 */ /* 0x000fe200078e0aa9 */
[----:B------:R-:W-:Y:S01]  /*0d90*/  LEA.HI R4, R4, R19, RZ, 0x1 ;  /* 0x0000001304047211 */ /* 0x000fe200078f08ff */
[----:B------:R-:W-:Y:S01]  /*0da0*/  IMAD.IADD R197, R206, 0x1, -R197 ;  /* 0x00000001cec57824 */ /* 0x000fe200078e0ac5 */
[----:B------:R-:W-:Y:S01]  /*0db0*/  LEA.HI R0, R0, R7, RZ, 0x1 ;  /* 0x0000000700007211 */ /* 0x000fe200078f08ff */
[C---:B------:R-:W-:Y:S01]  /*0dc0*/  IMAD.SHL.U32 R22, R169.reuse, 0x10, RZ ;  /* 0x00000010a9167824 */ /* 0x040fe200078e00ff */
[----:B------:R-:W-:Y:S01]  /*0dd0*/  LOP3.LUT R9, R2, 0x380, RZ, 0xc0, !PT ;  /* 0x0000038002097812 */ /* 0x000fe200078ec0ff */
[----:B------:R-:W-:Y:S01]  /*0de0*/  IMAD.SHL.U32 R180, R6, 0x80, RZ ;  /* 0x0000008006b47824 */ /* 0x000fe200078e00ff */
[----:B------:R-:W-:Y:S01]  /*0df0*/  SHF.R.S32.HI R8, RZ, 0x1f, R197 ;  /* 0x0000001fff087819 */ /* 0x000fe200000114c5 */
[----:B------:R-:W-:Y:S01]  /*0e00*/  VIADD R175, R22, 0x20 ;  /* 0x0000002016af7836 */ /* 0x000fe20000000000 */
[----:B------:R-:W-:Y:S01]  /*0e10*/  LOP3.LUT R0, R0, 0x1ffffffe, RZ, 0xc0, !PT ;  /* 0x1ffffffe00007812 */ /* 0x000fe200078ec0ff */
[----:B------:R-:W-:Y:S01]  /*0e20*/  VIADD R174, R22, 0x40 ;  /* 0x0000004016ae7836 */ /* 0x000fe20000000000 */
[----:B------:R-:W-:Y:S01]  /*0e30*/  SHF.R.U32.HI R2, RZ, 0x3, R9 ;  /* 0x00000003ff027819 */ /* 0x000fe20000011609 */
[----:B------:R-:W-:Y:S01]  /*0e40*/  IMAD.SHL.U32 R172, R169, 0x8, RZ ;  /* 0x00000008a9ac7824 */ /* 0x000fe200078e00ff */
[----:B------:R-:W-:Y:S01]  /*0e50*/  LOP3.LUT R4, R4, 0x3fffffe, RZ, 0xc0, !PT ;  /* 0x03fffffe04047812 */ /* 0x000fe200078ec0ff */
[----:B------:R-:W-:Y:S01]  /*0e60*/  IMAD.IADD R0, R7, 0x1, -R0 ;  /* 0x0000000107007824 */ /* 0x000fe200078e0a00 */
[----:B------:R-:W-:-:S02]  /*0e70*/  LEA.HI R10, R8, R197, RZ, 0x2 ;  /* 0x000000c5080a7211 */ /* 0x000fc400078f10ff */
[----:B------:R-:W-:Y:S01]  /*0e80*/  LOP3.LUT R9, R9, 0x10, R22, 0xf8, !PT ;  /* 0x0000001009097812 */ /* 0x000fe200078ef816 */
[----:B------:R-:W-:Y:S01]  /*0e90*/  IMAD R205, R0, 0x8, R205 ;  /* 0x0000000800cd7824 */ /* 0x000fe200078e02cd */
[----:B------:R-:W-:Y:S01]  /*0ea0*/  SHF.R.S32.HI R11, RZ, 0x2, R10 ;  /* 0x00000002ff0b7819 */ /* 0x000fe2000001140a */
[----:B------:R-:W-:Y:S01]  /*0eb0*/  IMAD.IADD R4, R19, 0x1, -R4 ;  /* 0x0000000113047824 */ /* 0x000fe200078e0a04 */
[----:B------:R-:W-:Y:S02]  /*0ec0*/  SHF.R.S32.HI R12, RZ, 0x1f, R10 ;  /* 0x0000001fff0c7819 */ /* 0x000fe4000001140a */
[----:B------:R-:W-:Y:S01]  /*0ed0*/  LOP3.LUT R2, R9, R2, RZ, 0x3c, !PT ;  /* 0x0000000209027212 */ /* 0x000fe200078e3cff */
[C---:B------:R-:W-:Y:S01]  /*0ee0*/  IMAD R4, R7.reuse, 0x8, R4 ;  /* 0x0000000807047824 */ /* 0x040fe200078e0204 */
[----:B------:R-:W-:Y:S02]  /*0ef0*/  SHF.R.S32.HI R0, RZ, 0x1f, R175 ;  /* 0x0000001fff007819 */ /* 0x000fe400000114af */
[----:B------:R-:W-:Y:S01]  /*0f00*/  LEA.HI R12, R12, R11, RZ, 0x3 ;  /* 0x0000000b0c0c7211 */ /* 0x000fe200078f18ff */
[----:B------:R-:W-:Y:S01]  /*0f10*/  IMAD R190, R7, 0x400, R2 ;  /* 0x0000040007be7824 */ /* 0x000fe200078e0202 */
[----:B------:R-:W-:Y:S01]  /*0f20*/  SHF.R.S32.HI R202, RZ, 0x7, R5 ;  /* 0x00000007ffca7819 */ /* 0x000fe20000011405 */
[----:B------:R-:W-:Y:S01]  /*0f30*/  IMAD.SHL.U32 R182, R4, 0x40, RZ ;  /* 0x0000004004b67824 */ /* 0x000fe200078e00ff */
[----:B------:R-:W-:-:S02]  /*0f40*/  LEA.HI R7, R0, R175, RZ, 0x4 ;  /* 0x000000af00077211 */ /* 0x000fc400078f20ff */
[----:B------:R-:W-:Y:S02]  /*0f50*/  LEA.HI R0, R0, R175, RZ, 0x6 ;  /* 0x000000af00007211 */ /* 0x000fe400078f30ff */
[----:B------:R-:W-:Y:S02]  /*0f60*/  LOP3.LUT R12, R12, 0xfffffff8, RZ, 0xc0, !PT ;  /* 0xfffffff80c0c7812 */ /* 0x000fe400078ec0ff */
[----:B------:R-:W-:Y:S01]  /*0f70*/  LEA.HI R5, R5, R202, RZ, 0x1 ;  /* 0x000000ca05057211 */ /* 0x000fe200078f08ff */
[----:B------:R-:W-:Y:S01]  /*0f80*/  IMAD.SHL.U32 R2, R0, 0x80, RZ ;  /* 0x0000008000027824 */ /* 0x000fe200078e00ff */
[----:B------:R-:W-:Y:S01]  /*0f90*/  LEA.HI R8, R8, R197, RZ, 0x5 ;  /* 0x000000c508087211 */ /* 0x000fe200078f28ff */
[----:B------:R-:W-:Y:S01]  /*0fa0*/  IMAD.IADD R11, R11, 0x1, -R12 ;  /* 0x000000010b0b7824 */ /* 0x000fe200078e0a0c */
[----:B------:R-:W-:Y:S02]  /*0fb0*/  LOP3.LUT R180, R180, 0x180, RZ, 0xc0, !PT ;  /* 0x00000180b4b47812 */ /* 0x000fe400078ec0ff */
[----:B------:R-:W-:-:S02]  /*0fc0*/  LOP3.LUT R5, R5, 0x3fffffe, RZ, 0xc0, !PT ;  /* 0x03fffffe05057812 */ /* 0x000fc400078ec0ff */
[----:B------:R-:W-:Y:S02]  /*0fd0*/  SHF.R.S32.HI R9, RZ, 0x1f, R174 ;  /* 0x0000001fff097819 */ /* 0x000fe400000114ae */
[----:B------:R-:W-:Y:S01]  /*0fe0*/  SHF.R.S32.HI R8, RZ, 0x5, R8 ;  /* 0x00000005ff087819 */ /* 0x000fe20000011408 */
[----:B------:R-:W-:Y:S01]  /*0ff0*/  IMAD.IADD R5, R202, 0x1, -R5 ;  /* 0x00000001ca057824 */ /* 0x000fe200078e0a05 */
[----:B------:R-:W-:Y:S02]  /*1000*/  LOP3.LUT R0, R180, 0x30, R7, 0xf8, !PT ;  /* 0x00000030b4007812 */ /* 0x000fe400078ef807 */
[----:B------:R-:W-:Y:S01]  /*1010*/  SHF.R.U32.HI R181, RZ, 0x3, R180 ;  /* 0x00000003ffb57819 */ /* 0x000fe200000116b4 */
[----:B------:R-:W-:Y:S01]  /*1020*/  IMAD R8, R8, 0x10, R11 ;  /* 0x0000001008087824 */ /* 0x000fe200078e020b */
[CC--:B------:R-:W-:Y:S02]  /*1030*/  LEA.HI R4, R9.reuse, R174.reuse, RZ, 0x6 ;  /* 0x000000ae09047211 */ /* 0x0c0fe400078f30ff */
[----:B------:R-:W-:Y:S01]  /*1040*/  LEA.HI R203, R9, R174, RZ, 0x4 ;  /* 0x000000ae09cb7211 */ /* 0x000fe200078f20ff */
[----:B------:R-:W-:Y:S01]  /*1050*/  IMAD R201, R5, 0x40, R8 ;  /* 0x0000004005c97824 */ /* 0x000fe200078e0208 */
[----:B------:R-:W-:-:S02]  /*1060*/  LOP3.LUT R9, R2, 0xffffe000, RZ, 0xc0, !PT ;  /* 0xffffe00002097812 */ /* 0x000fc400078ec0ff */
[----:B------:R-:W-:Y:S02]  /*1070*/  LOP3.LUT R0, R0, R181, RZ, 0x3c, !PT ;  /* 0x000000b500007212 */ /* 0x000fe400078e3cff */
[----:B------:R-:W-:Y:S02]  /*1080*/  LEA.HI R3, R3, R206, RZ, 0x3 ;  /* 0x000000ce03037211 */ /* 0x000fe400078f18ff */
[----:B------:R-:W-:Y:S01]  /*1090*/  LOP3.LUT P0, RZ, R6, 0x2, RZ, 0xc0, !PT ;  /* 0x0000000206ff7812 */ /* 0x000fe2000780c0ff */
[----:B------:R-:W-:Y:S01]  /*10a0*/  IMAD.SHL.U32 R6, R4, 0x80, RZ ;  /* 0x0000008004067824 */ /* 0x000fe200078e00ff */
[----:B------:R-:W-:Y:S02]  /*10b0*/  IADD3 R9, R0, R182, R9 ;  /* 0x000000b600097210 */ /* 0x000fe40007ffe009 */
[----:B------:R-:W-:Y:S02]  /*10c0*/  LOP3.LUT R5, R3, 0x1ffffff8, RZ, 0xc0, !PT ;  /* 0x1ffffff803057812 */ /* 0x000fe400078ec0ff */
[----:B------:R-:W-:Y:S01]  /*10d0*/  LOP3.LUT R0, R180, 0x10, R22, 0xf8, !PT ;  /* 0x00000010b4007812 */ /* 0x000fe200078ef816 */
[----:B------:R-:W-:Y:S01]  /*10e0*/  IMAD.IADD R199, R16, 0x1, R9 ;  /* 0x0000000110c77824 */ /* 0x000fe200078e0209 */
[----:B------:R-:W-:Y:S01]  /*10f0*/  LOP3.LUT R4, R180, 0x30, R203, 0xf8, !PT ;  /* 0x00000030b4047812 */ /* 0x000fe200078ef8cb */
[----:B------:R-:W-:Y:S01]  /*1100*/  IMAD.IADD R5, R206, 0x1, -R5 ;  /* 0x00000001ce057824 */ /* 0x000fe200078e0a05 */
[----:B------:R-:W-:-:S02]  /*1110*/  SHF.R.S32.HI R186, RZ, 0x3, R3 ;  /* 0x00000003ffba7819 */ /* 0x000fc40000011403 */
[-C--:B------:R-:W-:Y:S01]  /*1120*/  LOP3.LUT R3, R0, R181.reuse, RZ, 0x3c, !PT ;  /* 0x000000b500037212 */ /* 0x080fe200078e3cff */
[----:B------:R-:W-:Y:S01]  /*1130*/  IMAD.SHL.U32 R184, R5, 0x8, RZ ;  /* 0x0000000805b87824 */ /* 0x000fe200078e00ff */
[----:B------:R-:W-:Y:S02]  /*1140*/  LOP3.LUT R13, R6, 0xffffe000, RZ, 0xc0, !PT ;  /* 0xffffe000060d7812 */ /* 0x000fe400078ec0ff */
[----:B------:R-:W-:Y:S01]  /*1150*/  LOP3.LUT R4, R4, R181, RZ, 0x3c, !PT ;  /* 0x000000b504047212 */ /* 0x000fe200078e3cff */
[----:B------:R-:W-:Y:S01]  /*1160*/  IMAD.IADD R188, R182, 0x1, R3 ;  /* 0x00000001b6bc7824 */ /* 0x000fe200078e0203 */
[----:B------:R-:W-:Y:S02]  /*1170*/  LOP3.LUT R2, R180, 0x30, R22, 0xf8, !PT ;  /* 0x00000030b4027812 */ /* 0x000fe400078ef816 */
[----:B------:R-:W-:Y:S02]  /*1180*/  SEL R195, R195, 0xffffffe0, !P0 ;  /* 0xffffffe0c3c37807 */ /* 0x000fe40004000000 */
[----:B------:R-:W-:-:S02]  /*1190*/  IADD3 R13, R4, R182, R13 ;  /* 0x000000b6040d7210 */ /* 0x000fc40007ffe00d */
[----:B------:R-:W-:Y:S01]  /*11a0*/  LOP3.LUT R10, R10, 0x7ffffffc, RZ, 0xc0, !PT ;  /* 0x7ffffffc0a0a7812 */ /* 0x000fe200078ec0ff */
[----:B------:R-:W-:Y:S01]  /*11b0*/  IMAD.IADD R189, R195, 0x1, R188 ;  /* 0x00000001c3bd7824 */ /* 0x000fe200078e02bc */
[----:B------:R-:W-:Y:S01]  /*11c0*/  LOP3.LUT R5, R2, R181, RZ, 0x3c, !PT ;  /* 0x000000b502057212 */ /* 0x000fe200078e3cff */
[C---:B------:R-:W-:Y:S01]  /*11d0*/  IMAD.IADD R198, R16.reuse, 0x1, R13 ;  /* 0x0000000110c67824 */ /* 0x040fe200078e020d */
[----:B------:R-:W-:Y:S01]  /*11e0*/  SHF.R.S32.HI R196, RZ, 0x1f, R19 ;  /* 0x0000001fffc47819 */ /* 0x000fe20000011413 */
[----:B------:R-:W-:Y:S01]  /*11f0*/  IMAD.IADD R23, R197, 0x1, -R10 ;  /* 0x00000001c5177824 */ /* 0x000fe200078e0a0a */
[----:B------:R-:W-:Y:S02]  /*1200*/  SHF.R.S32.HI R204, RZ, 0x4, R7 ;  /* 0x00000004ffcc7819 */ /* 0x000fe40000011407 */
[----:B------:R-:W-:Y:S02]  /*1210*/  SHF.R.S32.HI R203, RZ, 0x4, R203 ;  /* 0x00000004ffcb7819 */ /* 0x000fe400000114cb */
[----:B------:R-:W-:-:S02]  /*1220*/  IADD3 R200, R16, R182, R5 ;  /* 0x000000b610c87210 */ /* 0x000fc40007ffe005 */
[----:B------:R-:W-:-:S07]  /*1230*/  IADD3 R195, R195, UR42, R188 ;  /* 0x0000002ac3c37c10 */ /* 0x000fce000fffe0bc */
.L_x_1538:
[----:B------:R-:W-:Y:S05]  /*1240*/  YIELD ;  /* 0x0000000000007946 */ /* 0x000fea0003800000 */
[----:B------:R-:W-:Y:S01]  /*1250*/  ULDC.64 UR4, c[0x0][0xa28] ;  /* 0x00028a0000047ab9 */ /* 0x000fe20000000a00 */
[----:B0-2345:R-:W0:Y:S01]  /*1260*/  LDC.64 R4, c[0x0][0xa08] ;  /* 0x00028200ff047b82 */ /* 0x03de220000000a00 */
[----:B------:R-:W-:Y:S01]  /*1270*/  ISETP.NE.U32.AND P1, PT, RZ, UR4, PT ;  /* 0x00000004ff007c0c */ /* 0x000fe2000bf25070 */
[----:B------:R-:W-:Y:S02]  /*1280*/  IMAD.MOV.U32 R11, RZ, RZ, RZ ;  /* 0x000000ffff0b7224 */ /* 0x000fe400078e00ff */
[----:B------:R-:W-:Y:S01]  /*1290*/  IMAD.MOV.U32 R25, RZ, RZ, RZ ;  /* 0x000000ffff197224 */ /* 0x000fe200078e00ff */
[----:B------:R-:W-:Y:S01]  /*12a0*/  ISETP.NE.AND.EX P1, PT, RZ, UR5, PT, P1 ;  /* 0x00000005ff007c0c */ /* 0x000fe2000bf25310 */
[----:B------:R-:W-:-:S02]  /*12b0*/  ULDC.64 UR4, c[0x0][0xa18] ;  /* 0x0002860000047ab9 */ /* 0x000fc40000000a00 */
[----:B------:R-:W-:-:S04]  /*12c0*/  ISETP.NE.U32.AND P2, PT, RZ, UR4, PT ;  /* 0x00000004ff007c0c */ /* 0x000fc8000bf45070 */
[----:B------:R-:W-:Y:S01]  /*12d0*/  ISETP.NE.AND.EX P2, PT, RZ, UR5, PT, P2 ;  /* 0x00000005ff007c0c */ /* 0x000fe2000bf45320 */
[----:B------:R-:W-:Y:S02]  /*12e0*/  ULDC.64 UR4, c[0x0][0xa08] ;  /* 0x0002820000047ab9 */ /* 0x000fe40000000a00 */
[----:B------:R-:W-:-:S03]  /*12f0*/  ISETP.NE.U32.AND P0, PT, RZ, UR4, PT ;  /* 0x00000004ff007c0c */ /* 0x000fc6000bf05070 */
[----:B------:R-:W1:Y:S01]  /*1300*/  @P1 LDC.64 R2, c[0x0][0xa28] ;  /* 0x00028a00ff021b82 */ /* 0x000e620000000a00 */
[----:B------:R-:W-:Y:S01]  /*1310*/  ISETP.NE.AND.EX P0, PT, RZ, UR5, PT, P0 ;  /* 0x00000005ff007c0c */ /* 0x000fe2000bf05300 */
[----:B0-----:R-:W-:-:S06]  /*1320*/  IMAD.WIDE R8, R179, 0x4, R4 ;  /* 0x00000004b3087825 */ /* 0x001fcc00078e0204 */
[----:B------:R-:W0:Y:S01]  /*1330*/  @P2 LDC.64 R6, c[0x0][0xa18] ;  /* 0x00028600ff062b82 */ /* 0x000e220000000a00 */
[----:B------:R-:W-:Y:S02]  /*1340*/  ULDC UR4, c[0x0][0x288] ;  /* 0x0000a20000047ab9 */ /* 0x000fe40000000800 */
[----:B------:R-:W-:Y:S01]  /*1350*/  IMAD.U32 R171, RZ, RZ, UR4 ;  /* 0x00000004ffab7e24 */ /* 0x000fe2000f8e00ff */
[----:B------:R-:W-:Y:S02]  /*1360*/  ULDC.64 UR4, c[0x0][0x3f8] ;  /* 0x0000fe0000047ab9 */ /* 0x000fe40000000a00 */
[----:B------:R2:W5:Y:S01]  /*1370*/  @P0 LDG.E R25, desc[UR40][R8.64] ;  /* 0x0000002808190981 */ /* 0x000562000c1e1900 */
[----:B-1----:R-:W-:-:S05]  /*1380*/  @P1 IMAD.WIDE R2, R179, 0x4, R2 ;  /* 0x00000004b3021825 */ /* 0x002fca00078e0202 */
[----:B------:R2:W5:Y:S01]  /*1390*/  @P1 LDG.E R11, desc[UR40][R2.64] ;  /* 0x00000028020b1981 */ /* 0x000562000c1e1900 */
[----:B0-----:R-:W-:-:S05]  /*13a0*/  @P2 IMAD.WIDE R4, R179, 0x4, R6 ;  /* 0x00000004b3042825 */ /* 0x001fca00078e0206 */
        /* <DEDUP_REMOVED lines=8> */
[----:B------:R-:W-:Y:S02]  /*1430*/  IMAD.U32 R58, RZ, RZ, UR5 ;  /* 0x00000005ff3a7e24 */ /* 0x000fe4000f8e00ff */
[----:B------:R-:W-:Y:S01]  /*1440*/  IMAD.U32 R24, RZ, RZ, UR4 ;  /* 0x00000004ff187e24 */ /* 0x000fe2000f8e00ff */
[----:B--2---:R-:W-:Y:S06]  /*1450*/  @P2 BRA `(.L_x_1318) ;  /* 0x0000000000242947 */ /* 0x004fec0003800000 */
        /* <DEDUP_REMOVED lines=9> */
.L_x_1318:
[----:B------:R-:W-:Y:S01]  /*14f0*/  ULDC.64 UR4, c[0x0][0xa20] ;  /* 0x0002880000047ab9 */ /* 0x000fe20000000a00 */
[----:B------:R-:W-:Y:S01]  /*1500*/  IMAD.MOV.U32 R194, RZ, RZ, R177 ;  /* 0x000000ffffc27224 */ /* 0x000fe200078e00b1 */
[----:B------:R-:W-:Y:S01]  /*1510*/  ISETP.NE.U32.AND P1, PT, RZ, UR4, PT ;  /* 0x00000004ff007c0c */ /* 0x000fe2000bf25070 */
[----:B------:R-:W-:Y:S02]  /*1520*/  IMAD.MOV.U32 R192, RZ, RZ, R178 ;  /* 0x000000ffffc07224 */ /* 0x000fe400078e00b2 */
[----:B------:R-:W-:Y:S01]  /*1530*/  IMAD.MOV.U32 R193, RZ, RZ, R179 ;  /* 0x000000ffffc17224 */ /* 0x000fe200078e00b3 */
[----:B------:R-:W-:-:S13]  /*1540*/  ISETP.NE.AND.EX P1, PT, RZ, UR5, PT, P1 ;  /* 0x00000005ff007c0c */ /* 0x000fda000bf25310 */
[----:B------:R-:W-:Y:S05]  /*1550*/  @!P1 BRA `(.L_x_1319) ;  /* 0x0000000000109947 */ /* 0x000fea0003800000 */
[----:B------:R-:W0:Y:S02]  /*1560*/  LDC.64 R2, c[0x0][0xa20] ;  /* 0x00028800ff027b82 */ /* 0x000e240000000a00 */
[----:B0-----:R-:W-:-:S05]  /*1570*/  IMAD.WIDE R2, R179, 0x4, R2 ;  /* 0x00000004b3027825 */ /* 0x001fca00078e0202 */
[----:B------:R0:W5:Y:S01]  /*1580*/  LDG.E R24, desc[UR40][R2.64] ;  /* 0x0000002802187981 */ /* 0x000162000c1e1900 */
[----:B------:R-:W-:Y:S05]  /*1590*/  BRA `(.L_x_1320) ;  /* 0x0000000000107947 */ /* 0x000fea0003800000 */
.L_x_1319:
[----:B------:R-:W-:Y:S05]  /*15a0*/  @!P0 BRA `(.L_x_1320) ;  /* 0x00000000000c8947 */ /* 0x000fea0003800000 */
[----:B------:R-:W2:Y:S04]  /*15b0*/  LDG.E R3, desc[UR40][R8.64] ;  /* 0x0000002808037981 */ /* 0x000ea8000c1e1900 */
[----:B------:R-:W2:Y:S02]  /*15c0*/  LDG.E R24, desc[UR40][R8.64+0x4] ;  /* 0x0000042808187981 */ /* 0x000ea4000c1e1900 */
[----:B--2---:R-:W-:-:S07]  /*15d0*/  IMAD.IADD R24, R24, 0x1, -R3 ;  /* 0x0000000118187824 */ /* 0x004fce00078e0a03 */
.L_x_1320:
[----:B------:R-:W-:Y:S01]  /*15e0*/  ULDC.64 UR4, c[0x0][0xa10] ;  /* 0x0002840000047ab9 */ /* 0x000fe20000000a00 */
[----:B------:R-:W1:Y:S01]  /*15f0*/  LDC.64 R8, c[0x0][0x9e0] ;  /* 0x00027800ff087b82 */ /* 0x000e620000000a00 */
[----:B------:R-:W-:-:S04]  /*1600*/  ISETP.NE.U32.AND P0, PT, RZ, UR4, PT ;  /* 0x00000004ff007c0c */ /* 0x000fc8000bf05070 */
[----:B------:R-:W-:Y:S01]  /*1610*/  ISETP.NE.AND.EX P0, PT, RZ, UR5, PT, P0 ;  /* 0x00000005ff007c0c */ /* 0x000fe2000bf05300 */
[----:B------:R-:W-:Y:S02]  /*1620*/  ULDC.64 UR4, c[0x0][0xa30] ;  /* 0x00028c0000047ab9 */ /* 0x000fe40000000a00 */
[----:B------:R-:W-:-:S04]  /*1630*/  ISETP.NE.U32.AND P1, PT, RZ, UR4, PT ;  /* 0x00000004ff007c0c */ /* 0x000fc8000bf25070 */
[----:B------:R-:W-:-:S06]  /*1640*/  ISETP.NE.AND.EX P1, PT, RZ, UR5, PT, P1 ;  /* 0x00000005ff007c0c */ /* 0x000fcc000bf25310 */
[----:B0-----:R-:W0:Y:S08]  /*1650*/  @P0 LDC.64 R2, c[0x0][0xa10] ;  /* 0x00028400ff020b82 */ /* 0x001e300000000a00 */
[----:B------:R-:W2:Y:S01]  /*1660*/  @P1 LDC.64 R4, c[0x0][0xa30] ;  /* 0x00028c00ff041b82 */ /* 0x000ea20000000a00 */
[----:B0-----:R-:W-:-:S05]  /*1670*/  @P0 IMAD.WIDE R2, R179, 0x4, R2 ;  /* 0x00000004b3020825 */ /* 0x001fca00078e0202 */
[----:B------:R-:W3:Y:S04]  /*1680*/  @P0 LDG.E R0, desc[UR40][R2.64] ;  /* 0x0000002802000981 */ /* 0x000ee8000c1e1900 */
[----:B------:R-:W3:Y:S01]  /*1690*/  @P0 LDG.E R7, desc[UR40][R2.64+0x4] ;  /* 0x0000042802070981 */ /* 0x000ee2000c1e1900 */
[----:B-----5:R-:W-:Y:S02]  /*16a0*/  IMAD.MOV.U32 R55, RZ, RZ, R24 ;  /* 0x000000ffff377224 */ /* 0x020fe400078e0018 */
[----:B--2---:R-:W-:-:S04]  /*16b0*/  @P1 IMAD.WIDE R4, R179, 0x4, R4 ;  /* 0x00000004b3041825 */ /* 0x004fc800078e0204 */
[----:B------:R-:W-:Y:S01]  /*16c0*/  IMAD.IADD R10, R24, 0x1, -R11 ;  /* 0x00000001180a7824 */ /* 0x000fe200078e0a0b */
[----:B------:R0:W5:Y:S01]  /*16d0*/  @P1 LDG.E R55, desc[UR40][R4.64] ;  /* 0x0000002804371981 */ /* 0x000162000c1e1900 */
[----:B-1----:R-:W-:Y:S02]  /*16e0*/  ISETP.GE.AND P1, PT, R9, 0x1, PT ;  /* 0x000000010900780c */ /* 0x002fe40003f26270 */
[----:B------:R-:W-:Y:S01]  /*16f0*/  LEA R6, R177, 0x80, 0x7 ;  /* 0x00000080b1067811 */ /* 0x000fe200078e38ff */
[----:B---3--:R-:W-:-:S04]  /*1700*/  @P0 IMAD.IADD R58, R7, 0x1, -R0 ;  /* 0x00000001073a0824 */ /* 0x008fc800078e0a00 */
[----:B------:R-:W-:-:S04]  /*1710*/  IMAD.IADD R170, R10, 0x1, R58 ;  /* 0x000000010aaa7824 */ /* 0x000fc800078e023a */
[C---:B------:R-:W-:Y:S01]  /*1720*/  VIADD R0, R170.reuse, 0x7f ;  /* 0x0000007faa007836 */ /* 0x040fe20000000000 */
[----:B------:R-:W-:-:S04]  /*1730*/  IADD3 R3, R170, R6, -R171 ;  /* 0x00000006aa037210 */ /* 0x000fc80007ffe8ab */
[----:B------:R-:W-:-:S04]  /*1740*/  SHF.R.S32.HI R7, RZ, 0x1f, R0 ;  /* 0x0000001fff077819 */ /* 0x000fc80000011400 */
[----:B------:R-:W-:Y:S02]  /*1750*/  LEA.HI R7, R7, R0, RZ, 0x7 ;  /* 0x0000000007077211 */ /* 0x000fe400078f38ff */
[----:B------:R-:W-:Y:S02]  /*1760*/  IADD3 R0, R3, R8, RZ ;  /* 0x0000000803007210 */ /* 0x000fe40007ffe0ff */
[----:B------:R-:W-:Y:S01]  /*1770*/  SHF.R.S32.HI R54, RZ, 0x7, R7 ;  /* 0x00000007ff367819 */ /* 0x000fe20000011407 */
[----:B0-----:R-:W-:Y:S06]  /*1780*/  @!P1 BRA `(.L_x_1321) ;  /* 0x0000000000489947 */ /* 0x001fec0003800000 */
[C---:B------:R-:W-:Y:S01]  /*1790*/  ISETP.GT.AND P0, PT, R3.reuse, RZ, PT ;  /* 0x000000ff0300720c */ /* 0x040fe20003f04270 */
[----:B------:R-:W-:Y:S01]  /*17a0*/  BSSY B0, `(.L_x_1322) ;  /* 0x000000e000007945 */ /* 0x000fe20003800000 */
[----:B------:R-:W-:-:S11]  /*17b0*/  VIADD R2, R3, 0xffffffff ;  /* 0xffffffff03027836 */ /* 0x000fd60000000000 */
        /* <DEDUP_REMOVED lines=8> */
.L_x_1323:
[----:B------:R-:W-:-:S13]  /*1840*/  ISETP.NE.AND P0, PT, R9, 0x1, PT ;  /* 0x000000010900780c */ /* 0x000fda0003f05270 */
[----:B------:R-:W0:Y:S02]  /*1850*/  @P0 LDC.64 R4, c[0x0][0x9e8] ;  /* 0x00027a00ff040b82 */ /* 0x000e240000000a00 */
[----:B0-----:R-:W-:-:S05]  /*1860*/  @P0 IMAD.HI.U32 R4, R2, R4, RZ ;  /* 0x0000000402040227 */ /* 0x001fca00078e00ff */
[----:B------:R-:W-:-:S07]  /*1870*/  @P0 SHF.R.U32.HI R2, RZ, R5, R4 ;  /* 0x00000005ff020219 */ /* 0x000fce0000011604 */
.L_x_1324:
[----:B------:R-:W-:Y:S05]  /*1880*/  BSYNC B0 ;  /* 0x0000000000007941 */ /* 0x000fea0003800000 */
.L_x_1322:
[----:B------:R-:W-:-:S05]  /*1890*/  IMAD R3, R2, R9, R9 ;  /* 0x0000000902037224 */ /* 0x000fca00078e0209 */
[----:B------:R-:W-:-:S07]  /*18a0*/  VIMNMX R0, R0, R3, PT ;  /* 0x0000000300007248 */ /* 0x000fce0003fe0100 */
.L_x_1321:
[----:B------:R-:W-:Y:S01]  /*18b0*/  IMAD R3, R177, 0x80, -R171 ;  /* 0x00000080b1037824 */ /* 0x000fe200078e0aab */
[----:B------:R-:W-:-:S03]  /*18c0*/  ULDC UR4, c[0x0][0x9dc] ;  /* 0x0002770000047ab9 */ /* 0x000fc60000000800 */
[----:B------:R-:W-:-:S04]  /*18d0*/  IMAD.IADD R3, R170, 0x1, R3 ;  /* 0x00000001aa037824 */ /* 0x000fc800078e0203 */
[----:B------:R-:W-:Y:S01]  /*18e0*/  VIADD R2, R3, -UR4 ;  /* 0x8000000403027c36 */ /* 0x000fe20008000000 */
[----:B------:R-:W-:Y:S06]  /*18f0*/  @!P1 BRA `(.L_x_1325) ;  /* 0x0000000000449947 */ /* 0x000fec0003800000 */
[----:B------:R-:W-:Y:S01]  /*1900*/  ISETP.GT.AND P0, PT, R3, -0x1, PT ;  /* 0xffffffff0300780c */ /* 0x000fe20003f04270 */
[----:B------:R-:W-:-:S12]  /*1910*/  BSSY B0, `(.L_x_1326) ;  /* 0x000000d000007945 */ /* 0x000fd80003800000 */
        /* <DEDUP_REMOVED lines=8> */
.L_x_1327:
[----:B------:R-:W-:-:S13]  /*19a0*/  ISETP.NE.AND P0, PT, R9, 0x1, PT ;  /* 0x000000010900780c */ /* 0x000fda0003f05270 */
[----:B------:R-:W0:Y:S02]  /*19b0*/  @P0 LDC.64 R4, c[0x0][0x9e8] ;  /* 0x00027a00ff040b82 */ /* 0x000e240000000a00 */
[----:B0-----:R-:W-:-:S05]  /*19c0*/  @P0 IMAD.HI.U32 R4, R3, R4, RZ ;  /* 0x0000000403040227 */ /* 0x001fca00078e00ff */
[----:B------:R-:W-:-:S07]  /*19d0*/  @P0 SHF.R.U32.HI R3, RZ, R5, R4 ;  /* 0x00000005ff030219 */ /* 0x000fce0000011604 */
.L_x_1328:
[----:B------:R-:W-:Y:S05]  /*19e0*/  BSYNC B0 ;  /* 0x0000000000007941 */ /* 0x000fea0003800000 */
.L_x_1326:
[----:B------:R-:W-:-:S05]  /*19f0*/  IMAD R3, R3, R9, RZ ;  /* 0x0000000903037224 */ /* 0x000fca00078e02ff */
[----:B------:R-:W-:-:S07]  /*1a00*/  VIMNMX R2, R2, R3, !PT ;  /* 0x0000000302027248 */ /* 0x000fce0007fe0100 */
.L_x_1325:
[----:B------:R-:W-:Y:S01]  /*1a10*/  VIADD R0, R0, 0x7f ;  /* 0x0000007f00007836 */ /* 0x000fe20000000000 */
[----:B------:R-:W-:-:S04]  /*1a20*/  SHF.R.S32.HI R5, RZ, 0x1f, R2 ;  /* 0x0000001fff057819 */ /* 0x000fc80000011402 */
[----:B------:R-:W-:Y:S02]  /*1a30*/  SHF.R.S32.HI R3, RZ, 0x1f, R0 ;  /* 0x0000001fff037819 */ /* 0x000fe40000011400 */
[----:B------:R-:W-:Y:S02]  /*1a40*/  LEA.HI R5, R5, R2, RZ, 0x7 ;  /* 0x0000000205057211 */ /* 0x000fe400078f38ff */
[----:B------:R-:W-:Y:S02]  /*1a50*/  LEA.HI R3, R3, R0, RZ, 0x7 ;  /* 0x0000000003037211 */ /* 0x000fe400078f38ff */
[----:B------:R-:W-:Y:S02]  /*1a60*/  SHF.R.S32.HI R5, RZ, 0x7, R5 ;  /* 0x00000007ff057819 */ /* 0x000fe40000011405 */
[----:B------:R-:W-:Y:S02]  /*1a70*/  SHF.R.S32.HI R3, RZ, 0x7, R3 ;  /* 0x00000007ff037819 */ /* 0x000fe40000011403 */
[----:B------:R-:W-:-:S02]  /*1a80*/  VIMNMX R5, RZ, R5, !PT ;  /* 0x00000005ff057248 */ /* 0x000fc40007fe0100 */
[----:B------:R-:W-:-:S03]  /*1a90*/  VIMNMX R3, R54, R3, PT ;  /* 0x0000000336037248 */ /* 0x000fc60003fe0100 */
[--C-:B------:R-:W-:Y:S02]  /*1aa0*/  IMAD R5, R5, 0x80, -R10.reuse ;  /* 0x0000008005057824 */ /* 0x100fe400078e0a0a */
[----:B------:R-:W-:-:S03]  /*1ab0*/  IMAD R3, R3, 0x80, -R10 ;  /* 0x0000008003037824 */ /* 0x000fc600078e0a0a */
[----:B------:R-:W-:Y:S02]  /*1ac0*/  VIMNMX R5, RZ, R5, !PT ;  /* 0x00000005ff057248 */ /* 0x000fe40007fe0100 */
[----:B------:R-:W-:Y:S02]  /*1ad0*/  VIMNMX R0, R3, R58, PT ;  /* 0x0000003a03007248 */ /* 0x000fe40003fe0100 */
[----:B------:R-:W-:Y:S02]  /*1ae0*/  SHF.R.U32.HI R56, RZ, 0x7, R5 ;  /* 0x00000007ff387819 */ /* 0x000fe40000011605 */
[----:B------:R-:W-:-:S03]  /*1af0*/  ISETP.GT.AND P0, PT, R0, R5, PT ;  /* 0x000000050000720c */ /* 0x000fc60003f04270 */
[----:B------:R-:W-:-:S10]  /*1b00*/  IMAD.MOV.U32 R57, RZ, RZ, R56 ;  /* 0x000000ffff397224 */ /* 0x000fd400078e0038 */
[----:B------:R-:W-:-:S05]  /*1b10*/  @P0 VIADD R0, R0, 0x7f ;  /* 0x0000007f00000836 */ /* 0x000fca0000000000 */
[----:B------:R-:W-:-:S04]  /*1b20*/  @P0 SHF.R.S32.HI R3, RZ, 0x1f, R0 ;  /* 0x0000001fff030819 */ /* 0x000fc80000011400 */
[----:B------:R-:W-:-:S04]  /*1b30*/  @P0 LEA.HI R3, R3, R0, RZ, 0x7 ;  /* 0x0000000003030211 */ /* 0x000fc800078f38ff */
[----:B------:R-:W-:Y:S02]  /*1b40*/  @P0 SHF.R.S32.HI R57, RZ, 0x7, R3 ;  /* 0x00000007ff390819 */ /* 0x000fe40000011403 */
[----:B------:R-:W-:Y:S02]  /*1b50*/  PLOP3.LUT P0, PT, PT, PT, PT, 0x80, 0x0 ;  /* 0x000000000000781c */ /* 0x000fe40003f0f070 */
[----:B------:R-:W-:-:S13]  /*1b60*/  ISETP.GT.AND P1, PT, R57, R56, PT ;  /* 0x000000383900720c */ /* 0x000fda0003f24270 */
[----:B------:R-:W-:Y:S05]  /*1b70*/  @!P1 BRA `(.L_x_1329) ;  /* 0x0000007800989947 */ /* 0x000fea0003800000 */
        /* <DEDUP_REMOVED lines=19> */
[----:B-1---5:R-:W-:Y:S05]  /*1cb0*/  CALL.ABS.NOINC R2 ;  /* 0x0000000002007343 */ /* 0x022fea0003c00000 */
.L_x_1331:
[----:B------:R-:W-:Y:S05]  /*1cc0*/  BSYNC B6 ;  /* 0x0000000000067941 */ /* 0x000fea0003800000 */
.L_x_1330:
        /* <DEDUP_REMOVED lines=12> */
[----:B------:R-:W-:Y:S01]  /*1d90*/  MOV R8, 0x70 ;  /* 0x0000007000087802 */ /* 0x000fe20000000f00 */
[----:B------:R-:W-:Y:S02]  /*1da0*/  IMAD.U32 R7, RZ, RZ, UR7 ;  /* 0x00000007ff077e24 */ /* 0x000fe4000f8e00ff */
[----:B------:R-:W-:-:S02]  /*1db0*/  IMAD.U32 R10, RZ, RZ, UR4 ;  /* 0x00000004ff0a7e24 */ /* 0x000fc4000f8e00ff */
[----:B------:R-:W-:Y:S02]  /*1dc0*/  IMAD.U32 R11, RZ, RZ, UR5 ;  /* 0x00000005ff0b7e24 */ /* 0x000fe4000f8e00ff */
[----:B------:R-:W-:Y:S02]  /*1dd0*/  IMAD.MOV.U32 R12, RZ, RZ, 0x1 ;  /* 0x00000001ff0c7424 */ /* 0x000fe400078e00ff */
[----:B0-----:R-:W-:-:S07]  /*1de0*/  IMAD.MOV.U32 R13, RZ, RZ, RZ ;  /* 0x000000ffff0d7224 */ /* 0x001fce00078e00ff */
[----:B------:R-:W-:-:S07]  /*1df0*/  LEPC R20, `(.L_x_1333) ;  /* 0x000000001014794e */ /* 0x000fce0000000000 */
[----:B-1---5:R-:W-:Y:S05]  /*1e00*/  CALL.ABS.NOINC R2 ;  /* 0x0000000002007343 */ /* 0x022fea0003c00000 */
.L_x_1333:
[----:B------:R-:W-:Y:S05]  /*1e10*/  BSYNC B6 ;  /* 0x0000000000067941 */ /* 0x000fea0003800000 */
.L_x_1332:
[----:B------:R-:W-:Y:S01]  /*1e20*/  ULDC.64 UR4, c[0x0][0x9f8] ;  /* 0x00027e0000047ab9 */ /* 0x000fe20000000a00 */
[----:B------:R-:W-:Y:S01]  /*1e30*/  IMAD.MOV.U32 R6, RZ, RZ, R179 ;  /* 0x000000ffff067224 */ /* 0x000fe200078e00b3 */
[----:B------:R-:W-:Y:S01]  /*1e40*/  ISETP.NE.U32.AND P0, PT, RZ, UR4, PT ;  /* 0x00000004ff007c0c */ /* 0x000fe2000bf05070 */
[----:B------:R-:W0:Y:S08]  /*1e50*/  LDC R0, c[0x0][0x428] ;  /* 0x00010a00ff007b82 */ /* 0x000e300000000800 */
[----:B------:R-:W1:Y:S01]  /*1e60*/  LDC.64 R2, c[0x0][0x2f0] ;  /* 0x0000bc00ff027b82 */ /* 0x000e620000000a00 */
[----:B------:R-:W-:Y:S01]  /*1e70*/  ISETP.NE.AND.EX P0, PT, RZ, UR5, PT, P0 ;  /* 0x00000005ff007c0c */ /* 0x000fe2000bf05300 */
[----:B------:R-:W2:Y:S01]  /*1e80*/  S2R R21, SR_TID.X ;  /* 0x0000000000157919 */ /* 0x000ea20000002100 */
[----:B------:R-:W-:Y:S01]  /*1e90*/  IMAD.IADD R44, R25, 0x1, R24 ;  /* 0x00000001192c7824 */ /* 0x000fe200078e0218 */
[----:B------:R-:W-:Y:S01]  /*1ea0*/  ULDC.64 UR4, c[0x0][0x2f8] ;  /* 0x0000be0000047ab9 */ /* 0x000fe20000000a00 */
[----:B------:R-:W-:Y:S01]  /*1eb0*/  IMAD.MOV.U32 R11, RZ, RZ, R178 ;  /* 0x000000ffff0b7224 */ /* 0x000fe200078e00b2 */
[----:B------:R-:W-:-:S02]  /*1ec0*/  ULDC.64 UR6, c[0x0][0xa08] ;  /* 0x0002820000067ab9 */ /* 0x000fc40000000a00 */
[----:B------:R-:W3:Y:S08]  /*1ed0*/  LDC R93, c[0x0][0x3d4] ;  /* 0x0000f500ff5d7b82 */ /* 0x000ef00000000800 */
[----:B------:R-:W4:Y:S02]  /*1ee0*/  @P0 LDC.64 R4, c[0x0][0x9f8] ;  /* 0x00027e00ff040b82 */ /* 0x000f240000000a00 */
[----:B----4-:R-:W-:-:S05]  /*1ef0*/  @P0 IMAD.WIDE R4, R179, 0x4, R4 ;  /* 0x00000004b3040825 */ /* 0x010fca00078e0204 */
[----:B------:R4:W3:Y:S01]  /*1f00*/  @P0 LDG.E R6, desc[UR40][R4.64] ;  /* 0x0000002804060981 */ /* 0x0008e2000c1e1900 */
[----:B0-----:R-:W-:Y:S01]  /*1f10*/  ISETP.NE.AND P0, PT, R0, 0x1, PT ;  /* 0x000000010000780c */ /* 0x001fe20003f05270 */
[----:B------:R-:W-:Y:S01]  /*1f20*/  VIADD R100, R22, 0x60 ;  /* 0x0000006016647836 */ /* 0x000fe20000000000 */
[----:B------:R-:W-:Y:S01]  /*1f30*/  SHF.R.S32.HI R31, RZ, 0x1f, R44 ;  /* 0x0000001fff1f7819 */ /* 0x000fe2000001142c */
[--C-:B------:R-:W-:Y:S01]  /*1f40*/  IMAD.MOV.U32 R12, RZ, RZ, R172.reuse ;  /* 0x000000ffff0c7224 */ /* 0x100fe200078e00ac */
[----:B--2---:R-:W-:Y:S01]  /*1f50*/  SHF.R.U32.HI R28, RZ, 0x7, R21 ;  /* 0x00000007ff1c7819 */ /* 0x004fe20000011615 */
[----:B-1----:R-:W-:Y:S01]  /*1f60*/  IMAD.SHL.U32 R81, R2, 0x80, RZ ;  /* 0x0000008002517824 */ /* 0x002fe200078e00ff */
[----:B------:R-:W-:Y:S01]  /*1f70*/  SHF.R.S32.HI R13, RZ, 0x1f, R172 ;  /* 0x0000001fff0d7819 */ /* 0x000fe200000114ac */
[-C--:B------:R-:W-:Y:S01]  /*1f80*/  IMAD R8, R31, R2.reuse, RZ ;  /* 0x000000021f087224 */ /* 0x080fe200078e02ff */
[----:B------:R-:W-:Y:S01]  /*1f90*/  ISETP.NE.AND P6, PT, R28, 0x1, PT ;  /* 0x000000011c00780c */ /* 0x000fe20003fc5270 */
[----:B----4-:R-:W-:Y:S01]  /*1fa0*/  IMAD.WIDE.U32 R4, R44, R2, RZ ;  /* 0x000000022c047225 */ /* 0x010fe200078e00ff */
[----:B---3--:R-:W-:-:S02]  /*1fb0*/  ISETP.GE.AND P5, PT, R175, R93, PT ;  /* 0x0000005daf00720c */ /* 0x008fc40003fa6270 */
[----:B------:R-:W-:Y:S01]  /*1fc0*/  ISETP.GE.AND P4, PT, R174, R93, PT ;  /* 0x0000005dae00720c */ /* 0x000fe20003f86270 */
[----:B------:R-:W0:Y:S01]  /*1fd0*/  @P0 LDC R7, c[0x0][0x42c] ;  /* 0x00010b00ff070b82 */ /* 0x000e220000000800 */
[----:B-----5:R-:W-:Y:S01]  /*1fe0*/  SHF.R.S32.HI R29, RZ, 0x1f, R55 ;  /* 0x0000001fff1d7819 */ /* 0x020fe20000011437 */
[----:B------:R-:W-:Y:S01]  /*1ff0*/  VIADD R76, R28, 0x8 ;  /* 0x000000081c4c7836 */ /* 0x000fe20000000000 */
[----:B------:R-:W-:Y:S01]  /*2000*/  SHF.L.U64.HI R82, R2, 0x7, R3 ;  /* 0x0000000702527819 */ /* 0x000fe20000010203 */
[----:B------:R-:W-:-:S04]  /*2010*/  IMAD.SHL.U32 R75, R93, 0x2, RZ ;  /* 0x000000025d4b7824 */ /* 0x000fc800078e00ff */
[----:B------:R-:W1:Y:S01]  /*2020*/  @P0 LDC R9, c[0x0][0x430] ;  /* 0x00010c00ff090b82 */ /* 0x000e620000000800 */
[----:B0-----:R-:W-:-:S04]  /*2030*/  @P0 IMAD.HI.U32 R0, R178, R7, RZ ;  /* 0x00000007b2000227 */ /* 0x001fc800078e00ff */
[----:B------:R-:W-:Y:S02]  /*2040*/  IMAD R7, R44, R3, R8 ;  /* 0x000000032c077224 */ /* 0x000fe400078e0208 */
[----:B------:R-:W-:Y:S01]  /*2050*/  IMAD.MOV.U32 R8, RZ, RZ, R22 ;  /* 0x000000ffff087224 */ /* 0x000fe200078e0016 */
[----:B-1----:R-:W-:Y:S01]  /*2060*/  @P0 SHF.R.U32.HI R11, RZ, R9, R0 ;  /* 0x00000009ff0b0219 */ /* 0x002fe20000011600 */
[----:B------:R-:W-:Y:S01]  /*2070*/  IMAD.IADD R5, R5, 0x1, R7 ;  /* 0x0000000105057824 */ /* 0x000fe200078e0207 */
[----:B------:R-:W-:Y:S02]  /*2080*/  ISETP.NE.U32.AND P0, PT, RZ, UR6, PT ;  /* 0x00000006ff007c0c */ /* 0x000fe4000bf05070 */
[----:B------:R-:W-:Y:S01]  /*2090*/  SHF.R.S32.HI R10, RZ, 0x1f, R11 ;  /* 0x0000001fff0a7819 */ /* 0x000fe2000001140b */
[----:B------:R-:W-:Y:S01]  /*20a0*/  IMAD.WIDE.U32 R4, R11, UR4, R4 ;  /* 0x000000040b047c25 */ /* 0x000fe2000f8e0004 */
[----:B------:R-:W-:Y:S02]  /*20b0*/  ISETP.NE.AND.EX P0, PT, RZ, UR7, PT, P0 ;  /* 0x00000007ff007c0c */ /* 0x000fe4000bf05300 */
[----:B------:R-:W-:Y:S01]  /*20c0*/  SHF.R.S32.HI R9, RZ, 0x1f, R22 ;  /* 0x0000001fff097819 */ /* 0x000fe20000011416 */
[----:B------:R-:W-:-:S04]  /*20d0*/  IMAD R0, R10, UR4, RZ ;  /* 0x000000040a007c24 */ /* 0x000fc8000f8e02ff */
[----:B------:R-:W-:Y:S01]  /*20e0*/  IMAD R7, R11, UR5, R0 ;  /* 0x000000050b077c24 */ /* 0x000fe2000f8e0200 */
[----:B------:R-:W-:-:S03]  /*20f0*/  ULDC.64 UR4, c[0x0][0x300] ;  /* 0x0000c00000047ab9 */ /* 0x000fc60000000a00 */
[----:B------:R-:W-:Y:S01]  /*2100*/  IMAD.IADD R5, R5, 0x1, R7 ;  /* 0x0000000105057824 */ /* 0x000fe200078e0207 */
[----:B------:R-:W-:Y:S02]  /*2110*/  SHF.R.S32.HI R0, RZ, 0x1f, R6 ;  /* 0x0000001fff007819 */ /* 0x000fe40000011406 */
[----:B------:R-:W-:Y:S01]  /*2120*/  SEL R25, R6, RZ, !P0 ;  /* 0x000000ff06197207 */ /* 0x000fe20004000000 */
[----:B------:R-:W-:Y:S01]  /*2130*/  IMAD R6, R196, R2, RZ ;  /* 0x00000002c4067224 */ /* 0x000fe200078e02ff */
[----:B------:R-:W-:-:S03]  /*2140*/  SEL R20, R0, RZ, !P0 ;  /* 0x000000ff00147207 */ /* 0x000fc60004000000 */
[----:B------:R-:W-:Y:S02]  /*2150*/  IMAD R90, R19, R3, R6 ;  /* 0x00000003135a7224 */ /* 0x000fe400078e0206 */
[----:B------:R-:W-:Y:S02]  /*2160*/  IMAD R0, R20, UR4, RZ ;  /* 0x0000000414007c24 */ /* 0x000fe4000f8e02ff */
[C---:B------:R-:W-:Y:S02]  /*2170*/  IMAD.WIDE.U32 R52, R25.reuse, UR4, R4 ;  /* 0x0000000419347c25 */ /* 0x040fe4000f8e0004 */
[----:B------:R-:W0:Y:S02]  /*2180*/  LDC.64 R4, c[0x0][0x3e8] ;  /* 0x0000fa00ff047b82 */ /* 0x000e240000000a00 */
[----:B------:R-:W-:Y:S01]  /*2190*/  IMAD R91, R25, UR5, R0 ;  /* 0x00000005195b7c24 */ /* 0x000fe2000f8e0200 */
[----:B------:R-:W-:Y:S05]  /*21a0*/  @!P6 WARPSYNC.ALL ;  /* 0x000000000000e948 */ /* 0x000fea0003800000 */
[----:B------:R-:W-:Y:S01]  /*21b0*/  IMAD.WIDE.U32 R6, R19, R2, R8 ;  /* 0x0000000213067225 */ /* 0x000fe200078e0008 */
[----:B------:R-:W-:-:S03]  /*21c0*/  ULDC.64 UR4, c[0x0][0x320] ;  /* 0x0000c80000047ab9 */ /* 0x000fc60000000a00 */
[----:B------:R-:W-:Y:S01]  /*21d0*/  IMAD.IADD R91, R53, 0x1, R91 ;  /* 0x00000001355b7824 */ /* 0x000fe200078e025b */
[----:B------:R-:W-:Y:S01]  /*21e0*/  @!P6 BAR.SYNC.DEFER_BLOCKING 0x9, 0x100 ;  /* 0x024400000000eb1d */ /* 0x000fe20000010000 */
[----:B------:R-:W-:Y:S01]  /*21f0*/  IADD3 R89, P0, R52, R6, RZ ;  /* 0x0000000634597210 */ /* 0x000fe20007f1e0ff */
[----:B------:R-:W-:Y:S02]  /*2200*/  IMAD R0, R10, UR4, RZ ;  /* 0x000000040a007c24 */ /* 0x000fe4000f8e02ff */
[----:B------:R-:W-:Y:S01]  /*2210*/  VIADD R10, R22, 0xa0 ;  /* 0x000000a0160a7836 */ /* 0x000fe20000000000 */
[----:B------:R-:W-:Y:S01]  /*2220*/  IADD3.X R90, R91, R7, R90, P0, !PT ;  /* 0x000000075b5a7210 */ /* 0x000fe200007fe45a */
[----:B------:R-:W-:Y:S01]  /*2230*/  IMAD.WIDE.U32 R6, R11, UR4, R8 ;  /* 0x000000040b067c25 */ /* 0x000fe2000f8e0008 */
[----:B------:R-:W-:Y:S02]  /*2240*/  ULDC UR4, c[0x0][0x2e4] ;  /* 0x0000b90000047ab9 */ /* 0x000fe40000000800 */
[----:B------:R-:W-:Y:S01]  /*2250*/  ISETP.GE.AND P2, PT, R175, UR4, PT ;  /* 0x00000004af007c0c */ /* 0x000fe2000bf46270 */
[----:B------:R-:W-:Y:S01]  /*2260*/  IMAD R51, R11, UR5, R0 ;  /* 0x000000050b337c24 */ /* 0x000fe2000f8e0200 */
[----:B------:R-:W-:Y:S01]  /*2270*/  ISETP.GE.AND P0, PT, R10, UR4, PT ;  /* 0x000000040a007c0c */ /* 0x000fe2000bf06270 */
[----:B------:R-:W-:Y:S01]  /*2280*/  IMAD.MOV.U32 R50, RZ, RZ, R6 ;  /* 0x000000ffff327224 */ /* 0x000fe200078e0006 */
[----:B------:R-:W-:Y:S01]  /*2290*/  SEL R10, RZ, 0xffffffff, P2 ;  /* 0xffffffffff0a7807 */ /* 0x000fe20001000000 */
[----:B------:R-:W-:Y:S01]  /*22a0*/  IMAD.IADD R51, R7, 0x1, R51 ;  /* 0x0000000107337824 */ /* 0x000fe200078e0233 */
[C---:B------:R-:W-:Y:S01]  /*22b0*/  ISETP.GE.AND P1, PT, R22.reuse, UR4, PT ;  /* 0x0000000416007c0c */ /* 0x040fe2000bf26270 */
[----:B------:R-:W1:Y:S01]  /*22c0*/  LDC.64 R6, c[0x0][0x3d8] ;  /* 0x0000f600ff067b82 */ /* 0x000e620000000a00 */
[----:B------:R-:W-:Y:S01]  /*22d0*/  VIADD R0, R22, 0x80 ;  /* 0x0000008016007836 */ /* 0x000fe20000000000 */
[----:B------:R-:W-:Y:S01]  /*22e0*/  ISETP.GE.AND P2, PT, R100, UR4, PT ;  /* 0x0000000464007c0c */ /* 0x000fe2000bf46270 */
[----:B------:R-:W-:Y:S01]  /*22f0*/  IMAD.SHL.U32 R11, R10, 0x2, RZ ;  /* 0x000000020a0b7824 */ /* 0x000fe200078e00ff */
[----:B0-----:R-:W-:Y:S01]  /*2300*/  SHF.L.U64.HI R80, R4, 0x7, R5 ;  /* 0x0000000704507819 */ /* 0x001fe20000010205 */
[-C--:B------:R-:W-:Y:S01]  /*2310*/  IMAD R10, R196, R4.reuse, RZ ;  /* 0x00000004c40a7224 */ /* 0x080fe200078e02ff */
[----:B------:R-:W-:Y:S01]  /*2320*/  ISETP.GE.AND P3, PT, R0, UR4, PT ;  /* 0x0000000400007c0c */ /* 0x000fe2000bf66270 */
[----:B------:R-:W-:Y:S01]  /*2330*/  IMAD.WIDE.U32 R48, R19, R4, R8 ;  /* 0x0000000413307225 */ /* 0x000fe200078e0008 */
[----:B------:R-:W-:-:S02]  /*2340*/  SEL R0, RZ, 0x1, P1 ;  /* 0x00000001ff007807 */ /* 0x000fc40000800000 */
[----:B------:R-:W-:Y:S01]  /*2350*/  ISETP.GE.AND P1, PT, R174, UR4, PT ;  /* 0x00000004ae007c0c */ /* 0x000fe2000bf26270 */
[----:B------:R-:W-:Y:S01]  /*2360*/  IMAD R21, R19, R5, R10 ;  /* 0x0000000513157224 */ /* 0x000fe200078e020a */
[----:B------:R-:W-:Y:S01]  /*2370*/  LOP3.LUT R0, R11, 0x2, R0, 0xe2, !PT ;  /* 0x000000020b007812 */ /* 0x000fe200078ee200 */
[----:B------:R-:W-:Y:S01]  /*2380*/  IMAD.WIDE.U32 R10, R19, R4, R12 ;  /* 0x00000004130a7225 */ /* 0x000fe200078e000c */
[----:B------:R-:W-:Y:S01]  /*2390*/  SEL R15, RZ, 0x4, P1 ;  /* 0x00000004ff0f7807 */ /* 0x000fe20000800000 */
[----:B------:R-:W-:Y:S01]  /*23a0*/  ULDC.64 UR4, c[0x0][0x328] ;  /* 0x0000ca0000047ab9 */ /* 0x000fe20000000a00 */
[----:B------:R-:W-:Y:S01]  /*23b0*/  SEL R14, RZ, 0x8, P2 ;  /* 0x00000008ff0e7807 */ /* 0x000fe20001000000 */
[----:B------:R-:W-:Y:S01]  /*23c0*/  IMAD.IADD R49, R49, 0x1, R21 ;  /* 0x0000000131317824 */ /* 0x000fe200078e0215 */
[----:B------:R-:W-:Y:S01]  /*23d0*/  ISETP.GE.AND P1, PT, R22, R93, PT ;  /* 0x0000005d1600720c */ /* 0x000fe20003f26270 */
[----:B------:R-:W-:Y:S01]  /*23e0*/  IMAD.IADD R11, R21, 0x1, R11 ;  /* 0x00000001150b7824 */ /* 0x000fe200078e020b */
[----:B------:R-:W-:Y:S01]  /*23f0*/  LOP3.LUT R0, R14, R0, R15, 0xfe, !PT ;  /* 0x000000000e007212 */ /* 0x000fe200078efe0f */
[----:B------:R-:W-:Y:S01]  /*2400*/  IMAD R14, R20, UR4, RZ ;  /* 0x00000004140e7c24 */ /* 0x000fe2000f8e02ff */
[----:B------:R-:W-:Y:S01]  /*2410*/  SEL R15, RZ, 0x10, P3 ;  /* 0x00000010ff0f7807 */ /* 0x000fe20001800000 */
[----:B------:R-:W-:Y:S01]  /*2420*/  IMAD.WIDE.U32 R50, R25, UR4, R50 ;  /* 0x0000000419327c25 */ /* 0x000fe2000f8e0032 */
[----:B------:R-:W-:-:S02]  /*2430*/  SEL R21, R93, RZ, P1 ;  /* 0x000000ff5d157207 */ /* 0x000fc40000800000 */
[----:B------:R-:W-:Y:S01]  /*2440*/  LOP3.LUT R15, R0, R15, RZ, 0xfc, !PT ;  /* 0x0000000f000f7212 */ /* 0x000fe200078efcff */
[----:B-1----:R-:W-:Y:S01]  /*2450*/  IMAD R0, R196, R6, RZ ;  /* 0x00000006c4007224 */ /* 0x002fe200078e02ff */
[----:B------:R-:W-:Y:S01]  /*2460*/  IADD3 R44, P1, R19, R44, RZ ;  /* 0x0000002c132c7210 */ /* 0x000fe20007f3e0ff */
[----:B------:R-:W-:Y:S01]  /*2470*/  IMAD R65, R25, UR5, R14 ;  /* 0x0000000519417c24 */ /* 0x000fe2000f8e020e */
[----:B------:R-:W-:Y:S01]  /*2480*/  SEL R25, R93, RZ, P4 ;  /* 0x000000ff5d197207 */ /* 0x000fe20002000000 */
[----:B------:R-:W-:Y:S01]  /*2490*/  IMAD R27, R19, R7, R0 ;  /* 0x00000007131b7224 */ /* 0x000fe200078e0200 */
[----:B------:R-:W-:Y:S01]  /*24a0*/  SEL R0, R93, RZ, P5 ;  /* 0x000000ff5d007207 */ /* 0x000fe20002800000 */
[----:B------:R-:W-:Y:S01]  /*24b0*/  IMAD.IADD R21, R22, 0x1, R21 ;  /* 0x0000000116157824 */ /* 0x000fe200078e0215 */
[----:B------:R-:W-:Y:S01]  /*24c0*/  SHF.L.U32 R79, R4, 0x7, RZ ;  /* 0x00000007044f7819 */ /* 0x000fe200000006ff */
[----:B------:R-:W-:Y:S01]  /*24d0*/  IMAD.WIDE.U32 R8, R19, R6, R8 ;  /* 0x0000000613087225 */ /* 0x000fe200078e0008 */
[----:B------:R-:W-:-:S02]  /*24e0*/  SHF.L.U64.HI R78, R6, 0x7, R7 ;  /* 0x00000007064e7819 */ /* 0x000fc40000010207 */
[----:B------:R-:W-:Y:S01]  /*24f0*/  LOP3.LUT R59, R15, 0x1, RZ, 0xc0, !PT ;  /* 0x000000010f3b7812 */ /* 0x000fe200078ec0ff */
[----:B------:R-:W-:-:S04]  /*2500*/  IMAD.WIDE.U32 R12, R19, R6, R12 ;  /* 0x00000006130c7225 */ /* 0x000fc800078e000c */
[----:B------:R-:W-:Y:S01]  /*2510*/  IMAD.IADD R14, R175, 0x1, R0 ;  /* 0x00000001af0e7824 */ /* 0x000fe200078e0200 */
[----:B------:R-:W-:Y:S01]  /*2520*/  SHF.R.S32.HI R0, RZ, 0x1f, R21 ;  /* 0x0000001fff007819 */ /* 0x000fe20000011415 */
[----:B------:R-:W-:Y:S02]  /*2530*/  IMAD.IADD R20, R174, 0x1, R25 ;  /* 0x00000001ae147824 */ /* 0x000fe400078e0219 */
[----:B------:R-:W-:Y:S01]  /*2540*/  IMAD.IADD R9, R9, 0x1, R27 ;  /* 0x0000000109097824 */ /* 0x000fe200078e021b */
[----:B------:R-:W-:Y:S01]  /*2550*/  SHF.R.S32.HI R25, RZ, 0x1f, R14 ;  /* 0x0000001fff197819 */ /* 0x000fe2000001140e */
[----:B------:R-:W-:Y:S01]  /*2560*/  IMAD.IADD R13, R27, 0x1, R13 ;  /* 0x000000011b0d7824 */ /* 0x000fe200078e020d */
[----:B------:R-:W-:Y:S01]  /*2570*/  SHF.R.S32.HI R27, RZ, 0x1f, R20 ;  /* 0x0000001fff1b7819 */ /* 0x000fe20000011414 */
[CC--:B------:R-:W-:Y:S01]  /*2580*/  IMAD.WIDE.U32 R48, R55.reuse, R4.reuse, R48 ;  /* 0x0000000437307225 */ /* 0x0c0fe200078e0030 */
[CC--:B------:R-:W-:Y:S02]  /*2590*/  LEA.HI R87, R0.reuse, R21.reuse, RZ, 0x4 ;  /* 0x0000001500577211 */ /* 0x0c0fe400078f20ff */
[----:B------:R-:W-:Y:S01]  /*25a0*/  LEA.HI R0, R0, R21, RZ, 0x6 ;  /* 0x0000001500007211 */ /* 0x000fe200078f30ff */
[----:B------:R-:W-:Y:S01]  /*25b0*/  IMAD.WIDE.U32 R46, R55, R4, R10 ;  /* 0x00000004372e7225 */ /* 0x000fe200078e000a */
[----:B------:R-:W-:-:S02]  /*25c0*/  LEA.HI R85, R25, R14, RZ, 0x4 ;  /* 0x0000000e19557211 */ /* 0x000fc400078f20ff */
[----:B------:R-:W-:Y:S01]  /*25d0*/  LEA.HI R83, R27, R20, RZ, 0x4 ;  /* 0x000000141b537211 */ /* 0x000fe200078f20ff */
[----:B------:R-:W-:Y:S01]  /*25e0*/  IMAD.WIDE.U32 R2, R55, R6, R12 ;  /* 0x0000000637027225 */ /* 0x000fe200078e000c */
[----:B------:R-:W-:Y:S02]  /*25f0*/  LEA.HI R25, R25, R14, RZ, 0x6 ;  /* 0x0000000e19197211 */ /* 0x000fe400078f30ff */
[----:B------:R-:W-:Y:S01]  /*2600*/  LEA.HI R20, R27, R20, RZ, 0x6 ;  /* 0x000000141b147211 */ /* 0x000fe200078f30ff */
[----:B------:R-:W-:Y:S01]  /*2610*/  IMAD.SHL.U32 R14, R0, 0x80, RZ ;  /* 0x00000080000e7824 */ /* 0x000fe200078e00ff */
[C---:B------:R-:W-:Y:S01]  /*2620*/  LOP3.LUT R0, R180.reuse, 0x30, R87, 0xf8, !PT ;  /* 0x00000030b4007812 */ /* 0x040fe200078ef857 */
[----:B------:R-:W-:Y:S01]  /*2630*/  IMAD.SHL.U32 R25, R25, 0x80, RZ ;  /* 0x0000008019197824 */ /* 0x000fe200078e00ff */
[----:B------:R-:W-:Y:S01]  /*2640*/  LOP3.LUT R24, R180, 0x30, R83, 0xf8, !PT ;  /* 0x00000030b4187812 */ /* 0x000fe200078ef853 */
[----:B------:R-:W-:Y:S01]  /*2650*/  IMAD.SHL.U32 R26, R20, 0x80, RZ ;  /* 0x00000080141a7824 */ /* 0x000fe200078e00ff */
[----:B------:R-:W-:Y:S01]  /*2660*/  LOP3.LUT R20, R180, 0x30, R85, 0xf8, !PT ;  /* 0x00000030b4147812 */ /* 0x000fe200078ef855 */
[----:B------:R-:W-:Y:S01]  /*2670*/  IMAD.SHL.U32 R77, R6, 0x80, RZ ;  /* 0x00000080064d7824 */ /* 0x000fe200078e00ff */
[----:B------:R-:W-:Y:S01]  /*2680*/  LOP3.LUT R21, R14, 0xffffe000, RZ, 0xc0, !PT ;  /* 0xffffe0000e157812 */ /* 0x000fe200078ec0ff */
[----:B------:R-:W-:Y:S01]  /*2690*/  IMAD.X R45, R196, 0x1, R31, P1 ;  /* 0x00000001c42d7824 */ /* 0x000fe200008e061f */
[----:B------:R-:W-:Y:S01]  /*26a0*/  LOP3.LUT R0, R0, R181, RZ, 0x3c, !PT ;  /* 0x000000b500007212 */ /* 0x000fe200078e3cff */
[----:B------:R-:W-:Y:S01]  /*26b0*/  IMAD.IADD R65, R51, 0x1, R65 ;  /* 0x0000000133417824 */ /* 0x000fe200078e0241 */
[----:B------:R-:W-:-:S02]  /*26c0*/  LOP3.LUT R25, R25, 0xffffe000, RZ, 0xc0, !PT ;  /* 0xffffe00019197812 */ /* 0x000fc400078ec0ff */
[----:B------:R-:W-:Y:S02]  /*26d0*/  LOP3.LUT R20, R20, R181, RZ, 0x3c, !PT ;  /* 0x000000b514147212 */ /* 0x000fe400078e3cff */
[--C-:B------:R-:W-:Y:S01]  /*26e0*/  IADD3 R88, R0, R21, R182.reuse ;  /* 0x0000001500587210 */ /* 0x100fe20007ffe0b6 */
[----:B------:R-:W-:Y:S01]  /*26f0*/  IMAD R0, R29, R4, RZ ;  /* 0x000000041d007224 */ /* 0x000fe200078e02ff */
[----:B------:R-:W-:Y:S01]  /*2700*/  IADD3 R86, R20, R25, R182 ;  /* 0x0000001914567210 */ /* 0x000fe20007ffe0b6 */
[CC--:B------:R-:W-:Y:S01]  /*2710*/  IMAD.WIDE.U32 R20, R55.reuse, R6.reuse, R8 ;  /* 0x0000000637147225 */ /* 0x0c0fe200078e0008 */
[----:B------:R-:W-:Y:S02]  /*2720*/  LOP3.LUT R27, R26, 0xffffe000, RZ, 0xc0, !PT ;  /* 0xffffe0001a1b7812 */ /* 0x000fe400078ec0ff */
[----:B------:R-:W-:Y:S01]  /*2730*/  LOP3.LUT R24, R24, R181, RZ, 0x3c, !PT ;  /* 0x000000b518187212 */ /* 0x000fe200078e3cff */
[----:B------:R-:W-:Y:S01]  /*2740*/  IMAD R25, R55, R5, R0 ;  /* 0x0000000537197224 */ /* 0x000fe200078e0200 */
[----:B------:R-:W-:Y:S01]  /*2750*/  LOP3.LUT R73, R87, 0xfffffff0, RZ, 0xc0, !PT ;  /* 0xfffffff057497812 */ /* 0x000fe200078ec0ff */
[----:B------:R-:W-:Y:S01]  /*2760*/  IMAD R0, R29, R6, RZ ;  /* 0x000000061d007224 */ /* 0x000fe200078e02ff */
[----:B------:R-:W-:Y:S01]  /*2770*/  LOP3.LUT R71, R85, 0xfffffff0, RZ, 0xc0, !PT ;  /* 0xfffffff055477812 */ /* 0x000fe200078ec0ff */
[----:B------:R-:W-:Y:S01]  /*2780*/  IMAD.IADD R74, R49, 0x1, R25 ;  /* 0x00000001314a7824 */ /* 0x000fe200078e0219 */
[----:B------:R-:W-:Y:S01]  /*2790*/  LOP3.LUT R69, R83, 0xfffffff0, RZ, 0xc0, !PT ;  /* 0xfffffff053457812 */ /* 0x000fe200078ec0ff */
[----:B------:R-:W-:Y:S01]  /*27a0*/  IMAD R5, R55, R7, R0 ;  /* 0x0000000737057224 */ /* 0x000fe200078e0200 */
[----:B------:R-:W-:Y:S01]  /*27b0*/  SEL R0, RZ, 0x20, P0 ;  /* 0x00000020ff007807 */ /* 0x000fe20000000000 */
[----:B------:R-:W-:Y:S01]  /*27c0*/  IMAD.IADD R72, R25, 0x1, R47 ;  /* 0x0000000119487824 */ /* 0x000fe200078e022f */
[----:B------:R-:W-:Y:S01]  /*27d0*/  IADD3 R84, R24, R27, R182 ;  /* 0x0000001b18547210 */ /* 0x000fe20007ffe0b6 */
[----:B------:R-:W-:Y:S01]  /*27e0*/  IMAD.IADD R70, R21, 0x1, R5 ;  /* 0x0000000115467824 */ /* 0x000fe200078e0205 */
[----:B------:R-:W-:Y:S01]  /*27f0*/  LOP3.LUT R0, R15, R0, RZ, 0xfc, !PT ;  /* 0x000000000f007212 */ /* 0x000fe200078efcff */
[----:B------:R-:W-:Y:S01]  /*2800*/  IMAD.IADD R68, R5, 0x1, R3 ;  /* 0x0000000105447824 */ /* 0x000fe200078e0203 */
[----:B------:R-:W-:-:S02]  /*2810*/  SHF.R.S32.HI R67, RZ, 0x1f, R73 ;  /* 0x0000001fff437819 */ /* 0x000fc40000011449 */
[C---:B------:R-:W-:Y:S02]  /*2820*/  LOP3.LUT R99, R0.reuse, 0x2, RZ, 0xc0, !PT ;  /* 0x0000000200637812 */ /* 0x040fe400078ec0ff */
[C---:B------:R-:W-:Y:S02]  /*2830*/  LOP3.LUT R98, R0.reuse, 0x4, RZ, 0xc0, !PT ;  /* 0x0000000400627812 */ /* 0x040fe400078ec0ff */
[C---:B------:R-:W-:Y:S02]  /*2840*/  LOP3.LUT R97, R0.reuse, 0x8, RZ, 0xc0, !PT ;  /* 0x0000000800617812 */ /* 0x040fe400078ec0ff */
[----:B------:R-:W-:Y:S02]  /*2850*/  LOP3.LUT R96, R0, 0x10, RZ, 0xc0, !PT ;  /* 0x0000001000607812 */ /* 0x000fe400078ec0ff */
[----:B------:R-:W-:Y:S02]  /*2860*/  SHF.R.S32.HI R66, RZ, 0x1f, R71 ;  /* 0x0000001fff427819 */ /* 0x000fe40000011447 */
[----:B------:R-:W-:-:S02]  /*2870*/  SHF.R.S32.HI R64, RZ, 0x1f, R69 ;  /* 0x0000001fff407819 */ /* 0x000fc40000011445 */
[----:B------:R-:W-:-:S07]  /*2880*/  LOP3.LUT R0, R0, 0x20, RZ, 0xc0, !PT ;  /* 0x0000002000007812 */ /* 0x000fce00078ec0ff */
.L_x_1389:
[----:B0-----:R-:W0:Y:S01]  /*2890*/  LDC.64 R60, c[0x0][0x2d8] ;  /* 0x0000b600ff3c7b82 */ /* 0x001e220000000a00 */
[----:B------:R-:W-:Y:S01]  /*28a0*/  VIADD R57, R57, 0xffffffff ;  /* 0xffffffff39397836 */ /* 0x000fe20000000000 */
[----:B------:R-:W-:Y:S05]  /*28b0*/  YIELD ;  /* 0x0000000000007946 */ /* 0x000fea0003800000 */
[----:B------:R-:W-:Y:S01]  /*28c0*/  SHF.R.S32.HI R7, RZ, 0x1f, R57 ;  /* 0x0000001fff077819 */ /* 0x000fe20000011439 */
[----:B------:R-:W1:Y:S01]  /*28d0*/  LDC R101, c[0x0][0x3d4] ;  /* 0x0000f500ff657b82 */ /* 0x000e620000000800 */
[-C--:B------:R-:W-:Y:S01]  /*28e0*/  IMAD R4, R82, R57.reuse, RZ ;  /* 0x0000003952047224 */ /* 0x080fe200078e02ff */
[----:B------:R-:W-:Y:S01]  /*28f0*/  BSSY B0, `(.L_x_1334) ;  /* 0x0000671000007945 */ /* 0x000fe20003800000 */
[----:B------:R-:W-:Y:S01]  /*2900*/  IMAD.WIDE.U32 R40, R81, R57, RZ ;  /* 0x0000003951287225 */ /* 0x000fe200078e00ff */
[----:B------:R-:W-:-:S03]  /*2910*/  ISETP.GT.AND P0, PT, R57, R56, PT ;  /* 0x000000383900720c */ /* 0x000fc60003f04270 */
[----:B------:R-:W-:Y:S02]  /*2920*/  IMAD R5, R7, R81, R4 ;  /* 0x0000005107057224 */ /* 0x000fe400078e0204 */
[----:B------:R-:W-:Y:S02]  /*2930*/  IMAD R63, R17, 0x6000, R188 ;  /* 0x00006000113f7824 */ /* 0x000fe400078e02bc */
[----:B------:R-:W-:Y:S02]  /*2940*/  IMAD.IADD R43, R41, 0x1, R5 ;  /* 0x00000001292b7824 */ /* 0x000fe400078e0205 */
[----:B------:R-:W-:Y:S02]  /*2950*/  IMAD R5, R17, 0x6000, R189 ;  /* 0x0000600011057824 */ /* 0x000fe400078e02bd */
[----:B------:R-:W-:Y:S01]  /*2960*/  IMAD.IADD R63, R16, 0x1, R63 ;  /* 0x00000001103f7824 */ /* 0x000fe200078e023f */
[----:B0-----:R-:W-:Y:S01]  /*2970*/  IADD3 R28, P1, P2, R40, R60, R89 ;  /* 0x0000003c281c7210 */ /* 0x001fe20007a3e059 */
[----:B------:R-:W-:-:S03]  /*2980*/  IMAD.IADD R62, R16, 0x1, R5 ;  /* 0x00000001103e7824 */ /* 0x000fc600078e0205 */
[----:B------:R-:W-:Y:S02]  /*2990*/  IADD3.X R29, R43, R61, R90, P1, P2 ;  /* 0x0000003d2b1d7210 */ /* 0x000fe40000fe445a */
[----:B-1----:R-:W-:-:S13]  /*29a0*/  ISETP.GE.AND P1, PT, R101, 0x1, PT ;  /* 0x000000016500780c */ /* 0x002fda0003f26270 */
[----:B---3--:R-:W-:Y:S05]  /*29b0*/  @!P1 BRA `(.L_x_1335) ;  /* 0x0000006400109947 */ /* 0x008fea0003800000 */
[----:B------:R-:W-:Y:S01]  /*29c0*/  ULDC.U8 UR4, c[0x0][0x3f0] ;  /* 0x0000fc0000047ab9 */ /* 0x000fe20000000000 */
[-C--:B------:R-:W-:Y:S01]  /*29d0*/  IMAD R4, R78, R57.reuse, RZ ;  /* 0x000000394e047224 */ /* 0x080fe200078e02ff */
[----:B------:R-:W-:Y:S01]  /*29e0*/  ISETP.NE.AND P1, PT, RZ, UR4, PT ;  /* 0x00000004ff007c0c */ /* 0x000fe2000bf25270 */
[----:B------:R-:W-:Y:S02]  /*29f0*/  IMAD R6, R80, R57, RZ ;  /* 0x0000003950067224 */ /* 0x000fe400078e02ff */
[----:B------:R-:W-:Y:S02]  /*2a00*/  IMAD R5, R7, R77, R4 ;  /* 0x0000004d07057224 */ /* 0x000fe400078e0204 */
[----:B------:R-:W-:Y:S02]  /*2a10*/  IMAD R94, R57, -0x80, R58 ;  /* 0xffffff80395e7824 */ /* 0x000fe400078e023a */
[----:B------:R-:W-:Y:S02]  /*2a20*/  IMAD R7, R7, R79, R6 ;  /* 0x0000004f07077224 */ /* 0x000fe400078e0206 */
[----:B------:R-:W-:Y:S01]  /*2a30*/  IMAD.WIDE.U32 R38, R77, R57, RZ ;  /* 0x000000394d267225 */ /* 0x000fe200078e00ff */
[----:B------:R-:W-:-:S03]  /*2a40*/  VIMNMX R94, R94, 0x80, PT ;  /* 0x000000805e5e7848 */ /* 0x000fc60003fe0100 */
[----:B------:R-:W-:-:S04]  /*2a50*/  IMAD.WIDE.U32 R36, R79, R57, RZ ;  /* 0x000000394f247225 */ /* 0x000fc800078e00ff */
[----:B------:R-:W-:Y:S02]  /*2a60*/  IMAD.IADD R95, R39, 0x1, R5 ;  /* 0x00000001275f7824 */ /* 0x000fe400078e0205 */
        /* <DEDUP_REMOVED lines=17> */
[----:B------:R-:W-:Y:S01]  /*2b80*/  ULDC.64 UR4, c[0x0][0x3c8] ;  /* 0x0000f20000047ab9 */ /* 0x000fe20000000a00 */
[----:B------:R-:W-:Y:S02]  /*2b90*/  CS2R R60, SRZ ;  /* 0x00000000003c7805 */ /* 0x000fe4000001ff00 */
[----:B------:R-:W-:Y:S02]  /*2ba0*/  IADD3 R38, P1, P3, R2, UR4, R38 ;  /* 0x0000000402267c10 */ /* 0x000fe4000fb3e026 */
        /* <DEDUP_REMOVED lines=38> */
.L_x_1338:
[----:B------:R-:W-:Y:S05]  /*2e10*/  BSYNC B1 ;  /* 0x0000000000017941 */ /* 0x000fea0003800000 */
.L_x_1337:
[----:B------:R-:W-:Y:S01]  /*2e20*/  UISETP.NE.AND UP0, UPT, UR39, 0x3, UPT ;  /* 0x000000032700788c */ /* 0x000fe2000bf05270 */
[----:B0----5:R-:W-:Y:S01]  /*2e30*/  IMAD.MOV.U32 R36, RZ, RZ, R8 ;  /* 0x000000ffff247224 */ /* 0x021fe200078e0008 */
[----:B------:R-:W-:Y:S01]  /*2e40*/  MOV R39, R14 ;  /* 0x0000000e00277202 */ /* 0x000fe20000000f00 */
[----:B------:R-:W-:Y:S02]  /*2e50*/  IMAD.MOV.U32 R38, RZ, RZ, R12 ;  /* 0x000000ffff267224 */ /* 0x000fe400078e000c */
[----:B------:R-:W-:Y:S01]  /*2e60*/  IMAD.MOV.U32 R102, RZ, RZ, R24 ;  /* 0x000000ffff667224 */ /* 0x000fe200078e0018 */
[----:B------:R-:W-:Y:S01]  /*2e70*/  PLOP3.LUT P1, PT, PT, PT, UP0, 0x80, 0x0 ;  /* 0x000000000000781c */ /* 0x000fe20003f2f008 */
[----:B------:R-:W-:Y:S02]  /*2e80*/  IMAD.MOV.U32 R104, RZ, RZ, R32 ;  /* 0x000000ffff687224 */ /* 0x000fe400078e0020 */
[----:B------:R-:W-:Y:S02]  /*2e90*/  IMAD.MOV.U32 R106, RZ, RZ, R40 ;  /* 0x000000ffff6a7224 */ /* 0x000fe400078e0028 */
[----:B------:R-:W-:-:S02]  /*2ea0*/  IMAD.MOV.U32 R119, RZ, RZ, R60 ;  /* 0x000000ffff777224 */ /* 0x000fc400078e003c */
[----:B------:R-:W-:Y:S02]  /*2eb0*/  IMAD.MOV.U32 R37, RZ, RZ, R10 ;  /* 0x000000ffff257224 */ /* 0x000fe400078e000a */
[----:B------:R-:W-:Y:S02]  /*2ec0*/  IMAD.MOV.U32 R103, RZ, RZ, R26 ;  /* 0x000000ffff677224 */ /* 0x000fe400078e001a */
[----:B------:R-:W-:Y:S02]  /*2ed0*/  IMAD.MOV.U32 R105, RZ, RZ, R30 ;  /* 0x000000ffff697224 */ /* 0x000fe400078e001e */
[----:B------:R-:W-:Y:S02]  /*2ee0*/  IMAD.MOV.U32 R107, RZ, RZ, R34 ;  /* 0x000000ffff6b7224 */ /* 0x000fe400078e0022 */
[----:B------:R-:W-:Y:S01]  /*2ef0*/  IMAD.MOV.U32 R116, RZ, RZ, R42 ;  /* 0x000000ffff747224 */ /* 0x000fe200078e002a */
[----:B------:R-:W-:Y:S06]  /*2f00*/  @!P1 BRA `(.L_x_1339) ;  /* 0x0000000000049947 */ /* 0x000fec0003800000 */
[----:B------:R-:W-:Y:S01]  /*2f10*/  BPT.TRAP 0x1 ;  /* 0x000000040000795c */ /* 0x000fe20000300000 */
.L_x_1339:
[----:B------:R-:W-:Y:S01]  /*2f20*/  IMAD R92, R17, 0x8, R16 ;  /* 0x00000008115c7824 */ /* 0x000fe200078e0210 */
[----:B------:R-:W-:Y:S01]  /*2f30*/  SHF.L.U32 R95, R173, 0x1f, RZ ;  /* 0x0000001fad5f7819 */ /* 0x000fe200000006ff */
[----:B------:R-:W-:Y:S03]  /*2f40*/  BSSY B1, `(.L_x_1340) ;  /* 0x0000003000017945 */ /* 0x000fe60003800000 */
[----:B------:R-:W0:Y:S02]  /*2f50*/  SYNCS.PHASECHK.TRANS64.TRYWAIT P3, [R92+URZ+0x22890], R95 ;  /* 0x0228905f5c0075a7 */ /* 0x000e24000806017f */
[----:B0-----:R-:W-:Y:S05]  /*2f60*/  @!P3 BRA `(.L_x_1341) ;  /* 0x0000025000bcb947 */ /* 0x001fea0003800000 */
.L_x_1684:
[----:B------:R-:W-:Y:S05]  /*2f70*/  BSYNC B1 ;  /* 0x0000000000017941 */ /* 0x000fea0003800000 */
.L_x_1340:
[----:B------:R-:W-:Y:S05]  /*2f80*/  @P2 BRA `(.L_x_1342) ;  /* 0x00000060001c2947 */ /* 0x000fea0003800000 */
[----:B------:R-:W-:Y:S01]  /*2f90*/  ISETP.NE.AND P2, PT, R59, RZ, PT ;  /* 0x000000ff3b00720c */ /* 0x000fe20003f45270 */
[----:B------:R-:W-:-:S12]  /*2fa0*/  BSSY B1, `(.L_x_1343) ;  /* 0x0000071000017945 */ /* 0x000fd80003800000 */
[----:B------:R-:W-:Y:S05]  /*2fb0*/  @!P2 BRA `(.L_x_1344) ;  /* 0x0000000400bca947 */ /* 0x000fea0003800000 */
[----:B------:R1:W2:Y:S01]  /*2fc0*/  LDS.128 R4, [R63+0x16400] ;  /* 0x016400003f047984 */ /* 0x0002a20000000c00 */
[----:B------:R-:W-:Y:S01]  /*2fd0*/  ISETP.GE.AND P2, PT, R172, R101, PT ;  /* 0x00000065ac00720c */ /* 0x000fe20003f46270 */
[----:B------:R-:W-:-:S12]  /*2fe0*/  BSSY B2, `(.L_x_1345) ;  /* 0x000006b000027945 */ /* 0x000fd80003800000 */
[----:B-1----:R-:W-:Y:S05]  /*2ff0*/  @P2 BRA `(.L_x_1346) ;  /* 0x0000000400a42947 */ /* 0x002fea0003800000 */
[----:B------:R-:W-:Y:S01]  /*3000*/  SHF.R.U32.HI R110, RZ, 0x8, R61 ;  /* 0x00000008ff6e7819 */ /* 0x000fe2000001163d */
[----:B--2---:R-:W-:Y:S01]  /*3010*/  IMAD.MOV.U32 R60, RZ, RZ, R7 ;  /* 0x000000ffff3c7224 */ /* 0x004fe200078e0007 */
[--C-:B------:R-:W-:Y:S02]  /*3020*/  SHF.R.U32.HI R42, RZ, 0x8, R43.reuse ;  /* 0x00000008ff2a7819 */ /* 0x100fe4000001162b */
[----:B------:R-:W-:Y:S02]  /*3030*/  SHF.R.U32.HI R109, RZ, 0x10, R43 ;  /* 0x00000010ff6d7819 */ /* 0x000fe4000001162b */
[----:B------:R-:W-:Y:S01]  /*3040*/  LOP3.LUT R108, R43, 0xff0000ff, RZ, 0xc0, !PT ;  /* 0xff0000ff2b6c7812 */ /* 0x000fe200078ec0ff */
[----:B------:R-:W-:Y:S01]  /*3050*/  IMAD.MOV.U32 R43, RZ, RZ, R6 ;  /* 0x000000ffff2b7224 */ /* 0x000fe200078e0006 */
[----:B------:R-:W-:Y:S01]  /*3060*/  SHF.R.U32.HI R111, RZ, 0x10, R61 ;  /* 0x00000010ff6f7819 */ /* 0x000fe2000001163d */
[----:B------:R-:W-:Y:S01]  /*3070*/  IMAD.SHL.U32 R6, R110, 0x100, RZ ;  /* 0x000001006e067824 */ /* 0x000fe200078e00ff */
[----:B------:R-:W-:Y:S01]  /*3080*/  LOP3.LUT R61, R61, 0xff0000ff, RZ, 0xc0, !PT ;  /* 0xff0000ff3d3d7812 */ /* 0x000fe200078ec0ff */
[----:B------:R-:W-:-:S03]  /*3090*/  IMAD.SHL.U32 R7, R42, 0x100, RZ ;  /* 0x000001002a077824 */ /* 0x000fc600078e00ff */
        /* <DEDUP_REMOVED lines=11> */
[----:B------:R-:W-:Y:S01]  /*3150*/  HADD2.F32 R7, -RZ, R6.H1_H1 ;  /* 0x30000006ff077230 */ /* 0x000fe20000004100 */
[----:B------:R-:W-:Y:S01]  /*3160*/  F2FP.F16.E4M3.UNPACK_B R61, R119.H1 ;  /* 0x00000077ff3d723e */ /* 0x000fe200030006ff */
[----:B------:R-:W-:-:S02]  /*3170*/  HADD2.F32 R42, -RZ, R5.H1_H1 ;  /* 0x30000005ff2a7230 */ /* 0x000fc40000004100 */
[----:B------:R-:W-:Y:S02]  /*3180*/  HADD2.F32 R6, -RZ, R6.H0_H0 ;  /* 0x20000006ff067230 */ /* 0x000fe40000004100 */
        /* <DEDUP_REMOVED lines=14> */
[--C-:B------:R-:W-:Y:S01]  /*3270*/  HADD2.F32 R110, -RZ, R6.reuse.H1_H1 ;  /* 0x30000006ff6e7230 */ /* 0x100fe20000004100 */
[----:B------:R-:W-:Y:S01]  /*3280*/  F2FP.F16.E4M3.UNPACK_B R42, R119 ;  /* 0x00000077ff2a723e */ /* 0x000fe200020006ff */
[----:B------:R-:W-:Y:S01]  /*3290*/  HADD2.F32 R108, -RZ, R6.H0_H0 ;  /* 0x20000006ff6c7230 */ /* 0x000fe20000004100 */
[----:B------:R-:W-:Y:S01]  /*32a0*/  F2FP.SATFINITE.E4M3.F32.PACK_AB_MERGE_C R120, R118, R117, RZ ;  /* 0x000000757678723e */ /* 0x000fe200048070ff */
[----:B------:R-:W-:-:S02]  /*32b0*/  HADD2.F32 R6, -RZ, R5.H0_H0 ;  /* 0x20000005ff067230 */ /* 0x000fc40000004100 */
[----:B------:R-:W-:Y:S02]  /*32c0*/  HADD2.F32 R7, -RZ, R5.H1_H1 ;  /* 0x30000005ff077230 */ /* 0x000fe40000004100 */
[--C-:B------:R-:W-:Y:S02]  /*32d0*/  HADD2.F32 R5, -RZ, R4.reuse.H0_H0 ;  /* 0x20000004ff057230 */ /* 0x100fe40000004100 */
[-C--:B------:R-:W-:Y:S01]  /*32e0*/  FMUL.FTZ R114, R6, R110.reuse ;  /* 0x0000006e06727220 */ /* 0x080fe20000410000 */
[----:B------:R-:W-:Y:S02]  /*32f0*/  HADD2.F32 R4, -RZ, R4.H1_H1 ;  /* 0x30000004ff047230 */ /* 0x000fe40000004100 */
[----:B------:R-:W-:Y:S01]  /*3300*/  FMUL.FTZ R113, R7, R110 ;  /* 0x0000006e07717220 */ /* 0x000fe20000410000 */
[--C-:B------:R-:W-:Y:S02]  /*3310*/  HADD2.F32 R61, -RZ, R42.reuse.H1_H1 ;  /* 0x3000002aff3d7230 */ /* 0x100fe40000004100 */
[----:B------:R-:W-:Y:S01]  /*3320*/  FMUL.FTZ R111, R5, R108 ;  /* 0x0000006c056f7220 */ /* 0x000fe20000410000 */
[----:B------:R-:W-:-:S02]  /*3330*/  HADD2.F32 R42, -RZ, R42.H0_H0 ;  /* 0x2000002aff2a7230 */ /* 0x000fc40000004100 */
[----:B------:R-:W-:Y:S01]  /*3340*/  FMUL.FTZ R110, R4, R108 ;  /* 0x0000006c046e7220 */ /* 0x000fe20000410000 */
[----:B------:R-:W-:Y:S01]  /*3350*/  F2FP.F16.E4M3.UNPACK_B R108, R112.H1 ;  /* 0x00000070ff6c723e */ /* 0x000fe200030006ff */
[-C--:B------:R-:W-:Y:S01]  /*3360*/  FFMA.FTZ R6, R6, R61.reuse, -R113 ;  /* 0x0000003d06067223 */ /* 0x080fe20000010871 */
[----:B------:R-:W-:Y:S01]  /*3370*/  FFMA.FTZ R7, R7, R61, R114 ;  /* 0x0000003d07077223 */ /* 0x000fe20000010072 */
[----:B------:R-:W-:Y:S01]  /*3380*/  FFMA.FTZ R113, R5, R42, -R110 ;  /* 0x0000002a05717223 */ /* 0x000fe2000001086e */
[----:B------:R-:W-:Y:S01]  /*3390*/  F2FP.F16.E4M3.UNPACK_B R5, R60.H1 ;  /* 0x0000003cff05723e */ /* 0x000fe200030006ff */
[----:B------:R-:W-:Y:S01]  /*33a0*/  FFMA.FTZ R114, R4, R42, R111 ;  /* 0x0000002a04727223 */ /* 0x000fe2000001006f */
[----:B------:R-:W-:Y:S01]  /*33b0*/  F2FP.F16.E4M3.UNPACK_B R42, R109.H1 ;  /* 0x0000006dff2a723e */ /* 0x000fe200030006ff */
[----:B------:R-:W-:Y:S01]  /*33c0*/  HADD2.F32 R111, -RZ, R108.H1_H1 ;  /* 0x3000006cff6f7230 */ /* 0x000fe20000004100 */
[----:B------:R-:W-:Y:S01]  /*33d0*/  F2FP.SATFINITE.E4M3.F32.PACK_AB_MERGE_C R119, R7, R6, RZ ;  /* 0x000000060777723e */ /* 0x000fe200048070ff */
[--C-:B------:R-:W-:Y:S01]  /*33e0*/  HADD2.F32 R7, -RZ, R5.reuse.H1_H1 ;  /* 0x30000005ff077230 */ /* 0x100fe20000004100 */
        /* <DEDUP_REMOVED lines=42> */
.L_x_1346:
[----:B------:R-:W-:Y:S05]  /*3690*/  BSYNC B2 ;  /* 0x0000000000027941 */ /* 0x000fea0003800000 */
.L_x_1345:
[----:B--2---:R1:W-:Y:S02]  /*36a0*/  STG.E.128 desc[UR40][R28.64], R4 ;  /* 0x000000041c007986 */ /* 0x0043e4000c101d28 */
.L_x_1344:
[----:B------:R-:W-:Y:S05]  /*36b0*/  BSYNC B1 ;  /* 0x0000000000017941 */ /* 0x000fea0003800000 */
.L_x_1343:
[----:B------:R-:W-:Y:S01]  /*36c0*/  ISETP.NE.AND P2, PT, R99, RZ, PT ;  /* 0x000000ff6300720c */ /* 0x000fe20003f45270 */
[----:B------:R-:W-:-:S12]  /*36d0*/  BSSY B1, `(.L_x_1347) ;  /* 0x0000072000017945 */ /* 0x000fd80003800000 */
[----:B------:R-:W-:Y:S05]  /*36e0*/  @!P2 BRA `(.L_x_1348) ;  /* 0x0000000400c0a947 */ /* 0x000fea0003800000 */
[----:B-1----:R1:W2:Y:S01]  /*36f0*/  LDS.128 R4, [R62+0x16400] ;  /* 0x016400003e047984 */ /* 0x0022a20000000c00 */
[----:B------:R-:W-:Y:S01]  /*3700*/  VIADD R42, R172, 0x10 ;  /* 0x00000010ac2a7836 */ /* 0x000fe20000000000 */
[----:B------:R-:W-:Y:S04]  /*3710*/  BSSY B2, `(.L_x_1349) ;  /* 0x000006c000027945 */ /* 0x000fe80003800000 */
[----:B------:R-:W-:-:S13]  /*3720*/  ISETP.GE.AND P2, PT, R42, R101, PT ;  /* 0x000000652a00720c */ /* 0x000fda0003f46270 */
[----:B-1----:R-:W-:Y:S05]  /*3730*/  @P2 BRA `(.L_x_1350) ;  /* 0x0000000400a42947 */ /* 0x002fea0003800000 */
[----:B------:R-:W-:Y:S01]  /*3740*/  SHF.R.U32.HI R61, RZ, 0x8, R41 ;  /* 0x00000008ff3d7819 */ /* 0x000fe20000011629 */
[----:B--2---:R-:W-:Y:S01]  /*3750*/  IMAD.MOV.U32 R40, RZ, RZ, R7 ;  /* 0x000000ffff287224 */ /* 0x004fe200078e0007 */
[----:B------:R-:W-:Y:S02]  /*3760*/  SHF.R.U32.HI R42, RZ, 0x8, R35 ;  /* 0x00000008ff2a7819 */ /* 0x000fe40000011623 */
[----:B------:R-:W-:Y:S01]  /*3770*/  LOP3.LUT R34, R41, 0xff0000ff, RZ, 0xc0, !PT ;  /* 0xff0000ff29227812 */ /* 0x000fe200078ec0ff */
[----:B------:R-:W-:Y:S01]  /*3780*/  IMAD.SHL.U32 R7, R61, 0x100, RZ ;  /* 0x000001003d077824 */ /* 0x000fe200078e00ff */
[----:B------:R-:W-:Y:S02]  /*3790*/  SHF.R.U32.HI R43, RZ, 0x10, R41 ;  /* 0x00000010ff2b7819 */ /* 0x000fe40000011629 */
[----:B------:R-:W-:Y:S02]  /*37a0*/  LOP3.LUT R41, R35, 0xff0000ff, RZ, 0xc0, !PT ;  /* 0xff0000ff23297812 */ /* 0x000fe400078ec0ff */
[----:B------:R-:W-:Y:S01]  /*37b0*/  SHF.R.U32.HI R60, RZ, 0x10, R35 ;  /* 0x00000010ff3c7819 */ /* 0x000fe20000011623 */
[----:B------:R-:W-:Y:S01]  /*37c0*/  IMAD.MOV.U32 R35, RZ, RZ, R6 ;  /* 0x000000ffff237224 */ /* 0x000fe200078e0006 */
[----:B------:R-:W-:Y:S01]  /*37d0*/  LOP3.LUT R7, R34, 0xff00, R7, 0xf8, !PT ;  /* 0x0000ff0022077812 */ /* 0x000fe200078ef807 */
[----:B------:R-:W-:Y:S01]  /*37e0*/  IMAD.SHL.U32 R6, R42, 0x100, RZ ;  /* 0x000001002a067824 */ /* 0x000fe200078e00ff */
[-C--:B------:R-:W-:Y:S01]  /*37f0*/  F2FP.F16.E4M3.UNPACK_B R42, R107.reuse.H1 ;  /* 0x0000006bff2a723e */ /* 0x080fe200030006ff */
[----:B------:R-:W-:Y:S01]  /*3800*/  IMAD.U32 R60, R60, 0x10000, RZ ;  /* 0x000100003c3c7824 */ /* 0x000fe200078e00ff */
[----:B------:R-:W-:Y:S01]  /*3810*/  F2FP.F16.E4M3.UNPACK_B R107, R107 ;  /* 0x0000006bff6b723e */ /* 0x000fe200020006ff */
[----:B------:R-:W-:Y:S01]  /*3820*/  IMAD.U32 R34, R43, 0x10000, RZ ;  /* 0x000100002b227824 */ /* 0x000fe200078e00ff */
[----:B------:R-:W-:Y:S01]  /*3830*/  LOP3.LUT R41, R41, 0xff00, R6, 0xf8, !PT ;  /* 0x0000ff0029297812 */ /* 0x000fe200078ef806 */
[----:B------:R-:W-:Y:S01]  /*3840*/  HADD2.F32 R61, -RZ, R42.H1_H1 ;  /* 0x3000002aff3d7230 */ /* 0x000fe20000004100 */
[----:B------:R-:W-:-:S02]  /*3850*/  F2FP.F16.E4M3.UNPACK_B R6, R5 ;  /* 0x00000005ff06723e */ /* 0x000fc400020006ff */
[----:B------:R-:W-:Y:S01]  /*3860*/  LOP3.LUT R108, R41, 0xff0000, R60, 0xf8, !PT ;  /* 0x00ff0000296c7812 */ /* 0x000fe200078ef83c */
[----:B------:R-:W-:Y:S01]  /*3870*/  HADD2.F32 R60, -RZ, R42.H0_H0 ;  /* 0x2000002aff3c7230 */ /* 0x000fe20000004100 */
[----:B------:R-:W-:Y:S01]  /*3880*/  LOP3.LUT R43, R7, 0xff0000, R34, 0xf8, !PT ;  /* 0x00ff0000072b7812 */ /* 0x000fe200078ef822 */
[--C-:B------:R-:W-:Y:S01]  /*3890*/  HADD2.F32 R7, -RZ, R6.reuse.H1_H1 ;  /* 0x30000006ff077230 */ /* 0x100fe20000004100 */
[----:B------:R-:W-:Y:S01]  /*38a0*/  F2FP.F16.E4M3.UNPACK_B R41, R106.H1 ;  /* 0x0000006aff29723e */ /* 0x000fe200030006ff */
[----:B------:R-:W-:Y:S01]  /*38b0*/  HADD2.F32 R6, -RZ, R6.H0_H0 ;  /* 0x20000006ff067230 */ /* 0x000fe20000004100 */
[----:B------:R-:W-:Y:S02]  /*38c0*/  F2FP.F16.E4M3.UNPACK_B R5, R5.H1 ;  /* 0x00000005ff05723e */ /* 0x000fe400030006ff */
[-C--:B------:R-:W-:Y:S01]  /*38d0*/  FMUL.FTZ R109, R7, R60.reuse ;  /* 0x0000003c076d7220 */ /* 0x080fe20000410000 */
[----:B------:R-:W-:Y:S02]  /*38e0*/  HADD2.F32 R42, -RZ, R41.H0_H0 ;  /* 0x20000029ff2a7230 */ /* 0x000fe40000004100 */
[----:B------:R-:W-:Y:S01]  /*38f0*/  FMUL.FTZ R60, R6, R60 ;  /* 0x0000003c063c7220 */ /* 0x000fe20000410000 */
[--C-:B------:R-:W-:Y:S01]  /*3900*/  HADD2.F32 R34, -RZ, R5.reuse.H1_H1 ;  /* 0x30000005ff227230 */ /* 0x100fe20000004100 */
[----:B------:R-:W-:Y:S01]  /*3910*/  F2FP.F16.E4M3.UNPACK_B R106, R106 ;  /* 0x0000006aff6a723e */ /* 0x000fe200020006ff */
[----:B------:R-:W-:-:S02]  /*3920*/  HADD2.F32 R5, -RZ, R5.H0_H0 ;  /* 0x20000005ff057230 */ /* 0x000fc40000004100 */
[-C--:B------:R-:W-:Y:S01]  /*3930*/  FFMA.FTZ R109, R6, R42.reuse, -R109 ;  /* 0x0000002a066d7223 */ /* 0x080fe2000001086d */
[----:B------:R-:W-:Y:S02]  /*3940*/  HADD2.F32 R41, -RZ, R41.H1_H1 ;  /* 0x30000029ff297230 */ /* 0x000fe40000004100 */
[CC--:B------:R-:W-:Y:S01]  /*3950*/  FMUL.FTZ R6, R34.reuse, R61.reuse ;  /* 0x0000003d22067220 */ /* 0x0c0fe20000410000 */
[----:B------:R-:W-:Y:S01]  /*3960*/  FFMA.FTZ R110, R7, R42, R60 ;  /* 0x0000002a076e7223 */ /* 0x000fe2000001003c */
[C---:B------:R-:W-:Y:S02]  /*3970*/  FMUL.FTZ R61, R5.reuse, R61 ;  /* 0x0000003d053d7220 */ /* 0x040fe40000410000 */
        /* <DEDUP_REMOVED lines=69> */
.L_x_1350:
[----:B------:R-:W-:Y:S05]  /*3dd0*/  BSYNC B2 ;  /* 0x0000000000027941 */ /* 0x000fea0003800000 */
.L_x_1349:
[----:B--2---:R2:W-:Y:S02]  /*3de0*/  STG.E.128 desc[UR40][R28.64+0x20], R4 ;  /* 0x000020041c007986 */ /* 0x0045e4000c101d28 */
.L_x_1348:
[----:B------:R-:W-:Y:S05]  /*3df0*/  BSYNC B1 ;  /* 0x0000000000017941 */ /* 0x000fea0003800000 */
.L_x_1347:
[----:B------:R-:W-:Y:S01]  /*3e00*/  ISETP.NE.AND P2, PT, R98, RZ, PT ;  /* 0x000000ff6200720c */ /* 0x000fe20003f45270 */
[----:B------:R-:W-:-:S12]  /*3e10*/  BSSY B1, `(.L_x_1351) ;  /* 0x0000072000017945 */ /* 0x000fd80003800000 */
[----:B------:R-:W-:Y:S05]  /*3e20*/  @!P2 BRA `(.L_x_1352) ;  /* 0x0000000400c0a947 */ /* 0x000fea0003800000 */
[----:B-12---:R1:W2:Y:S01]  /*3e30*/  LDS.128 R4, [R63+0x18400] ;  /* 0x018400003f047984 */ /* 0x0062a20000000c00 */
[----:B------:R-:W-:Y:S01]  /*3e40*/  VIADD R34, R172, 0x20 ;  /* 0x00000020ac227836 */ /* 0x000fe20000000000 */
[----:B------:R-:W-:Y:S04]  /*3e50*/  BSSY B2, `(.L_x_1353) ;  /* 0x000006c000027945 */ /* 0x000fe80003800000 */
[----:B------:R-:W-:-:S13]  /*3e60*/  ISETP.GE.AND P2, PT, R34, R101, PT ;  /* 0x000000652200720c */ /* 0x000fda0003f46270 */
        /* <DEDUP_REMOVED lines=11> */
[----:B------:R-:W-:Y:S02]  /*3f20*/  LOP3.LUT R30, R33, 0xff00, R6, 0xf8, !PT ;  /* 0x0000ff00211e7812 */ /* 0x000fe400078ef806 */
[----:B------:R-:W-:Y:S01]  /*3f30*/  LOP3.LUT R40, R34, 0xff00, R7, 0xf8, !PT ;  /* 0x0000ff0022287812 */ /* 0x000fe200078ef807 */
[----:B------:R-:W-:Y:S01]  /*3f40*/  IMAD.U32 R7, R41, 0x10000, RZ ;  /* 0x0001000029077824 */ /* 0x000fe200078e00ff */
[----:B------:R-:W-:Y:S02]  /*3f50*/  SHF.L.U32 R33, R35, 0x10, RZ ;  /* 0x0000001023217819 */ /* 0x000fe400000006ff */
        /* <DEDUP_REMOVED lines=91> */
.L_x_1354:
[----:B------:R-:W-:Y:S05]  /*4510*/  BSYNC B2 ;  /* 0x0000000000027941 */ /* 0x000fea0003800000 */
.L_x_1353:
[----:B--2---:R3:W-:Y:S02]  /*4520*/  STG.E.128 desc[UR40][R28.64+0x40], R4 ;  /* 0x000040041c007986 */ /* 0x0047e4000c101d28 */
.L_x_1352:
[----:B------:R-:W-:Y:S05]  /*4530*/  BSYNC B1 ;  /* 0x0000000000017941 */ /* 0x000fea0003800000 */
.L_x_1351:
[----:B------:R-:W-:Y:S01]  /*4540*/  ISETP.NE.AND P2, PT, R97, RZ, PT ;  /* 0x000000ff6100720c */ /* 0x000fe20003f45270 */
[----:B------:R-:W-:-:S12]  /*4550*/  BSSY B1, `(.L_x_1355) ;  /* 0x0000072000017945 */ /* 0x000fd80003800000 */
[----:B------:R-:W-:Y:S05]  /*4560*/  @!P2 BRA `(.L_x_1356) ;  /* 0x0000000400c0a947 */ /* 0x000fea0003800000 */
[----:B-123--:R1:W2:Y:S01]  /*4570*/  LDS.128 R4, [R62+0x18400] ;  /* 0x018400003e047984 */ /* 0x00e2a20000000c00 */
[----:B------:R-:W-:Y:S01]  /*4580*/  VIADD R30, R172, 0x30 ;  /* 0x00000030ac1e7836 */ /* 0x000fe20000000000 */
[----:B------:R-:W-:Y:S04]  /*4590*/  BSSY B2, `(.L_x_1357) ;  /* 0x000006c000027945 */ /* 0x000fe80003800000 */
[----:B------:R-:W-:-:S13]  /*45a0*/  ISETP.GE.AND P2, PT, R30, R101, PT ;  /* 0x000000651e00720c */ /* 0x000fda0003f46270 */
[----:B-1----:R-:W-:Y:S05]  /*45b0*/  @P2 BRA `(.L_x_1358) ;  /* 0x0000000400a42947 */ /* 0x002fea0003800000 */
[----:B------:R-:W-:Y:S01]  /*45c0*/  SHF.R.U32.HI R34, RZ, 0x8, R25 ;  /* 0x00000008ff227819 */ /* 0x000fe20000011619 */
[----:B--2---:R-:W-:Y:S01]  /*45d0*/  IMAD.MOV.U32 R26, RZ, RZ, R7 ;  /* 0x000000ffff1a7224 */ /* 0x004fe200078e0007 */
[--C-:B------:R-:W-:Y:S02]  /*45e0*/  SHF.R.U32.HI R31, RZ, 0x8, R27.reuse ;  /* 0x00000008ff1f7819 */ /* 0x100fe4000001161b */
[----:B------:R-:W-:Y:S01]  /*45f0*/  LOP3.LUT R30, R27, 0xff0000ff, RZ, 0xc0, !PT ;  /* 0xff0000ff1b1e7812 */ /* 0x000fe200078ec0ff */
[----:B------:R-:W-:Y:S01]  /*4600*/  IMAD.SHL.U32 R7, R34, 0x100, RZ ;  /* 0x0000010022077824 */ /* 0x000fe200078e00ff */
[----:B------:R-:W-:Y:S01]  /*4610*/  SHF.R.U32.HI R32, RZ, 0x10, R27 ;  /* 0x00000010ff207819 */ /* 0x000fe2000001161b */
[----:B------:R-:W-:Y:S01]  /*4620*/  IMAD.SHL.U32 R27, R31, 0x100, RZ ;  /* 0x000001001f1b7824 */ /* 0x000fe200078e00ff */
[----:B------:R-:W-:Y:S02]  /*4630*/  LOP3.LUT R24, R25, 0xff0000ff, RZ, 0xc0, !PT ;  /* 0xff0000ff19187812 */ /* 0x000fe400078ec0ff */
[----:B------:R-:W-:Y:S01]  /*4640*/  SHF.R.U32.HI R33, RZ, 0x10, R25 ;  /* 0x00000010ff217819 */ /* 0x000fe20000011619 */
[----:B------:R-:W-:Y:S01]  /*4650*/  IMAD.U32 R32, R32, 0x10000, RZ ;  /* 0x0001000020207824 */ /* 0x000fe200078e00ff */
[----:B------:R-:W-:Y:S01]  /*4660*/  LOP3.LUT R7, R24, 0xff00, R7, 0xf8, !PT ;  /* 0x0000ff0018077812 */ /* 0x000fe200078ef807 */
[----:B------:R-:W-:Y:S01]  /*4670*/  IMAD.MOV.U32 R25, RZ, RZ, R6 ;  /* 0x000000ffff197224 */ /* 0x000fe200078e0006 */
[----:B------:R-:W-:Y:S01]  /*4680*/  LOP3.LUT R27, R30, 0xff00, R27, 0xf8, !PT ;  /* 0x0000ff001e1b7812 */ /* 0x000fe200078ef81b */
[----:B------:R-:W-:Y:S01]  /*4690*/  IMAD.U32 R24, R33, 0x10000, RZ ;  /* 0x0001000021187824 */ /* 0x000fe200078e00ff */
[----:B------:R-:W-:-:S02]  /*46a0*/  F2FP.F16.E4M3.UNPACK_B R30, R103.H1 ;  /* 0x00000067ff1e723e */ /* 0x000fc400030006ff */
        /* <DEDUP_REMOVED lines=8> */
[----:B------:R-:W-:Y:S02]  /*4730*/  HADD2.F32 R6, -RZ, R6.H0_H0 ;  /* 0x20000006ff067230 */ /* 0x000fe40000004100 */
[----:B------:R-:W-:Y:S01]  /*4740*/  FMUL.FTZ R35, R7, R32 ;  /* 0x0000002007237220 */ /* 0x000fe20000410000 */
[----:B------:R-:W-:Y:S01]  /*4750*/  HADD2.F32 R30, -RZ, R27.H0_H0 ;  /* 0x2000001bff1e7230 */ /* 0x000fe20000004100 */
[----:B------:R-:W-:Y:S01]  /*4760*/  F2FP.F16.E4M3.UNPACK_B R103, R103 ;  /* 0x00000067ff67723e */ /* 0x000fe200020006ff */
[----:B------:R-:W-:-:S02]  /*4770*/  HADD2.F32 R24, -RZ, R5.H1_H1 ;  /* 0x30000005ff187230 */ /* 0x000fc40000004100 */
        /* <DEDUP_REMOVED lines=77> */
.L_x_1358:
[----:B------:R-:W-:Y:S05]  /*4c50*/  BSYNC B2 ;  /* 0x0000000000027941 */ /* 0x000fea0003800000 */
.L_x_1357:
[----:B--2---:R4:W-:Y:S02]  /*4c60*/  STG.E.128 desc[UR40][R28.64+0x60], R4 ;  /* 0x000060041c007986 */ /* 0x0049e4000c101d28 */
.L_x_1356:
[----:B------:R-:W-:Y:S05]  /*4c70*/  BSYNC B1 ;  /* 0x0000000000017941 */ /* 0x000fea0003800000 */
.L_x_1355:
[----:B------:R-:W-:Y:S01]  /*4c80*/  ISETP.NE.AND P2, PT, R96, RZ, PT ;  /* 0x000000ff6000720c */ /* 0x000fe20003f45270 */
[----:B------:R-:W-:-:S12]  /*4c90*/  BSSY B1, `(.L_x_1359) ;  /* 0x0000072000017945 */ /* 0x000fd80003800000 */
[----:B------:R-:W-:Y:S05]  /*4ca0*/  @!P2 BRA `(.L_x_1360) ;  /* 0x0000000400c0a947 */ /* 0x000fea0003800000 */
[----:B-1234-:R1:W2:Y:S01]  /*4cb0*/  LDS.128 R4, [R63+0x1a400] ;  /* 0x01a400003f047984 */ /* 0x01e2a20000000c00 */
[----:B------:R-:W-:Y:S01]  /*4cc0*/  VIADD R24, R172, 0x40 ;  /* 0x00000040ac187836 */ /* 0x000fe20000000000 */
[----:B------:R-:W-:Y:S04]  /*4cd0*/  BSSY B2, `(.L_x_1361) ;  /* 0x000006c000027945 */ /* 0x000fe80003800000 */
[----:B------:R-:W-:-:S13]  /*4ce0*/  ISETP.GE.AND P2, PT, R24, R101, PT ;  /* 0x000000651800720c */ /* 0x000fda0003f46270 */
[----:B-1----:R-:W-:Y:S05]  /*4cf0*/  @P2 BRA `(.L_x_1362) ;  /* 0x0000000400a42947 */ /* 0x002fea0003800000 */
[----:B------:R-:W-:Y:S01]  /*4d00*/  SHF.R.U32.HI R12, RZ, 0x8, R15 ;  /* 0x00000008ff0c7819 */ /* 0x000fe2000001160f */
[----:B--2---:R-:W-:Y:S01]  /*4d10*/  IMAD.MOV.U32 R14, RZ, RZ, R7 ;  /* 0x000000ffff0e7224 */ /* 0x004fe200078e0007 */
[--C-:B------:R-:W-:Y:S02]  /*4d20*/  SHF.R.U32.HI R26, RZ, 0x8, R13.reuse ;  /* 0x00000008ff1a7819 */ /* 0x100fe4000001160d */
[----:B------:R-:W-:Y:S01]  /*4d30*/  SHF.R.U32.HI R30, RZ, 0x10, R13 ;  /* 0x00000010ff1e7819 */ /* 0x000fe2000001160d */
[----:B------:R-:W-:Y:S01]  /*4d40*/  IMAD.SHL.U32 R7, R12, 0x100, RZ ;  /* 0x000001000c077824 */ /* 0x000fe200078e00ff */
[----:B------:R-:W-:Y:S01]  /*4d50*/  LOP3.LUT R25, R13, 0xff0000ff, RZ, 0xc0, !PT ;  /* 0xff0000ff0d197812 */ /* 0x000fe200078ec0ff */
[----:B------:R-:W-:Y:S01]  /*4d60*/  IMAD.MOV.U32 R13, RZ, RZ, R6 ;  /* 0x000000ffff0d7224 */ /* 0x000fe200078e0006 */
[----:B------:R-:W-:Y:S01]  /*4d70*/  SHF.R.U32.HI R27, RZ, 0x10, R15 ;  /* 0x00000010ff1b7819 */ /* 0x000fe2000001160f */
[----:B------:R-:W-:Y:S01]  /*4d80*/  IMAD.SHL.U32 R6, R26, 0x100, RZ ;  /* 0x000001001a067824 */ /* 0x000fe200078e00ff */
[----:B------:R-:W-:-:S03]  /*4d90*/  LOP3.LUT R24, R15, 0xff0000ff, RZ, 0xc0, !PT ;  /* 0xff0000ff0f187812 */ /* 0x000fc600078ec0ff */
[----:B------:R-:W-:Y:S01]  /*4da0*/  IMAD.U32 R15, R27, 0x10000, RZ ;  /* 0x000100001b0f7824 */ /* 0x000fe200078e00ff */
[----:B------:R-:W-:Y:S01]  /*4db0*/  LOP3.LUT R26, R24, 0xff00, R7, 0xf8, !PT ;  /* 0x0000ff00181a7812 */ /* 0x000fe200078ef807 */
[----:B------:R-:W-:Y:S01]  /*4dc0*/  IMAD.U32 R7, R30, 0x10000, RZ ;  /* 0x000100001e077824 */ /* 0x000fe200078e00ff */
[----:B------:R-:W-:Y:S02]  /*4dd0*/  LOP3.LUT R12, R25, 0xff00, R6, 0xf8, !PT ;  /* 0x0000ff00190c7812 */ /* 0x000fe400078ef806 */
        /* <DEDUP_REMOVED lines=91> */
.L_x_1362:
[----:B------:R-:W-:Y:S05]  /*5390*/  BSYNC B2 ;  /* 0x0000000000027941 */ /* 0x000fea0003800000 */
.L_x_1361:
[----:B--2---:R1:W-:Y:S02]  /*53a0*/  STG.E.128 desc[UR40][R28.64+0x80], R4 ;  /* 0x000080041c007986 */ /* 0x0043e4000c101d28 */
.L_x_1360:
[----:B------:R-:W-:Y:S05]  /*53b0*/  BSYNC B1 ;  /* 0x0000000000017941 */ /* 0x000fea0003800000 */
.L_x_1359:
[----:B------:R-:W-:-:S13]  /*53c0*/  ISETP.NE.AND P2, PT, R0, RZ, PT ;  /* 0x000000ff0000720c */ /* 0x000fda0003f45270 */
        /* <DEDUP_REMOVED lines=111> */
.L_x_1364:
[----:B------:R-:W-:Y:S05]  /*5ac0*/  BSYNC B1 ;  /* 0x0000000000017941 */ /* 0x000fea0003800000 */
.L_x_1363:
[----:B--2---:R1:W-:Y:S01]  /*5ad0*/  STG.E.128 desc[UR40][R28.64+0xa0], R4 ;  /* 0x0000a0041c007986 */ /* 0x0043e2000c101d28 */
[----:B------:R-:W-:Y:S05]  /*5ae0*/  BRA `(.L_x_1342) ;  /* 0x0000003400447947 */ /* 0x000fea0003800000 */
.L_x_1336:
        /* <DEDUP_REMOVED lines=42> */
.L_x_1366:
[----:B------:R-:W-:Y:S05]  /*5d90*/  BSYNC B1 ;  /* 0x0000000000017941 */ /* 0x000fea0003800000 */
.L_x_1365:
[----:B------:R-:W-:Y:S01]  /*5da0*/  UISETP.NE.AND UP0, UPT, UR39, 0x3, UPT ;  /* 0x000000032700788c */ /* 0x000fe2000bf05270 */
[----:B-----5:R-:W-:Y:S01]  /*5db0*/  IMAD.MOV.U32 R106, RZ, RZ, R6 ;  /* 0x000000ffff6a7224 */ /* 0x020fe200078e0006 */
        /* <DEDUP_REMOVED lines=14> */
.L_x_1367:
[----:B------:R-:W-:Y:S01]  /*5ea0*/  IMAD R92, R17, 0x8, R16 ;  /* 0x00000008115c7824 */ /* 0x000fe200078e0210 */
[----:B------:R-:W-:Y:S01]  /*5eb0*/  SHF.L.U32 R95, R173, 0x1f, RZ ;  /* 0x0000001fad5f7819 */ /* 0x000fe200000006ff */
[----:B------:R-:W-:Y:S03]  /*5ec0*/  BSSY B1, `(.L_x_1368) ;  /* 0x0000003000017945 */ /* 0x000fe60003800000 */
[----:B------:R-:W1:Y:S02]  /*5ed0*/  SYNCS.PHASECHK.TRANS64.TRYWAIT P3, [R92+URZ+0x22890], R95 ;  /* 0x0228905f5c0075a7 */ /* 0x000e64000806017f */
[----:B-1----:R-:W-:Y:S05]  /*5ee0*/  @!P3 BRA `(.L_x_1369) ;  /* 0x0000022000f0b947 */ /* 0x002fea0003800000 */
.L_x_1685:
[----:B------:R-:W-:Y:S05]  /*5ef0*/  BSYNC B1 ;  /* 0x0000000000017941 */ /* 0x000fea0003800000 */
.L_x_1368:
[----:B------:R-:W-:Y:S05]  /*5f00*/  @P2 BRA `(.L_x_1342) ;  /* 0x00000030003c2947 */ /* 0x000fea0003800000 */
[----:B------:R-:W2:Y:S01]  /*5f10*/  LDC R110, c[0x0][0x2e4] ;  /* 0x0000b900ff6e7b82 */ /* 0x000ea20000000800 */
[----:B------:R-:W-:Y:S01]  /*5f20*/  ISETP.NE.AND P2, PT, R59, RZ, PT ;  /* 0x000000ff3b00720c */ /* 0x000fe20003f45270 */
[----:B------:R-:W-:Y:S01]  /*5f30*/  ULDC.64 UR4, c[0x0][0x2f0] ;  /* 0x0000bc0000047ab9 */ /* 0x000fe20000000a00 */
[----:B------:R-:W-:Y:S01]  /*5f40*/  IMAD.MOV.U32 R62, RZ, RZ, R40 ;  /* 0x000000ffff3e7224 */ /* 0x000fe200078e0028 */
[----:B------:R-:W-:Y:S01]  /*5f50*/  BSSY B1, `(.L_x_1370) ;  /* 0x00000f8000017945 */ /* 0x000fe20003800000 */
[----:B0-----:R-:W-:Y:S02]  /*5f60*/  IMAD R36, R196, UR4, RZ ;  /* 0x00000004c4247c24 */ /* 0x001fe4000f8e02ff */
[----:B------:R-:W-:Y:S02]  /*5f70*/  IMAD.MOV.U32 R63, RZ, RZ, R43 ;  /* 0x000000ffff3f7224 */ /* 0x000fe400078e002b */
[C---:B------:R-:W-:Y:S02]  /*5f80*/  IMAD R37, R19.reuse, UR5, R36 ;  /* 0x0000000513257c24 */ /* 0x040fe4000f8e0224 */
[----:B------:R-:W-:-:S04]  /*5f90*/  IMAD.WIDE.U32 R62, R19, UR4, R62 ;  /* 0x00000004133e7c25 */ /* 0x000fc8000f8e003e */
[----:B------:R-:W-:Y:S02]  /*5fa0*/  IMAD.IADD R112, R37, 0x1, R63 ;  /* 0x0000000125707824 */ /* 0x000fe400078e023f */
[----:B--2---:R-:W-:Y:S01]  /*5fb0*/  IMAD.IADD R116, R110, 0x1, -R75 ;  /* 0x000000016e747824 */ /* 0x004fe200078e0a4b */
[----:B------:R-:W-:Y:S06]  /*5fc0*/  @!P2 BRA `(.L_x_1371) ;  /* 0x0000000c00c0a947 */ /* 0x000fec0003800000 */
[----:B------:R-:W-:Y:S01]  /*5fd0*/  ISETP.GE.AND P4, PT, R22, R93, PT ;  /* 0x0000005d1600720c */ /* 0x000fe20003f86270 */
[----:B------:R-:W-:Y:S01]  /*5fe0*/  BSSY B2, `(.L_x_1372) ;  /* 0x00000ec000027945 */ /* 0x000fe20003800000 */
[----:B------:R-:W-:Y:S02]  /*5ff0*/  IADD3 R103, P2, P3, R52, R62, R73 ;  /* 0x0000003e34677210 */ /* 0x000fe40007b5e049 */
[----:B------:R-:W-:Y:S02]  /*6000*/  SEL R36, R75, R116, !P4 ;  /* 0x000000744b247207 */ /* 0x000fe40006000000 */
[----:B------:R-:W-:Y:S02]  /*6010*/  IADD3.X R40, R91, R112, R67, P2, P3 ;  /* 0x000000705b287210 */ /* 0x000fe400017e6443 */
[----:B------:R-:W-:-:S04]  /*6020*/  SHF.R.S32.HI R37, RZ, 0x1f, R36 ;  /* 0x0000001fff257819 */ /* 0x000fc80000011424 */
[----:B------:R-:W-:-:S04]  /*6030*/  LEA.HI R37, R37, R36, RZ, 0x5 ;  /* 0x0000002425257211 */ /* 0x000fc800078f28ff */
[----:B------:R-:W-:-:S04]  /*6040*/  SHF.R.S32.HI R36, RZ, 0x5, R37 ;  /* 0x00000005ff247819 */ /* 0x000fc80000011425 */
[----:B------:R-:W-:-:S04]  /*6050*/  LEA.HI.SX32 R36, R87, R36, 0x1c ;  /* 0x0000002457247211 */ /* 0x000fc800078fe2ff */
[----:B------:R-:W-:Y:S01]  /*6060*/  SHF.R.S32.HI R39, RZ, 0x1f, R36 ;  /* 0x0000001fff277819 */ /* 0x000fe20000011424 */
[----:B------:R-:W-:-:S03]  /*6070*/  IMAD.SHL.U32 R37, R36, 0x10, RZ ;  /* 0x0000001024257824 */ /* 0x000fc600078e00ff */
[----:B------:R-:W-:Y:S02]  /*6080*/  LEA.HI R39, R39, R36, RZ, 0x2 ;  /* 0x0000002427277211 */ /* 0x000fe400078f10ff */
[----:B------:R-:W-:Y:S02]  /*6090*/  ISETP.GE.AND P2, PT, R37, R110, PT ;  /* 0x0000006e2500720c */ /* 0x000fe40003f46270 */
[----:B------:R-:W-:Y:S01]  /*60a0*/  LOP3.LUT R36, R180, 0x30, R37, 0xf8, !PT ;  /* 0x00000030b4247812 */ /* 0x000fe200078ef825 */
[----:B------:R-:W-:-:S03]  /*60b0*/  IMAD.SHL.U32 R39, R39, 0x800, RZ ;  /* 0x0000080027277824 */ /* 0x000fc600078e00ff */
[----:B------:R-:W-:Y:S02]  /*60c0*/  LOP3.LUT R36, R36, R181, RZ, 0x3c, !PT ;  /* 0x000000b524247212 */ /* 0x000fe400078e3cff */
[----:B------:R-:W-:-:S04]  /*60d0*/  LOP3.LUT R39, R39, 0xffffe000, RZ, 0xc0, !PT ;  /* 0xffffe00027277812 */ /* 0x000fc800078ec0ff */
[----:B------:R-:W-:Y:S02]  /*60e0*/  IADD3 R36, R36, R39, R182 ;  /* 0x0000002724247210 */ /* 0x000fe40007ffe0b6 */
[--C-:B------:R-:W-:Y:S02]  /*60f0*/  @!P2 SHF.R.S32.HI R38, RZ, 0x1f, R37.reuse ;  /* 0x0000001fff26a819 */ /* 0x100fe40000011425 */
[----:B------:R-:W-:Y:S01]  /*6100*/  @!P2 IADD3 R105, P3, P4, R52, R62, R37 ;  /* 0x0000003e3469a210 */ /* 0x000fe20007c7e025 */
[C---:B------:R-:W-:Y:S02]  /*6110*/  IMAD R37, R17.reuse, 0x6000, R88 ;  /* 0x0000600011257824 */ /* 0x040fe400078e0258 */
[----:B------:R-:W-:Y:S01]  /*6120*/  IMAD R39, R17, 0x6000, R36 ;  /* 0x0000600011277824 */ /* 0x000fe200078e0224 */
[----:B------:R-:W-:Y:S01]  /*6130*/  @!P2 IADD3.X R38, R91, R112, R38, P3, P4 ;  /* 0x000000705b26a210 */ /* 0x000fe20001fe8426 */
[----:B------:R-:W-:Y:S01]  /*6140*/  IMAD.IADD R37, R16, 0x1, R37 ;  /* 0x0000000110257824 */ /* 0x000fe200078e0225 */
[----:B------:R-:W-:-:S05]  /*6150*/  IADD3 R102, P3, R103, R60, RZ ;  /* 0x0000003c67667210 */ /* 0x000fca0007f7e0ff */
[----:B------:R-:W-:Y:S01]  /*6160*/  IMAD.X R103, R40, 0x1, R61, P3 ;  /* 0x0000000128677824 */ /* 0x000fe200018e063d */
[----:B------:R-:W-:Y:S01]  /*6170*/  @!P2 IADD3 R104, P3, R105, R60, RZ ;  /* 0x0000003c6968a210 */ /* 0x000fe20007f7e0ff */
[----:B------:R-:W-:-:S04]  /*6180*/  IMAD.IADD R40, R16, 0x1, R39 ;  /* 0x0000000110287824 */ /* 0x000fc800078e0227 */
[----:B------:R-:W-:Y:S01]  /*6190*/  @!P2 IMAD.X R105, R38, 0x1, R61, P3 ;  /* 0x000000012669a824 */ /* 0x000fe200018e063d */
[----:B------:R-:W-:Y:S01]  /*61a0*/  ISETP.GE.AND P3, PT, R22, R101, PT ;  /* 0x000000651600720c */ /* 0x000fe20003f66270 */
[----:B------:R-:W0:Y:S04]  /*61b0*/  LDS.128 R36, [R37+0x16400] ;  /* 0x0164000025247984 */ /* 0x000e280000000c00 */
[----:B------:R-:W2:Y:S08]  /*61c0*/  LDS.128 R40, [R40+0x16400] ;  /* 0x0164000028287984 */ /* 0x000eb00000000c00 */
[----:B------:R-:W-:Y:S05]  /*61d0*/  @P3 BRA `(.L_x_1373) ;  /* 0x0000000c00303947 */ /* 0x000fea0003800000 */
[----:B------:R-:W-:Y:S02]  /*61e0*/  SHF.R.U32.HI R28, RZ, 0x8, R29 ;  /* 0x00000008ff1c7819 */ /* 0x000fe4000001161d */
[----:B------:R-:W-:Y:S02]  /*61f0*/  SHF.R.U32.HI R34, RZ, 0x8, R35 ;  /* 0x00000008ff227819 */ /* 0x000fe40000011623 */
[----:B------:R-:W-:Y:S01]  /*6200*/  SHF.R.U32.HI R32, RZ, 0x8, R33 ;  /* 0x00000008ff207819 */ /* 0x000fe20000011621 */
[----:B------:R-:W-:Y:S01]  /*6210*/  IMAD.SHL.U32 R28, R28, 0x100, RZ ;  /* 0x000001001c1c7824 */ /* 0x000fe200078e00ff */
[----:B------:R-:W-:Y:S01]  /*6220*/  SHF.R.U32.HI R123, RZ, 0x10, R29 ;  /* 0x00000010ff7b7819 */ /* 0x000fe2000001161d */
[----:B------:R-:W-:Y:S01]  /*6230*/  IMAD.SHL.U32 R34, R34, 0x100, RZ ;  /* 0x0000010022227824 */ /* 0x000fe200078e00ff */
[----:B------:R-:W-:Y:S01]  /*6240*/  LOP3.LUT R29, R29, 0xff0000ff, RZ, 0xc0, !PT ;  /* 0xff0000ff1d1d7812 */ /* 0x000fe200078ec0ff */
[----:B------:R-:W-:Y:S01]  /*6250*/  IMAD.SHL.U32 R32, R32, 0x100, RZ ;  /* 0x0000010020207824 */ /* 0x000fe200078e00ff */
[----:B------:R-:W-:-:S02]  /*6260*/  SHF.R.U32.HI R30, RZ, 0x8, R31 ;  /* 0x00000008ff1e7819 */ /* 0x000fc4000001161f */
[----:B------:R-:W-:Y:S02]  /*6270*/  SHF.R.U32.HI R122, RZ, 0x10, R35 ;  /* 0x00000010ff7a7819 */ /* 0x000fe40000011623 */
[----:B------:R-:W-:Y:S02]  /*6280*/  SHF.R.U32.HI R125, RZ, 0x10, R33 ;  /* 0x00000010ff7d7819 */ /* 0x000fe40000011621 */
[----:B------:R-:W-:Y:S02]  /*6290*/  LOP3.LUT R35, R35, 0xff0000ff, RZ, 0xc0, !PT ;  /* 0xff0000ff23237812 */ /* 0x000fe400078ec0ff */
[----:B------:R-:W-:Y:S02]  /*62a0*/  LOP3.LUT R33, R33, 0xff0000ff, RZ, 0xc0, !PT ;  /* 0xff0000ff21217812 */ /* 0x000fe400078ec0ff */
[----:B------:R-:W-:Y:S01]  /*62b0*/  LOP3.LUT R29, R29, 0xff00, R28, 0xf8, !PT ;  /* 0x0000ff001d1d7812 */ /* 0x000fe200078ef81c */
[----:B------:R-:W-:Y:S01]  /*62c0*/  IMAD.SHL.U32 R28, R30, 0x100, RZ ;  /* 0x000001001e1c7824 */ /* 0x000fe200078e00ff */
[----:B------:R-:W-:Y:S01]  /*62d0*/  SHF.R.U32.HI R121, RZ, 0x10, R31 ;  /* 0x00000010ff797819 */ /* 0x000fe2000001161f */
[----:B------:R-:W-:Y:S01]  /*62e0*/  IMAD.U32 R30, R123, 0x10000, RZ ;  /* 0x000100007b1e7824 */ /* 0x000fe200078e00ff */
[----:B------:R-:W-:-:S02]  /*62f0*/  LOP3.LUT R31, R31, 0xff0000ff, RZ, 0xc0, !PT ;  /* 0xff0000ff1f1f7812 */ /* 0x000fc400078ec0ff */
[----:B------:R-:W-:Y:S02]  /*6300*/  LOP3.LUT R128, R35, 0xff00, R34, 0xf8, !PT ;  /* 0x0000ff0023807812 */ /* 0x000fe400078ef822 */
[----:B------:R-:W-:Y:S02]  /*6310*/  LOP3.LUT R126, R33, 0xff00, R32, 0xf8, !PT ;  /* 0x0000ff00217e7812 */ /* 0x000fe400078ef820 */
[----:B------:R-:W-:Y:S02]  /*6320*/  F2FP.F16.E4M3.UNPACK_B R123, R120.H1 ;  /* 0x00000078ff7b723e */ /* 0x000fe400030006ff */
[----:B--2---:R-:W-:Y:S02]  /*6330*/  F2FP.F16.E4M3.UNPACK_B R34, R40.H1 ;  /* 0x00000028ff22723e */ /* 0x004fe400030006ff */
[----:B0-----:R-:W-:Y:S01]  /*6340*/  F2FP.F16.E4M3.UNPACK_B R32, R36.H1 ;  /* 0x00000024ff20723e */ /* 0x001fe200030006ff */
[----:B------:R-:W-:Y:S01]  /*6350*/  HADD2.F32 R124, -RZ, R123.H0_H0 ;  /* 0x2000007bff7c7230 */ /* 0x000fe20000004100 */
[----:B------:R-:W-:Y:S01]  /*6360*/  LOP3.LUT R31, R31, 0xff00, R28, 0xf8, !PT ;  /* 0x0000ff001f1f7812 */ /* 0x000fe200078ef81c */
[----:B------:R-:W-:Y:S01]  /*6370*/  HADD2.F32 R35, -RZ, R34.H0_H0 ;  /* 0x20000022ff237230 */ /* 0x000fe20000004100 */
[----:B------:R-:W-:Y:S01]  /*6380*/  SHF.L.U32 R28, R121, 0x10, RZ ;  /* 0x00000010791c7819 */ /* 0x000fe200000006ff */
[----:B------:R-:W-:Y:S01]  /*6390*/  HADD2.F32 R33, -RZ, R32.H0_H0 ;  /* 0x20000020ff217230 */ /* 0x000fe20000004100 */
[----:B------:R-:W-:-:S02]  /*63a0*/  F2FP.F16.E4M3.UNPACK_B R121, R119.H1 ;  /* 0x00000077ff79723e */ /* 0x000fc400030006ff */
[----:B------:R-:W-:Y:S01]  /*63b0*/  LOP3.LUT R30, R29, 0xff0000, R30, 0xf8, !PT ;  /* 0x00ff00001d1e7812 */ /* 0x000fe200078ef81e */
[----:B------:R-:W-:Y:S01]  /*63c0*/  IMAD.U32 R29, R122, 0x10000, RZ ;  /* 0x000100007a1d7824 */ /* 0x000fe200078e00ff */
[----:B------:R-:W-:Y:S01]  /*63d0*/  LOP3.LUT R28, R31, 0xff0000, R28, 0xf8, !PT ;  /* 0x00ff00001f1c7812 */ /* 0x000fe200078ef81c */
[----:B------:R-:W-:Y:S02]  /*63e0*/  IMAD.U32 R31, R125, 0x10000, RZ ;  /* 0x000100007d1f7824 */ /* 0x000fe400078e00ff */
[-C--:B------:R-:W-:Y:S01]  /*63f0*/  FMUL.FTZ R130, R35, R124.reuse ;  /* 0x0000007c23827220 */ /* 0x080fe20000410000 */
[----:B------:R-:W-:Y:S02]  /*6400*/  HADD2.F32 R122, -RZ, R121.H0_H0 ;  /* 0x20000079ff7a7230 */ /* 0x000fe40000004100 */
[----:B------:R-:W-:Y:S01]  /*6410*/  FMUL.FTZ R124, R33, R124 ;  /* 0x0000007c217c7220 */ /* 0x000fe20000410000 */
[----:B------:R-:W-:Y:S02]  /*6420*/  F2FP.F16.E4M3.UNPACK_B R120, R120 ;  /* 0x00000078ff78723e */ /* 0x000fe400020006ff */
[----:B------:R-:W-:Y:S01]  /*6430*/  LOP3.LUT R31, R126, 0xff0000, R31, 0xf8, !PT ;  /* 0x00ff00007e1f7812 */ /* 0x000fe200078ef81f */
[-C--:B------:R-:W-:Y:S01]  /*6440*/  FFMA.FTZ R126, R35, R122.reuse, R124 ;  /* 0x0000007a237e7223 */ /* 0x080fe2000001007c */
[----:B------:R-:W-:Y:S01]  /*6450*/  FFMA.FTZ R130, R33, R122, -R130 ;  /* 0x0000007a21827223 */ /* 0x000fe20000010882 */
[----:B------:R-:W-:Y:S01]  /*6460*/  HADD2.F32 R124, -RZ, R123.H1_H1 ;  /* 0x3000007bff7c7230 */ /* 0x000fe20000004100 */
[----:B------:R-:W-:Y:S01]  /*6470*/  F2FP.F16.E4M3.UNPACK_B R40, R40 ;  /* 0x00000028ff28723e */ /* 0x000fe200020006ff */
[----:B------:R-:W-:Y:S01]  /*6480*/  HADD2.F32 R35, -RZ, R34.H1_H1 ;  /* 0x30000022ff237230 */ /* 0x000fe20000004100 */
[----:B------:R-:W-:Y:S01]  /*6490*/  F2FP.F16.E4M3.UNPACK_B R36, R36 ;  /* 0x00000024ff24723e */ /* 0x000fe200020006ff */
[----:B------:R-:W-:Y:S01]  /*64a0*/  HADD2.F32 R33, -RZ, R32.H1_H1 ;  /* 0x30000020ff217230 */ /* 0x000fe20000004100 */
[----:B------:R-:W-:Y:S01]  /*64b0*/  LOP3.LUT R29, R128, 0xff0000, R29, 0xf8, !PT ;  /* 0x00ff0000801d7812 */ /* 0x000fe200078ef81d */
[----:B------:R-:W-:-:S02]  /*64c0*/  HADD2.F32 R122, -RZ, R121.H1_H1 ;  /* 0x30000079ff7a7230 */ /* 0x000fc40000004100 */
[-C--:B------:R-:W-:Y:S01]  /*64d0*/  FMUL.FTZ R128, R35, R124.reuse ;  /* 0x0000007c23807220 */ /* 0x080fe20000410000 */
[----:B------:R-:W-:Y:S01]  /*64e0*/  F2FP.F16.E4M3.UNPACK_B R119, R119 ;  /* 0x00000077ff77723e */ /* 0x000fe200020006ff */
[----:B------:R-:W-:Y:S02]  /*64f0*/  HADD2.F32 R121, -RZ, R120.H0_H0 ;  /* 0x20000078ff797230 */ /* 0x000fe40000004100 */
[C---:B------:R-:W-:Y:S01]  /*6500*/  FMUL.FTZ R124, R33.reuse, R124 ;  /* 0x0000007c217c7220 */ /* 0x040fe20000410000 */
[----:B------:R-:W-:Y:S02]  /*6510*/  HADD2.F32 R34, -RZ, R40.H0_H0 ;  /* 0x20000028ff227230 */ /* 0x000fe40000004100 */
[-C--:B------:R-:W-:Y:S01]  /*6520*/  FFMA.FTZ R129, R33, R122.reuse, -R128 ;  /* 0x0000007a21817223 */ /* 0x080fe20000010880 */
[----:B------:R-:W-:Y:S02]  /*6530*/  HADD2.F32 R32, -RZ, R36.H0_H0 ;  /* 0x20000024ff207230 */ /* 0x000fe40000004100 */
[----:B------:R-:W-:Y:S01]  /*6540*/  FFMA.FTZ R131, R35, R122, R124 ;  /* 0x0000007a23837223 */ /* 0x000fe2000001007c */
        /* <DEDUP_REMOVED lines=9> */
[-C--:B------:R-:W-:Y:S01]  /*65e0*/  FMUL.FTZ R125, R40, R35.reuse ;  /* 0x00000023287d7220 */ /* 0x080fe20000410000 */
[----:B------:R-:W-:Y:S01]  /*65f0*/  F2FP.F16.E4M3.UNPACK_B R33, R118.H1 ;  /* 0x00000076ff21723e */ /* 0x000fe200030006ff */
[C---:B------:R-:W-:Y:S01]  /*6600*/  FMUL.FTZ R127, R36.reuse, R35 ;  /* 0x00000023247f7220 */ /* 0x040fe20000410000 */
[----:B------:R-:W-:Y:S01]  /*6610*/  F2FP.F16.E4M3.UNPACK_B R34, R42.H1 ;  /* 0x0000002aff22723e */ /* 0x000fe200030006ff */
[----:B------:R-:W-:Y:S01]  /*6620*/  FFMA.FTZ R122, R36, R119, -R125 ;  /* 0x00000077247a7223 */ /* 0x000fe2000001087d */
[----:B------:R-:W-:Y:S01]  /*6630*/  F2FP.F16.E4M3.UNPACK_B R36, R117.H1 ;  /* 0x00000075ff24723e */ /* 0x000fe200030006ff */
[--C-:B------:R-:W-:Y:S01]  /*6640*/  HADD2.F32 R120, -RZ, R33.reuse.H0_H0 ;  /* 0x20000021ff787230 */ /* 0x100fe20000004100 */
[----:B------:R-:W-:Y:S01]  /*6650*/  F2FP.F16.E4M3.UNPACK_B R32, R38.H1 ;  /* 0x00000026ff20723e */ /* 0x000fe200030006ff */
[----:B------:R-:W-:Y:S02]  /*6660*/  HADD2.F32 R35, -RZ, R34.H0_H0 ;  /* 0x20000022ff237230 */ /* 0x000fe40000004100 */
[----:B------:R-:W-:Y:S01]  /*6670*/  FFMA.FTZ R124, R40, R119, R127 ;  /* 0x00000077287c7223 */ /* 0x000fe2000001007f */
[----:B------:R-:W-:Y:S01]  /*6680*/  HADD2.F32 R119, -RZ, R33.H1_H1 ;  /* 0x30000021ff777230 */ /* 0x000fe20000004100 */
[----:B------:R-:W-:Y:S01]  /*6690*/  F2FP.F16.E4M3.UNPACK_B R118, R118 ;  /* 0x00000076ff76723e */ /* 0x000fe200020006ff */
[----:B------:R-:W-:-:S02]  /*66a0*/  HADD2.F32 R33, -RZ, R32.H0_H0 ;  /* 0x20000020ff217230 */ /* 0x000fc40000004100 */
[----:B------:R-:W-:Y:S01]  /*66b0*/  FMUL.FTZ R128, R35, R120 ;  /* 0x0000007823807220 */ /* 0x000fe20000410000 */
[----:B------:R-:W-:Y:S01]  /*66c0*/  HADD2.F32 R40, -RZ, R36.H0_H0 ;  /* 0x20000024ff287230 */ /* 0x000fe20000004100 */
[----:B------:R-:W-:Y:S01]  /*66d0*/  F2FP.F16.E4M3.UNPACK_B R38, R38 ;  /* 0x00000026ff26723e */ /* 0x000fe200020006ff */
[----:B------:R-:W-:Y:S02]  /*66e0*/  HADD2.F32 R34, -RZ, R34.H1_H1 ;  /* 0x30000022ff227230 */ /* 0x000fe40000004100 */
[C---:B------:R-:W-:Y:S01]  /*66f0*/  FMUL.FTZ R120, R33.reuse, R120 ;  /* 0x0000007821787220 */ /* 0x040fe20000410000 */
[----:B------:R-:W-:Y:S02]  /*6700*/  HADD2.F32 R32, -RZ, R32.H1_H1 ;  /* 0x30000020ff207230 */ /* 0x000fe40000004100 */
[----:B------:R-:W-:Y:S01]  /*6710*/  FFMA.FTZ R128, R33, R40, -R128 ;  /* 0x0000002821807223 */ /* 0x000fe20000010880 */
[----:B------:R-:W-:Y:S02]  /*6720*/  HADD2.F32 R33, -RZ, R36.H1_H1 ;  /* 0x30000024ff217230 */ /* 0x000fe40000004100 */
[-C--:B------:R-:W-:Y:S01]  /*6730*/  FMUL.FTZ R125, R34, R119.reuse ;  /* 0x00000077227d7220 */ /* 0x080fe20000410000 */
[----:B------:R-:W-:Y:S01]  /*6740*/  F2FP.F16.E4M3.UNPACK_B R42, R42 ;  /* 0x0000002aff2a723e */ /* 0x000fe200020006ff */
[C---:B------:R-:W-:Y:S01]  /*6750*/  FMUL.FTZ R119, R32.reuse, R119 ;  /* 0x0000007720777220 */ /* 0x040fe20000410000 */
[----:B------:R-:W-:Y:S01]  /*6760*/  FFMA.FTZ R120, R35, R40, R120 ;  /* 0x0000002823787223 */ /* 0x000fe20000010078 */
[----:B------:R-:W-:Y:S01]  /*6770*/  FFMA.FTZ R133, R32, R33, -R125 ;  /* 0x0000002120857223 */ /* 0x000fe2000001087d */
[----:B------:R-:W-:-:S02]  /*6780*/  HADD2.F32 R35, -RZ, R118.H0_H0 ;  /* 0x20000076ff237230 */ /* 0x000fc40000004100 */
[----:B------:R-:W-:Y:S01]  /*6790*/  FFMA.FTZ R135, R34, R33, R119 ;  /* 0x0000002122877223 */ /* 0x000fe20000010077 */
[----:B------:R-:W-:Y:S01]  /*67a0*/  F2FP.F16.E4M3.UNPACK_B R117, R117 ;  /* 0x00000075ff75723e */ /* 0x000fe200020006ff */
[----:B------:R-:W-:Y:S01]  /*67b0*/  HADD2.F32 R32, -RZ, R38.H0_H0 ;  /* 0x20000026ff207230 */ /* 0x000fe20000004100 */
[----:B------:R-:W-:Y:S01]  /*67c0*/  F2FP.SATFINITE.E4M3.F32.PACK_AB_MERGE_C R128, R133, R128, RZ ;  /* 0x000000808580723e */ /* 0x000fe200048070ff */
[----:B------:R-:W-:Y:S01]  /*67d0*/  HADD2.F32 R33, -RZ, R42.H0_H0 ;  /* 0x2000002aff217230 */ /* 0x000fe20000004100 */
[----:B------:R-:W-:Y:S01]  /*67e0*/  F2FP.SATFINITE.E4M3.F32.PACK_AB_MERGE_C R40, R131, R126, RZ ;  /* 0x0000007e8328723e */ /* 0x000fe200048070ff */
[----:B------:R-:W-:Y:S02]  /*67f0*/  HADD2.F32 R119, -RZ, R118.H1_H1 ;  /* 0x30000076ff777230 */ /* 0x000fe40000004100 */
[-C--:B------:R-:W-:Y:S01]  /*6800*/  FMUL.FTZ R36, R32, R35.reuse ;  /* 0x0000002320247220 */ /* 0x080fe20000410000 */
[----:B------:R-:W-:Y:S02]  /*6810*/  HADD2.F32 R42, -RZ, R42.H1_H1 ;  /* 0x3000002aff2a7230 */ /* 0x000fe40000004100 */
[----:B------:R-:W-:Y:S01]  /*6820*/  FMUL.FTZ R125, R33, R35 ;  /* 0x00000023217d7220 */ /* 0x000fe20000410000 */
[----:B------:R-:W-:Y:S01]  /*6830*/  HADD2.F32 R38, -RZ, R38.H1_H1 ;  /* 0x30000026ff267230 */ /* 0x000fe20000004100 */
[----:B------:R-:W-:Y:S01]  /*6840*/  F2FP.SATFINITE.E4M3.F32.PACK_AB_MERGE_C R40, R124, R121, R40 ;  /* 0x000000797c28723e */ /* 0x000fe20004807028 */
[----:B------:R-:W-:-:S02]  /*6850*/  HADD2.F32 R34, -RZ, R117.H0_H0 ;  /* 0x20000075ff227230 */ /* 0x000fc40000004100 */
[-C--:B------:R-:W-:Y:S01]  /*6860*/  FMUL.FTZ R35, R42, R119.reuse ;  /* 0x000000772a237220 */ /* 0x080fe20000410000 */
[----:B------:R-:W-:Y:S02]  /*6870*/  HADD2.F32 R117, -RZ, R117.H1_H1 ;  /* 0x30000075ff757230 */ /* 0x000fe40000004100 */
[----:B------:R-:W-:Y:S01]  /*6880*/  FMUL.FTZ R119, R38, R119 ;  /* 0x0000007726777220 */ /* 0x000fe20000410000 */
[-C--:B------:R-:W-:Y:S01]  /*6890*/  FFMA.FTZ R125, R32, R34.reuse, -R125 ;  /* 0x00000022207d7223 */ /* 0x080fe2000001087d */
[----:B------:R-:W-:Y:S02]  /*68a0*/  FFMA.FTZ R118, R33, R34, R36 ;  /* 0x0000002221767223 */ /* 0x000fe40000010024 */
[----:B------:R-:W-:Y:S01]  /*68b0*/  FFMA.FTZ R127, R42, R117, R119 ;  /* 0x000000752a7f7223 */ /* 0x000fe20000010077 */
[----:B------:R-:W-:Y:S01]  /*68c0*/  F2FP.F16.E4M3.UNPACK_B R34, R41 ;  /* 0x00000029ff22723e */ /* 0x000fe200020006ff */
[----:B------:R-:W-:Y:S01]  /*68d0*/  FFMA.FTZ R38, R38, R117, -R35 ;  /* 0x0000007526267223 */ /* 0x000fe20000010823 */
[----:B------:R-:W-:-:S02]  /*68e0*/  F2FP.F16.E4M3.UNPACK_B R119, R31 ;  /* 0x0000001fff77723e */ /* 0x000fc400020006ff */
[----:B------:R-:W-:Y:S01]  /*68f0*/  F2FP.SATFINITE.E4M3.F32.PACK_AB_MERGE_C R42, R135, R120, RZ ;  /* 0x00000078872a723e */ /* 0x000fe200048070ff */
[--C-:B------:R-:W-:Y:S01]  /*6900*/  HADD2.F32 R35, -RZ, R34.reuse.H0_H0 ;  /* 0x20000022ff237230 */ /* 0x100fe20000004100 */
[----:B------:R-:W-:Y:S01]  /*6910*/  F2FP.F16.E4M3.UNPACK_B R32, R37 ;  /* 0x00000025ff20723e */ /* 0x000fe200020006ff */
[----:B------:R-:W-:Y:S01]  /*6920*/  HADD2.F32 R120, -RZ, R119.H0_H0 ;  /* 0x20000077ff787230 */ /* 0x000fe20000004100 */
[----:B------:R-:W-:Y:S01]  /*6930*/  F2FP.F16.E4M3.UNPACK_B R117, R30 ;  /* 0x0000001eff75723e */ /* 0x000fe200020006ff */
[----:B------:R-:W-:Y:S01]  /*6940*/  HADD2.F32 R34, -RZ, R34.H1_H1 ;  /* 0x30000022ff227230 */ /* 0x000fe20000004100 */
[----:B------:R-:W-:Y:S01]  /*6950*/  F2FP.SATFINITE.E4M3.F32.PACK_AB_MERGE_C R36, R129, R130, RZ ;  /* 0x000000828124723e */ /* 0x000fe200048070ff */
[----:B------:R-:W-:Y:S01]  /*6960*/  HADD2.F32 R33, -RZ, R32.H0_H0 ;  /* 0x20000020ff217230 */ /* 0x000fe20000004100 */
[----:B------:R-:W-:Y:S01]  /*6970*/  F2FP.SATFINITE.E4M3.F32.PACK_AB_MERGE_C R42, R127, R118, R42 ;  /* 0x000000767f2a723e */ /* 0x000fe2000480702a */
[----:B------:R-:W-:Y:S01]  /*6980*/  HADD2.F32 R118, -RZ, R117.H0_H0 ;  /* 0x20000075ff767230 */ /* 0x000fe20000004100 */
[----:B------:R-:W-:Y:S01]  /*6990*/  F2FP.SATFINITE.E4M3.F32.PACK_AB_MERGE_C R36, R122, R123, R36 ;  /* 0x0000007b7a24723e */ /* 0x000fe20004807024 */
[----:B------:R-:W-:Y:S01]  /*69a0*/  FMUL.FTZ R122, R35, R120 ;  /* 0x00000078237a7220 */ /* 0x000fe20000410000 */
[----:B------:R-:W-:-:S02]  /*69b0*/  HADD2.F32 R119, -RZ, R119.H1_H1 ;  /* 0x30000077ff777230 */ /* 0x000fc40000004100 */
[C---:B------:R-:W-:Y:S01]  /*69c0*/  FMUL.FTZ R120, R33.reuse, R120 ;  /* 0x0000007821787220 */ /* 0x040fe20000410000 */
[----:B------:R-:W-:Y:S02]  /*69d0*/  HADD2.F32 R32, -RZ, R32.H1_H1 ;  /* 0x30000020ff207230 */ /* 0x000fe40000004100 */
[----:B------:R-:W-:Y:S01]  /*69e0*/  FFMA.FTZ R122, R33, R118, -R122 ;  /* 0x00000076217a7223 */ /* 0x000fe2000001087a */
[----:B------:R-:W-:Y:S02]  /*69f0*/  HADD2.F32 R117, -RZ, R117.H1_H1 ;  /* 0x30000075ff757230 */ /* 0x000fe40000004100 */
[----:B------:R-:W-:Y:S01]  /*6a00*/  FMUL.FTZ R33, R34, R119 ;  /* 0x0000007722217220 */ /* 0x000fe20000410000 */
[----:B------:R-:W-:Y:S01]  /*6a10*/  F2FP.F16.E4M3.UNPACK_B R37, R37.H1 ;  /* 0x00000025ff25723e */ /* 0x000fe200030006ff */
[C---:B------:R-:W-:Y:S01]  /*6a20*/  FMUL.FTZ R119, R32.reuse, R119 ;  /* 0x0000007720777220 */ /* 0x040fe20000410000 */
[----:B------:R-:W-:Y:S01]  /*6a30*/  F2FP.F16.E4M3.UNPACK_B R41, R41.H1 ;  /* 0x00000029ff29723e */ /* 0x000fe200030006ff */
[----:B------:R-:W-:Y:S01]  /*6a40*/  FFMA.FTZ R123, R32, R117, -R33 ;  /* 0x00000075207b7223 */ /* 0x000fe20000010821 */
[----:B------:R-:W-:Y:S01]  /*6a50*/  F2FP.F16.E4M3.UNPACK_B R33, R31.H1 ;  /* 0x0000001fff21723e */ /* 0x000fe200030006ff */
[----:B------:R-:W-:Y:S01]  /*6a60*/  HADD2.F32 R31, -RZ, R37.H0_H0 ;  /* 0x20000025ff1f7230 */ /* 0x000fe20000004100 */
[----:B------:R-:W-:Y:S01]  /*6a70*/  F2FP.SATFINITE.E4M3.F32.PACK_AB_MERGE_C R38, R38, R125, R128 ;  /* 0x0000007d2626723e */ /* 0x000fe20004807080 */
[----:B------:R-:W-:Y:S01]  /*6a80*/  FFMA.FTZ R125, R34, R117, R119 ;  /* 0x00000075227d7223 */ /* 0x000fe20000010077 */
[----:B------:R-:W-:-:S02]  /*6a90*/  HADD2.F32 R32, -RZ, R41.H0_H0 ;  /* 0x20000029ff207230 */ /* 0x000fc40000004100 */
[----:B------:R-:W-:Y:S01]  /*6aa0*/  FFMA.FTZ R120, R35, R118, R120 ;  /* 0x0000007623787223 */ /* 0x000fe20000010078 */
[----:B------:R-:W-:Y:S01]  /*6ab0*/  HADD2.F32 R34, -RZ, R33.H0_H0 ;  /* 0x20000021ff227230 */ /* 0x000fe20000004100 */
[----:B------:R-:W-:Y:S01]  /*6ac0*/  F2FP.F16.E4M3.UNPACK_B R30, R30.H1 ;  /* 0x0000001eff1e723e */ /* 0x000fe200030006ff */
[----:B------:R-:W-:Y:S01]  /*6ad0*/  HADD2.F32 R41, -RZ, R41.H1_H1 ;  /* 0x30000029ff297230 */ /* 0x000fe20000004100 */
[----:B------:R-:W-:Y:S01]  /*6ae0*/  F2FP.F16.E4M3.UNPACK_B R117, R29 ;  /* 0x0000001dff75723e */ /* 0x000fe200020006ff */
[----:B------:R-:W-:Y:S02]  /*6af0*/  HADD2.F32 R118, -RZ, R33.H1_H1 ;  /* 0x30000021ff767230 */ /* 0x000fe40000004100 */
[-C--:B------:R-:W-:Y:S01]  /*6b00*/  FMUL.FTZ R124, R32, R34.reuse ;  /* 0x00000022207c7220 */ /* 0x080fe20000410000 */
[----:B------:R-:W-:Y:S02]  /*6b10*/  HADD2.F32 R37, -RZ, R37.H1_H1 ;  /* 0x30000025ff257230 */ /* 0x000fe40000004100 */
[----:B------:R-:W-:Y:S01]  /*6b20*/  FMUL.FTZ R35, R31, R34 ;  /* 0x000000221f237220 */ /* 0x000fe20000410000 */
[----:B------:R-:W-:-:S02]  /*6b30*/  HADD2.F32 R33, -RZ, R30.H0_H0 ;  /* 0x2000001eff217230 */ /* 0x000fc40000004100 */
[----:B------:R-:W-:Y:S02]  /*6b40*/  HADD2.F32 R34, -RZ, R30.H1_H1 ;  /* 0x3000001eff227230 */ /* 0x000fe40000004100 */
[-C--:B------:R-:W-:Y:S01]  /*6b50*/  FMUL.FTZ R30, R41, R118.reuse ;  /* 0x00000076291e7220 */ /* 0x080fe20000410000 */
[----:B------:R-:W-:Y:S01]  /*6b60*/  FMUL.FTZ R118, R37, R118 ;  /* 0x0000007625767220 */ /* 0x000fe20000410000 */
[-C--:B------:R-:W-:Y:S01]  /*6b70*/  FFMA.FTZ R124, R31, R33.reuse, -R124 ;  /* 0x000000211f7c7223 */ /* 0x080fe2000001087c */
[----:B------:R-:W-:Y:S01]  /*6b80*/  FFMA.FTZ R126, R32, R33, R35 ;  /* 0x00000021207e7223 */ /* 0x000fe20000010023 */
[-C--:B------:R-:W-:Y:S01]  /*6b90*/  FFMA.FTZ R127, R37, R34.reuse, -R30 ;  /* 0x00000022257f7223 */ /* 0x080fe2000001081e */
[----:B------:R-:W-:Y:S01]  /*6ba0*/  F2FP.F16.E4M3.UNPACK_B R33, R43 ;  /* 0x0000002bff21723e */ /* 0x000fe200020006ff */
[----:B------:R-:W-:Y:S01]  /*6bb0*/  FFMA.FTZ R129, R41, R34, R118 ;  /* 0x0000002229817223 */ /* 0x000fe20000010076 */
[----:B------:R-:W-:Y:S01]  /*6bc0*/  F2FP.F16.E4M3.UNPACK_B R30, R39 ;  /* 0x00000027ff1e723e */ /* 0x000fe200020006ff */
[----:B------:R-:W-:Y:S01]  /*6bd0*/  HADD2.F32 R119, -RZ, R117.H0_H0 ;  /* 0x20000075ff777230 */ /* 0x000fe20000004100 */
[----:B------:R-:W-:Y:S01]  /*6be0*/  F2FP.F16.E4M3.UNPACK_B R43, R43.H1 ;  /* 0x0000002bff2b723e */ /* 0x000fe200030006ff */
[----:B------:R-:W-:Y:S01]  /*6bf0*/  HADD2.F32 R34, -RZ, R33.H0_H0 ;  /* 0x20000021ff227230 */ /* 0x000fe20000004100 */
[----:B------:R-:W-:Y:S01]  /*6c00*/  F2FP.F16.E4M3.UNPACK_B R118, R29.H1 ;  /* 0x0000001dff76723e */ /* 0x000fe200030006ff */
[--C-:B------:R-:W-:Y:S01]  /*6c10*/  HADD2.F32 R31, -RZ, R30.reuse.H0_H0 ;  /* 0x2000001eff1f7230 */ /* 0x100fe20000004100 */
[----:B------:R-:W-:Y:S01]  /*6c20*/  F2FP.F16.E4M3.UNPACK_B R39, R39.H1 ;  /* 0x00000027ff27723e */ /* 0x000fe200030006ff */
[----:B------:R-:W-:Y:S01]  /*6c30*/  HADD2.F32 R30, -RZ, R30.H1_H1 ;  /* 0x3000001eff1e7230 */ /* 0x000fe20000004100 */
        /* <DEDUP_REMOVED lines=12> */
[----:B------:R-:W-:Y:S01]  /*6d00*/  FFMA.FTZ R119, R34, R37, R119 ;  /* 0x0000002522777223 */ /* 0x000fe20000010077 */
[----:B------:R-:W-:Y:S02]  /*6d10*/  HADD2.F32 R118, -RZ, R118.H1_H1 ;  /* 0x30000076ff767230 */ /* 0x000fe40000004100 */
[----:B------:R-:W-:Y:S01]  /*6d20*/  FFMA.FTZ R121, R28, R41, R121 ;  /* 0x000000291c797223 */ /* 0x000fe20000010079 */
[----:B------:R-:W-:Y:S02]  /*6d30*/  HADD2.F32 R39, -RZ, R39.H1_H1 ;  /* 0x30000027ff277230 */ /* 0x000fe40000004100 */
[----:B------:R-:W-:Y:S01]  /*6d40*/  FFMA.FTZ R128, R31, R37, -R128 ;  /* 0x000000251f807223 */ /* 0x000fe20000010880 */
[----:B------:R-:W-:Y:S02]  /*6d50*/  HADD2.F32 R33, -RZ, R33.H1_H1 ;  /* 0x30000021ff217230 */ /* 0x000fe40000004100 */
[----:B------:R-:W-:Y:S01]  /*6d60*/  FMUL.FTZ R34, R43, R118 ;  /* 0x000000762b227220 */ /* 0x000fe20000410000 */
[----:B------:R-:W-:-:S02]  /*6d70*/  HADD2.F32 R117, -RZ, R117.H1_H1 ;  /* 0x30000075ff757230 */ /* 0x000fc40000004100 */
[----:B------:R-:W-:Y:S01]  /*6d80*/  FMUL.FTZ R118, R39, R118 ;  /* 0x0000007627767220 */ /* 0x000fe20000410000 */
[----:B------:R-:W-:Y:S02]  /*6d90*/  HADD2.F32 R28, -RZ, R35.H1_H1 ;  /* 0x30000023ff1c7230 */ /* 0x000fe40000004100 */
[----:B------:R-:W-:Y:S01]  /*6da0*/  FFMA.FTZ R131, R32, R41, -R131 ;  /* 0x0000002920837223 */ /* 0x000fe20000010883 */
[----:B------:R-:W-:Y:S02]  /*6db0*/  HADD2.F32 R29, -RZ, R29.H1_H1 ;  /* 0x3000001dff1d7230 */ /* 0x000fe40000004100 */
[-C--:B------:R-:W-:Y:S01]  /*6dc0*/  FMUL.FTZ R31, R33, R117.reuse ;  /* 0x00000075211f7220 */ /* 0x080fe20000410000 */
[C---:B------:R-:W-:Y:S01]  /*6dd0*/  FMUL.FTZ R32, R30.reuse, R117 ;  /* 0x000000751e207220 */ /* 0x040fe20000410000 */
[-C--:B------:R-:W-:Y:S01]  /*6de0*/  FFMA.FTZ R34, R39, R28.reuse, -R34 ;  /* 0x0000001c27227223 */ /* 0x080fe20000010822 */
[----:B------:R-:W-:Y:S01]  /*6df0*/  FFMA.FTZ R118, R43, R28, R118 ;  /* 0x0000001c2b767223 */ /* 0x000fe20000010076 */
[-C--:B------:R-:W-:Y:S01]  /*6e00*/  FFMA.FTZ R31, R30, R29.reuse, -R31 ;  /* 0x0000001d1e1f7223 */ /* 0x080fe2000001081f */
        /* <DEDUP_REMOVED lines=8> */
[----:B------:R-:W-:-:S07]  /*6e90*/  F2FP.SATFINITE.E4M3.F32.PACK_AB_MERGE_C R43, R32, R119, R118 ;  /* 0x00000077202b723e */ /* 0x000fce0004807076 */
.L_x_1373:
[----:B------:R-:W-:Y:S05]  /*6ea0*/  BSYNC B2 ;  /* 0x0000000000027941 */ /* 0x000fea0003800000 */
.L_x_1372:
[----:B0-----:R0:W-:Y:S04]  /*6eb0*/  STG.E.128 desc[UR40][R102.64], R36 ;  /* 0x0000002466007986 */ /* 0x0011e8000c101d28 */
[----:B--2---:R0:W-:Y:S02]  /*6ec0*/  @!P2 STG.E.128 desc[UR40][R104.64], R40 ;  /* 0x000000286800a986 */ /* 0x0041e4000c101d28 */
.L_x_1371:
[----:B------:R-:W-:Y:S05]  /*6ed0*/  BSYNC B1 ;  /* 0x0000000000017941 */ /* 0x000fea0003800000 */
.L_x_1370:
[----:B------:R-:W-:Y:S01]  /*6ee0*/  ISETP.NE.AND P2, PT, R99, RZ, PT ;  /* 0x000000ff6300720c */ /* 0x000fe20003f45270 */
[----:B------:R-:W-:-:S12]  /*6ef0*/  BSSY B1, `(.L_x_1374) ;  /* 0x00000f7000017945 */ /* 0x000fd80003800000 */
[----:B------:R-:W-:Y:S05]  /*6f00*/  @!P2 BRA `(.L_x_1375) ;  /* 0x0000000c00d4a947 */ /* 0x000fea0003800000 */
[----:B------:R-:W-:Y:S01]  /*6f10*/  ISETP.GE.AND P4, PT, R175, R93, PT ;  /* 0x0000005daf00720c */ /* 0x000fe20003f86270 */
[----:B------:R-:W-:Y:S01]  /*6f20*/  BSSY B2, `(.L_x_1376) ;  /* 0x00000f1000027945 */ /* 0x000fe20003800000 */
[----:B0-----:R-:W-:Y:S02]  /*6f30*/  IADD3 R37, P2, P3, R52, R62, R71 ;  /* 0x0000003e34257210 */ /* 0x001fe40007b5e047 */
        /* <DEDUP_REMOVED lines=32> */
[----:B------:R-:W-:Y:S02]  /*7140*/  SHF.R.U32.HI R103, RZ, 0x8, R13 ;  /* 0x00000008ff677819 */ /* 0x000fe4000001160d */
[----:B------:R-:W-:Y:S02]  /*7150*/  LOP3.LUT R26, R27, 0xff0000ff, RZ, 0xc0, !PT ;  /* 0xff0000ff1b1a7812 */ /* 0x000fe400078ec0ff */
[----:B------:R-:W-:Y:S01]  /*7160*/  SHF.R.U32.HI R118, RZ, 0x10, R27 ;  /* 0x00000010ff767819 */ /* 0x000fe2000001161b */
[----:B------:R-:W-:Y:S01]  /*7170*/  IMAD.SHL.U32 R27, R40, 0x100, RZ ;  /* 0x00000100281b7824 */ /* 0x000fe200078e00ff */
[----:B------:R-:W-:-:S02]  /*7180*/  SHF.R.U32.HI R43, RZ, 0x8, R15 ;  /* 0x00000008ff2b7819 */ /* 0x000fc4000001160f */
[----:B------:R-:W-:Y:S01]  /*7190*/  LOP3.LUT R24, R25, 0xff0000ff, RZ, 0xc0, !PT ;  /* 0xff0000ff19187812 */ /* 0x000fe200078ec0ff */
[----:B------:R-:W-:Y:S01]  /*71a0*/  IMAD.U32 R118, R118, 0x10000, RZ ;  /* 0x0001000076767824 */ /* 0x000fe200078e00ff */
[----:B------:R-:W-:Y:S01]  /*71b0*/  SHF.R.U32.HI R104, RZ, 0x10, R25 ;  /* 0x00000010ff687819 */ /* 0x000fe20000011619 */
[----:B------:R-:W-:Y:S01]  /*71c0*/  IMAD.SHL.U32 R25, R41, 0x100, RZ ;  /* 0x0000010029197824 */ /* 0x000fe200078e00ff */
[----:B------:R-:W-:Y:S02]  /*71d0*/  LOP3.LUT R12, R13, 0xff0000ff, RZ, 0xc0, !PT ;  /* 0xff0000ff0d0c7812 */ /* 0x000fe400078ec0ff */
[----:B------:R-:W-:Y:S01]  /*71e0*/  SHF.R.U32.HI R102, RZ, 0x10, R13 ;  /* 0x00000010ff667819 */ /* 0x000fe2000001160d */
[----:B------:R-:W-:Y:S01]  /*71f0*/  IMAD.SHL.U32 R13, R103, 0x100, RZ ;  /* 0x00000100670d7824 */ /* 0x000fe200078e00ff */
[----:B------:R-:W-:Y:S01]  /*7200*/  LOP3.LUT R14, R15, 0xff0000ff, RZ, 0xc0, !PT ;  /* 0xff0000ff0f0e7812 */ /* 0x000fe200078ec0ff */
[----:B------:R-:W-:Y:S01]  /*7210*/  IMAD.U32 R104, R104, 0x10000, RZ ;  /* 0x0001000068687824 */ /* 0x000fe200078e00ff */
[----:B------:R-:W-:Y:S01]  /*7220*/  SHF.R.U32.HI R42, RZ, 0x10, R15 ;  /* 0x00000010ff2a7819 */ /* 0x000fe2000001160f */
[----:B------:R-:W-:Y:S01]  /*7230*/  IMAD.SHL.U32 R15, R43, 0x100, RZ ;  /* 0x000001002b0f7824 */ /* 0x000fe200078e00ff */
[----:B------:R-:W-:-:S02]  /*7240*/  LOP3.LUT R103, R26, 0xff00, R27, 0xf8, !PT ;  /* 0x0000ff001a677812 */ /* 0x000fc400078ef81b */
[----:B------:R-:W-:Y:S02]  /*7250*/  LOP3.LUT R43, R24, 0xff00, R25, 0xf8, !PT ;  /* 0x0000ff00182b7812 */ /* 0x000fe400078ef819 */
[----:B------:R-:W-:Y:S02]  /*7260*/  F2FP.F16.E4M3.UNPACK_B R41, R115.H1 ;  /* 0x00000073ff29723e */ /* 0x000fe400030006ff */
[----:B--2---:R-:W-:Y:S02]  /*7270*/  F2FP.F16.E4M3.UNPACK_B R26, R32.H1 ;  /* 0x00000020ff1a723e */ /* 0x004fe400030006ff */
[----:B------:R-:W-:Y:S01]  /*7280*/  LOP3.LUT R12, R12, 0xff00, R13, 0xf8, !PT ;  /* 0x0000ff000c0c7812 */ /* 0x000fe200078ef80d */
[----:B------:R-:W-:Y:S01]  /*7290*/  IMAD.U32 R13, R102, 0x10000, RZ ;  /* 0x00010000660d7824 */ /* 0x000fe200078e00ff */
[----:B0-----:R-:W-:Y:S01]  /*72a0*/  F2FP.F16.E4M3.UNPACK_B R24, R28.H1 ;  /* 0x0000001cff18723e */ /* 0x001fe200030006ff */
[----:B------:R-:W-:Y:S01]  /*72b0*/  HADD2.F32 R102, -RZ, R41.H0_H0 ;  /* 0x20000029ff667230 */ /* 0x000fe20000004100 */
[----:B------:R-:W-:Y:S01]  /*72c0*/  F2FP.F16.E4M3.UNPACK_B R40, R113.H1 ;  /* 0x00000071ff28723e */ /* 0x000fe200030006ff */
[----:B------:R-:W-:Y:S01]  /*72d0*/  HADD2.F32 R27, -RZ, R26.H0_H0 ;  /* 0x2000001aff1b7230 */ /* 0x000fe20000004100 */
[----:B------:R-:W-:Y:S01]  /*72e0*/  LOP3.LUT R15, R14, 0xff00, R15, 0xf8, !PT ;  /* 0x0000ff000e0f7812 */ /* 0x000fe200078ef80f */
[----:B------:R-:W-:Y:S01]  /*72f0*/  HADD2.F32 R25, -RZ, R24.H0_H0 ;  /* 0x20000018ff197230 */ /* 0x000fe20000004100 */
[----:B------:R-:W-:Y:S01]  /*7300*/  LOP3.LUT R14, R12, 0xff0000, R13, 0xf8, !PT ;  /* 0x00ff00000c0e7812 */ /* 0x000fe200078ef80d */
[----:B------:R-:W-:-:S02]  /*7310*/  IMAD.U32 R12, R42, 0x10000, RZ ;  /* 0x000100002a0c7824 */ /* 0x000fc400078e00ff */
[-C--:B------:R-:W-:Y:S01]  /*7320*/  FMUL.FTZ R120, R27, R102.reuse ;  /* 0x000000661b787220 */ /* 0x080fe20000410000 */
[--C-:B------:R-:W-:Y:S02]  /*7330*/  HADD2.F32 R42, -RZ, R40.reuse.H0_H0 ;  /* 0x20000028ff2a7230 */ /* 0x100fe40000004100 */
[----:B------:R-:W-:Y:S01]  /*7340*/  FMUL.FTZ R102, R25, R102 ;  /* 0x0000006619667220 */ /* 0x000fe20000410000 */
[----:B------:R-:W-:Y:S01]  /*7350*/  F2FP.F16.E4M3.UNPACK_B R115, R115 ;  /* 0x00000073ff73723e */ /* 0x000fe200020006ff */
[----:B------:R-:W-:Y:S01]  /*7360*/  HADD2.F32 R40, -RZ, R40.H1_H1 ;  /* 0x30000028ff287230 */ /* 0x000fe20000004100 */
[----:B------:R-:W-:Y:S01]  /*7370*/  LOP3.LUT R12, R15, 0xff0000, R12, 0xf8, !PT ;  /* 0x00ff00000f0c7812 */ /* 0x000fe200078ef80c */
[-C--:B------:R-:W-:Y:S01]  /*7380*/  FFMA.FTZ R120, R25, R42.reuse, -R120 ;  /* 0x0000002a19787223 */ /* 0x080fe20000010878 */
[----:B------:R-:W-:Y:S01]  /*7390*/  LOP3.LUT R15, R43, 0xff0000, R104, 0xf8, !PT ;  /* 0x00ff00002b0f7812 */ /* 0x000fe200078ef868 */
        /* <DEDUP_REMOVED lines=8> */
[-C--:B------:R-:W-:Y:S01]  /*7420*/  FMUL.FTZ R102, R27, R42.reuse ;  /* 0x0000002a1b667220 */ /* 0x080fe20000410000 */
[----:B------:R-:W-:Y:S02]  /*7430*/  HADD2.F32 R26, -RZ, R32.H0_H0 ;  /* 0x20000020ff1a7230 */ /* 0x000fe40000004100 */
[C---:B------:R-:W-:Y:S01]  /*7440*/  FMUL.FTZ R42, R25.reuse, R42 ;  /* 0x0000002a192a7220 */ /* 0x040fe20000410000 */
[----:B------:R-:W-:Y:S02]  /*7450*/  HADD2.F32 R24, -RZ, R28.H0_H0 ;  /* 0x2000001cff187230 */ /* 0x000fe40000004100 */
[-C--:B------:R-:W-:Y:S01]  /*7460*/  FFMA.FTZ R105, R25, R40.reuse, -R102 ;  /* 0x0000002819697223 */ /* 0x080fe20000010866 */
[----:B------:R-:W-:Y:S02]  /*7470*/  HADD2.F32 R25, -RZ, R113.H0_H0 ;  /* 0x20000071ff197230 */ /* 0x000fe40000004100 */
[----:B------:R-:W-:Y:S01]  /*7480*/  FFMA.FTZ R117, R27, R40, R42 ;  /* 0x000000281b757223 */ /* 0x000fe2000001002a */
        /* <DEDUP_REMOVED lines=10> */
[----:B------:R-:W-:Y:S01]  /*7530*/  FMUL.FTZ R115, R28, R115 ;  /* 0x000000731c737220 */ /* 0x000fe20000410000 */
[----:B------:R-:W-:-:S02]  /*7540*/  F2FP.F16.E4M3.UNPACK_B R26, R34.H1 ;  /* 0x00000022ff1a723e */ /* 0x000fc400030006ff */
[----:B------:R-:W-:Y:S01]  /*7550*/  LOP3.LUT R13, R103, 0xff0000, R118, 0xf8, !PT ;  /* 0x00ff0000670d7812 */ /* 0x000fe200078ef876 */
        /* <DEDUP_REMOVED lines=22> */
[----:B------:R-:W-:Y:S01]  /*76c0*/  F2FP.F16.E4M3.UNPACK_B R111, R111 ;  /* 0x0000006fff6f723e */ /* 0x000fe200020006ff */
[----:B------:R-:W-:Y:S01]  /*76d0*/  FFMA.FTZ R119, R26, R25, R41 ;  /* 0x000000191a777223 */ /* 0x000fe20000010029 */
[----:B------:R-:W-:Y:S01]  /*76e0*/  HADD2.F32 R27, -RZ, R114.H0_H0 ;  /* 0x20000072ff1b7230 */ /* 0x000fe20000004100 */
[----:B------:R-:W-:Y:S01]  /*76f0*/  F2FP.SATFINITE.E4M3.F32.PACK_AB_MERGE_C R104, R117, R104, RZ ;  /* 0x000000687568723e */ /* 0x000fe200048070ff */
[----:B------:R-:W-:Y:S01]  /*7700*/  HADD2.F32 R24, -RZ, R30.H0_H0 ;  /* 0x2000001eff187230 */ /* 0x000fe20000004100 */
[----:B------:R-:W-:Y:S01]  /*7710*/  F2FP.SATFINITE.E4M3.F32.PACK_AB_MERGE_C R115, R115, R118, RZ ;  /* 0x000000767373723e */ /* 0x000fe200048070ff */
[----:B------:R-:W-:Y:S01]  /*7720*/  HADD2.F32 R25, -RZ, R34.H0_H0 ;  /* 0x20000022ff197230 */ /* 0x000fe20000004100 */
[----:B------:R-:W-:Y:S01]  /*7730*/  F2FP.SATFINITE.E4M3.F32.PACK_AB_MERGE_C R119, R119, R32, RZ ;  /* 0x000000207777723e */ /* 0x000fe200048070ff */
[----:B------:R-:W-:-:S02]  /*7740*/  HADD2.F32 R41, -RZ, R114.H1_H1 ;  /* 0x30000072ff297230 */ /* 0x000fc40000004100 */
[-C--:B------:R-:W-:Y:S01]  /*7750*/  FMUL.FTZ R28, R24, R27.reuse ;  /* 0x0000001b181c7220 */ /* 0x080fe20000410000 */
[----:B------:R-:W-:Y:S02]  /*7760*/  HADD2.F32 R34, -RZ, R34.H1_H1 ;  /* 0x30000022ff227230 */ /* 0x000fe40000004100 */
[C---:B------:R-:W-:Y:S01]  /*7770*/  FMUL.FTZ R113, R25.reuse, R27 ;  /* 0x0000001b19717220 */ /* 0x040fe20000410000 */
[--C-:B------:R-:W-:Y:S01]  /*7780*/  HADD2.F32 R26, -RZ, R111.reuse.H0_H0 ;  /* 0x2000006fff1a7230 */ /* 0x100fe20000004100 */
[----:B------:R-:W-:Y:S01]  /*7790*/  F2FP.F16.E4M3.UNPACK_B R32, R15 ;  /* 0x0000000fff20723e */ /* 0x000fe200020006ff */
[----:B------:R-:W-:Y:S02]  /*77a0*/  HADD2.F32 R30, -RZ, R30.H1_H1 ;  /* 0x3000001eff1e7230 */ /* 0x000fe40000004100 */
[-C--:B------:R-:W-:Y:S01]  /*77b0*/  FMUL.FTZ R27, R34, R41.reuse ;  /* 0x00000029221b7220 */ /* 0x080fe20000410000 */
[----:B------:R-:W-:Y:S02]  /*77c0*/  HADD2.F32 R111, -RZ, R111.H1_H1 ;  /* 0x3000006fff6f7230 */ /* 0x000fe40000004100 */
[-C--:B------:R-:W-:Y:S01]  /*77d0*/  FFMA.FTZ R113, R24, R26.reuse, -R113 ;  /* 0x0000001a18717223 */ /* 0x080fe20000010871 */
[----:B------:R-:W-:Y:S01]  /*77e0*/  FFMA.FTZ R40, R25, R26, R28 ;  /* 0x0000001a19287223 */ /* 0x000fe2000001001c */
[C---:B------:R-:W-:Y:S01]  /*77f0*/  FMUL.FTZ R41, R30.reuse, R41 ;  /* 0x000000291e297220 */ /* 0x040fe20000410000 */
[----:B------:R-:W-:Y:S01]  /*7800*/  F2FP.F16.E4M3.UNPACK_B R26, R33 ;  /* 0x00000021ff1a723e */ /* 0x000fe200020006ff */
[----:B------:R-:W-:Y:S01]  /*7810*/  FFMA.FTZ R30, R30, R111, -R27 ;  /* 0x0000006f1e1e7223 */ /* 0x000fe2000001081b */
[----:B------:R-:W-:Y:S01]  /*7820*/  F2FP.F16.E4M3.UNPACK_B R24, R29 ;  /* 0x0000001dff18723e */ /* 0x000fe200020006ff */
[----:B------:R-:W-:Y:S01]  /*7830*/  FFMA.FTZ R41, R34, R111, R41 ;  /* 0x0000006f22297223 */ /* 0x000fe20000010029 */
[----:B------:R-:W-:Y:S01]  /*7840*/  F2FP.F16.E4M3.UNPACK_B R28, R14 ;  /* 0x0000000eff1c723e */ /* 0x000fe200020006ff */
[----:B------:R-:W-:Y:S01]  /*7850*/  HADD2.F32 R27, -RZ, R26.H0_H0 ;  /* 0x2000001aff1b7230 */ /* 0x000fe20000004100 */
[----:B------:R-:W-:Y:S01]  /*7860*/  F2FP.SATFINITE.E4M3.F32.PACK_AB_MERGE_C R115, R30, R113, R115 ;  /* 0x000000711e73723e */ /* 0x000fe20004807073 */
[----:B------:R-:W-:Y:S01]  /*7870*/  HADD2.F32 R34, -RZ, R32.H0_H0 ;  /* 0x20000020ff227230 */ /* 0x000fe20000004100 */
[----:B------:R-:W-:Y:S01]  /*7880*/  F2FP.SATFINITE.E4M3.F32.PACK_AB_MERGE_C R119, R41, R40, R119 ;  /* 0x000000282977723e */ /* 0x000fe20004807077 */
[----:B------:R-:W-:Y:S01]  /*7890*/  HADD2.F32 R25, -RZ, R24.H0_H0 ;  /* 0x20000018ff197230 */ /* 0x000fe20000004100 */
[----:B------:R-:W-:Y:S01]  /*78a0*/  F2FP.SATFINITE.E4M3.F32.PACK_AB_MERGE_C R117, R102, R43, R104 ;  /* 0x0000002b6675723e */ /* 0x000fe20004807068 */
        /* <DEDUP_REMOVED lines=10> */
[----:B------:R-:W-:Y:S01]  /*7950*/  F2FP.SATFINITE.E4M3.F32.PACK_AB_MERGE_C R105, R105, R120, RZ ;  /* 0x000000786969723e */ /* 0x000fe200048070ff */
[C---:B------:R-:W-:Y:S01]  /*7960*/  FMUL.FTZ R41, R24.reuse, R41 ;  /* 0x0000002918297220 */ /* 0x040fe20000410000 */
[----:B------:R-:W-:Y:S01]  /*7970*/  F2FP.F16.E4M3.UNPACK_B R29, R29.H1 ;  /* 0x0000001dff1d723e */ /* 0x000fe200030006ff */
[----:B------:R-:W-:Y:S01]  /*7980*/  FFMA.FTZ R43, R24, R25, -R27 ;  /* 0x00000019182b7223 */ /* 0x000fe2000001081b */
[----:B------:R-:W-:Y:S02]  /*7990*/  F2FP.F16.E4M3.UNPACK_B R33, R33.H1 ;  /* 0x00000021ff21723e */ /* 0x000fe400030006ff */
[----:B------:R-:W-:Y:S01]  /*79a0*/  F2FP.F16.E4M3.UNPACK_B R27, R15.H1 ;  /* 0x0000000fff1b723e */ /* 0x000fe200030006ff */
[----:B------:R-:W-:Y:S01]  /*79b0*/  HADD2.F32 R15, -RZ, R29.H0_H0 ;  /* 0x2000001dff0f7230 */ /* 0x000fe20000004100 */
[----:B------:R-:W-:Y:S01]  /*79c0*/  F2FP.SATFINITE.E4M3.F32.PACK_AB_MERGE_C R114, R103, R42, R105 ;  /* 0x0000002a6772723e */ /* 0x000fe20004807069 */
[----:B------:R-:W-:Y:S01]  /*79d0*/  FFMA.FTZ R103, R26, R25, R41 ;  /* 0x000000191a677223 */ /* 0x000fe20000010029 */
[----:B------:R-:W-:Y:S01]  /*79e0*/  HADD2.F32 R24, -RZ, R33.H0_H0 ;  /* 0x20000021ff187230 */ /* 0x000fe20000004100 */
[----:B------:R-:W-:Y:S01]  /*79f0*/  F2FP.F16.E4M3.UNPACK_B R14, R14.H1 ;  /* 0x0000000eff0e723e */ /* 0x000fe200030006ff */
[----:B------:R-:W-:Y:S01]  /*7a00*/  HADD2.F32 R26, -RZ, R27.H0_H0 ;  /* 0x2000001bff1a7230 */ /* 0x000fe20000004100 */
[----:B------:R-:W-:Y:S01]  /*7a10*/  F2FP.F16.E4M3.UNPACK_B R32, R13.H1 ;  /* 0x0000000dff20723e */ /* 0x000fe200030006ff */
[----:B------:R-:W-:-:S02]  /*7a20*/  HADD2.F32 R33, -RZ, R33.H1_H1 ;  /* 0x30000021ff217230 */ /* 0x000fc40000004100 */
[----:B------:R-:W-:Y:S02]  /*7a30*/  HADD2.F32 R28, -RZ, R27.H1_H1 ;  /* 0x3000001bff1c7230 */ /* 0x000fe40000004100 */
[CC--:B------:R-:W-:Y:S01]  /*7a40*/  FMUL.FTZ R30, R24.reuse, R26.reuse ;  /* 0x0000001a181e7220 */ /* 0x0c0fe20000410000 */
[--C-:B------:R-:W-:Y:S02]  /*7a50*/  HADD2.F32 R25, -RZ, R14.reuse.H0_H0 ;  /* 0x2000000eff197230 */ /* 0x100fe40000004100 */
[----:B------:R-:W-:Y:S01]  /*7a60*/  FMUL.FTZ R27, R15, R26 ;  /* 0x0000001a0f1b7220 */ /* 0x000fe20000410000 */
[----:B------:R-:W-:Y:S02]  /*7a70*/  HADD2.F32 R29, -RZ, R29.H1_H1 ;  /* 0x3000001dff1d7230 */ /* 0x000fe40000004100 */
[----:B------:R-:W-:Y:S02]  /*7a80*/  HADD2.F32 R26, -RZ, R14.H1_H1 ;  /* 0x3000000eff1a7230 */ /* 0x000fe40000004100 */
[----:B------:R-:W-:Y:S01]  /*7a90*/  FMUL.FTZ R14, R33, R28 ;  /* 0x0000001c210e7220 */ /* 0x000fe20000410000 */
[-C--:B------:R-:W-:Y:S01]  /*7aa0*/  FFMA.FTZ R42, R15, R25.reuse, -R30 ;  /* 0x000000190f2a7223 */ /* 0x080fe2000001081e */
[----:B------:R-:W-:Y:S01]  /*7ab0*/  FFMA.FTZ R102, R24, R25, R27 ;  /* 0x0000001918667223 */ /* 0x000fe2000001001b */
[----:B------:R-:W-:Y:S01]  /*7ac0*/  F2FP.F16.E4M3.UNPACK_B R25, R35 ;  /* 0x00000023ff19723e */ /* 0x000fe200020006ff */
[C---:B------:R-:W-:Y:S01]  /*7ad0*/  FFMA.FTZ R105, R29.reuse, R26, -R14 ;  /* 0x0000001a1d697223 */ /* 0x040fe2000001080e */
[----:B------:R-:W-:Y:S01]  /*7ae0*/  F2FP.F16.E4M3.UNPACK_B R14, R31 ;  /* 0x0000001fff0e723e */ /* 0x000fe200020006ff */
[----:B------:R-:W-:Y:S01]  /*7af0*/  FMUL.FTZ R28, R29, R28 ;  /* 0x0000001c1d1c7220 */ /* 0x000fe20000410000 */
[----:B------:R-:W-:Y:S01]  /*7b00*/  F2FP.F16.E4M3.UNPACK_B R35, R35.H1 ;  /* 0x00000023ff23723e */ /* 0x000fe200030006ff */
[----:B------:R-:W-:Y:S01]  /*7b10*/  HADD2.F32 R41, -RZ, R32.H0_H0 ;  /* 0x20000020ff297230 */ /* 0x000fe20000004100 */
        /* <DEDUP_REMOVED lines=8> */
[----:B------:R-:W-:Y:S01]  /*7ba0*/  F2FP.SATFINITE.E4M3.F32.PACK_AB_MERGE_C R102, R111, R102, RZ ;  /* 0x000000666f66723e */ /* 0x000fe200048070ff */
[----:B------:R-:W-:Y:S01]  /*7bb0*/  HADD2.F32 R33, -RZ, R30.H0_H0 ;  /* 0x2000001eff217230 */ /* 0x000fe20000004100 */
[----:B------:R-:W-:Y:S01]  /*7bc0*/  F2FP.SATFINITE.E4M3.F32.PACK_AB_MERGE_C R42, R105, R42, RZ ;  /* 0x0000002a692a723e */ /* 0x000fe200048070ff */
[----:B------:R-:W-:-:S02]  /*7bd0*/  HADD2.F32 R29, -RZ, R27.H0_H0 ;  /* 0x2000001bff1d7230 */ /* 0x000fc40000004100 */
[-C--:B------:R-:W-:Y:S01]  /*7be0*/  FMUL.FTZ R113, R12, R41.reuse ;  /* 0x000000290c717220 */ /* 0x080fe20000410000 */
[----:B------:R-:W-:Y:S01]  /*7bf0*/  FMUL.FTZ R41, R24, R41 ;  /* 0x0000002918297220 */ /* 0x000fe20000410000 */
[----:B------:R-:W-:Y:S02]  /*7c00*/  HADD2.F32 R35, -RZ, R35.H1_H1 ;  /* 0x30000023ff237230 */ /* 0x000fe40000004100 */
[----:B------:R-:W-:Y:S01]  /*7c10*/  FMUL.FTZ R104, R26, R33 ;  /* 0x000000211a687220 */ /* 0x000fe20000410000 */
[----:B------:R-:W-:Y:S02]  /*7c20*/  HADD2.F32 R32, -RZ, R32.H1_H1 ;  /* 0x30000020ff207230 */ /* 0x000fe40000004100 */
[-C--:B------:R-:W-:Y:S01]  /*7c30*/  FFMA.FTZ R113, R24, R29.reuse, -R113 ;  /* 0x0000001d18717223 */ /* 0x080fe20000010871 */
[----:B------:R-:W-:Y:S02]  /*7c40*/  HADD2.F32 R31, -RZ, R31.H1_H1 ;  /* 0x3000001fff1f7230 */ /* 0x000fe40000004100 */
[----:B------:R-:W-:Y:S01]  /*7c50*/  FFMA.FTZ R41, R12, R29, R41 ;  /* 0x0000001d0c297223 */ /* 0x000fe20000010029 */
[----:B------:R-:W-:-:S02]  /*7c60*/  HADD2.F32 R15, -RZ, R14.H0_H0 ;  /* 0x2000000eff0f7230 */ /* 0x000fc40000004100 */
[-C--:B------:R-:W-:Y:S01]  /*7c70*/  FMUL.FTZ R24, R35, R32.reuse ;  /* 0x0000002023187220 */ /* 0x080fe20000410000 */
[----:B------:R-:W-:Y:S02]  /*7c80*/  HADD2.F32 R28, -RZ, R13.H0_H0 ;  /* 0x2000000dff1c7230 */ /* 0x000fe40000004100 */
[----:B------:R-:W-:Y:S01]  /*7c90*/  FMUL.FTZ R32, R31, R32 ;  /* 0x000000201f207220 */ /* 0x000fe20000410000 */
[----:B------:R-:W-:Y:S02]  /*7ca0*/  HADD2.F32 R25, -RZ, R25.H1_H1 ;  /* 0x30000019ff197230 */ /* 0x000fe40000004100 */
[C---:B------:R-:W-:Y:S01]  /*7cb0*/  FMUL.FTZ R33, R15.reuse, R33 ;  /* 0x000000210f217220 */ /* 0x040fe20000410000 */
[----:B------:R-:W-:Y:S02]  /*7cc0*/  HADD2.F32 R30, -RZ, R30.H1_H1 ;  /* 0x3000001eff1e7230 */ /* 0x000fe40000004100 */
[----:B------:R-:W-:Y:S01]  /*7cd0*/  FFMA.FTZ R104, R15, R28, -R104 ;  /* 0x0000001c0f687223 */ /* 0x000fe20000010868 */
[----:B------:R-:W-:-:S02]  /*7ce0*/  HADD2.F32 R14, -RZ, R14.H1_H1 ;  /* 0x3000000eff0e7230 */ /* 0x000fc40000004100 */
[----:B------:R-:W-:Y:S01]  /*7cf0*/  FFMA.FTZ R33, R26, R28, R33 ;  /* 0x0000001c1a217223 */ /* 0x000fe20000010021 */
[----:B------:R-:W-:Y:S02]  /*7d00*/  HADD2.F32 R12, -RZ, R27.H1_H1 ;  /* 0x3000001bff0c7230 */ /* 0x000fe40000004100 */
[-C--:B------:R-:W-:Y:S01]  /*7d10*/  FMUL.FTZ R15, R25, R30.reuse ;  /* 0x0000001e190f7220 */ /* 0x080fe20000410000 */
[----:B------:R-:W-:Y:S02]  /*7d20*/  HADD2.F32 R13, -RZ, R13.H1_H1 ;  /* 0x3000000dff0d7230 */ /* 0x000fe40000004100 */
[C---:B------:R-:W-:Y:S01]  /*7d30*/  FMUL.FTZ R30, R14.reuse, R30 ;  /* 0x0000001e0e1e7220 */ /* 0x040fe20000410000 */
[----:B------:R-:W-:Y:S01]  /*7d40*/  F2FP.SATFINITE.E4M3.F32.PACK_AB_MERGE_C R34, R103, R34, R102 ;  /* 0x000000226722723e */ /* 0x000fe20004807066 */
[-C--:B------:R-:W-:Y:S01]  /*7d50*/  FFMA.FTZ R32, R35, R12.reuse, R32 ;  /* 0x0000000c23207223 */ /* 0x080fe20000010020 */
[----:B------:R-:W-:Y:S01]  /*7d60*/  FFMA.FTZ R24, R31, R12, -R24 ;  /* 0x0000000c1f187223 */ /* 0x000fe20000010818 */
[-C--:B------:R-:W-:Y:S01]  /*7d70*/  FFMA.FTZ R30, R25, R13.reuse, R30 ;  /* 0x0000000d191e7223 */ /* 0x080fe2000001001e */
[----:B------:R-:W-:Y:S01]  /*7d80*/  FFMA.FTZ R15, R14, R13, -R15 ;  /* 0x0000000d0e0f7223 */ /* 0x000fe2000001080f */
[----:B------:R-:W-:Y:S01]  /*7d90*/  F2FP.SATFINITE.E4M3.F32.PACK_AB_MERGE_C R29, R43, R40, R42 ;  /* 0x000000282b1d723e */ /* 0x000fe2000480702a */
[----:B------:R-:W-:Y:S01]  /*7da0*/  IMAD.MOV.U32 R28, RZ, RZ, R114 ;  /* 0x000000ffff1c7224 */ /* 0x000fe200078e0072 */
[----:B------:R-:W-:-:S02]  /*7db0*/  F2FP.SATFINITE.E4M3.F32.PACK_AB_MERGE_C R32, R32, R41, RZ ;  /* 0x000000292020723e */ /* 0x000fc400048070ff */
[----:B------:R-:W-:Y:S02]  /*7dc0*/  F2FP.SATFINITE.E4M3.F32.PACK_AB_MERGE_C R24, R24, R113, RZ ;  /* 0x000000711818723e */ /* 0x000fe400048070ff */
[----:B------:R-:W-:Y:S01]  /*7dd0*/  F2FP.SATFINITE.E4M3.F32.PACK_AB_MERGE_C R35, R30, R33, R32 ;  /* 0x000000211e23723e */ /* 0x000fe20004807020 */
[----:B------:R-:W-:Y:S01]  /*7de0*/  IMAD.MOV.U32 R33, RZ, RZ, R34 ;  /* 0x000000ffff217224 */ /* 0x000fe200078e0022 */
[----:B------:R-:W-:Y:S01]  /*7df0*/  F2FP.SATFINITE.E4M3.F32.PACK_AB_MERGE_C R31, R15, R104, R24 ;  /* 0x000000680f1f723e */ /* 0x000fe20004807018 */
[----:B------:R-:W-:Y:S02]  /*7e00*/  IMAD.MOV.U32 R32, RZ, RZ, R117 ;  /* 0x000000ffff207224 */ /* 0x000fe400078e0075 */
[----:B------:R-:W-:Y:S02]  /*7e10*/  IMAD.MOV.U32 R30, RZ, RZ, R115 ;  /* 0x000000ffff1e7224 */ /* 0x000fe400078e0073 */
[----:B------:R-:W-:-:S07]  /*7e20*/  IMAD.MOV.U32 R34, RZ, RZ, R119 ;  /* 0x000000ffff227224 */ /* 0x000fce00078e0077 */
.L_x_1377:
[----:B------:R-:W-:Y:S05]  /*7e30*/  BSYNC B2 ;  /* 0x0000000000027941 */ /* 0x000fea0003800000 */
.L_x_1376:
[----:B0-----:R3:W-:Y:S04]  /*7e40*/  STG.E.128 desc[UR40][R36.64], R28 ;  /* 0x0000001c24007986 */ /* 0x0017e8000c101d28 */
[----:B--2---:R3:W-:Y:S02]  /*7e50*/  @!P2 STG.E.128 desc[UR40][R38.64], R32 ;  /* 0x000000202600a986 */ /* 0x0047e4000c101d28 */
.L_x_1375:
[----:B------:R-:W-:Y:S05]  /*7e60*/  BSYNC B1 ;  /* 0x0000000000017941 */ /* 0x000fea0003800000 */
.L_x_1374:
[----:B------:R-:W-:-:S13]  /*7e70*/  ISETP.NE.AND P2, PT, R98, RZ, PT ;  /* 0x000000ff6200720c */ /* 0x000fda0003f45270 */
[----:B------:R-:W-:Y:S05]  /*7e80*/  @!P2 BRA `(.L_x_1342) ;  /* 0x00000010005ca947 */ /* 0x000fea0003800000 */
[----:B------:R-:W-:Y:S01]  /*7e90*/  ISETP.GE.AND P4, PT, R174, R93, PT ;  /* 0x0000005dae00720c */ /* 0x000fe20003f86270 */
[----:B------:R-:W-:Y:S01]  /*7ea0*/  BSSY B1, `(.L_x_1378) ;  /* 0x00000eb000017945 */ /* 0x000fe20003800000 */
[----:B---3--:R-:W-:Y:S02]  /*7eb0*/  IADD3 R29, P2, P3, R52, R62, R69 ;  /* 0x0000003e341d7210 */ /* 0x008fe40007b5e045 */
[----:B------:R-:W-:Y:S02]  /*7ec0*/  SEL R116, R75, R116, !P4 ;  /* 0x000000744b747207 */ /* 0x000fe40006000000 */
[----:B------:R-:W-:Y:S02]  /*7ed0*/  IADD3.X R14, R91, R112, R64, P2, P3 ;  /* 0x000000705b0e7210 */ /* 0x000fe400017e6440 */
[----:B------:R-:W-:Y:S02]  /*7ee0*/  SHF.R.S32.HI R13, RZ, 0x1f, R116 ;  /* 0x0000001fff0d7819 */ /* 0x000fe40000011474 */
[----:B------:R-:W-:-:S02]  /*7ef0*/  IADD3 R28, P2, R29, R60, RZ ;  /* 0x0000003c1d1c7210 */ /* 0x000fc40007f5e0ff */
[----:B------:R-:W-:-:S03]  /*7f00*/  LEA.HI R13, R13, R116, RZ, 0x5 ;  /* 0x000000740d0d7211 */ /* 0x000fc600078f28ff */
[----:B------:R-:W-:Y:S01]  /*7f10*/  IMAD.X R29, R14, 0x1, R61, P2 ;  /* 0x000000010e1d7824 */ /* 0x000fe200010e063d */
[----:B------:R-:W-:Y:S02]  /*7f20*/  SHF.R.S32.HI R12, RZ, 0x5, R13 ;  /* 0x00000005ff0c7819 */ /* 0x000fe4000001140d */
[----:B------:R-:W-:Y:S02]  /*7f30*/  ISETP.GE.AND P2, PT, R174, R101, PT ;  /* 0x00000065ae00720c */ /* 0x000fe40003f46270 */
[----:B------:R-:W-:-:S04]  /*7f40*/  LEA.HI.SX32 R12, R83, R12, 0x1c ;  /* 0x0000000c530c7211 */ /* 0x000fc800078fe2ff */
[----:B------:R-:W-:Y:S01]  /*7f50*/  SHF.R.S32.HI R13, RZ, 0x1f, R12 ;  /* 0x0000001fff0d7819 */ /* 0x000fe2000001140c */
[----:B------:R-:W-:-:S03]  /*7f60*/  IMAD.SHL.U32 R31, R12, 0x10, RZ ;  /* 0x000000100c1f7824 */ /* 0x000fc600078e00ff */
[----:B------:R-:W-:Y:S02]  /*7f70*/  LEA.HI R13, R13, R12, RZ, 0x2 ;  /* 0x0000000c0d0d7211 */ /* 0x000fe400078f10ff */
[----:B------:R-:W-:-:S03]  /*7f80*/  LOP3.LUT R12, R180, 0x30, R31, 0xf8, !PT ;  /* 0x00000030b40c7812 */ /* 0x000fc600078ef81f */
[----:B------:R-:W-:Y:S01]  /*7f90*/  IMAD.SHL.U32 R13, R13, 0x800, RZ ;  /* 0x000008000d0d7824 */ /* 0x000fe200078e00ff */
[----:B------:R-:W-:-:S04]  /*7fa0*/  LOP3.LUT R12, R12, R181, RZ, 0x3c, !PT ;  /* 0x000000b50c0c7212 */ /* 0x000fc800078e3cff */
[----:B------:R-:W-:-:S04]  /*7fb0*/  LOP3.LUT R13, R13, 0xffffe000, RZ, 0xc0, !PT ;  /* 0xffffe0000d0d7812 */ /* 0x000fc800078ec0ff */
[----:B------:R-:W-:Y:S01]  /*7fc0*/  IADD3 R12, R12, R13, R182 ;  /* 0x0000000d0c0c7210 */ /* 0x000fe20007ffe0b6 */
[----:B------:R-:W-:-:S04]  /*7fd0*/  IMAD R13, R17, 0x6000, R84 ;  /* 0x00006000110d7824 */ /* 0x000fc800078e0254 */
[----:B------:R-:W-:Y:S02]  /*7fe0*/  IMAD R15, R17, 0x6000, R12 ;  /* 0x00006000110f7824 */ /* 0x000fe400078e020c */
[C---:B------:R-:W-:Y:S02]  /*7ff0*/  IMAD.IADD R13, R16.reuse, 0x1, R13 ;  /* 0x00000001100d7824 */ /* 0x040fe400078e020d */
[----:B------:R-:W-:-:S04]  /*8000*/  IMAD.IADD R24, R16, 0x1, R15 ;  /* 0x0000000110187824 */ /* 0x000fc800078e020f */
[----:B------:R-:W2:Y:S04]  /*8010*/  LDS.128 R12, [R13+0x16400] ;  /* 0x016400000d0c7984 */ /* 0x000ea80000000c00 */
[----:B------:R-:W3:Y:S01]  /*8020*/  LDS.128 R24, [R24+0x16400] ;  /* 0x0164000018187984 */ /* 0x000ee20000000c00 */
[----:B------:R-:W-:Y:S05]  /*8030*/  @P2 BRA `(.L_x_1379) ;  /* 0x0000000c00442947 */ /* 0x000fea0003800000 */
[----:B------:R-:W-:Y:S02]  /*8040*/  SHF.R.U32.HI R4, RZ, 0x8, R5 ;  /* 0x00000008ff047819 */ /* 0x000fe40000011605 */
[----:B------:R-:W-:Y:S02]  /*8050*/  SHF.R.U32.HI R10, RZ, 0x8, R11 ;  /* 0x00000008ff0a7819 */ /* 0x000fe4000001160b */
[----:B------:R-:W-:Y:S02]  /*8060*/  SHF.R.U32.HI R8, RZ, 0x8, R9 ;  /* 0x00000008ff087819 */ /* 0x000fe40000011609 */
[----:B------:R-:W-:Y:S01]  /*8070*/  SHF.R.U32.HI R33, RZ, 0x10, R5 ;  /* 0x00000010ff217819 */ /* 0x000fe20000011605 */
[----:B------:R-:W-:Y:S01]  /*8080*/  IMAD.SHL.U32 R10, R10, 0x100, RZ ;  /* 0x000001000a0a7824 */ /* 0x000fe200078e00ff */
[----:B------:R-:W-:Y:S01]  /*8090*/  LOP3.LUT R5, R5, 0xff0000ff, RZ, 0xc0, !PT ;  /* 0xff0000ff05057812 */ /* 0x000fe200078ec0ff */
[----:B------:R-:W-:Y:S01]  /*80a0*/  IMAD.SHL.U32 R8, R8, 0x100, RZ ;  /* 0x0000010008087824 */ /* 0x000fe200078e00ff */
[----:B------:R-:W-:-:S02]  /*80b0*/  SHF.R.U32.HI R6, RZ, 0x8, R7 ;  /* 0x00000008ff067819 */ /* 0x000fc40000011607 */
[----:B------:R-:W-:Y:S02]  /*80c0*/  SHF.L.U32 R4, R4, 0x8, RZ ;  /* 0x0000000804047819 */ /* 0x000fe400000006ff */
        /* <DEDUP_REMOVED lines=9> */
[----:B0-----:R-:W-:Y:S02]  /*8160*/  LOP3.LUT R38, R11, 0xff00, R10, 0xf8, !PT ;  /* 0x0000ff000b267812 */ /* 0x001fe400078ef80a */
[----:B------:R-:W-:Y:S02]  /*8170*/  LOP3.LUT R36, R9, 0xff00, R8, 0xf8, !PT ;  /* 0x0000ff0009247812 */ /* 0x000fe400078ef808 */
[----:B------:R-:W-:Y:S02]  /*8180*/  F2FP.F16.E4M3.UNPACK_B R33, R109.H1 ;  /* 0x0000006dff21723e */ /* 0x000fe400030006ff */
[----:B---3--:R-:W-:Y:S02]  /*8190*/  F2FP.F16.E4M3.UNPACK_B R10, R24.H1 ;  /* 0x00000018ff0a723e */ /* 0x008fe400030006ff */
[----:B--2---:R-:W-:Y:S01]  /*81a0*/  F2FP.F16.E4M3.UNPACK_B R8, R12.H1 ;  /* 0x0000000cff08723e */ /* 0x004fe200030006ff */
[----:B------:R-:W-:Y:S01]  /*81b0*/  HADD2.F32 R34, -RZ, R33.H0_H0 ;  /* 0x20000021ff227230 */ /* 0x000fe20000004100 */
[----:B------:R-:W-:Y:S01]  /*81c0*/  LOP3.LUT R7, R7, 0xff00, R4, 0xf8, !PT ;  /* 0x0000ff0007077812 */ /* 0x000fe200078ef804 */
[----:B------:R-:W-:Y:S01]  /*81d0*/  IMAD.U32 R4, R30, 0x10000, RZ ;  /* 0x000100001e047824 */ /* 0x000fe200078e00ff */
[----:B------:R-:W-:Y:S01]  /*81e0*/  F2FP.F16.E4M3.UNPACK_B R30, R107.H1 ;  /* 0x0000006bff1e723e */ /* 0x000fe200030006ff */
[----:B------:R-:W-:Y:S01]  /*81f0*/  HADD2.F32 R11, -RZ, R10.H0_H0 ;  /* 0x2000000aff0b7230 */ /* 0x000fe20000004100 */
[----:B------:R-:W-:Y:S01]  /*8200*/  LOP3.LUT R6, R5, 0xff0000, R6, 0xf8, !PT ;  /* 0x00ff000005067812 */ /* 0x000fe200078ef806 */
[----:B------:R-:W-:Y:S01]  /*8210*/  HADD2.F32 R9, -RZ, R8.H0_H0 ;  /* 0x20000008ff097230 */ /* 0x000fe20000004100 */
[----:B------:R-:W-:Y:S01]  /*8220*/  LOP3.LUT R4, R7, 0xff0000, R4, 0xf8, !PT ;  /* 0x00ff000007047812 */ /* 0x000fe200078ef804 */
[----:B------:R-:W-:-:S02]  /*8230*/  IMAD.U32 R7, R35, 0x10000, RZ ;  /* 0x0001000023077824 */ /* 0x000fc400078e00ff */
[-C--:B------:R-:W-:Y:S01]  /*8240*/  FMUL.FTZ R40, R11, R34.reuse ;  /* 0x000000220b287220 */ /* 0x080fe20000410000 */
[----:B------:R-:W-:Y:S02]  /*8250*/  IMAD.U32 R5, R32, 0x10000, RZ ;  /* 0x0001000020057824 */ /* 0x000fe400078e00ff */
[C---:B------:R-:W-:Y:S01]  /*8260*/  FMUL.FTZ R34, R9.reuse, R34 ;  /* 0x0000002209227220 */ /* 0x040fe20000410000 */
[--C-:B------:R-:W-:Y:S01]  /*8270*/  HADD2.F32 R32, -RZ, R30.reuse.H0_H0 ;  /* 0x2000001eff207230 */ /* 0x100fe20000004100 */
[----:B------:R-:W-:Y:S01]  /*8280*/  LOP3.LUT R7, R36, 0xff0000, R7, 0xf8, !PT ;  /* 0x00ff000024077812 */ /* 0x000fe200078ef807 */
[----:B------:R-:W-:Y:S01]  /*8290*/  HADD2.F32 R30, -RZ, R30.H1_H1 ;  /* 0x3000001eff1e7230 */ /* 0x000fe20000004100 */
[----:B------:R-:W-:Y:S02]  /*82a0*/  F2FP.F16.E4M3.UNPACK_B R109, R109 ;  /* 0x0000006dff6d723e */ /* 0x000fe400020006ff */
        /* <DEDUP_REMOVED lines=35> */
[----:B------:R-:W-:Y:S01]  /*84e0*/  LOP3.LUT R5, R38, 0xff0000, R5, 0xf8, !PT ;  /* 0x00ff000026057812 */ /* 0x000fe200078ef805 */
[----:B------:R-:W-:Y:S02]  /*84f0*/  HADD2.F32 R9, -RZ, R8.H0_H0 ;  /* 0x20000008ff097230 */ /* 0x000fe40000004100 */
[----:B------:R-:W-:Y:S01]  /*8500*/  FMUL.FTZ R38, R11, R30 ;  /* 0x0000001e0b267220 */ /* 0x000fe20000410000 */
[----:B------:R-:W-:Y:S01]  /*8510*/  HADD2.F32 R24, -RZ, R12.H0_H0 ;  /* 0x2000000cff187230 */ /* 0x000fe20000004100 */
[----:B------:R-:W-:Y:S01]  /*8520*/  F2FP.F16.E4M3.UNPACK_B R108, R108 ;  /* 0x0000006cff6c723e */ /* 0x000fe200020006ff */
[----:B------:R-:W-:Y:S02]  /*8530*/  HADD2.F32 R10, -RZ, R10.H1_H1 ;  /* 0x3000000aff0a7230 */ /* 0x000fe40000004100 */
[----:B------:R-:W-:Y:S01]  /*8540*/  FMUL.FTZ R30, R9, R30 ;  /* 0x0000001e091e7220 */ /* 0x000fe20000410000 */
[----:B------:R-:W-:-:S02]  /*8550*/  HADD2.F32 R8, -RZ, R8.H1_H1 ;  /* 0x30000008ff087230 */ /* 0x000fc40000004100 */
[----:B------:R-:W-:Y:S01]  /*8560*/  FFMA.FTZ R38, R9, R24, -R38 ;  /* 0x0000001809267223 */ /* 0x000fe20000010826 */
[----:B------:R-:W-:Y:S02]  /*8570*/  HADD2.F32 R9, -RZ, R12.H1_H1 ;  /* 0x3000000cff097230 */ /* 0x000fe40000004100 */
[-C--:B------:R-:W-:Y:S01]  /*8580*/  FMUL.FTZ R41, R10, R33.reuse ;  /* 0x000000210a297220 */ /* 0x080fe20000410000 */
[----:B------:R-:W-:Y:S01]  /*8590*/  F2FP.F16.E4M3.UNPACK_B R26, R26 ;  /* 0x0000001aff1a723e */ /* 0x000fe200020006ff */
[C---:B------:R-:W-:Y:S01]  /*85a0*/  FMUL.FTZ R33, R8.reuse, R33 ;  /* 0x0000002108217220 */ /* 0x040fe20000410000 */
[----:B------:R-:W-:Y:S01]  /*85b0*/  F2FP.F16.E4M3.UNPACK_B R14, R14 ;  /* 0x0000000eff0e723e */ /* 0x000fe200020006ff */
[-C--:B------:R-:W-:Y:S01]  /*85c0*/  FFMA.FTZ R101, R8, R9.reuse, -R41 ;  /* 0x0000000908657223 */ /* 0x080fe20000010829 */
[----:B------:R-:W-:Y:S02]  /*85d0*/  HADD2.F32 R12, -RZ, R108.H0_H0 ;  /* 0x2000006cff0c7230 */ /* 0x000fe40000004100 */
[----:B------:R-:W-:Y:S01]  /*85e0*/  FFMA.FTZ R103, R10, R9, R33 ;  /* 0x000000090a677223 */ /* 0x000fe20000010021 */
[----:B------:R-:W-:Y:S01]  /*85f0*/  F2FP.F16.E4M3.UNPACK_B R106, R106 ;  /* 0x0000006aff6a723e */ /* 0x000fe200020006ff */
[----:B------:R-:W-:-:S02]  /*8600*/  HADD2.F32 R9, -RZ, R26.H0_H0 ;  /* 0x2000001aff097230 */ /* 0x000fc40000004100 */
[----:B------:R-:W-:Y:S01]  /*8610*/  FFMA.FTZ R24, R11, R24, R30 ;  /* 0x000000180b187223 */ /* 0x000fe2000001001e */
[----:B------:R-:W-:Y:S01]  /*8620*/  HADD2.F32 R8, -RZ, R14.H0_H0 ;  /* 0x2000000eff087230 */ /* 0x000fe20000004100 */
[----:B------:R-:W-:Y:S01]  /*8630*/  F2FP.SATFINITE.E4M3.F32.PACK_AB_MERGE_C R101, R101, R38, RZ ;  /* 0x000000266565723e */ /* 0x000fe200048070ff */
[----:B------:R-:W-:Y:S02]  /*8640*/  HADD2.F32 R33, -RZ, R108.H1_H1 ;  /* 0x3000006cff217230 */ /* 0x000fe40000004100 */
[-C--:B------:R-:W-:Y:S01]  /*8650*/  FMUL.FTZ R41, R9, R12.reuse ;  /* 0x0000000c09297220 */ /* 0x080fe20000410000 */
[----:B------:R-:W-:Y:S02]  /*8660*/  HADD2.F32 R26, -RZ, R26.H1_H1 ;  /* 0x3000001aff1a7230 */ /* 0x000fe40000004100 */
[----:B------:R-:W-:Y:S01]  /*8670*/  FMUL.FTZ R12, R8, R12 ;  /* 0x0000000c080c7220 */ /* 0x000fe20000410000 */
[----:B------:R-:W-:Y:S01]  /*8680*/  HADD2.F32 R10, -RZ, R106.H0_H0 ;  /* 0x2000006aff0a7230 */ /* 0x000fe20000004100 */
[----:B------:R-:W-:Y:S01]  /*8690*/  F2FP.SATFINITE.E4M3.F32.PACK_AB_MERGE_C R103, R103, R24, RZ ;  /* 0x000000186767723e */ /* 0x000fe200048070ff */
        /* <DEDUP_REMOVED lines=12> */
[----:B------:R-:W-:Y:S01]  /*8760*/  F2FP.F16.E4M3.UNPACK_B R12, R6 ;  /* 0x00000006ff0c723e */ /* 0x000fe200020006ff */
        /* <DEDUP_REMOVED lines=9> */
[----:B------:R-:W-:Y:S01]  /*8800*/  FFMA.FTZ R30, R9, R14, -R30 ;  /* 0x0000000e091e7223 */ /* 0x000fe2000001081e */
[----:B------:R-:W-:Y:S01]  /*8810*/  F2FP.SATFINITE.E4M3.F32.PACK_AB_MERGE_C R37, R37, R40, RZ ;  /* 0x000000282525723e */ /* 0x000fe200048070ff */
[----:B------:R-:W-:Y:S02]  /*8820*/  HADD2.F32 R8, -RZ, R8.H1_H1 ;  /* 0x30000008ff087230 */ /* 0x000fe40000004100 */
[----:B------:R-:W-:Y:S01]  /*8830*/  FFMA.FTZ R26, R11, R14, R26 ;  /* 0x0000000e0b1a7223 */ /* 0x000fe2000001001a */
[----:B------:R-:W-:-:S02]  /*8840*/  HADD2.F32 R9, -RZ, R12.H1_H1 ;  /* 0x3000000cff097230 */ /* 0x000fc40000004100 */
[-C--:B------:R-:W-:Y:S01]  /*8850*/  FMUL.FTZ R11, R10, R33.reuse ;  /* 0x000000210a0b7220 */ /* 0x080fe20000410000 */
[----:B------:R-:W-:Y:S01]  /*8860*/  F2FP.SATFINITE.E4M3.F32.PACK_AB_MERGE_C R38, R35, R32, R37 ;  /* 0x000000202326723e */ /* 0x000fe20004807025 */
[C---:B------:R-:W-:Y:S01]  /*8870*/  FMUL.FTZ R33, R8.reuse, R33 ;  /* 0x0000002108217220 */ /* 0x040fe20000410000 */
[----:B------:R-:W-:Y:S01]  /*8880*/  F2FP.F16.E4M3.UNPACK_B R13, R13.H1 ;  /* 0x0000000dff0d723e */ /* 0x000fe200030006ff */
[----:B------:R-:W-:Y:S01]  /*8890*/  FFMA.FTZ R35, R8, R9, -R11 ;  /* 0x0000000908237223 */ /* 0x000fe2000001080b */
[----:B------:R-:W-:Y:S01]  /*88a0*/  F2FP.F16.E4M3.UNPACK_B R25, R25.H1 ;  /* 0x00000019ff19723e */ /* 0x000fe200030006ff */
[----:B------:R-:W-:Y:S01]  /*88b0*/  FFMA.FTZ R37, R10, R9, R33 ;  /* 0x000000090a257223 */ /* 0x000fe20000010021 */
[----:B------:R-:W-:Y:S01]  /*88c0*/  F2FP.F16.E4M3.UNPACK_B R11, R7.H1 ;  /* 0x00000007ff0b723e */ /* 0x000fe200030006ff */
[----:B------:R-:W-:Y:S01]  /*88d0*/  HADD2.F32 R7, -RZ, R13.H0_H0 ;  /* 0x2000000dff077230 */ /* 0x000fe20000004100 */
[----:B------:R-:W-:Y:S01]  /*88e0*/  F2FP.F16.E4M3.UNPACK_B R6, R6.H1 ;  /* 0x00000006ff06723e */ /* 0x000fe200030006ff */
[----:B------:R-:W-:Y:S01]  /*88f0*/  HADD2.F32 R8, -RZ, R25.H0_H0 ;  /* 0x20000019ff087230 */ /* 0x000fe20000004100 */
[----:B------:R-:W-:Y:S01]  /*8900*/  F2FP.SATFINITE.E4M3.F32.PACK_AB_MERGE_C R36, R39, R36, RZ ;  /* 0x000000242724723e */ /* 0x000fe200048070ff */
[----:B------:R-:W-:Y:S01]  /*8910*/  HADD2.F32 R10, -RZ, R11.H0_H0 ;  /* 0x2000000bff0a7230 */ /* 0x000fe20000004100 */
[----:B------:R-:W-:Y:S01]  /*8920*/  F2FP.F16.E4M3.UNPACK_B R24, R5.H1 ;  /* 0x00000005ff18723e */ /* 0x000fe200030006ff */
[----:B------:R-:W-:Y:S01]  /*8930*/  HADD2.F32 R25, -RZ, R25.H1_H1 ;  /* 0x30000019ff197230 */ /* 0x000fe20000004100 */
[----:B------:R-:W-:Y:S01]  /*8940*/  F2FP.SATFINITE.E4M3.F32.PACK_AB_MERGE_C R109, R109, R34, R36 ;  /* 0x000000226d6d723e */ /* 0x000fe20004807024 */
[----:B------:R-:W-:-:S02]  /*8950*/  HADD2.F32 R12, -RZ, R11.H1_H1 ;  /* 0x3000000bff0c7230 */ /* 0x000fc40000004100 */
        /* <DEDUP_REMOVED lines=63> */
.L_x_1379:
[----:B------:R-:W-:Y:S05]  /*8d50*/  BSYNC B1 ;  /* 0x0000000000017941 */ /* 0x000fea0003800000 */
.L_x_1378:
[----:B--2---:R2:W-:Y:S01]  /*8d60*/  STG.E.128 desc[UR40][R28.64], R12 ;  /* 0x0000000c1c007986 */ /* 0x0045e2000c101d28 */
[----:B------:R-:W-:-:S13]  /*8d70*/  ISETP.GE.AND P2, PT, R31, R110, PT ;  /* 0x0000006e1f00720c */ /* 0x000fda0003f46270 */
[----:B------:R-:W-:Y:S05]  /*8d80*/  @P2 BRA `(.L_x_1342) ;  /* 0x00000000009c2947 */ /* 0x000fea0003800000 */
[--C-:B------:R-:W-:Y:S02]  /*8d90*/  SHF.R.S32.HI R4, RZ, 0x1f, R31.reuse ;  /* 0x0000001fff047819 */ /* 0x100fe4000001141f */
[----:B------:R-:W-:-:S04]  /*8da0*/  IADD3 R31, P2, P3, R52, R62, R31 ;  /* 0x0000003e341f7210 */ /* 0x000fc80007b5e01f */
[----:B------:R-:W-:Y:S02]  /*8db0*/  IADD3.X R4, R91, R112, R4, P2, P3 ;  /* 0x000000705b047210 */ /* 0x000fe400017e6404 */
[----:B------:R-:W-:-:S05]  /*8dc0*/  IADD3 R60, P2, R31, R60, RZ ;  /* 0x0000003c1f3c7210 */ /* 0x000fca0007f5e0ff */
[----:B------:R-:W-:-:S05]  /*8dd0*/  IMAD.X R61, R4, 0x1, R61, P2 ;  /* 0x00000001043d7824 */ /* 0x000fca00010e063d */
[----:B---3--:R3:W-:Y:S01]  /*8de0*/  STG.E.128 desc[UR40][R60.64], R24 ;  /* 0x000000183c007986 */ /* 0x0087e2000c101d28 */
[----:B------:R-:W-:Y:S05]  /*8df0*/  BRA `(.L_x_1342) ;  /* 0x0000000000807947 */ /* 0x000fea0003800000 */
.L_x_1335:
[----:B------:R-:W-:-:S06]  /*8e00*/  UISETP.NE.AND UP0, UPT, UR39, 0x3, UPT ;  /* 0x000000032700788c */ /* 0x000fcc000bf05270 */
[----:B------:R-:W-:-:S13]  /*8e10*/  PLOP3.LUT P1, PT, PT, PT, UP0, 0x80, 0x0 ;  /* 0x000000000000781c */ /* 0x000fda0003f2f008 */
[----:B------:R-:W-:Y:S05]  /*8e20*/  @!P1 BRA `(.L_x_1380) ;  /* 0x0000000000049947 */ /* 0x000fea0003800000 */
[----:B------:R-:W-:Y:S01]  /*8e30*/  BPT.TRAP 0x1 ;  /* 0x000000040000795c */ /* 0x000fe20000300000 */
.L_x_1380:
[----:B------:R-:W-:Y:S01]  /*8e40*/  IMAD R92, R17, 0x8, R16 ;  /* 0x00000008115c7824 */ /* 0x000fe200078e0210 */
[----:B------:R-:W-:Y:S01]  /*8e50*/  SHF.L.U32 R95, R173, 0x1f, RZ ;  /* 0x0000001fad5f7819 */ /* 0x000fe200000006ff */
[----:B------:R-:W-:Y:S01]  /*8e60*/  IMAD R94, R57, -0x80, R58 ;  /* 0xffffff80395e7824 */ /* 0x000fe200078e023a */
[----:B------:R-:W-:Y:S02]  /*8e70*/  BSSY B1, `(.L_x_1381) ;  /* 0x0000004000017945 */ /* 0x000fe40003800000 */
[----:B------:R-:W0:Y:S02]  /*8e80*/  SYNCS.PHASECHK.TRANS64.TRYWAIT P2, [R92+URZ+0x22890], R95 ;  /* 0x0228905f5c0075a7 */ /* 0x000e24000804017f */
[----:B------:R-:W-:Y:S01]  /*8e90*/  VIMNMX R94, R94, 0x80, PT ;  /* 0x000000805e5e7848 */ /* 0x000fe20003fe0100 */
[----:B0-----:R-:W-:Y:S06]  /*8ea0*/  @!P2 BRA `(.L_x_1382) ;  /* 0x000001f40014a947 */ /* 0x001fec0003800000 */
.L_x_1686:
[----:B------:R-:W-:Y:S05]  /*8eb0*/  BSYNC B1 ;  /* 0x0000000000017941 */ /* 0x000fea0003800000 */
.L_x_1381:
[----:B------:R-:W-:-:S13]  /*8ec0*/  ISETP.GE.AND P2, PT, R19, R94, PT ;  /* 0x0000005e1300720c */ /* 0x000fda0003f46270 */
[----:B------:R-:W-:Y:S05]  /*8ed0*/  @P2 BRA `(.L_x_1342) ;  /* 0x0000000000482947 */ /* 0x000fea0003800000 */
[----:B------:R-:W-:-:S13]  /*8ee0*/  ISETP.NE.AND P2, PT, R59, RZ, PT ;  /* 0x000000ff3b00720c */ /* 0x000fda0003f45270 */
[----:B------:R-:W1:Y:S04]  /*8ef0*/  @P2 LDS.128 R4, [R63+0x16400] ;  /* 0x016400003f042984 */ /* 0x000e680000000c00 */
[----:B-1----:R-:W-:Y:S01]  /*8f00*/  @P2 STG.E.128 desc[UR40][R28.64], R4 ;  /* 0x000000041c002986 */ /* 0x002fe2000c101d28 */
        /* <DEDUP_REMOVED lines=14> */
[----:B-1----:R1:W-:Y:S02]  /*8ff0*/  @P2 STG.E.128 desc[UR40][R28.64+0xa0], R8 ;  /* 0x0000a0081c002986 */ /* 0x0023e4000c101d28 */
.L_x_1342:
[----:B------:R-:W-:Y:S05]  /*9000*/  BSYNC B0 ;  /* 0x0000000000007941 */ /* 0x000fea0003800000 */
.L_x_1334:
[----:B-1234-:R-:W1:Y:S01]  /*9010*/  S2R R4, SR_TID.X ;  /* 0x0000000000047919 */ /* 0x01ee620000002100 */
[----:B------:R-:W-:Y:S01]  /*9020*/  @!PT LDS RZ, [RZ] ;  /* 0x00000000fffff984 */ /* 0x000fe20000000800 */
[----:B------:R-:W-:Y:S01]  /*9030*/  @!PT LDS RZ, [RZ] ;  /* 0x00000000fffff984 */ /* 0x000fe20000000800 */
[----:B------:R-:W-:Y:S01]  /*9040*/  @!PT LDS RZ, [RZ] ;  /* 0x00000000fffff984 */ /* 0x000fe20000000800 */
[----:B------:R-:W-:Y:S01]  /*9050*/  @!PT LDS RZ, [RZ] ;  /* 0x00000000fffff984 */ /* 0x000fe20000000800 */
[----:B------:R2:W-:Y:S06]  /*9060*/  MEMBAR.ALL.CTA ;  /* 0x0000000000007992 */ /* 0x0005ec0000008000 */
[----:B--2---:R-:W2:Y:S01]  /*9070*/  FENCE.VIEW.ASYNC.S ;  /* 0x00000000000073c6 */ /* 0x004ea20000000000 */
[----:B------:R-:W-:Y:S05]  /*9080*/  WARPSYNC.ALL ;  /* 0x0000000000007948 */ /* 0x000fea0003800000 */
[----:B------:R-:W-:Y:S01]  /*9090*/  BSSY B0, `(.L_x_1383) ;  /* 0x0000009000007945 */ /* 0x000fe20003800000 */
[----:B-1----:R-:W-:Y:S01]  /*90a0*/  LOP3.LUT R4, R4, 0x7f, RZ, 0xc0, !PT ;  /* 0x0000007f04047812 */ /* 0x002fe200078ec0ff */
[----:B--2---:R1:W-:Y:S03]  /*90b0*/  BAR.SYNC.DEFER_BLOCKING R76, 0x80 ;  /* 0x0002004c0000751d */ /* 0x0043e60000010000 */
[----:B------:R-:W-:-:S13]  /*90c0*/  ISETP.NE.AND P3, PT, R4, RZ, PT ;  /* 0x000000ff0400720c */ /* 0x000fda0003f65270 */
[----:B------:R-:W-:-:S05]  /*90d0*/  @!P3 VIADD R4, R92, 0x228a0 ;  /* 0x000228a05c04b836 */ /* 0x000fca0000000000 */
[----:B------:R-:W-:-:S04]  /*90e0*/  @!P3 PRMT R4, RZ, 0x654, R4 ;  /* 0x00000654ff04b816 */ /* 0x000fc80000000004 */
[----:B------:R1:W-:Y:S01]  /*90f0*/  @!P3 SYNCS.ARRIVE.TRANS64.RED.A1T0 RZ, [R4+URZ], RZ ;  /* 0x000000ff04ffb9a7 */ /* 0x0003e2000810043f */
[----:B------:R-:W-:Y:S05]  /*9100*/  @!P1 BRA `(.L_x_1384) ;  /* 0x0000000000049947 */ /* 0x000fea0003800000 */
[----:B------:R-:W-:Y:S01]  /*9110*/  BPT.TRAP 0x1 ;  /* 0x000000040000795c */ /* 0x000fe20000300000 */
.L_x_1384:
[----:B------:R-:W-:Y:S05]  /*9120*/  BSYNC B0 ;  /* 0x0000000000007941 */ /* 0x000fea0003800000 */
.L_x_1383:
[----:B------:R-:W2:Y:S01]  /*9130*/  SYNCS.PHASECHK.TRANS64.TRYWAIT P1, [R92+URZ+0x228b0], R95 ;  /* 0x0228b05f5c0075a7 */ /* 0x000ea2000802017f */
[----:B------:R-:W-:Y:S04]  /*9140*/  BSSY B0, `(.L_x_1385) ;  /* 0x0000002000007945 */ /* 0x000fe80003800000 */
[----:B--2---:R-:W-:Y:S05]  /*9150*/  @!P1 BRA `(.L_x_1386) ;  /* 0x000001f0007c9947 */ /* 0x004fea0003800000 */
.L_x_1687:
[----:B------:R-:W-:Y:S05]  /*9160*/  BSYNC B0 ;  /* 0x0000000000007941 */ /* 0x000fea0003800000 */
.L_x_1385:
[----:B------:R-:W-:Y:S01]  /*9170*/  ISETP.GE.AND P1, PT, R19, R94, PT ;  /* 0x0000005e1300720c */ /* 0x000fe20003f26270 */
[----:B------:R-:W-:-:S12]  /*9180*/  BSSY B0, `(.L_x_1387) ;  /* 0x0000030000007945 */ /* 0x000fd80003800000 */
[----:B------:R-:W-:Y:S05]  /*9190*/  @P1 BRA `(.L_x_1388) ;  /* 0x0000000000b81947 */ /* 0x000fea0003800000 */
[----:B------:R-:W-:Y:S01]  /*91a0*/  ULDC UR4, c[0x0][0x310] ;  /* 0x0000c40000047ab9 */ /* 0x000fe20000000800 */
[----:B------:R-:W-:Y:S01]  /*91b0*/  PLOP3.LUT P5, PT, PT, PT, PT, 0x8, 0x0 ;  /* 0x000000000000781c */ /* 0x000fe20003fae170 */
[----:B------:R-:W-:Y:S01]  /*91c0*/  IMAD R27, R17, 0x4000, R190 ;  /* 0x00004000111b7824 */ /* 0x000fe200078e02be */
[----:B------:R-:W-:Y:S01]  /*91d0*/  ISETP.GE.AND P2, PT, R175, UR4, PT ;  /* 0x00000004af007c0c */ /* 0x000fe2000bf46270 */
[----:B-1----:R-:W-:Y:S01]  /*91e0*/  IMAD.WIDE R4, R57, 0x80, R44 ;  /* 0x0000008039047825 */ /* 0x002fe200078e022c */
[----:B------:R-:W-:Y:S01]  /*91f0*/  PLOP3.LUT P4, PT, PT, PT, PT, 0x8, 0x0 ;  /* 0x000000000000781c */ /* 0x000fe20003f8e170 */
[----:B------:R-:W-:Y:S01]  /*9200*/  ULDC.64 UR6, c[0x0][0x318] ;  /* 0x0000c60000067ab9 */ /* 0x000fe20000000a00 */
[----:B------:R-:W-:Y:S01]  /*9210*/  ULDC.64 UR8, c[0x0][0x308] ;  /* 0x0000c20000087ab9 */ /* 0x000fe20000000a00 */
[----:B------:R-:W-:Y:S02]  /*9220*/  IMAD.MOV.U32 R6, RZ, RZ, R50 ;  /* 0x000000ffff067224 */ /* 0x000fe400078e0032 */
[----:B------:R-:W-:-:S02]  /*9230*/  IMAD.MOV.U32 R7, RZ, RZ, R65 ;  /* 0x000000ffff077224 */ /* 0x000fc400078e0041 */
[----:B------:R-:W-:Y:S02]  /*9240*/  IMAD R5, R5, UR6, RZ ;  /* 0x0000000605057c24 */ /* 0x000fe4000f8e02ff */
[C---:B------:R-:W-:Y:S02]  /*9250*/  IMAD.WIDE.U32 R6, R4.reuse, UR6, R6 ;  /* 0x0000000604067c25 */ /* 0x040fe4000f8e0006 */
[----:B------:R-:W-:Y:S02]  /*9260*/  @!P2 LOP3.LUT P1, RZ, R183, 0x2, RZ, 0xc0, !PT ;  /* 0x00000002b7ffa812 */ /* 0x000fe4000782c0ff */
[----:B------:R-:W-:Y:S02]  /*9270*/  IMAD R5, R4, UR7, R5 ;  /* 0x0000000704057c24 */ /* 0x000fe4000f8e0205 */
[----:B------:R-:W-:Y:S01]  /*9280*/  @!P2 PLOP3.LUT P5, PT, P1, PT, PT, 0x80, 0x0 ;  /* 0x000000000000a81c */ /* 0x000fe20000faf070 */
[----:B------:R-:W-:Y:S01]  /*9290*/  @!P2 VIADD R4, R27, 0x20 ;  /* 0x000000201b04a836 */ /* 0x000fe20000000000 */
[----:B------:R-:W-:-:S11]  /*92a0*/  ISETP.GE.AND P1, PT, R174, UR4, PT ;  /* 0x00000004ae007c0c */ /* 0x000fd6000bf26270 */
[----:B------:R-:W-:Y:S02]  /*92b0*/  @P5 VIADD R4, R27, 0xffffffe0 ;  /* 0xffffffe01b045836 */ /* 0x000fe40000000000 */
[----:B------:R-:W-:Y:S01]  /*92c0*/  @!P1 LOP3.LUT P6, RZ, R183, 0x4, RZ, 0xc0, !PT ;  /* 0x00000004b7ff9812 */ /* 0x000fe200078cc0ff */
[----:B------:R-:W-:Y:S02]  /*92d0*/  @!P1 VIADD R8, R27, 0x40 ;  /* 0x000000401b089836 */ /* 0x000fe40000000000 */
[----:B------:R-:W-:Y:S01]  /*92e0*/  @!P2 IMAD.IADD R4, R16, 0x1, R4 ;  /* 0x000000011004a824 */ /* 0x000fe200078e0204 */
[----:B------:R-:W-:Y:S02]  /*92f0*/  @!P1 PLOP3.LUT P4, PT, P6, PT, PT, 0x80, 0x0 ;  /* 0x000000000000981c */ /* 0x000fe4000378f070 */
[----:B------:R-:W-:-:S04]  /*9300*/  IADD3 R24, P6, R6, UR8, RZ ;  /* 0x0000000806187c10 */ /* 0x000fc8000ffde0ff */
[----:B------:R-:W-:Y:S02]  /*9310*/  IADD3.X R25, R7, UR9, R5, P6, !PT ;  /* 0x0000000907197c10 */ /* 0x000fe4000b7fe405 */
[----:B------:R-:W1:Y:S05]  /*9320*/  @!P2 LDS.128 R4, [R4+0x8400] ;  /* 0x008400000404a984 */ /* 0x000e6a0000000c00 */
[----:B------:R-:W-:-:S04]  /*9330*/  @P4 VIADD R8, R27, 0xffffffc0 ;  /* 0xffffffc01b084836 */ /* 0x000fc80000000000 */
[----:B------:R-:W-:-:S06]  /*9340*/  @!P1 IMAD.IADD R8, R16, 0x1, R8 ;  /* 0x0000000110089824 */ /* 0x000fcc00078e0208 */
[----:B------:R-:W3:Y:S04]  /*9350*/  @!P1 LDS.128 R8, [R8+0x8400] ;  /* 0x0084000008089984 */ /* 0x000ee80000000c00 */
[----:B-1----:R-:W-:Y:S04]  /*9360*/  @!P2 STG.E.128 desc[UR40][R24.64+0x20], R4 ;  /* 0x000020041800a986 */ /* 0x002fe8000c101d28 */
[----:B---3--:R-:W-:Y:S01]  /*9370*/  @!P1 STG.E.128 desc[UR40][R24.64+0x40], R8 ;  /* 0x0000400818009986 */ /* 0x008fe2000c101d28 */
[----:B------:R-:W-:-:S13]  /*9380*/  ISETP.GE.AND P1, PT, R22, UR4, PT ;  /* 0x0000000416007c0c */ /* 0x000fda000bf26270 */
[----:B------:R-:W-:-:S06]  /*9390*/  @!P1 IMAD.IADD R12, R16, 0x1, R27 ;  /* 0x00000001100c9824 */ /* 0x000fcc00078e021b */
[----:B------:R-:W1:Y:S04]  /*93a0*/  @!P1 LDS.128 R12, [R12+0x8400] ;  /* 0x008400000c0c9984 */ /* 0x000e680000000c00 */
[----:B-1----:R3:W-:Y:S01]  /*93b0*/  @!P1 STG.E.128 desc[UR40][R24.64], R12 ;  /* 0x0000000c18009986 */ /* 0x0027e2000c101d28 */
[----:B------:R-:W-:-:S13]  /*93c0*/  ISETP.GE.AND P1, PT, R100, UR4, PT ;  /* 0x0000000464007c0c */ /* 0x000fda000bf26270 */
[----:B------:R-:W-:Y:S05]  /*93d0*/  @P1 BRA `(.L_x_1388) ;  /* 0x0000000000281947 */ /* 0x000fea0003800000 */
[----:B------:R-:W-:Y:S01]  /*93e0*/  R2P PR, R183, 0x6 ;  /* 0x00000006b7007804 */ /* 0x000fe20000000000 */
[----:B------:R-:W-:Y:S01]  /*93f0*/  IMAD.MOV.U32 R4, RZ, RZ, -0x40 ;  /* 0xffffffc0ff047424 */ /* 0x000fe200078e00ff */
[----:B------:R-:W-:Y:S01]  /*9400*/  MOV R6, 0x40 ;  /* 0x0000004000067802 */ /* 0x000fe20000000f00 */
[----:B------:R-:W-:-:S03]  /*9410*/  IMAD.MOV.U32 R5, RZ, RZ, 0x60 ;  /* 0x00000060ff057424 */ /* 0x000fc600078e00ff */
[----:B------:R-:W-:-:S07]  /*9420*/  SEL R4, R4, 0x40, P2 ;  /* 0x0000004004047807 */ /* 0x000fce0001000000 */
[----:B------:R-:W-:Y:S01]  /*9430*/  @P2 IADD3 R5, -R6, 0x20, RZ ;  /* 0x0000002006052810 */ /* 0x000fe20007ffe1ff */
[----:B------:R-:W-:-:S05]  /*9440*/  @P1 VIADD R5, R4, 0xffffffe0 ;  /* 0xffffffe004051836 */ /* 0x000fca0000000000 */
[----:B------:R-:W-:-:S06]  /*9450*/  IADD3 R5, R16, R27, R5 ;  /* 0x0000001b10057210 */ /* 0x000fcc0007ffe005 */
[----:B------:R-:W1:Y:S04]  /*9460*/  LDS.128 R4, [R5+0x8400] ;  /* 0x0084000005047984 */ /* 0x000e680000000c00 */
[----:B-1----:R4:W-:Y:S02]  /*9470*/  STG.E.128 desc[UR40][R24.64+0x60], R4 ;  /* 0x0000600418007986 */ /* 0x0029e4000c101d28 */
.L_x_1388:
[----:B------:R-:W-:Y:S05]  /*9480*/  BSYNC B0 ;  /* 0x0000000000007941 */ /* 0x000fea0003800000 */
.L_x_1387:
[----:B------:R-:W-:Y:S01]  /*9490*/  @!PT LDS RZ, [RZ] ;  /* 0x00000000fffff984 */ /* 0x000fe20000000800 */
[----:B------:R-:W-:Y:S01]  /*94a0*/  @!PT LDS RZ, [RZ] ;  /* 0x00000000fffff984 */ /* 0x000fe20000000800 */
[----:B------:R-:W-:Y:S01]  /*94b0*/  @!PT LDS RZ, [RZ] ;  /* 0x00000000fffff984 */ /* 0x000fe20000000800 */
[----:B------:R-:W-:Y:S01]  /*94c0*/  @!PT LDS RZ, [RZ] ;  /* 0x00000000fffff984 */ /* 0x000fe20000000800 */
[----:B------:R5:W-:Y:S06]  /*94d0*/  MEMBAR.ALL.CTA ;  /* 0x0000000000007992 */ /* 0x000bec0000008000 */
[----:B-----5:R-:W5:Y:S01]  /*94e0*/  FENCE.VIEW.ASYNC.S ;  /* 0x00000000000073c6 */ /* 0x020f620000000000 */
[----:B------:R-:W-:Y:S02]  /*94f0*/  VIADD R17, R17, 0x1 ;  /* 0x0000000111117836 */ /* 0x000fe40000000000 */
[----:B0-2---:R-:W-:Y:S01]  /*9500*/  @!P3 VIADD R92, R92, 0x228c0 ;  /* 0x000228c05c5cb836 */ /* 0x005fe20000000000 */
[----:B-----5:R0:W-:Y:S02]  /*9510*/  BAR.SYNC.DEFER_BLOCKING R76, 0x80 ;  /* 0x0002004c0000751d */ /* 0x0201e40000010000 */
[----:B------:R-:W-:-:S02]  /*9520*/  ISETP.NE.AND P1, PT, R17, 0x2, PT ;  /* 0x000000021100780c */ /* 0x000fc40003f25270 */
[----:B------:R-:W-:Y:S02]  /*9530*/  @!P3 PRMT R92, RZ, 0x654, R92 ;  /* 0x00000654ff5cb816 */ /* 0x000fe4000000005c */
[----:B-1--4-:R-:W-:Y:S02]  /*9540*/  SEL R4, RZ, 0x1, P1 ;  /* 0x00000001ff047807 */ /* 0x012fe40000800000 */
[----:B------:R-:W-:Y:S02]  /*9550*/  SEL R17, R17, RZ, P1 ;  /* 0x000000ff11117207 */ /* 0x000fe40000800000 */
[----:B------:R-:W-:Y:S01]  /*9560*/  LOP3.LUT R173, R173, R4, RZ, 0x3c, !PT ;  /* 0x00000004adad7212 */ /* 0x000fe200078e3cff */
[----:B------:R0:W-:Y:S01]  /*9570*/  @!P3 SYNCS.ARRIVE.TRANS64.RED.A1T0 RZ, [R92+URZ], RZ ;  /* 0x000000ff5cffb9a7 */ /* 0x0001e2000810043f */
[----:B------:R-:W-:Y:S05]  /*9580*/  @P0 BRA `(.L_x_1389) ;  /* 0xffffff9000c00947 */ /* 0x000fea000383ffff */
[----:B------:R-:W1:Y:S01]  /*9590*/  S2R R5, SR_TID.X ;  /* 0x0000000000057919 */ /* 0x000e620000002100 */
[----:B------:R-:W-:Y:S02]  /*95a0*/  PLOP3.LUT P0, PT, PT, PT, PT, 0x8, 0x0 ;  /* 0x000000000000781c */ /* 0x000fe40003f0e170 */
[----:B-1----:R-:W-:-:S04]  /*95b0*/  SHF.R.U32.HI R5, RZ, 0x7, R5 ;  /* 0x00000007ff057819 */ /* 0x002fc80000011605 */
[----:B------:R-:W-:-:S13]  /*95c0*/  ISETP.NE.AND P2, PT, R5, 0x1, PT ;  /* 0x000000010500780c */ /* 0x000fda0003f45270 */
[----:B------:R-:W-:Y:S06]  /*95d0*/  @!P2 BAR.ARV 0x9, 0x100 ;  /* 0x024400000000ab1d */ /* 0x000fec0000002000 */
.L_x_1329:
[----:B------:R-:W1:Y:S01]  /*95e0*/  LDC R0, c[0x0][0x428] ;  /* 0x00010a00ff007b82 */ /* 0x000e620000000800 */
[----:B------:R-:W-:-:S07]  /*95f0*/  IMAD.MOV.U32 R191, RZ, RZ, R178 ;  /* 0x000000ffffbf7224 */ /* 0x000fce00078e00b2 */
[----:B------:R-:W2:Y:S01]  /*9600*/  LDC.64 R4, c[0x0][0x9e0] ;  /* 0x00027800ff047b82 */ /* 0x000ea20000000a00 */
[----:B-1----:R-:W-:Y:S02]  /*9610*/  ISETP.NE.AND P1, PT, R0, 0x1, PT ;  /* 0x000000010000780c */ /* 0x002fe40003f25270 */
[----:B------:R-:W-:-:S05]  /*9620*/  IADD3 R0, R170, 0x80, -R171 ;  /* 0x00000080aa007810 */ /* 0x000fca0007ffe8ab */
[----:B------:R-:W-:Y:S01]  /*9630*/  IMAD R185, R177, 0x80, R0 ;  /* 0x00000080b1b97824 */ /* 0x000fe200078e0200 */
[----:B--2---:R-:W-:-:S05]  /*9640*/  ISETP.GE.AND P2, PT, R5, 0x1, PT ;  /* 0x000000010500780c */ /* 0x004fca0003f46270 */
[----:B------:R-:W1:Y:S08]  /*9650*/  @P1 LDC R3, c[0x0][0x42c] ;  /* 0x00010b00ff031b82 */ /* 0x000e700000000800 */
[----:B------:R-:W2:Y:S01]  /*9660*/  @P1 LDC R2, c[0x0][0x430] ;  /* 0x00010c00ff021b82 */ /* 0x000ea20000000800 */
[----:B-1----:R-:W-:Y:S01]  /*9670*/  @P1 IMAD.HI.U32 R3, R178, R3, RZ ;  /* 0x00000003b2031227 */ /* 0x002fe200078e00ff */
[----:B------:R-:W-:Y:S06]  /*9680*/  @P0 BRA `(.L_x_1390) ;  /* 0x00000000000c0947 */ /* 0x000fec0003800000 */
[----:B------:R-:W1:Y:S01]  /*9690*/  FENCE.VIEW.ASYNC.G ;  /* 0x00000000000073c6 */ /* 0x000e620000000100 */
[----:B------:R-:W-:Y:S05]  /*96a0*/  WARPSYNC.ALL ;  /* 0x0000000000007948 */ /* 0x000fea0003800000 */
[----:B-1----:R-:W-:Y:S06]  /*96b0*/  BAR.ARV 0xc, 0x180 ;  /* 0x0306000000007b1d */ /* 0x002fec0000002000 */
.L_x_1390:
[----:B--2---:R-:W-:Y:S01]  /*96c0*/  @P1 SHF.R.U32.HI R191, RZ, R2, R3 ;  /* 0x00000002ffbf1219 */ /* 0x004fe20000011603 */
[----:B------:R-:W-:Y:S01]  /*96d0*/  IMAD.IADD R0, R185, 0x1, R4 ;  /* 0x00000001b9007824 */ /* 0x000fe200078e0204 */
[----:B------:R-:W-:Y:S06]  /*96e0*/  @!P2 BRA `(.L_x_1391) ;  /* 0x000000000048a947 */ /* 0x000fec0003800000 */
[C---:B------:R-:W-:Y:S01]  /*96f0*/  ISETP.GT.AND P0, PT, R185.reuse, RZ, PT ;  /* 0x000000ffb900720c */ /* 0x040fe20003f04270 */
[----:B------:R-:W-:Y:S01]  /*9700*/  BSSY B0, `(.L_x_1392) ;  /* 0x000000e000007945 */ /* 0x000fe20003800000 */
[----:B------:R-:W-:-:S11]  /*9710*/  VIADD R2, R185, 0xffffffff ;  /* 0xffffffffb9027836 */ /* 0x000fd60000000000 */
        /* <DEDUP_REMOVED lines=8> */
.L_x_1393:
[----:B------:R-:W-:-:S13]  /*97a0*/  ISETP.NE.AND P0, PT, R5, 0x1, PT ;  /* 0x000000010500780c */ /* 0x000fda0003f05270 */
[----:B------:R-:W1:Y:S02]  /*97b0*/  @P0 LDC.64 R6, c[0x0][0x9e8] ;  /* 0x00027a00ff060b82 */ /* 0x000e640000000a00 */
[----:B-1----:R-:W-:-:S05]  /*97c0*/  @P0 IMAD.HI.U32 R4, R2, R6, RZ ;  /* 0x0000000602040227 */ /* 0x002fca00078e00ff */
[----:B------:R-:W-:-:S07]  /*97d0*/  @P0 SHF.R.U32.HI R2, RZ, R7, R4 ;  /* 0x00000007ff020219 */ /* 0x000fce0000011604 */
.L_x_1394:
[----:B------:R-:W-:Y:S05]  /*97e0*/  BSYNC B0 ;  /* 0x0000000000007941 */ /* 0x000fea0003800000 */
.L_x_1392:
[----:B------:R-:W-:-:S05]  /*97f0*/  IMAD R3, R2, R5, R5 ;  /* 0x0000000502037224 */ /* 0x000fca00078e0205 */
[----:B------:R-:W-:-:S07]  /*9800*/  VIMNMX R0, R0, R3, PT ;  /* 0x0000000300007248 */ /* 0x000fce0003fe0100 */
.L_x_1391:
[----:B------:R-:W-:Y:S01]  /*9810*/  VIADD R0, R0, 0x7f ;  /* 0x0000007f00007836 */ /* 0x000fe20000000000 */
[----:B------:R-:W-:Y:S01]  /*9820*/  ULDC UR4, c[0x0][0x9dc] ;  /* 0x0002770000047ab9 */ /* 0x000fe20000000800 */
[----:B------:R-:W-:-:S03]  /*9830*/  IMAD.IADD R207, R170, 0x1, -R171 ;  /* 0x00000001aacf7824 */ /* 0x000fc600078e0aab */
[----:B------:R-:W-:Y:S01]  /*9840*/  SHF.R.S32.HI R3, RZ, 0x1f, R0 ;  /* 0x0000001fff037819 */ /* 0x000fe20000011400 */
[----:B------:R-:W-:-:S03]  /*9850*/  IMAD R89, R177, 0x80, R207 ;  /* 0x00000080b1597824 */ /* 0x000fc600078e02cf */
[----:B------:R-:W-:Y:S01]  /*9860*/  LEA.HI R3, R3, R0, RZ, 0x7 ;  /* 0x0000000003037211 */ /* 0x000fe200078f38ff */
[----:B------:R-:W-:-:S03]  /*9870*/  VIADD R0, R89, -UR4 ;  /* 0x8000000459007c36 */ /* 0x000fc60008000000 */
[----:B------:R-:W-:-:S04]  /*9880*/  SHF.R.S32.HI R3, RZ, 0x7, R3 ;  /* 0x00000007ff037819 */ /* 0x000fc80000011403 */
[----:B------:R-:W-:Y:S01]  /*9890*/  VIMNMX R91, R54, R3, PT ;  /* 0x00000003365b7248 */ /* 0x000fe20003fe0100 */
[----:B------:R-:W-:Y:S06]  /*98a0*/  @!P2 BRA `(.L_x_1395) ;  /* 0x000000000048a947 */ /* 0x000fec0003800000 */
[----:B------:R-:W-:Y:S01]  /*98b0*/  ISETP.GT.AND P0, PT, R89, -0x1, PT ;  /* 0xffffffff5900780c */ /* 0x000fe20003f04270 */
[----:B------:R-:W-:-:S12]  /*98c0*/  BSSY B0, `(.L_x_1396) ;  /* 0x000000e000007945 */ /* 0x000fd80003800000 */
        /* <DEDUP_REMOVED lines=8> */
.L_x_1397:
[----:B------:R-:W-:-:S13]  /*9950*/  ISETP.NE.AND P0, PT, R5, 0x1, PT ;  /* 0x000000010500780c */ /* 0x000fda0003f05270 */
[----:B------:R-:W1:Y:S02]  /*9960*/  @P0 LDC.64 R2, c[0x0][0x9e8] ;  /* 0x00027a00ff020b82 */ /* 0x000e640000000a00 */
[----:B-1----:R-:W-:-:S04]  /*9970*/  @P0 IMAD.HI.U32 R4, R89, R2, RZ ;  /* 0x0000000259040227 */ /* 0x002fc800078e00ff */
[----:B------:R-:W-:Y:S01]  /*9980*/  IMAD.MOV.U32 R2, RZ, RZ, R89 ;  /* 0x000000ffff027224 */ /* 0x000fe200078e0059 */
[----:B------:R-:W-:-:S07]  /*9990*/  @P0 SHF.R.U32.HI R2, RZ, R3, R4 ;  /* 0x00000003ff020219 */ /* 0x000fce0000011604 */
.L_x_1398:
[----:B------:R-:W-:Y:S05]  /*99a0*/  BSYNC B0 ;  /* 0x0000000000007941 */ /* 0x000fea0003800000 */
.L_x_1396:
[----:B------:R-:W-:-:S05]  /*99b0*/  IMAD R3, R2, R5, RZ ;  /* 0x0000000502037224 */ /* 0x000fca00078e02ff */
[----:B------:R-:W-:-:S07]  /*99c0*/  VIMNMX R0, R0, R3, !PT ;  /* 0x0000000300007248 */ /* 0x000fce0007fe0100 */
.L_x_1395:
[----:B------:R-:W-:Y:S01]  /*99d0*/  SHF.R.S32.HI R3, RZ, 0x1f, R0 ;  /* 0x0000001fff037819 */ /* 0x000fe20000011400 */
[----:B------:R-:W-:Y:S01]  /*99e0*/  IMAD.MOV.U32 R62, RZ, RZ, RZ ;  /* 0x000000ffff3e7224 */ /* 0x000fe200078e00ff */
[----:B------:R-:W-:Y:S01]  /*99f0*/  PLOP3.LUT P0, PT, PT, PT, PT, 0x80, 0x0 ;  /* 0x000000000000781c */ /* 0x000fe20003f0f070 */
[----:B------:R-:W-:Y:S01]  /*9a00*/  IMAD.MOV.U32 R64, RZ, RZ, RZ ;  /* 0x000000ffff407224 */ /* 0x000fe200078e00ff */
[----:B------:R-:W-:Y:S02]  /*9a10*/  LEA.HI R3, R3, R0, RZ, 0x7 ;  /* 0x0000000003037211 */ /* 0x000fe400078f38ff */
[----:B------:R-:W-:Y:S02]  /*9a20*/  CS2R R150, SRZ ;  /* 0x0000000000967805 */ /* 0x000fe4000001ff00 */
        /* <DEDUP_REMOVED lines=11> */
[----:B---3--:R-:W-:Y:S02]  /*9ae0*/  CS2R R12, SRZ ;  /* 0x00000000000c7805 */ /* 0x008fe4000001ff00 */
        /* <DEDUP_REMOVED lines=20> */
[----:B0-----:R-:W-:Y:S02]  /*9c30*/  CS2R R92, SRZ ;  /* 0x00000000005c7805 */ /* 0x001fe4000001ff00 */
[----:B------:R-:W-:Y:S01]  /*9c40*/  CS2R R40, SRZ ;  /* 0x0000000000287805 */ /* 0x000fe2000001ff00 */
[----:B------:R-:W-:Y:S06]  /*9c50*/  @!P1 BRA `(.L_x_1399) ;  /* 0x0000015000d89947 */ /* 0x000fec0003800000 */
[----:B------:R-:W-:-:S03]  /*9c60*/  UMOV UR4, 0xffffffff ;  /* 0xffffffff00047882 */ /* 0x000fc60000000000 */
[----:B------:R-:W-:Y:S05]  /*9c70*/  BRA.DIV UR4, `(.L_x_1400) ;  /* 0x000001e604c87947 */ /* 0x000fea000b800000 */
[----:B------:R0:W1:Y:S02]  /*9c80*/  SHFL.IDX PT, R176, R202, RZ, 0x1f ;  /* 0x00001fffcab07589 */ /* 0x00006400000e0000 */
.L_x_1690:
        /* <DEDUP_REMOVED lines=24> */
[----:B0-2--5:R-:W-:Y:S05]  /*9e10*/  CALL.ABS.NOINC R2 ;  /* 0x0000000002007343 */ /* 0x025fea0003c00000 */
.L_x_1401:
[----:B------:R-:W-:Y:S01]  /*9e20*/  ULDC.64 UR4, c[0x0][0x990] ;  /* 0x0002640000047ab9 */ /* 0x000fe20000000a00 */
[----:B------:R-:W-:Y:S01]  /*9e30*/  ULDC.64 UR6, c[0x0][0x998] ;  /* 0x0002660000067ab9 */ /* 0x000fe20000000a00 */
[----:B------:R-:W-:Y:S02]  /*9e40*/  ISETP.NE.U32.AND P0, PT, RZ, UR4, PT ;  /* 0x00000004ff007c0c */ /* 0x000fe4000bf05070 */
[----:B------:R-:W-:Y:S02]  /*9e50*/  ISETP.NE.U32.AND P1, PT, RZ, UR6, PT ;  /* 0x00000006ff007c0c */ /* 0x000fe4000bf25070 */
[----:B------:R-:W-:Y:S02]  /*9e60*/  ISETP.NE.AND.EX P0, PT, RZ, UR5, PT, P0 ;  /* 0x00000005ff007c0c */ /* 0x000fe4000bf05300 */
[----:B------:R-:W-:-:S11]  /*9e70*/  ISETP.NE.AND.EX P1, PT, RZ, UR7, PT, P1 ;  /* 0x00000007ff007c0c */ /* 0x000fd6000bf25310 */
[----:B------:R-:W1:Y:S01]  /*9e80*/  @P0 LDC.64 R8, c[0x0][0x9a8] ;  /* 0x00026a00ff080b82 */ /* 0x000e620000000a00 */
[--C-:B------:R-:W-:Y:S02]  /*9e90*/  @P0 SHF.R.S32.HI R3, RZ, 0x1f, R179.reuse ;  /* 0x0000001fff030819 */ /* 0x100fe400000114b3 */
[----:B------:R-:W-:Y:S02]  /*9ea0*/  @P1 SHF.R.S32.HI R5, RZ, 0x1f, R179 ;  /* 0x0000001fff051819 */ /* 0x000fe400000114b3 */
[----:B------:R-:W-:-:S03]  /*9eb0*/  @P0 SHF.R.S32.HI R7, RZ, 0x1f, R191 ;  /* 0x0000001fff070819 */ /* 0x000fc600000114bf */
[----:B------:R-:W2:Y:S08]  /*9ec0*/  @P1 LDC.64 R10, c[0x0][0x9b8] ;  /* 0x00026e00ff0a1b82 */ /* 0x000eb00000000a00 */
[----:B------:R-:W3:Y:S08]  /*9ed0*/  @P0 LDC.64 R12, c[0x0][0x9b0] ;  /* 0x00026c00ff0c0b82 */ /* 0x000ef00000000a00 */
[----:B------:R-:W4:Y:S01]  /*9ee0*/  @P1 LDC.64 R14, c[0x0][0x9c0] ;  /* 0x00027000ff0e1b82 */ /* 0x000f220000000a00 */
[----:B-1----:R-:W-:-:S02]  /*9ef0*/  @P0 IMAD R0, R3, R8, RZ ;  /* 0x0000000803000224 */ /* 0x002fc400078e02ff */
[----:B------:R-:W-:-:S04]  /*9f00*/  @P0 IMAD.WIDE.U32 R2, R179, R8, RZ ;  /* 0x00000008b3020225 */ /* 0x000fc800078e00ff */
[----:B------:R-:W-:Y:S02]  /*9f10*/  @P0 IMAD R9, R179, R9, R0 ;  /* 0x00000009b3090224 */ /* 0x000fe400078e0200 */
[----:B--2---:R-:W-:-:S03]  /*9f20*/  @P1 IMAD R4, R5, R10, RZ ;  /* 0x0000000a05041224 */ /* 0x004fc600078e02ff */
[----:B------:R-:W-:Y:S01]  /*9f30*/  @P0 IADD3 R3, R3, R9, RZ ;  /* 0x0000000903030210 */ /* 0x000fe20007ffe0ff */
[C---:B------:R-:W-:Y:S01]  /*9f40*/  @P1 IMAD R11, R179.reuse, R11, R4 ;  /* 0x0000000bb30b1224 */ /* 0x040fe200078e0204 */
[----:B------:R-:W-:Y:S01]  /*9f50*/  @P1 SHF.R.S32.HI R9, RZ, 0x1f, R191 ;  /* 0x0000001fff091819 */ /* 0x000fe200000114bf */
        /* <DEDUP_REMOVED lines=11> */
[----:B------:R-:W-:Y:S01]  /*a010*/  @P1 LEA R8, P3, R6, UR6, 0x2 ;  /* 0x0000000606081c11 */ /* 0x000fe2000f8610ff */
[----:B------:R-:W-:-:S02]  /*a020*/  @P1 IMAD.IADD R3, R7, 0x1, R11 ;  /* 0x0000000107031824 */ /* 0x000fc400078e020b */
[----:B------:R-:W-:Y:S01]  /*a030*/  IMAD.MOV.U32 R0, RZ, RZ, 0x3f800000 ;  /* 0x3f800000ff007424 */ /* 0x000fe200078e00ff */
        /* <DEDUP_REMOVED lines=20> */
.L_x_1405:
[----:B--2---:R2:W3:Y:S02]  /*a180*/  SYNCS.PHASECHK.TRANS64.TRYWAIT P0, [R16+URZ+0x22800], R3 ;  /* 0x02280003100075a7 */ /* 0x0044e4000800017f */
[----:B---3--:R-:W-:Y:S05]  /*a190*/  @!P0 NANOSLEEP.SYNCS 0x989680 ;  /* 0x009896800000895d */ /* 0x008fea0003900000 */
[----:B------:R-:W3:Y:S02]  /*a1a0*/  @!P0 SYNCS.PHASECHK.TRANS64 P0, [R16+URZ+0x22800], R3 ;  /* 0x02280003100085a7 */ /* 0x000ee4000800007f */
[----:B---3--:R-:W-:Y:S05]  /*a1b0*/  @!P0 BRA `(.L_x_1405) ;  /* 0xfffffffc00f08947 */ /* 0x008fea000383ffff */
.L_x_1404:
[----:B------:R-:W-:Y:S05]  /*a1c0*/  BSYNC B0 ;  /* 0x0000000000007941 */ /* 0x000fea0003800000 */
.L_x_1403:
[----:B------:R-:W-:Y:S05]  /*a1d0*/  BRA `(.L_x_1406) ;  /* 0x0000006c00d87947 */ /* 0x000fea0003800000 */
.L_x_1402:
[----:B------:R-:W-:Y:S01]  /*a1e0*/  ULOP3.LUT UP0, URZ, UR42, 0x1bf, URZ, 0xc0, !UPT ;  /* 0x000001bf2a3f7892 */ /* 0x000fe2000f80c03f */
[----:B-----5:R-:W-:Y:S01]  /*a1f0*/  SHF.R.S32.HI R0, RZ, 0x1f, R55 ;  /* 0x0000001fff007819 */ /* 0x020fe20000011437 */
[----:B------:R-:W-:Y:S01]  /*a200*/  ULDC.64 UR4, c[0x0][0x3d8] ;  /* 0x0000f60000047ab9 */ /* 0x000fe20000000a00 */
[----:B------:R-:W-:Y:S01]  /*a210*/  ULDC.64 UR6, c[0x0][0x3e8] ;  /* 0x0000fa0000067ab9 */ /* 0x000fe20000000a00 */
[----:B------:R-:W-:Y:S01]  /*a220*/  IMAD.WIDE.U32 R46, R55, UR4, RZ ;  /* 0x00000004372e7c25 */ /* 0x000fe2000f8e00ff */
[----:B------:R-:W-:Y:S02]  /*a230*/  SHF.R.S32.HI R59, RZ, 0x1f, R172 ;  /* 0x0000001fff3b7819 */ /* 0x000fe400000114ac */
[----:B------:R-:W-:Y:S01]  /*a240*/  PLOP3.LUT P0, PT, PT, PT, UP0, 0x80, 0x0 ;  /* 0x000000000000781c */ /* 0x000fe20003f0f008 */
[C---:B------:R-:W-:Y:S01]  /*a250*/  IMAD R4, R0.reuse, UR4, RZ ;  /* 0x0000000400047c24 */ /* 0x040fe2000f8e02ff */
[----:B------:R-:W-:Y:S01]  /*a260*/  SHF.R.S32.HI R61, RZ, 0x1f, R22 ;  /* 0x0000001fff3d7819 */ /* 0x000fe20000011416 */
[----:B------:R-:W-:-:S02]  /*a270*/  IMAD R0, R0, UR6, RZ ;  /* 0x0000000600007c24 */ /* 0x000fc4000f8e02ff */
[C---:B------:R-:W-:Y:S02]  /*a280*/  IMAD R53, R55.reuse, UR5, R4 ;  /* 0x0000000537357c24 */ /* 0x040fe4000f8e0204 */
[C---:B------:R-:W-:Y:S02]  /*a290*/  IMAD R51, R55.reuse, UR7, R0 ;  /* 0x0000000737337c24 */ /* 0x040fe4000f8e0200 */
[----:B------:R-:W-:-:S04]  /*a2a0*/  IMAD.WIDE.U32 R48, R55, UR6, RZ ;  /* 0x0000000637307c25 */ /* 0x000fc8000f8e00ff */
[----:B------:R-:W-:Y:S02]  /*a2b0*/  IMAD.IADD R53, R53, 0x1, R47 ;  /* 0x0000000135357824 */ /* 0x000fe400078e022f */
[----:B------:R-:W-:Y:S01]  /*a2c0*/  IMAD.IADD R51, R51, 0x1, R49 ;  /* 0x0000000133337824 */ /* 0x000fe200078e0231 */
        /* <DEDUP_REMOVED lines=16> */
[----:B0-2---:R-:W-:Y:S05]  /*a3d0*/  CALL.ABS.NOINC R14 ;  /* 0x000000000e007343 */ /* 0x005fea0003c00000 */
.L_x_1407:
[----:B------:R-:W1:Y:S01]  /*a3e0*/  LDC.64 R12, c[0x0][0x3d8] ;  /* 0x0000f600ff0c7b82 */ /* 0x000e620000000a00 */
[----:B------:R-:W-:Y:S01]  /*a3f0*/  SHF.R.S32.HI R3, RZ, 0x1f, R177 ;  /* 0x0000001fff037819 */ /* 0x000fe200000114b1 */
[----:B------:R-:W-:Y:S01]  /*a400*/  ULDC.U8 UR4, c[0x0][0x3f0] ;  /* 0x0000fc0000047ab9 */ /* 0x000fe20000000000 */
[----:B------:R-:W-:Y:S01]  /*a410*/  BSSY B0, `(.L_x_1408) ;  /* 0x00006ca000007945 */ /* 0x000fe20003800000 */
[----:B------:R-:W-:-:S04]  /*a420*/  ISETP.NE.AND P0, PT, RZ, UR4, PT ;  /* 0x00000004ff007c0c */ /* 0x000fc8000bf05270 */
[----:B------:R-:W2:Y:S01]  /*a430*/  LDC.64 R10, c[0x0][0x3e8] ;  /* 0x0000fa00ff0a7b82 */ /* 0x000ea20000000a00 */
[-C--:B-1----:R-:W-:Y:S02]  /*a440*/  IMAD R0, R3, R12.reuse, RZ ;  /* 0x0000000c03007224 */ /* 0x082fe400078e02ff */
[----:B------:R-:W-:-:S04]  /*a450*/  IMAD.WIDE.U32 R4, R177, R12, RZ ;  /* 0x0000000cb1047225 */ /* 0x000fc800078e00ff */
[----:B------:R-:W-:Y:S02]  /*a460*/  IMAD.SHL.U32 R55, R4, 0x80, RZ ;  /* 0x0000008004377824 */ /* 0x000fe400078e00ff */
[-C--:B--2---:R-:W-:Y:S02]  /*a470*/  IMAD R8, R3, R10.reuse, RZ ;  /* 0x0000000a03087224 */ /* 0x084fe400078e02ff */
[C---:B------:R-:W-:Y:S02]  /*a480*/  IMAD R3, R177.reuse, R13, R0 ;  /* 0x0000000db1037224 */ /* 0x040fe400078e0200 */
[----:B------:R-:W-:-:S04]  /*a490*/  IMAD.WIDE.U32 R6, R177, R10, RZ ;  /* 0x0000000ab1067225 */ /* 0x000fc800078e00ff */
[----:B------:R-:W-:Y:S02]  /*a4a0*/  IMAD R9, R177, R11, R8 ;  /* 0x0000000bb1097224 */ /* 0x000fe400078e0208 */
[----:B------:R-:W-:Y:S02]  /*a4b0*/  IMAD.IADD R5, R5, 0x1, R3 ;  /* 0x0000000105057824 */ /* 0x000fe400078e0203 */
[----:B------:R-:W-:Y:S02]  /*a4c0*/  IMAD R0, R177, -0x80, R171 ;  /* 0xffffff80b1007824 */ /* 0x000fe400078e02ab */
[----:B------:R-:W-:Y:S01]  /*a4d0*/  IMAD.IADD R3, R7, 0x1, R9 ;  /* 0x0000000107037824 */ /* 0x000fe200078e0209 */
[----:B------:R-:W-:Y:S01]  /*a4e0*/  SHF.L.U64.HI R52, R4, 0x7, R5 ;  /* 0x0000000704347819 */ /* 0x000fe20000010205 */
[----:B------:R-:W-:Y:S01]  /*a4f0*/  IMAD.SHL.U32 R57, R6, 0x80, RZ ;  /* 0x0000008006397824 */ /* 0x000fe200078e00ff */
[----:B------:R-:W-:Y:S02]  /*a500*/  VIMNMX R4, R0, 0x80, PT ;  /* 0x0000008000047848 */ /* 0x000fe40003fe0100 */
[----:B------:R-:W-:Y:S01]  /*a510*/  SHF.L.U64.HI R54, R6, 0x7, R3 ;  /* 0x0000000706367819 */ /* 0x000fe20000010203 */
[----:B------:R-:W-:Y:S06]  /*a520*/  @!P0 BRA `(.L_x_1409) ;  /* 0x0000003400808947 */ /* 0x000fec0003800000 */
[----:B------:R-:W1:Y:S01]  /*a530*/  LDC R0, c[0x0][0x428] ;  /* 0x00010a00ff007b82 */ /* 0x000e620000000800 */
[----:B------:R-:W-:Y:S01]  /*a540*/  ISETP.GE.AND P0, PT, R19, R4, PT ;  /* 0x000000041300720c */ /* 0x000fe20003f06270 */
[----:B------:R-:W-:Y:S01]  /*a550*/  IMAD R3, R177, 0x80, R19 ;  /* 0x00000080b1037824 */ /* 0x000fe200078e0213 */
[----:B------:R-:W-:Y:S01]  /*a560*/  BSSY B1, `(.L_x_1410) ;  /* 0x0000050000017945 */ /* 0x000fe20003800000 */
        /* <DEDUP_REMOVED lines=12> */
[----:B------:R-:W-:Y:S02]  /*a630*/  IMAD.MOV.U32 R4, RZ, RZ, R46 ;  /* 0x000000ffff047224 */ /* 0x000fe400078e002e */
[----:B------:R-:W-:Y:S02]  /*a640*/  IMAD.MOV.U32 R6, RZ, RZ, R48 ;  /* 0x000000ffff067224 */ /* 0x000fe400078e0030 */
[----:B------:R-:W-:Y:S01]  /*a650*/  IMAD.MOV.U32 R7, RZ, RZ, R51 ;  /* 0x000000ffff077224 */ /* 0x000fe200078e0033 */
[----:B-1----:R-:W-:-:S13]  /*a660*/  ISETP.NE.AND P1, PT, R0, 0x1, PT ;  /* 0x000000010000780c */ /* 0x002fda0003f25270 */
[----:B------:R-:W1:Y:S08]  /*a670*/  @P1 LDC R0, c[0x0][0x42c] ;  /* 0x00010b00ff001b82 */ /* 0x000e700000000800 */
[----:B------:R-:W2:Y:S01]  /*a680*/  @P1 LDC R5, c[0x0][0x430] ;  /* 0x00010c00ff051b82 */ /* 0x000ea20000000800 */
[----:B-1----:R-:W-:-:S05]  /*a690*/  @P1 IMAD.HI.U32 R0, R3, R0, RZ ;  /* 0x0000000003001227 */ /* 0x002fca00078e00ff */
[----:B--2---:R-:W-:Y:S01]  /*a6a0*/  @P1 SHF.R.U32.HI R3, RZ, R5, R0 ;  /* 0x00000005ff031219 */ /* 0x004fe20000011600 */
[----:B------:R-:W-:-:S03]  /*a6b0*/  IMAD.MOV.U32 R5, RZ, RZ, R53 ;  /* 0x000000ffff057224 */ /* 0x000fc600078e0035 */
[----:B------:R-:W-:Y:S01]  /*a6c0*/  SHF.R.S32.HI R45, RZ, 0x1f, R3 ;  /* 0x0000001fff2d7819 */ /* 0x000fe20000011403 */
[----:B------:R-:W-:Y:S06]  /*a6d0*/  @P0 BRA `(.L_x_1411) ;  /* 0x0000000000e00947 */ /* 0x000fec0003800000 */
[----:B------:R-:W-:Y:S01]  /*a6e0*/  MOV R8, R172 ;  /* 0x000000ac00087202 */ /* 0x000fe20000000f00 */
[CC--:B------:R-:W-:Y:S01]  /*a6f0*/  IMAD R0, R196.reuse, R12.reuse, RZ ;  /* 0x0000000cc4007224 */ /* 0x0c0fe200078e02ff */
[----:B------:R-:W-:Y:S01]  /*a700*/  ULDC UR4, c[0x0][0x3d4] ;  /* 0x0000f50000047ab9 */ /* 0x000fe20000000800 */
[----:B------:R-:W-:Y:S01]  /*a710*/  IMAD.MOV.U32 R9, RZ, RZ, R59 ;  /* 0x000000ffff097224 */ /* 0x000fe200078e003b */
[----:B------:R-:W-:Y:S01]  /*a720*/  ULDC.64 UR6, c[0x0][0x3c8] ;  /* 0x0000f20000067ab9 */ /* 0x000fe20000000a00 */
[C---:B------:R-:W-:Y:S01]  /*a730*/  IMAD R21, R19.reuse, R13, R0 ;  /* 0x0000000d13157224 */ /* 0x040fe200078e0200 */
[----:B------:R-:W-:Y:S01]  /*a740*/  ULDC.64 UR8, c[0x0][0x3e0] ;  /* 0x0000f80000087ab9 */ /* 0x000fe20000000a00 */
[----:B------:R-:W-:Y:S01]  /*a750*/  IMAD.WIDE.U32 R14, R19, R12, R8 ;  /* 0x0000000c130e7225 */ /* 0x000fe200078e0008 */
[----:B------:R-:W-:Y:S02]  /*a760*/  CS2R R42, SRZ ;  /* 0x00000000002a7805 */ /* 0x000fe4000001ff00 */
[----:B------:R-:W-:Y:S01]  /*a770*/  CS2R R40, SRZ ;  /* 0x0000000000287805 */ /* 0x000fe2000001ff00 */
[----:B------:R-:W-:Y:S01]  /*a780*/  IMAD R0, R196, R10, RZ ;  /* 0x0000000ac4007224 */ /* 0x000fe200078e02ff */
[----:B------:R-:W-:Y:S01]  /*a790*/  IADD3 R14, P2, P5, R55, R46, R14 ;  /* 0x0000002e370e7210 */ /* 0x000fe20007d5e00e */
[----:B------:R-:W-:-:S02]  /*a7a0*/  IMAD.IADD R21, R21, 0x1, R15 ;  /* 0x0000000115157824 */ /* 0x000fc400078e020f */
[----:B------:R-:W-:-:S04]  /*a7b0*/  IMAD.WIDE.U32 R8, R19, R10, R8 ;  /* 0x0000000a13087225 */ /* 0x000fc800078e0008 */
[----:B------:R-:W-:Y:S01]  /*a7c0*/  IMAD R15, R19, R11, R0 ;  /* 0x0000000b130f7224 */ /* 0x000fe200078e0200 */
[----:B------:R-:W-:Y:S01]  /*a7d0*/  IADD3 R46, P3, P4, R57, R48, R8 ;  /* 0x00000030392e7210 */ /* 0x000fe20007c7e008 */
[C---:B------:R-:W-:Y:S02]  /*a7e0*/  VIADD R8, R172.reuse, 0x10 ;  /* 0x00000010ac087836 */ /* 0x040fe40000000000 */
[----:B------:R-:W-:Y:S02]  /*a7f0*/  IMAD.IADD R0, R15, 0x1, R9 ;  /* 0x000000010f007824 */ /* 0x000fe400078e0209 */
[----:B------:R-:W-:Y:S01]  /*a800*/  VIADD R20, R172, 0x20 ;  /* 0x00000020ac147836 */ /* 0x000fe20000000000 */
[----:B------:R-:W-:Y:S01]  /*a810*/  ISETP.GE.AND P1, PT, R8, UR4, PT ;  /* 0x0000000408007c0c */ /* 0x000fe2000bf26270 */
[----:B------:R-:W-:Y:S01]  /*a820*/  VIADD R9, R172, 0x30 ;  /* 0x00000030ac097836 */ /* 0x000fe20000000000 */
[----:B------:R-:W-:Y:S02]  /*a830*/  IADD3.X R0, R54, R51, R0, P3, P4 ;  /* 0x0000003336007210 */ /* 0x000fe40001fe8400 */
[----:B------:R-:W-:-:S02]  /*a840*/  ISETP.GE.AND P4, PT, R172, UR4, PT ;  /* 0x00000004ac007c0c */ /* 0x000fc4000bf86270 */
[----:B------:R-:W-:Y:S02]  /*a850*/  IADD3.X R8, R52, R53, R21, P2, P5 ;  /* 0x0000003534087210 */ /* 0x000fe400017ea415 */
[----:B------:R-:W-:Y:S02]  /*a860*/  IADD3 R14, P3, R14, UR6, RZ ;  /* 0x000000060e0e7c10 */ /* 0x000fe4000ff7e0ff */
[----:B------:R-:W-:Y:S02]  /*a870*/  IADD3 R46, P5, R46, UR8, RZ ;  /* 0x000000082e2e7c10 */ /* 0x000fe4000ffbe0ff */
[----:B------:R-:W-:Y:S01]  /*a880*/  ISETP.GE.AND P2, PT, R20, UR4, PT ;  /* 0x0000000414007c0c */ /* 0x000fe2000bf46270 */
[----:B------:R-:W-:Y:S01]  /*a890*/  VIADD R20, R172, 0x40 ;  /* 0x00000040ac147836 */ /* 0x000fe20000000000 */
[----:B------:R-:W-:Y:S02]  /*a8a0*/  IADD3.X R15, R8, UR7, RZ, P3, !PT ;  /* 0x00000007080f7c10 */ /* 0x000fe40009ffe4ff */
[----:B------:R-:W-:Y:S01]  /*a8b0*/  IADD3.X R47, R0, UR9, RZ, P5, !PT ;  /* 0x00000009002f7c10 */ /* 0x000fe2000affe4ff */
[----:B------:R-:W-:Y:S01]  /*a8c0*/  VIADD R0, R172, 0x50 ;  /* 0x00000050ac007836 */ /* 0x000fe20000000000 */
[----:B------:R-:W-:Y:S01]  /*a8d0*/  ISETP.GE.AND P3, PT, R9, UR4, PT ;  /* 0x0000000409007c0c */ /* 0x000fe2000bf66270 */
[----:B------:R1:W5:Y:S01]  /*a8e0*/  @!P4 LDG.E.64 R42, desc[UR40][R14.64] ;  /* 0x000000280e2ac981 */ /* 0x000362000c1e1b00 */
[----:B------:R-:W-:-:S03]  /*a8f0*/  ISETP.GE.AND P5, PT, R20, UR4, PT ;  /* 0x0000000414007c0c */ /* 0x000fc6000bfa6270 */
[----:B------:R1:W5:Y:S01]  /*a900*/  @!P4 LDG.E.64 R40, desc[UR40][R46.64] ;  /* 0x000000282e28c981 */ /* 0x000362000c1e1b00 */
[----:B------:R-:W-:Y:S02]  /*a910*/  ISETP.GE.AND P4, PT, R0, UR4, PT ;  /* 0x0000000400007c0c */ /* 0x000fe4000bf86270 */
        /* <DEDUP_REMOVED lines=20> */
.L_x_1411:
[----:B------:R-:W-:Y:S05]  /*aa60*/  BSYNC B1 ;  /* 0x0000000000017941 */ /* 0x000fea0003800000 */
.L_x_1410:
[----:B------:R-:W-:Y:S01]  /*aa70*/  IMAD R0, R45, R12, RZ ;  /* 0x0000000c2d007224 */ /* 0x000fe200078e02ff */
[----:B------:R-:W-:Y:S01]  /*aa80*/  ULDC.64 UR4, c[0x0][0x3c8] ;  /* 0x0000f20000047ab9 */ /* 0x000fe20000000a00 */
[----:B------:R-:W-:Y:S01]  /*aa90*/  IMAD.WIDE.U32 R6, R3, R10, R6 ;  /* 0x0000000a03067225 */ /* 0x000fe200078e0006 */
[----:B------:R-:W-:-:S03]  /*aaa0*/  ULDC.64 UR6, c[0x0][0x3e0] ;  /* 0x0000f80000067ab9 */ /* 0x000fc60000000a00 */
[----:B------:R-:W-:-:S04]  /*aab0*/  IMAD.WIDE.U32 R4, R3, R12, R4 ;  /* 0x0000000c03047225 */ /* 0x000fc800078e0004 */
[----:B------:R-:W-:Y:S01]  /*aac0*/  IMAD R10, R45, R10, RZ ;  /* 0x0000000a2d0a7224 */ /* 0x000fe200078e02ff */
[----:B------:R-:W-:Y:S01]  /*aad0*/  IADD3 R4, P1, R4, UR4, RZ ;  /* 0x0000000404047c10 */ /* 0x000fe2000ff3e0ff */
[C---:B------:R-:W-:Y:S01]  /*aae0*/  IMAD R13, R3.reuse, R13, R0 ;  /* 0x0000000d030d7224 */ /* 0x040fe200078e0200 */
[----:B------:R-:W-:Y:S01]  /*aaf0*/  IADD3 R0, P2, R6, UR6, RZ ;  /* 0x0000000606007c10 */ /* 0x000fe2000ff5e0ff */
[----:B------:R-:W-:Y:S01]  /*ab00*/  IMAD R3, R3, R11, R10 ;  /* 0x0000000b03037224 */ /* 0x000fe200078e020a */
[----:B------:R-:W-:Y:S02]  /*ab10*/  UMOV UR4, 0xffffffff ;  /* 0xffffffff00047882 */ /* 0x000fe40000000000 */
[----:B------:R-:W-:Y:S02]  /*ab20*/  IADD3.X R13, R5, UR5, R13, P1, !PT ;  /* 0x00000005050d7c10 */ /* 0x000fe40008ffe40d */
[----:B------:R-:W-:Y:S01]  /*ab30*/  IADD3.X R3, R7, UR7, R3, P2, !PT ;  /* 0x0000000707037c10 */ /* 0x000fe200097fe403 */
[----:B------:R-:W-:Y:S06]  /*ab40*/  BRA.DIV UR4, `(.L_x_1412) ;  /* 0x000001da04407947 */ /* 0x000fec000b800000 */
.L_x_1693:
[----:B------:R-:W-:-:S03]  /*ab50*/  UMOV UR4, 0xffffffff ;  /* 0xffffffff00047882 */ /* 0x000fc60000000000 */
[----:B------:R-:W-:Y:S05]  /*ab60*/  BRA.DIV UR4, `(.L_x_1413) ;  /* 0x000001da045c7947 */ /* 0x000fea000b800000 */
.L_x_1696:
[----:B------:R-:W-:-:S03]  /*ab70*/  UMOV UR4, 0xffffffff ;  /* 0xffffffff00047882 */ /* 0x000fc60000000000 */
[----:B------:R-:W-:Y:S05]  /*ab80*/  BRA.DIV UR4, `(.L_x_1414) ;  /* 0x000001da047c7947 */ /* 0x000fea000b800000 */
.L_x_1699:
[----:B------:R-:W-:-:S03]  /*ab90*/  UMOV UR4, 0xffffffff ;  /* 0xffffffff00047882 */ /* 0x000fc60000000000 */
[----:B------:R-:W-:Y:S05]  /*aba0*/  BRA.DIV UR4, `(.L_x_1415) ;  /* 0x000001da049c7947 */ /* 0x000fea000b800000 */
.L_x_1702:
        /* <DEDUP_REMOVED lines=8> */
.L_x_1703:
[----:B------:R-:W-:Y:S05]  /*ac30*/  BSYNC B1 ;  /* 0x0000000000017941 */ /* 0x000fea0003800000 */
.L_x_1416:
[----:B------:R-:W-:Y:S05]  /*ac40*/  @P0 BRA `(.L_x_1418) ;  /* 0x0000006400180947 */ /* 0x000fea0003800000 */
[----:B--2---:R-:W2:Y:S01]  /*ac50*/  LDC R3, c[0x0][0x3d4] ;  /* 0x0000f500ff037b82 */ /* 0x004ea20000000800 */
[C---:B------:R-:W-:Y:S01]  /*ac60*/  VIADD R0, R172.reuse, 0x10 ;  /* 0x00000010ac007836 */ /* 0x040fe20000000000 */
[----:B------:R-:W-:Y:S01]  /*ac70*/  BSSY B1, `(.L_x_1419) ;  /* 0x0000083000017945 */ /* 0x000fe20003800000 */
[C---:B------:R-:W-:Y:S02]  /*ac80*/  VIADD R4, R172.reuse, 0x20 ;  /* 0x00000020ac047836 */ /* 0x040fe40000000000 */
[C---:B------:R-:W-:Y:S01]  /*ac90*/  VIADD R6, R172.reuse, 0x30 ;  /* 0x00000030ac067836 */ /* 0x040fe20000000000 */
[-C--:B--2---:R-:W-:Y:S02]  /*aca0*/  ISETP.GE.AND P0, PT, R172, R3.reuse, PT ;  /* 0x00000003ac00720c */ /* 0x084fe40003f06270 */
[-C--:B------:R-:W-:Y:S01]  /*acb0*/  ISETP.GE.AND P1, PT, R0, R3.reuse, PT ;  /* 0x000000030000720c */ /* 0x080fe20003f26270 */
[----:B------:R-:W-:Y:S01]  /*acc0*/  VIADD R0, R172, 0x40 ;  /* 0x00000040ac007836 */ /* 0x000fe20000000000 */
[-C--:B------:R-:W-:Y:S01]  /*acd0*/  ISETP.GE.AND P2, PT, R4, R3.reuse, PT ;  /* 0x000000030400720c */ /* 0x080fe20003f46270 */
[----:B------:R-:W-:Y:S01]  /*ace0*/  VIADD R4, R172, 0x50 ;  /* 0x00000050ac047836 */ /* 0x000fe20000000000 */
[----:B------:R-:W-:-:S02]  /*acf0*/  ISETP.GE.AND P3, PT, R6, R3, PT ;  /* 0x000000030600720c */ /* 0x000fc40003f66270 */
[-C--:B------:R-:W-:Y:S01]  /*ad00*/  ISETP.GE.AND P4, PT, R0, R3.reuse, PT ;  /* 0x000000030000720c */ /* 0x080fe20003f86270 */
[----:B------:R-:W-:Y:S01]  /*ad10*/  IMAD.IADD R0, R16, 0x1, R188 ;  /* 0x0000000110007824 */ /* 0x000fe200078e02bc */
[----:B------:R-:W-:-:S03]  /*ad20*/  ISETP.GE.AND P5, PT, R4, R3, PT ;  /* 0x000000030400720c */ /* 0x000fc60003fa6270 */
[----:B------:R-:W-:Y:S10]  /*ad30*/  @P0 BRA `(.L_x_1420) ;  /* 0x0000000400d80947 */ /* 0x000ff40003800000 */
[----:B------:R-:W2:Y:S01]  /*ad40*/  LDS.128 R4, [R0+0x10400] ;  /* 0x0104000000047984 */ /* 0x000ea20000000c00 */
[----:B-----5:R-:W-:Y:S02]  /*ad50*/  SHF.R.U32.HI R3, RZ, 0x8, R42 ;  /* 0x00000008ff037819 */ /* 0x020fe4000001162a */
[----:B------:R-:W-:Y:S02]  /*ad60*/  SHF.R.U32.HI R11, RZ, 0x8, R43 ;  /* 0x00000008ff0b7819 */ /* 0x000fe4000001162b */
[----:B------:R-:W-:Y:S02]  /*ad70*/  LOP3.LUT R10, R42, 0xff, RZ, 0xc0, !PT ;  /* 0x000000ff2a0a7812 */ /* 0x000fe400078ec0ff */
[----:B------:R-:W-:Y:S02]  /*ad80*/  LOP3.LUT R3, R3, 0xff, RZ, 0xc0, !PT ;  /* 0x000000ff03037812 */ /* 0x000fe400078ec0ff */
[----:B------:R-:W-:Y:S02]  /*ad90*/  LOP3.LUT R12, R43, 0xff, RZ, 0xc0, !PT ;  /* 0x000000ff2b0c7812 */ /* 0x000fe400078ec0ff */
[----:B------:R-:W-:-:S02]  /*ada0*/  LOP3.LUT R11, R11, 0xff, RZ, 0xc0, !PT ;  /* 0x000000ff0b0b7812 */ /* 0x000fc400078ec0ff */
[----:B------:R-:W-:Y:S02]  /*adb0*/  PRMT R3, R3, 0x7604, R10 ;  /* 0x0000760403037816 */ /* 0x000fe4000000000a */
[----:B-1----:R-:W-:Y:S02]  /*adc0*/  SHF.R.U32.HI R46, RZ, 0x10, R43 ;  /* 0x00000010ff2e7819 */ /* 0x002fe4000001162b */
        /* <DEDUP_REMOVED lines=109> */
.L_x_1420:
[----:B------:R-:W-:Y:S05]  /*b4a0*/  BSYNC B1 ;  /* 0x0000000000017941 */ /* 0x000fea0003800000 */
.L_x_1419:
        /* <DEDUP_REMOVED lines=13> */
[----:B-1----:R-:W-:Y:S02]  /*b580*/  LOP3.LUT R15, R13, 0xff, RZ, 0xc0, !PT ;  /* 0x000000ff0d0f7812 */ /* 0x002fe400078ec0ff */
        /* <DEDUP_REMOVED lines=31> */
[CC--:B------:R-:W-:Y:S01]  /*b780*/  FMUL.FTZ R42, R10.reuse, R40.reuse ;  /* 0x000000280a2a7220 */ /* 0x0c0fe20000410000 */
[----:B------:R-:W-:Y:S01]  /*b790*/  F2FP.F16.E4M3.UNPACK_B R7, R5 ;  /* 0x00000005ff07723e */ /* 0x000fe200020006ff */
[----:B------:R-:W-:Y:S01]  /*b7a0*/  FMUL.FTZ R45, R10, R37 ;  /* 0x000000250a2d7220 */ /* 0x000fe20000410000 */
        /* <DEDUP_REMOVED lines=26> */
[CC--:B------:R-:W-:Y:S01]  /*b950*/  FMUL.FTZ R40, R6.reuse, R41.reuse ;  /* 0x0000002906287220 */ /* 0x0c0fe20000410000 */
        /* <DEDUP_REMOVED lines=10> */
[----:B------:R-:W-:Y:S01]  /*ba00*/  HADD2.F32 R6, -RZ, R4.H1_H1 ;  /* 0x30000004ff067230 */ /* 0x000fe20000004100 */
[----:B------:R-:W-:Y:S01]  /*ba10*/  F2FP.SATFINITE.E4M3.F32.PACK_AB_MERGE_C R43, R46, R43, RZ ;  /* 0x0000002b2e2b723e */ /* 0x000fe200048070ff */
[----:B------:R-:W-:-:S02]  /*ba20*/  HADD2.F32 R12, -RZ, R11.H1_H1 ;  /* 0x3000000bff0c7230 */ /* 0x000fc40000004100 */
[----:B------:R-:W-:Y:S02]  /*ba30*/  HADD2.F32 R5, -RZ, R4.H0_H0 ;  /* 0x20000004ff057230 */ /* 0x000fe40000004100 */
[C---:B------:R-:W-:Y:S01]  /*ba40*/  FMUL.FTZ R36, R6.reuse, R15 ;  /* 0x0000000f06247220 */ /* 0x040fe20000410000 */
[----:B------:R-:W-:Y:S02]  /*ba50*/  HADD2.F32 R4, -RZ, R3.H1_H1 ;  /* 0x30000003ff047230 */ /* 0x000fe40000004100 */
[-C--:B------:R-:W-:Y:S01]  /*ba60*/  FMUL.FTZ R40, R6, R12.reuse ;  /* 0x0000000c06287220 */ /* 0x080fe20000410000 */
[----:B------:R-:W-:Y:S02]  /*ba70*/  HADD2.F32 R11, -RZ, R11.H0_H0 ;  /* 0x2000000bff0b7230 */ /* 0x000fe40000004100 */
[C---:B------:R-:W-:Y:S01]  /*ba80*/  FFMA.FTZ R36, R5.reuse, R12, -R36 ;  /* 0x0000000c05247223 */ /* 0x040fe20000010824 */
[----:B------:R-:W-:Y:S02]  /*ba90*/  HADD2.F32 R3, -RZ, R3.H0_H0 ;  /* 0x20000003ff037230 */ /* 0x000fe40000004100 */
[C---:B------:R-:W-:Y:S01]  /*baa0*/  FMUL.FTZ R6, R4.reuse, R13 ;  /* 0x0000000d04067220 */ /* 0x040fe20000410000 */
[----:B------:R-:W-:Y:S01]  /*bab0*/  FFMA.FTZ R15, R5, R15, R40 ;  /* 0x0000000f050f7223 */ /* 0x000fe20000010028 */
[----:B------:R-:W-:Y:S01]  /*bac0*/  FMUL.FTZ R4, R4, R11 ;  /* 0x0000000b04047220 */ /* 0x000fe20000410000 */
[----:B------:R-:W-:-:S02]  /*bad0*/  HADD2.F32 R5, -RZ, R14.H1_H1 ;  /* 0x3000000eff057230 */ /* 0x000fc40000004100 */
[C---:B------:R-:W-:Y:S01]  /*bae0*/  FFMA.FTZ R12, R3.reuse, R11, -R6 ;  /* 0x0000000b030c7223 */ /* 0x040fe20000010806 */
[----:B------:R-:W-:Y:S02]  /*baf0*/  HADD2.F32 R11, -RZ, R38.H1_H1 ;  /* 0x30000026ff0b7230 */ /* 0x000fe40000004100 */
[----:B------:R-:W-:Y:S01]  /*bb00*/  FFMA.FTZ R13, R3, R13, R4 ;  /* 0x0000000d030d7223 */ /* 0x000fe20000010004 */
[----:B------:R-:W-:Y:S02]  /*bb10*/  HADD2.F32 R4, -RZ, R10.H1_H1 ;  /* 0x3000000aff047230 */ /* 0x000fe40000004100 */
[----:B------:R-:W-:Y:S02]  /*bb20*/  HADD2.F32 R38, -RZ, R38.H0_H0 ;  /* 0x20000026ff267230 */ /* 0x000fe40000004100 */
[----:B------:R-:W-:Y:S02]  /*bb30*/  HADD2.F32 R3, -RZ, R7.H1_H1 ;  /* 0x30000007ff037230 */ /* 0x000fe40000004100 */
[----:B------:R-:W-:Y:S01]  /*bb40*/  FMUL.FTZ R37, R4, R11 ;  /* 0x0000000b04257220 */ /* 0x000fe20000410000 */
[----:B------:R-:W-:-:S02]  /*bb50*/  HADD2.F32 R14, -RZ, R14.H0_H0 ;  /* 0x2000000eff0e7230 */ /* 0x000fc40000004100 */
        /* <DEDUP_REMOVED lines=12> */
[----:B------:R-:W-:Y:S02]  /*bc20*/  F2FP.SATFINITE.E4M3.F32.PACK_AB_MERGE_C R6, R39, R42, R43 ;  /* 0x0000002a2706723e */ /* 0x000fe4000480702b */
[----:B------:R-:W-:Y:S02]  /*bc30*/  F2FP.SATFINITE.E4M3.F32.PACK_AB_MERGE_C R7, R48, R45, R7 ;  /* 0x0000002d3007723e */ /* 0x000fe40004807007 */
[----:B------:R-:W-:Y:S02]  /*bc40*/  F2FP.SATFINITE.E4M3.F32.PACK_AB_MERGE_C R4, R13, R12, R4 ;  /* 0x0000000c0d04723e */ /* 0x000fe40004807004 */
[----:B------:R-:W-:-:S05]  /*bc50*/  F2FP.SATFINITE.E4M3.F32.PACK_AB_MERGE_C R5, R38, R5, R37 ;  /* 0x000000052605723e */ /* 0x000fca0004807025 */
[----:B------:R3:W-:Y:S02]  /*bc60*/  STS.128 [R195], R4 ;  /* 0x00000004c3007388 */ /* 0x0007e40000000c00 */
.L_x_1422:
[----:B------:R-:W-:Y:S05]  /*bc70*/  BSYNC B1 ;  /* 0x0000000000017941 */ /* 0x000fea0003800000 */
.L_x_1421:
[----:B------:R-:W-:Y:S04]  /*bc80*/  BSSY B1, `(.L_x_1423) ;  /* 0x0000078000017945 */ /* 0x000fe80003800000 */
[----:B------:R-:W-:Y:S05]  /*bc90*/  @P2 BRA `(.L_x_1424) ;  /* 0x0000000400d82947 */ /* 0x000fea0003800000 */
[----:B--23--:R-:W2:Y:S01]  /*bca0*/  LDS.128 R4, [R0+0x12400] ;  /* 0x0124000000047984 */ /* 0x00cea20000000c00 */
[----:B-----5:R-:W-:Y:S02]  /*bcb0*/  SHF.R.U32.HI R3, RZ, 0x8, R32 ;  /* 0x00000008ff037819 */ /* 0x020fe40000011620 */
[----:B------:R-:W-:Y:S02]  /*bcc0*/  SHF.R.U32.HI R11, RZ, 0x8, R33 ;  /* 0x00000008ff0b7819 */ /* 0x000fe40000011621 */
[----:B------:R-:W-:Y:S02]  /*bcd0*/  LOP3.LUT R10, R32, 0xff, RZ, 0xc0, !PT ;  /* 0x000000ff200a7812 */ /* 0x000fe400078ec0ff */
[----:B------:R-:W-:Y:S02]  /*bce0*/  LOP3.LUT R3, R3, 0xff, RZ, 0xc0, !PT ;  /* 0x000000ff03037812 */ /* 0x000fe400078ec0ff */
[----:B------:R-:W-:Y:S02]  /*bcf0*/  LOP3.LUT R12, R33, 0xff, RZ, 0xc0, !PT ;  /* 0x000000ff210c7812 */ /* 0x000fe400078ec0ff */
[----:B------:R-:W-:-:S02]  /*bd00*/  LOP3.LUT R11, R11, 0xff, RZ, 0xc0, !PT ;  /* 0x000000ff0b0b7812 */ /* 0x000fc400078ec0ff */
[----:B------:R-:W-:Y:S02]  /*bd10*/  PRMT R3, R3, 0x7604, R10 ;  /* 0x0000760403037816 */ /* 0x000fe4000000000a */
[----:B------:R-:W-:Y:S02]  /*bd20*/  SHF.R.U32.HI R36, RZ, 0x10, R33 ;  /* 0x00000010ff247819 */ /* 0x000fe40000011621 */
[--C-:B-1----:R-:W-:Y:S02]  /*bd30*/  SHF.R.U32.HI R14, RZ, 0x8, R35.reuse ;  /* 0x00000008ff0e7819 */ /* 0x102fe40000011623 */
        /* <DEDUP_REMOVED lines=107> */
[----:B------:R4:W-:Y:S02]  /*c3f0*/  STS.128 [R0+0x12400], R4 ;  /* 0x0124000400007388 */ /* 0x0009e40000000c00 */
.L_x_1424:
[----:B------:R-:W-:Y:S05]  /*c400*/  BSYNC B1 ;  /* 0x0000000000017941 */ /* 0x000fea0003800000 */
.L_x_1423:
        /* <DEDUP_REMOVED lines=124> */
.L_x_1426:
[----:B------:R-:W-:Y:S05]  /*cbd0*/  BSYNC B1 ;  /* 0x0000000000017941 */ /* 0x000fea0003800000 */
.L_x_1425:
[----:B------:R-:W-:Y:S04]  /*cbe0*/  BSSY B1, `(.L_x_1427) ;  /* 0x0000078000017945 */ /* 0x000fe80003800000 */
[----:B------:R-:W-:Y:S05]  /*cbf0*/  @P4 BRA `(.L_x_1428) ;  /* 0x0000000400d84947 */ /* 0x000fea0003800000 */
[----:B-1234-:R-:W1:Y:S01]  /*cc00*/  LDS.128 R4, [R0+0x14400] ;  /* 0x0144000000047984 */ /* 0x01ee620000000c00 */
        /* <DEDUP_REMOVED lines=28> */
[----:B-1----:R-:W-:Y:S02]  /*cdd0*/  F2FP.F16.E4M3.UNPACK_B R3, R6.H1 ;  /* 0x00000006ff03723e */ /* 0x002fe400030006ff */
        /* <DEDUP_REMOVED lines=88> */
.L_x_1428:
[----:B------:R-:W-:Y:S05]  /*d360*/  BSYNC B1 ;  /* 0x0000000000017941 */ /* 0x000fea0003800000 */
.L_x_1427:
[----:B------:R-:W-:Y:S05]  /*d370*/  @P5 BRA `(.L_x_1418) ;  /* 0x0000003c004c5947 */ /* 0x000fea0003800000 */
[----:B-1234-:R-:W1:Y:S01]  /*d380*/  LDS.128 R4, [R195+0x4000] ;  /* 0x00400000c3047984 */ /* 0x01ee620000000c00 */
[----:B-----5:R-:W-:Y:S02]  /*d390*/  SHF.R.U32.HI R15, RZ, 0x8, R21 ;  /* 0x00000008ff0f7819 */ /* 0x020fe40000011615 */
[----:B------:R-:W-:Y:S02]  /*d3a0*/  SHF.R.U32.HI R11, RZ, 0x8, R9 ;  /* 0x00000008ff0b7819 */ /* 0x000fe40000011609 */
[----:B------:R-:W-:Y:S02]  /*d3b0*/  SHF.R.U32.HI R13, RZ, 0x8, R20 ;  /* 0x00000008ff0d7819 */ /* 0x000fe40000011614 */
[----:B------:R-:W-:Y:S02]  /*d3c0*/  LOP3.LUT R14, R21, 0xff, RZ, 0xc0, !PT ;  /* 0x000000ff150e7812 */ /* 0x000fe400078ec0ff */
[----:B------:R-:W-:Y:S02]  /*d3d0*/  LOP3.LUT R15, R15, 0xff, RZ, 0xc0, !PT ;  /* 0x000000ff0f0f7812 */ /* 0x000fe400078ec0ff */
[----:B------:R-:W-:-:S02]  /*d3e0*/  LOP3.LUT R10, R9, 0xff, RZ, 0xc0, !PT ;  /* 0x000000ff090a7812 */ /* 0x000fc400078ec0ff */
[----:B------:R-:W-:Y:S02]  /*d3f0*/  LOP3.LUT R11, R11, 0xff, RZ, 0xc0, !PT ;  /* 0x000000ff0b0b7812 */ /* 0x000fe400078ec0ff */
[----:B------:R-:W-:Y:S02]  /*d400*/  SHF.R.U32.HI R3, RZ, 0x8, R8 ;  /* 0x00000008ff037819 */ /* 0x000fe40000011608 */
[----:B------:R-:W-:Y:S02]  /*d410*/  LOP3.LUT R12, R20, 0xff, RZ, 0xc0, !PT ;  /* 0x000000ff140c7812 */ /* 0x000fe400078ec0ff */
[----:B------:R-:W-:Y:S02]  /*d420*/  LOP3.LUT R13, R13, 0xff, RZ, 0xc0, !PT ;  /* 0x000000ff0d0d7812 */ /* 0x000fe400078ec0ff */
[----:B------:R-:W-:Y:S02]  /*d430*/  PRMT R15, R15, 0x7604, R14 ;  /* 0x000076040f0f7816 */ /* 0x000fe4000000000e */
[----:B------:R-:W-:-:S02]  /*d440*/  PRMT R11, R11, 0x7604, R10 ;  /* 0x000076040b0b7816 */ /* 0x000fc4000000000a */
[----:B------:R-:W-:Y:S02]  /*d450*/  SHF.R.U32.HI R14, RZ, 0x10, R21 ;  /* 0x00000010ff0e7819 */ /* 0x000fe40000011615 */
[----:B------:R-:W-:Y:S02]  /*d460*/  SHF.R.U32.HI R10, RZ, 0x10, R9 ;  /* 0x00000010ff0a7819 */ /* 0x000fe40000011609 */
[----:B------:R-:W-:Y:S02]  /*d470*/  LOP3.LUT R0, R8, 0xff, RZ, 0xc0, !PT ;  /* 0x000000ff08007812 */ /* 0x000fe400078ec0ff */
[----:B------:R-:W-:Y:S02]  /*d480*/  LOP3.LUT R3, R3, 0xff, RZ, 0xc0, !PT ;  /* 0x000000ff03037812 */ /* 0x000fe400078ec0ff */
[----:B------:R-:W-:Y:S02]  /*d490*/  PRMT R13, R13, 0x7604, R12 ;  /* 0x000076040d0d7816 */ /* 0x000fe4000000000c */
[----:B------:R-:W-:-:S02]  /*d4a0*/  SHF.R.U32.HI R12, RZ, 0x10, R20 ;  /* 0x00000010ff0c7819 */ /* 0x000fc40000011614 */
[----:B------:R-:W-:Y:S02]  /*d4b0*/  LOP3.LUT R14, R14, 0xff, RZ, 0xc0, !PT ;  /* 0x000000ff0e0e7812 */ /* 0x000fe400078ec0ff */
[----:B------:R-:W-:Y:S02]  /*d4c0*/  LOP3.LUT R10, R10, 0xff, RZ, 0xc0, !PT ;  /* 0x000000ff0a0a7812 */ /* 0x000fe400078ec0ff */
[----:B------:R-:W-:Y:S02]  /*d4d0*/  PRMT R3, R3, 0x7604, R0 ;  /* 0x0000760403037816 */ /* 0x000fe40000000000 */
[----:B------:R-:W-:Y:S02]  /*d4e0*/  SHF.R.U32.HI R0, RZ, 0x10, R8 ;  /* 0x00000010ff007819 */ /* 0x000fe40000011608 */
[----:B------:R-:W-:Y:S02]  /*d4f0*/  LOP3.LUT R12, R12, 0xff, RZ, 0xc0, !PT ;  /* 0x000000ff0c0c7812 */ /* 0x000fe400078ec0ff */
[----:B------:R-:W-:-:S02]  /*d500*/  PRMT R25, R14, 0x7054, R15 ;  /* 0x000070540e197816 */ /* 0x000fc4000000000f */
[----:B------:R-:W-:Y:S02]  /*d510*/  PRMT R11, R10, 0x7054, R11 ;  /* 0x000070540a0b7816 */ /* 0x000fe4000000000b */
[----:B------:R-:W-:Y:S02]  /*d520*/  LOP3.LUT R0, R0, 0xff, RZ, 0xc0, !PT ;  /* 0x000000ff00007812 */ /* 0x000fe400078ec0ff */
[----:B------:R-:W-:Y:S02]  /*d530*/  PRMT R15, R12, 0x7054, R13 ;  /* 0x000070540c0f7816 */ /* 0x000fe4000000000d */
[----:B------:R-:W-:Y:S02]  /*d540*/  LOP3.LUT R25, R25, 0xff000000, R21, 0xf8, !PT ;  /* 0xff00000019197812 */ /* 0x000fe400078ef815 */
[----:B------:R-:W-:Y:S02]  /*d550*/  LOP3.LUT R13, R11, 0xff000000, R9, 0xf8, !PT ;  /* 0xff0000000b0d7812 */ /* 0x000fe400078ef809 */
[----:B------:R-:W-:-:S02]  /*d560*/  PRMT R3, R0, 0x7054, R3 ;  /* 0x0000705400037816 */ /* 0x000fc40000000003 */
[-C--:B-1----:R-:W-:Y:S02]  /*d570*/  F2FP.F16.E4M3.UNPACK_B R0, R6.reuse.H1 ;  /* 0x00000006ff00723e */ /* 0x082fe400030006ff */
[----:B------:R-:W-:Y:S02]  /*d580*/  F2FP.F16.E4M3.UNPACK_B R21, R25 ;  /* 0x00000019ff15723e */ /* 0x000fe400020006ff */
[----:B------:R-:W-:Y:S01]  /*d590*/  F2FP.F16.E4M3.UNPACK_B R14, R13 ;  /* 0x0000000dff0e723e */ /* 0x000fe200020006ff */
[----:B------:R-:W-:Y:S01]  /*d5a0*/  HADD2.F32 R9, -RZ, R0.H1_H1 ;  /* 0x30000000ff097230 */ /* 0x000fe20000004100 */
[----:B------:R-:W-:Y:S01]  /*d5b0*/  LOP3.LUT R20, R15, 0xff000000, R20, 0xf8, !PT ;  /* 0xff0000000f147812 */ /* 0x000fe200078ef814 */
[----:B------:R-:W-:Y:S01]  /*d5c0*/  HADD2.F32 R24, -RZ, R21.H1_H1 ;  /* 0x30000015ff187230 */ /* 0x000fe20000004100 */
[----:B------:R-:W-:Y:S01]  /*d5d0*/  LOP3.LUT R12, R3, 0xff000000, R8, 0xf8, !PT ;  /* 0xff000000030c7812 */ /* 0x000fe200078ef808 */
[----:B------:R-:W-:Y:S01]  /*d5e0*/  HADD2.F32 R15, -RZ, R14.H1_H1 ;  /* 0x3000000eff0f7230 */ /* 0x000fe20000004100 */
[----:B------:R-:W-:Y:S01]  /*d5f0*/  F2FP.F16.E4M3.UNPACK_B R3, R6 ;  /* 0x00000006ff03723e */ /* 0x000fe200020006ff */
[----:B------:R-:W-:-:S02]  /*d600*/  HADD2.F32 R8, -RZ, R0.H0_H0 ;  /* 0x20000000ff087230 */ /* 0x000fc40000004100 */
[CC--:B------:R-:W-:Y:S01]  /*d610*/  FMUL.FTZ R27, R9.reuse, R24.reuse ;  /* 0x00000018091b7220 */ /* 0x0c0fe20000410000 */
[----:B------:R-:W-:Y:S01]  /*d620*/  F2FP.F16.E4M3.UNPACK_B R10, R7 ;  /* 0x00000007ff0a723e */ /* 0x000fe200020006ff */
[----:B------:R-:W-:Y:S01]  /*d630*/  FMUL.FTZ R9, R9, R15 ;  /* 0x0000000f09097220 */ /* 0x000fe20000410000 */
[----:B------:R-:W-:Y:S01]  /*d640*/  F2FP.F16.E4M3.UNPACK_B R11, R7.H1 ;  /* 0x00000007ff0b723e */ /* 0x000fe200030006ff */
[C---:B------:R-:W-:Y:S01]  /*d650*/  FFMA.FTZ R27, R8.reuse, R15, -R27 ;  /* 0x0000000f081b7223 */ /* 0x040fe2000001081b */
[-C--:B------:R-:W-:Y:S01]  /*d660*/  F2FP.F16.E4M3.UNPACK_B R6, R5.reuse ;  /* 0x00000005ff06723e */ /* 0x080fe200020006ff */
[----:B------:R-:W-:Y:S01]  /*d670*/  FFMA.FTZ R26, R8, R24, R9 ;  /* 0x00000018081a7223 */ /* 0x000fe20000010009 */
[----:B------:R-:W-:Y:S01]  /*d680*/  F2FP.F16.E4M3.UNPACK_B R7, R5.H1 ;  /* 0x00000005ff07723e */ /* 0x000fe200030006ff */
[----:B------:R-:W-:Y:S01]  /*d690*/  HADD2.F32 R8, -RZ, R21.H0_H0 ;  /* 0x20000015ff087230 */ /* 0x000fe20000004100 */
[----:B------:R-:W-:Y:S01]  /*d6a0*/  F2FP.F16.E4M3.UNPACK_B R25, R25.H1 ;  /* 0x00000019ff19723e */ /* 0x000fe200030006ff */
[--C-:B------:R-:W-:Y:S01]  /*d6b0*/  HADD2.F32 R5, -RZ, R3.reuse.H1_H1 ;  /* 0x30000003ff057230 */ /* 0x100fe20000004100 */
[----:B------:R-:W-:Y:S01]  /*d6c0*/  F2FP.F16.E4M3.UNPACK_B R13, R13.H1 ;  /* 0x0000000dff0d723e */ /* 0x000fe200030006ff */
[----:B------:R-:W-:Y:S01]  /*d6d0*/  HADD2.F32 R14, -RZ, R14.H0_H0 ;  /* 0x2000000eff0e7230 */ /* 0x000fe20000004100 */
[----:B------:R-:W-:Y:S01]  /*d6e0*/  F2FP.F16.E4M3.UNPACK_B R0, R4 ;  /* 0x00000004ff00723e */ /* 0x000fe200020006ff */
[----:B------:R-:W-:-:S02]  /*d6f0*/  HADD2.F32 R3, -RZ, R3.H0_H0 ;  /* 0x20000003ff037230 */ /* 0x000fc40000004100 */
[C---:B------:R-:W-:Y:S01]  /*d700*/  FMUL.FTZ R24, R5.reuse, R8 ;  /* 0x0000000805187220 */ /* 0x040fe20000410000 */
[----:B------:R-:W-:Y:S02]  /*d710*/  HADD2.F32 R9, -RZ, R25.H0_H0 ;  /* 0x20000019ff097230 */ /* 0x000fe40000004100 */
[-C--:B------:R-:W-:Y:S01]  /*d720*/  FMUL.FTZ R15, R5, R14.reuse ;  /* 0x0000000e050f7220 */ /* 0x080fe20000410000 */
[--C-:B------:R-:W-:Y:S02]  /*d730*/  HADD2.F32 R5, -RZ, R10.reuse.H1_H1 ;  /* 0x3000000aff057230 */ /* 0x100fe40000004100 */
[C---:B------:R-:W-:Y:S01]  /*d740*/  FFMA.FTZ R24, R3.reuse, R14, -R24 ;  /* 0x0000000e03187223 */ /* 0x040fe20000010818 */
[----:B------:R-:W-:Y:S02]  /*d750*/  HADD2.F32 R10, -RZ, R10.H0_H0 ;  /* 0x2000000aff0a7230 */ /* 0x000fe40000004100 */
[----:B------:R-:W-:Y:S01]  /*d760*/  FFMA.FTZ R21, R3, R8, R15 ;  /* 0x0000000803157223 */ /* 0x000fe2000001000f */
[----:B------:R-:W-:-:S02]  /*d770*/  HADD2.F32 R8, -RZ, R13.H0_H0 ;  /* 0x2000000dff087230 */ /* 0x000fc40000004100 */
[CC--:B------:R-:W-:Y:S01]  /*d780*/  FMUL.FTZ R15, R5.reuse, R9.reuse ;  /* 0x00000009050f7220 */ /* 0x0c0fe20000410000 */
[----:B------:R-:W-:Y:S01]  /*d790*/  HADD2.F32 R14, -RZ, R25.H1_H1 ;  /* 0x30000019ff0e7230 */ /* 0x000fe20000004100 */
[----:B------:R-:W-:Y:S01]  /*d7a0*/  F2FP.F16.E4M3.UNPACK_B R4, R4.H1 ;  /* 0x00000004ff04723e */ /* 0x000fe200030006ff */
[----:B------:R-:W-:Y:S02]  /*d7b0*/  HADD2.F32 R3, -RZ, R11.H1_H1 ;  /* 0x3000000bff037230 */ /* 0x000fe40000004100 */
[-C--:B------:R-:W-:Y:S01]  /*d7c0*/  FMUL.FTZ R5, R5, R8.reuse ;  /* 0x0000000805057220 */ /* 0x080fe20000410000 */
[C---:B------:R-:W-:Y:S01]  /*d7d0*/  FFMA.FTZ R25, R10.reuse, R8, -R15 ;  /* 0x000000080a197223 */ /* 0x040fe2000001080f */
[----:B------:R-:W-:Y:S02]  /*d7e0*/  HADD2.F32 R8, -RZ, R13.H1_H1 ;  /* 0x3000000dff087230 */ /* 0x000fe40000004100 */
[----:B------:R-:W-:Y:S02]  /*d7f0*/  HADD2.F32 R11, -RZ, R11.H0_H0 ;  /* 0x2000000bff0b7230 */ /* 0x000fe40000004100 */
[C---:B------:R-:W-:Y:S01]  /*d800*/  FMUL.FTZ R30, R3.reuse, R14 ;  /* 0x0000000e031e7220 */ /* 0x040fe20000410000 */
[----:B------:R-:W-:Y:S01]  /*d810*/  FFMA.FTZ R28, R10, R9, R5 ;  /* 0x000000090a1c7223 */ /* 0x000fe20000010005 */
[----:B------:R-:W-:Y:S01]  /*d820*/  F2FP.F16.E4M3.UNPACK_B R9, R20 ;  /* 0x00000014ff09723e */ /* 0x000fe200020006ff */
[-C--:B------:R-:W-:Y:S01]  /*d830*/  FMUL.FTZ R10, R3, R8.reuse ;  /* 0x00000008030a7220 */ /* 0x080fe20000410000 */
[----:B------:R-:W-:Y:S01]  /*d840*/  FFMA.FTZ R30, R11, R8, -R30 ;  /* 0x000000080b1e7223 */ /* 0x000fe2000001081e */
[----:B------:R-:W-:Y:S01]  /*d850*/  F2FP.F16.E4M3.UNPACK_B R8, R12 ;  /* 0x0000000cff08723e */ /* 0x000fe200020006ff */
[----:B------:R-:W-:-:S02]  /*d860*/  HADD2.F32 R5, -RZ, R4.H1_H1 ;  /* 0x30000004ff057230 */ /* 0x000fc40000004100 */
[----:B------:R-:W-:Y:S01]  /*d870*/  FFMA.FTZ R29, R11, R14, R10 ;  /* 0x0000000e0b1d7223 */ /* 0x000fe2000001000a */
[--C-:B------:R-:W-:Y:S01]  /*d880*/  HADD2.F32 R13, -RZ, R9.reuse.H1_H1 ;  /* 0x30000009ff0d7230 */ /* 0x100fe20000004100 */
[----:B------:R-:W-:Y:S01]  /*d890*/  F2FP.F16.E4M3.UNPACK_B R12, R12.H1 ;  /* 0x0000000cff0c723e */ /* 0x000fe200030006ff */
[----:B------:R-:W-:Y:S01]  /*d8a0*/  HADD2.F32 R10, -RZ, R9.H0_H0 ;  /* 0x20000009ff0a7230 */ /* 0x000fe20000004100 */
[----:B------:R-:W-:Y:S01]  /*d8b0*/  F2FP.F16.E4M3.UNPACK_B R20, R20.H1 ;  /* 0x00000014ff14723e */ /* 0x000fe200030006ff */
[----:B------:R-:W-:Y:S02]  /*d8c0*/  HADD2.F32 R9, -RZ, R8.H1_H1 ;  /* 0x30000008ff097230 */ /* 0x000fe40000004100 */
[----:B------:R-:W-:Y:S01]  /*d8d0*/  FMUL.FTZ R11, R5, R13 ;  /* 0x0000000d050b7220 */ /* 0x000fe20000410000 */
[----:B------:R-:W-:Y:S02]  /*d8e0*/  HADD2.F32 R3, -RZ, R0.H1_H1 ;  /* 0x30000000ff037230 */ /* 0x000fe40000004100 */
        /* <DEDUP_REMOVED lines=10> */
[----:B------:R-:W-:-:S02]  /*d990*/  HADD2.F32 R4, -RZ, R12.H1_H1 ;  /* 0x3000000cff047230 */ /* 0x000fc40000004100 */
[--C-:B------:R-:W-:Y:S02]  /*d9a0*/  HADD2.F32 R3, -RZ, R7.reuse.H1_H1 ;  /* 0x30000007ff037230 */ /* 0x100fe40000004100 */
[--C-:B------:R-:W-:Y:S02]  /*d9b0*/  HADD2.F32 R8, -RZ, R20.reuse.H1_H1 ;  /* 0x30000014ff087230 */ /* 0x100fe40000004100 */
[----:B------:R-:W-:Y:S02]  /*d9c0*/  HADD2.F32 R9, -RZ, R20.H0_H0 ;  /* 0x20000014ff097230 */ /* 0x000fe40000004100 */
[C---:B------:R-:W-:Y:S01]  /*d9d0*/  FMUL.FTZ R13, R3.reuse, R4 ;  /* 0x00000004030d7220 */ /* 0x040fe20000410000 */
[----:B------:R-:W-:Y:S02]  /*d9e0*/  HADD2.F32 R0, -RZ, R6.H1_H1 ;  /* 0x30000006ff007230 */ /* 0x000fe40000004100 */
[----:B------:R-:W-:Y:S02]  /*d9f0*/  HADD2.F32 R5, -RZ, R12.H0_H0 ;  /* 0x2000000cff057230 */ /* 0x000fe40000004100 */
[----:B------:R-:W-:Y:S01]  /*da00*/  FMUL.FTZ R12, R3, R8 ;  /* 0x00000008030c7220 */ /* 0x000fe20000410000 */
[----:B------:R-:W-:-:S02]  /*da10*/  HADD2.F32 R7, -RZ, R7.H0_H0 ;  /* 0x20000007ff077230 */ /* 0x000fc40000004100 */
[C---:B------:R-:W-:Y:S01]  /*da20*/  FMUL.FTZ R3, R0.reuse, R9 ;  /* 0x0000000900037220 */ /* 0x040fe20000410000 */
[----:B------:R-:W-:Y:S02]  /*da30*/  HADD2.F32 R6, -RZ, R6.H0_H0 ;  /* 0x20000006ff067230 */ /* 0x000fe40000004100 */
[-C--:B------:R-:W-:Y:S01]  /*da40*/  FMUL.FTZ R0, R0, R5.reuse ;  /* 0x0000000500007220 */ /* 0x080fe20000410000 */
[C---:B------:R-:W-:Y:S01]  /*da50*/  FFMA.FTZ R12, R7.reuse, R4, -R12 ;  /* 0x00000004070c7223 */ /* 0x040fe2000001080c */
[----:B------:R-:W-:Y:S01]  /*da60*/  FFMA.FTZ R13, R7, R8, R13 ;  /* 0x00000008070d7223 */ /* 0x000fe2000001000d */
[C---:B------:R-:W-:Y:S01]  /*da70*/  FFMA.FTZ R5, R6.reuse, R5, -R3 ;  /* 0x0000000506057223 */ /* 0x040fe20000010803 */
[----:B------:R-:W-:Y:S01]  /*da80*/  FFMA.FTZ R0, R6, R9, R0 ;  /* 0x0000000906007223 */ /* 0x000fe20000010000 */
[----:B------:R-:W-:Y:S02]  /*da90*/  F2FP.SATFINITE.E4M3.F32.PACK_AB_MERGE_C R6, R26, R27, RZ ;  /* 0x0000001b1a06723e */ /* 0x000fe400048070ff */
[----:B------:R-:W-:-:S02]  /*daa0*/  F2FP.SATFINITE.E4M3.F32.PACK_AB_MERGE_C R7, R29, R30, RZ ;  /* 0x0000001e1d07723e */ /* 0x000fc400048070ff */
[----:B------:R-:W-:Y:S02]  /*dab0*/  F2FP.SATFINITE.E4M3.F32.PACK_AB_MERGE_C R4, R15, R14, RZ ;  /* 0x0000000e0f04723e */ /* 0x000fe400048070ff */
[----:B------:R-:W-:Y:S02]  /*dac0*/  F2FP.SATFINITE.E4M3.F32.PACK_AB_MERGE_C R12, R13, R12, RZ ;  /* 0x0000000c0d0c723e */ /* 0x000fe400048070ff */
[----:B------:R-:W-:Y:S02]  /*dad0*/  F2FP.SATFINITE.E4M3.F32.PACK_AB_MERGE_C R6, R21, R24, R6 ;  /* 0x000000181506723e */ /* 0x000fe40004807006 */
[----:B------:R-:W-:Y:S02]  /*dae0*/  F2FP.SATFINITE.E4M3.F32.PACK_AB_MERGE_C R7, R28, R25, R7 ;  /* 0x000000191c07723e */ /* 0x000fe40004807007 */
[----:B------:R-:W-:Y:S02]  /*daf0*/  F2FP.SATFINITE.E4M3.F32.PACK_AB_MERGE_C R4, R10, R11, R4 ;  /* 0x0000000b0a04723e */ /* 0x000fe40004807004 */
[----:B------:R-:W-:-:S05]  /*db00*/  F2FP.SATFINITE.E4M3.F32.PACK_AB_MERGE_C R5, R0, R5, R12 ;  /* 0x000000050005723e */ /* 0x000fca000480700c */
[----:B------:R1:W-:Y:S01]  /*db10*/  STS.128 [R195+0x4000], R4 ;  /* 0x00400004c3007388 */ /* 0x0003e20000000c00 */
[----:B------:R-:W-:Y:S05]  /*db20*/  BRA `(.L_x_1418) ;  /* 0x0000003400607947 */ /* 0x000fea0003800000 */
.L_x_1409:
[----:B------:R-:W1:Y:S01]  /*db30*/  LDC R0, c[0x0][0x428] ;  /* 0x00010a00ff007b82 */ /* 0x000e620000000800 */
[----:B------:R-:W-:Y:S01]  /*db40*/  ISETP.GE.AND P0, PT, R19, R4, PT ;  /* 0x000000041300720c */ /* 0x000fe20003f06270 */
[----:B------:R-:W-:Y:S01]  /*db50*/  IMAD R3, R177, 0x80, R19 ;  /* 0x00000080b1037824 */ /* 0x000fe200078e0213 */
[----:B------:R-:W-:Y:S01]  /*db60*/  BSSY B1, `(.L_x_1429) ;  /* 0x0000041000017945 */ /* 0x000fe20003800000 */
[----:B------:R-:W-:Y:S01]  /*db70*/  IMAD.MOV.U32 R20, RZ, RZ, R46 ;  /* 0x000000ffff147224 */ /* 0x000fe200078e002e */
[----:B------:R-:W-:Y:S01]  /*db80*/  CS2R R40, SRZ ;  /* 0x0000000000287805 */ /* 0x000fe2000001ff00 */
[----:B------:R-:W-:Y:S01]  /*db90*/  IMAD.MOV.U32 R21, RZ, RZ, R53 ;  /* 0x000000ffff157224 */ /* 0x000fe200078e0035 */
[----:B------:R-:W-:Y:S01]  /*dba0*/  CS2R R42, SRZ ;  /* 0x00000000002a7805 */ /* 0x000fe2000001ff00 */
[----:B------:R-:W-:Y:S01]  /*dbb0*/  IMAD.MOV.U32 R50, RZ, RZ, R48 ;  /* 0x000000ffff327224 */ /* 0x000fe200078e0030 */
        /* <DEDUP_REMOVED lines=9> */
[----:B-1----:R-:W-:-:S13]  /*dc50*/  ISETP.NE.AND P1, PT, R0, 0x1, PT ;  /* 0x000000010000780c */ /* 0x002fda0003f25270 */
[----:B------:R-:W1:Y:S08]  /*dc60*/  @P1 LDC R0, c[0x0][0x42c] ;  /* 0x00010b00ff001b82 */ /* 0x000e700000000800 */
[----:B------:R-:W2:Y:S01]  /*dc70*/  @P1 LDC R5, c[0x0][0x430] ;  /* 0x00010c00ff051b82 */ /* 0x000ea20000000800 */
[----:B-1----:R-:W-:-:S05]  /*dc80*/  @P1 IMAD.HI.U32 R0, R3, R0, RZ ;  /* 0x0000000003001227 */ /* 0x002fca00078e00ff */
[----:B--2---:R-:W-:Y:S02]  /*dc90*/  @P1 SHF.R.U32.HI R3, RZ, R5, R0 ;  /* 0x00000005ff031219 */ /* 0x004fe40000011600 */
[----:B------:R-:W-:Y:S02]  /*dca0*/  CS2R R4, SRZ ;  /* 0x0000000000047805 */ /* 0x000fe4000001ff00 */
[----:B------:R-:W-:Y:S01]  /*dcb0*/  SHF.R.S32.HI R45, RZ, 0x1f, R3 ;  /* 0x0000001fff2d7819 */ /* 0x000fe20000011403 */
[----:B------:R-:W-:Y:S06]  /*dcc0*/  @P0 BRA `(.L_x_1430) ;  /* 0x0000000000a80947 */ /* 0x000fec0003800000 */
[----:B------:R-:W-:Y:S01]  /*dcd0*/  MOV R5, R61 ;  /* 0x0000003d00057202 */ /* 0x000fe20000000f00 */
[C---:B------:R-:W-:Y:S01]  /*dce0*/  IMAD R0, R196.reuse, R12, RZ ;  /* 0x0000000cc4007224 */ /* 0x040fe200078e02ff */
[----:B------:R-:W-:Y:S01]  /*dcf0*/  ULDC.64 UR4, c[0x0][0x3c8] ;  /* 0x0000f20000047ab9 */ /* 0x000fe20000000a00 */
[----:B------:R-:W-:Y:S01]  /*dd00*/  IMAD.MOV.U32 R4, RZ, RZ, R22 ;  /* 0x000000ffff047224 */ /* 0x000fe200078e0016 */
[----:B------:R-:W-:Y:S01]  /*dd10*/  ULDC.64 UR6, c[0x0][0x3e0] ;  /* 0x0000f80000067ab9 */ /* 0x000fe20000000a00 */
[----:B------:R-:W-:Y:S01]  /*dd20*/  IMAD R8, R196, R10, RZ ;  /* 0x0000000ac4087224 */ /* 0x000fe200078e02ff */
[----:B------:R-:W-:Y:S01]  /*dd30*/  CS2R R28, SRZ ;  /* 0x00000000001c7805 */ /* 0x000fe2000001ff00 */
[----:B------:R-:W-:Y:S01]  /*dd40*/  IMAD.WIDE.U32 R6, R19, R12, R4 ;  /* 0x0000000c13067225 */ /* 0x000fe200078e0004 */
[----:B------:R-:W-:Y:S02]  /*dd50*/  CS2R R30, SRZ ;  /* 0x00000000001e7805 */ /* 0x000fe4000001ff00 */
[----:B------:R-:W-:-:S02]  /*dd60*/  CS2R R24, SRZ ;  /* 0x0000000000187805 */ /* 0x000fc4000001ff00 */
[----:B------:R-:W-:Y:S01]  /*dd70*/  CS2R R26, SRZ ;  /* 0x00000000001a7805 */ /* 0x000fe2000001ff00 */
[C---:B------:R-:W-:Y:S01]  /*dd80*/  IMAD R9, R19.reuse, R13, R0 ;  /* 0x0000000d13097224 */ /* 0x040fe200078e0200 */
[----:B------:R-:W-:Y:S01]  /*dd90*/  CS2R R40, SRZ ;  /* 0x0000000000287805 */ /* 0x000fe2000001ff00 */
[C---:B------:R-:W-:Y:S01]  /*dda0*/  IMAD.WIDE.U32 R4, R19.reuse, R10, R4 ;  /* 0x0000000a13047225 */ /* 0x040fe200078e0004 */
[----:B------:R-:W-:Y:S02]  /*ddb0*/  CS2R R42, SRZ ;  /* 0x00000000002a7805 */ /* 0x000fe4000001ff00 */
[----:B------:R-:W-:Y:S02]  /*ddc0*/  CS2R R36, SRZ ;  /* 0x0000000000247805 */ /* 0x000fe4000001ff00 */
[----:B------:R-:W-:Y:S01]  /*ddd0*/  CS2R R38, SRZ ;  /* 0x0000000000267805 */ /* 0x000fe2000001ff00 */
[----:B------:R-:W-:Y:S01]  /*dde0*/  IMAD R15, R19, R11, R8 ;  /* 0x0000000b130f7224 */ /* 0x000fe200078e0208 */
[----:B------:R-:W-:Y:S01]  /*ddf0*/  IADD3 R8, P1, P2, R55, R46, R6 ;  /* 0x0000002e37087210 */ /* 0x000fe20007a3e006 */
[----:B------:R-:W-:Y:S01]  /*de00*/  IMAD.IADD R9, R7, 0x1, R9 ;  /* 0x0000000107097824 */ /* 0x000fe200078e0209 */
[----:B------:R-:W-:Y:S01]  /*de10*/  IADD3 R14, P3, P4, R57, R48, R4 ;  /* 0x00000030390e7210 */ /* 0x000fe20007c7e004 */
[----:B------:R-:W-:Y:S01]  /*de20*/  IMAD.IADD R0, R5, 0x1, R15 ;  /* 0x0000000105007824 */ /* 0x000fe200078e020f */
[----:B------:R-:W-:-:S02]  /*de30*/  CS2R R6, SRZ ;  /* 0x0000000000067805 */ /* 0x000fc4000001ff00 */
[----:B------:R-:W-:Y:S02]  /*de40*/  CS2R R32, SRZ ;  /* 0x0000000000207805 */ /* 0x000fe4000001ff00 */
[----:B------:R-:W-:Y:S02]  /*de50*/  IADD3.X R4, R52, R53, R9, P1, P2 ;  /* 0x0000003534047210 */ /* 0x000fe40000fe4409 */
[----:B------:R-:W-:Y:S02]  /*de60*/  CS2R R34, SRZ ;  /* 0x0000000000227805 */ /* 0x000fe4000001ff00 */
[----:B------:R-:W-:Y:S01]  /*de70*/  IADD3 R8, P1, R8, UR4, RZ ;  /* 0x0000000408087c10 */ /* 0x000fe2000ff3e0ff */
[----:B------:R-:W-:Y:S01]  /*de80*/  ULDC UR4, c[0x0][0x3d4] ;  /* 0x0000f50000047ab9 */ /* 0x000fe20000000800 */
[----:B------:R-:W-:Y:S02]  /*de90*/  IADD3.X R0, R54, R51, R0, P3, P4 ;  /* 0x0000003336007210 */ /* 0x000fe40001fe8400 */
[----:B------:R-:W-:-:S02]  /*dea0*/  IADD3 R14, P2, R14, UR6, RZ ;  /* 0x000000060e0e7c10 */ /* 0x000fc4000ff5e0ff */
[----:B------:R-:W-:Y:S02]  /*deb0*/  IADD3.X R9, R4, UR5, RZ, P1, !PT ;  /* 0x0000000504097c10 */ /* 0x000fe40008ffe4ff */
[----:B------:R-:W-:Y:S02]  /*dec0*/  CS2R R4, SRZ ;  /* 0x0000000000047805 */ /* 0x000fe4000001ff00 */
[----:B------:R-:W-:Y:S02]  /*ded0*/  IADD3.X R15, R0, UR7, RZ, P2, !PT ;  /* 0x00000007000f7c10 */ /* 0x000fe400097fe4ff */
[----:B------:R-:W-:Y:S02]  /*dee0*/  ISETP.GE.AND P1, PT, R22, UR4, PT ;  /* 0x0000000416007c0c */ /* 0x000fe4000bf26270 */
[----:B------:R-:W-:Y:S02]  /*def0*/  ISETP.GE.AND P2, PT, R175, UR4, PT ;  /* 0x00000004af007c0c */ /* 0x000fe4000bf46270 */
[----:B------:R-:W-:-:S09]  /*df00*/  ISETP.GE.AND P3, PT, R174, UR4, PT ;  /* 0x00000004ae007c0c */ /* 0x000fd2000bf66270 */
[----:B------:R1:W5:Y:S04]  /*df10*/  @!P1 LDG.E.128 R28, desc[UR40][R8.64] ;  /* 0x00000028081c9981 */ /* 0x000368000c1e1d00 */
[----:B------:R1:W5:Y:S04]  /*df20*/  @!P2 LDG.E.128 R24, desc[UR40][R8.64+0x20] ;  /* 0x000020280818a981 */ /* 0x000368000c1e1d00 */
[----:B------:R1:W5:Y:S04]  /*df30*/  @!P3 LDG.E.128 R4, desc[UR40][R8.64+0x40] ;  /* 0x000040280804b981 */ /* 0x000368000c1e1d00 */
[----:B------:R1:W5:Y:S04]  /*df40*/  @!P1 LDG.E.128 R40, desc[UR40][R14.64] ;  /* 0x000000280e289981 */ /* 0x000368000c1e1d00 */
[----:B------:R1:W5:Y:S04]  /*df50*/  @!P2 LDG.E.128 R36, desc[UR40][R14.64+0x20] ;  /* 0x000020280e24a981 */ /* 0x000368000c1e1d00 */
[----:B------:R1:W5:Y:S02]  /*df60*/  @!P3 LDG.E.128 R32, desc[UR40][R14.64+0x40] ;  /* 0x000040280e20b981 */ /* 0x000364000c1e1d00 */
.L_x_1430:
[----:B------:R-:W-:Y:S05]  /*df70*/  BSYNC B1 ;  /* 0x0000000000017941 */ /* 0x000fea0003800000 */
.L_x_1429:
[----:B------:R-:W-:Y:S01]  /*df80*/  IMAD R0, R45, R12, RZ ;  /* 0x0000000c2d007224 */ /* 0x000fe200078e02ff */
[----:B------:R-:W-:Y:S01]  /*df90*/  ULDC.64 UR4, c[0x0][0x3c8] ;  /* 0x0000f20000047ab9 */ /* 0x000fe20000000a00 */
[----:B-1----:R-:W-:Y:S01]  /*dfa0*/  IMAD.WIDE.U32 R14, R3, R10, R50 ;  /* 0x0000000a030e7225 */ /* 0x002fe200078e0032 */
        /* <DEDUP_REMOVED lines=11> */
.L_x_1706:
[----:B------:R-:W-:-:S03]  /*e060*/  UMOV UR4, 0xffffffff ;  /* 0xffffffff00047882 */ /* 0x000fc60000000000 */
[----:B------:R-:W-:Y:S05]  /*e070*/  BRA.DIV UR4, `(.L_x_1432) ;  /* 0x000001a604c87947 */ /* 0x000fea000b800000 */
.L_x_1709:
[----:B------:R-:W-:-:S03]  /*e080*/  UMOV UR4, 0xffffffff ;  /* 0xffffffff00047882 */ /* 0x000fc60000000000 */
[----:B------:R-:W-:Y:S05]  /*e090*/  BRA.DIV UR4, `(.L_x_1433) ;  /* 0x000001a604e87947 */ /* 0x000fea000b800000 */
.L_x_1712:
[----:B------:R-:W-:-:S03]  /*e0a0*/  UMOV UR4, 0xffffffff ;  /* 0xffffffff00047882 */ /* 0x000fc60000000000 */
[----:B------:R-:W-:Y:S05]  /*e0b0*/  BRA.DIV UR4, `(.L_x_1434) ;  /* 0x000001aa04087947 */ /* 0x000fea000b800000 */
.L_x_1715:
[----:B------:R-:W-:Y:S01]  /*e0c0*/  ULEA.HI UR4, UR36, UR36, URZ, 0x1 ;  /* 0x0000002424047291 */ /* 0x000fe2000f8f083f */
[----:B------:R-:W-:Y:S03]  /*e0d0*/  BSSY B1, `(.L_x_1435) ;  /* 0x0000007000017945 */ /* 0x000fe60003800000 */
[----:B------:R-:W-:-:S04]  /*e0e0*/  ULOP3.LUT UR4, UR4, 0xfffffffe, URZ, 0xc0, !UPT ;  /* 0xfffffffe04047892 */ /* 0x000fc8000f8ec03f */
[----:B------:R-:W-:-:S06]  /*e0f0*/  UIADD3 UR4, UR36, -UR4, URZ ;  /* 0x8000000424047290 */ /* 0x000fcc000fffe03f */
[----:B------:R-:W-:-:S05]  /*e100*/  IMAD.U32 R3, RZ, RZ, UR4 ;  /* 0x00000004ff037e24 */ /* 0x000fca000f8e00ff */
[----:B------:R-:W-:-:S04]  /*e110*/  SHF.L.U32 R3, R3, 0x1f, RZ ;  /* 0x0000001f03037819 */ /* 0x000fc800000006ff */
[----:B------:R-:W1:Y:S02]  /*e120*/  SYNCS.PHASECHK.TRANS64.TRYWAIT P1, [R16+URZ+0x22800], R3 ;  /* 0x02280003100075a7 */ /* 0x000e64000802017f */
[----:B-1----:R-:W-:Y:S05]  /*e130*/  @!P1 BRA `(.L_x_1436) ;  /* 0x000001a800109947 */ /* 0x002fea0003800000 */
.L_x_1716:
[----:B------:R-:W-:Y:S05]  /*e140*/  BSYNC B1 ;  /* 0x0000000000017941 */ /* 0x000fea0003800000 */
.L_x_1435:
[----:B------:R-:W-:Y:S05]  /*e150*/  @P0 BRA `(.L_x_1418) ;  /* 0x0000002c00d40947 */ /* 0x000fea0003800000 */
[----:B------:R-:W2:Y:S01]  /*e160*/  LDC R0, c[0x0][0x3d4] ;  /* 0x0000f500ff007b82 */ /* 0x000ea20000000800 */
[----:B------:R-:W-:Y:S01]  /*e170*/  BSSY B1, `(.L_x_1437) ;  /* 0x00000fb000017945 */ /* 0x000fe20003800000 */
[-C--:B--2---:R-:W-:Y:S02]  /*e180*/  ISETP.GE.AND P0, PT, R22, R0.reuse, PT ;  /* 0x000000001600720c */ /* 0x084fe40003f06270 */
[-C--:B------:R-:W-:Y:S02]  /*e190*/  ISETP.GE.AND P1, PT, R175, R0.reuse, PT ;  /* 0x00000000af00720c */ /* 0x080fe40003f26270 */
[----:B------:R-:W-:-:S09]  /*e1a0*/  ISETP.GE.AND P2, PT, R174, R0, PT ;  /* 0x00000000ae00720c */ /* 0x000fd20003f46270 */
[----:B------:R-:W-:Y:S05]  /*e1b0*/  @P0 BRA `(.L_x_1438) ;  /* 0x0000000c00d80947 */ /* 0x000fea0003800000 */
[----:B-1---5:R-:W-:Y:S02]  /*e1c0*/  SHF.R.U32.HI R3, RZ, 0x8, R28 ;  /* 0x00000008ff037819 */ /* 0x022fe4000001161c */
        /* <DEDUP_REMOVED lines=8> */
[----:B------:R-:W-:Y:S01]  /*e250*/  LEA.HI R9, R8, R3, RZ, 0x2 ;  /* 0x0000000308097211 */ /* 0x000fe200078f10ff */
[----:B------:R-:W-:Y:S01]  /*e260*/  IMAD.SHL.U32 R3, R3, 0x10, RZ ;  /* 0x0000001003037824 */ /* 0x000fe200078e00ff */
[----:B------:R-:W-:Y:S02]  /*e270*/  PRMT R47, R12, 0x7604, R13 ;  /* 0x000076040c2f7816 */ /* 0x000fe4000000000d */
[----:B------:R-:W-:Y:S01]  /*e280*/  SHF.R.U32.HI R12, RZ, 0x8, R40 ;  /* 0x00000008ff0c7819 */ /* 0x000fe20000011628 */
[----:B------:R-:W-:Y:S01]  /*e290*/  IMAD.SHL.U32 R9, R9, 0x800, RZ ;  /* 0x0000080009097824 */ /* 0x000fe200078e00ff */
[----:B------:R-:W-:-:S02]  /*e2a0*/  LOP3.LUT R8, R180, 0x30, R3, 0xf8, !PT ;  /* 0x00000030b4087812 */ /* 0x000fc400078ef803 */
[----:B------:R-:W-:Y:S02]  /*e2b0*/  SHF.R.U32.HI R10, RZ, 0x8, R29 ;  /* 0x00000008ff0a7819 */ /* 0x000fe4000001161d */
[----:B------:R-:W-:Y:S02]  /*e2c0*/  LOP3.LUT R13, R12, 0xff, RZ, 0xc0, !PT ;  /* 0x000000ff0c0d7812 */ /* 0x000fe400078ec0ff */
[----:B------:R-:W-:Y:S02]  /*e2d0*/  LOP3.LUT R12, R8, R181, RZ, 0x3c, !PT ;  /* 0x000000b5080c7212 */ /* 0x000fe400078e3cff */
[----:B------:R-:W-:Y:S02]  /*e2e0*/  LOP3.LUT R3, R9, 0xffffe000, RZ, 0xc0, !PT ;  /* 0xffffe00009037812 */ /* 0x000fe400078ec0ff */
[----:B------:R-:W-:Y:S02]  /*e2f0*/  LOP3.LUT R11, R29, 0xff, RZ, 0xc0, !PT ;  /* 0x000000ff1d0b7812 */ /* 0x000fe400078ec0ff */
[----:B------:R-:W-:-:S02]  /*e300*/  LOP3.LUT R10, R10, 0xff, RZ, 0xc0, !PT ;  /* 0x000000ff0a0a7812 */ /* 0x000fc400078ec0ff */
[----:B------:R-:W-:Y:S02]  /*e310*/  IADD3 R3, R12, R182, R3 ;  /* 0x000000b60c037210 */ /* 0x000fe40007ffe003 */
[----:B------:R-:W-:Y:S02]  /*e320*/  PRMT R20, R10, 0x7604, R11 ;  /* 0x000076040a147816 */ /* 0x000fe4000000000b */
[----:B------:R-:W-:Y:S01]  /*e330*/  SHF.R.U32.HI R10, RZ, 0x8, R31 ;  /* 0x00000008ff0a7819 */ /* 0x000fe2000001161f */
[----:B------:R-:W-:Y:S01]  /*e340*/  IMAD.IADD R3, R16, 0x1, R3 ;  /* 0x0000000110037824 */ /* 0x000fe200078e0203 */
[----:B------:R-:W-:Y:S02]  /*e350*/  LOP3.LUT R14, R40, 0xff, RZ, 0xc0, !PT ;  /* 0x000000ff280e7812 */ /* 0x000fe400078ec0ff */
[----:B------:R-:W-:Y:S02]  /*e360*/  LOP3.LUT R11, R31, 0xff, RZ, 0xc0, !PT ;  /* 0x000000ff1f0b7812 */ /* 0x000fe400078ec0ff */
[----:B------:R-:W-:-:S02]  /*e370*/  LOP3.LUT R10, R10, 0xff, RZ, 0xc0, !PT ;  /* 0x000000ff0a0a7812 */ /* 0x000fc400078ec0ff */
[----:B------:R-:W-:Y:S02]  /*e380*/  PRMT R53, R13, 0x7604, R14 ;  /* 0x000076040d357816 */ /* 0x000fe4000000000e */
[----:B------:R-:W1:Y:S01]  /*e390*/  LDS.128 R12, [R3+0x10400] ;  /* 0x01040000030c7984 */ /* 0x000e620000000c00 */
[----:B------:R-:W-:Y:S02]  /*e3a0*/  PRMT R46, R10, 0x7604, R11 ;  /* 0x000076040a2e7816 */ /* 0x000fe4000000000b */
[----:B------:R-:W-:Y:S01]  /*e3b0*/  SHF.R.U32.HI R49, RZ, 0x8, R42 ;  /* 0x00000008ff317819 */ /* 0x000fe2000001162a */
[----:B------:R-:W2:Y:S01]  /*e3c0*/  LDS.128 R8, [R200+0x10400] ;  /* 0x01040000c8087984 */ /* 0x000ea20000000c00 */
[----:B------:R-:W-:Y:S02]  /*e3d0*/  SHF.R.U32.HI R45, RZ, 0x8, R41 ;  /* 0x00000008ff2d7819 */ /* 0x000fe40000011629 */
[----:B------:R-:W-:Y:S02]  /*e3e0*/  LOP3.LUT R50, R42, 0xff, RZ, 0xc0, !PT ;  /* 0x000000ff2a327812 */ /* 0x000fe400078ec0ff */
[----:B------:R-:W-:-:S02]  /*e3f0*/  LOP3.LUT R49, R49, 0xff, RZ, 0xc0, !PT ;  /* 0x000000ff31317812 */ /* 0x000fc400078ec0ff */
[----:B------:R-:W-:Y:S02]  /*e400*/  LOP3.LUT R48, R41, 0xff, RZ, 0xc0, !PT ;  /* 0x000000ff29307812 */ /* 0x000fe400078ec0ff */
[----:B------:R-:W-:Y:S02]  /*e410*/  LOP3.LUT R45, R45, 0xff, RZ, 0xc0, !PT ;  /* 0x000000ff2d2d7812 */ /* 0x000fe400078ec0ff */
[----:B------:R-:W-:Y:S02]  /*e420*/  PRMT R57, R49, 0x7604, R50 ;  /* 0x0000760431397816 */ /* 0x000fe40000000032 */
[----:B------:R-:W-:Y:S02]  /*e430*/  PRMT R48, R45, 0x7604, R48 ;  /* 0x000076042d307816 */ /* 0x000fe40000000030 */
[----:B------:R-:W-:Y:S02]  /*e440*/  SHF.R.U32.HI R49, RZ, 0x10, R31 ;  /* 0x00000010ff317819 */ /* 0x000fe4000001161f */
[----:B------:R-:W-:-:S02]  /*e450*/  SHF.R.U32.HI R55, RZ, 0x10, R41 ;  /* 0x00000010ff377819 */ /* 0x000fc40000011629 */
[----:B------:R-:W-:Y:S01]  /*e460*/  SHF.R.U32.HI R51, RZ, 0x8, R43 ;  /* 0x00000008ff337819 */ /* 0x000fe2000001162b */
[----:B------:R-:W-:Y:S01]  /*e470*/  IMAD.U32 R49, R49, 0x10000, RZ ;  /* 0x0001000031317824 */ /* 0x000fe200078e00ff */
[----:B------:R-:W-:Y:S01]  /*e480*/  SHF.R.U32.HI R45, RZ, 0x10, R29 ;  /* 0x00000010ff2d7819 */ /* 0x000fe2000001161d */
[----:B------:R-:W-:Y:S01]  /*e490*/  IMAD.U32 R55, R55, 0x10000, RZ ;  /* 0x0001000037377824 */ /* 0x000fe200078e00ff */
[----:B------:R-:W-:Y:S02]  /*e4a0*/  LOP3.LUT R52, R43, 0xff, RZ, 0xc0, !PT ;  /* 0x000000ff2b347812 */ /* 0x000fe400078ec0ff */
[----:B------:R-:W-:Y:S01]  /*e4b0*/  LOP3.LUT R51, R51, 0xff, RZ, 0xc0, !PT ;  /* 0x000000ff33337812 */ /* 0x000fe200078ec0ff */
[----:B------:R-:W-:Y:S01]  /*e4c0*/  IMAD.U32 R45, R45, 0x10000, RZ ;  /* 0x000100002d2d7824 */ /* 0x000fe200078e00ff */
[----:B------:R-:W-:Y:S02]  /*e4d0*/  SHF.R.U32.HI R59, RZ, 0x10, R43 ;  /* 0x00000010ff3b7819 */ /* 0x000fe4000001162b */
[----:B------:R-:W-:-:S02]  /*e4e0*/  LOP3.LUT R21, R21, 0xff0000, R28, 0xf8, !PT ;  /* 0x00ff000015157812 */ /* 0x000fc400078ef81c */
[----:B------:R-:W-:Y:S01]  /*e4f0*/  PRMT R52, R51, 0x7604, R52 ;  /* 0x0000760433347816 */ /* 0x000fe20000000034 */
[----:B------:R-:W-:Y:S01]  /*e500*/  IMAD.U32 R59, R59, 0x10000, RZ ;  /* 0x000100003b3b7824 */ /* 0x000fe200078e00ff */
[----:B------:R-:W-:Y:S02]  /*e510*/  LOP3.LUT R51, R46, 0xff0000, R49, 0xf8, !PT ;  /* 0x00ff00002e337812 */ /* 0x000fe400078ef831 */
[----:B------:R-:W-:Y:S02]  /*e520*/  LOP3.LUT R55, R48, 0xff0000, R55, 0xf8, !PT ;  /* 0x00ff000030377812 */ /* 0x000fe400078ef837 */
[----:B------:R-:W-:Y:S02]  /*e530*/  LOP3.LUT R45, R20, 0xff0000, R45, 0xf8, !PT ;  /* 0x00ff0000142d7812 */ /* 0x000fe400078ef82d */
[----:B------:R-:W-:Y:S02]  /*e540*/  LOP3.LUT R49, R47, 0xff0000, R30, 0xf8, !PT ;  /* 0x00ff00002f317812 */ /* 0x000fe400078ef81e */
[----:B------:R-:W-:-:S02]  /*e550*/  LOP3.LUT R47, R21, 0xff000000, R28, 0xf8, !PT ;  /* 0xff000000152f7812 */ /* 0x000fc400078ef81c */
[--C-:B------:R-:W-:Y:S02]  /*e560*/  LOP3.LUT R21, R53, 0xff0000, R40.reuse, 0xf8, !PT ;  /* 0x00ff000035157812 */ /* 0x100fe400078ef828 */
[----:B------:R-:W-:Y:S02]  /*e570*/  LOP3.LUT R55, R55, 0xff000000, R41, 0xf8, !PT ;  /* 0xff00000037377812 */ /* 0x000fe400078ef829 */
[----:B------:R-:W-:Y:S02]  /*e580*/  LOP3.LUT R48, R45, 0xff000000, R29, 0xf8, !PT ;  /* 0xff0000002d307812 */ /* 0x000fe400078ef81d */
[----:B------:R-:W-:Y:S02]  /*e590*/  LOP3.LUT R59, R52, 0xff0000, R59, 0xf8, !PT ;  /* 0x00ff0000343b7812 */ /* 0x000fe400078ef83b */
[----:B------:R-:W-:Y:S02]  /*e5a0*/  LOP3.LUT R53, R51, 0xff000000, R31, 0xf8, !PT ;  /* 0xff00000033357812 */ /* 0x000fe400078ef81f */
[----:B------:R-:W-:-:S02]  /*e5b0*/  LOP3.LUT R54, R21, 0xff000000, R40, 0xf8, !PT ;  /* 0xff00000015367812 */ /* 0x000fc400078ef828 */
[----:B------:R-:W-:Y:S02]  /*e5c0*/  LOP3.LUT R52, R49, 0xff000000, R30, 0xf8, !PT ;  /* 0xff00000031347812 */ /* 0x000fe400078ef81e */
[----:B------:R-:W-:Y:S02]  /*e5d0*/  F2FP.F16.E4M3.UNPACK_B R51, R55 ;  /* 0x00000037ff33723e */ /* 0x000fe400020006ff */
[----:B-1----:R-:W-:Y:S02]  /*e5e0*/  F2FP.F16.E4M3.UNPACK_B R40, R13 ;  /* 0x0000000dff28723e */ /* 0x002fe400020006ff */
[----:B------:R-:W-:Y:S01]  /*e5f0*/  F2FP.F16.E4M3.UNPACK_B R49, R48 ;  /* 0x00000030ff31723e */ /* 0x000fe200020006ff */
[----:B------:R-:W-:Y:S01]  /*e600*/  HADD2.F32 R56, -RZ, R51.H0_H0 ;  /* 0x20000033ff387230 */ /* 0x000fe20000004100 */
[-C--:B--2---:R-:W-:Y:S02]  /*e610*/  F2FP.F16.E4M3.UNPACK_B R20, R9.reuse ;  /* 0x00000009ff14723e */ /* 0x084fe400020006ff */
[----:B------:R-:W-:Y:S01]  /*e620*/  F2FP.F16.E4M3.UNPACK_B R21, R9.H1 ;  /* 0x00000009ff15723e */ /* 0x000fe200030006ff */
[--C-:B------:R-:W-:Y:S01]  /*e630*/  HADD2.F32 R9, -RZ, R40.reuse.H0_H0 ;  /* 0x20000028ff097230 */ /* 0x100fe20000004100 */
[--C-:B------:R-:W-:Y:S01]  /*e640*/  LOP3.LUT R57, R57, 0xff0000, R42.reuse, 0xf8, !PT ;  /* 0x00ff000039397812 */ /* 0x100fe200078ef82a */
[----:B------:R-:W-:Y:S01]  /*e650*/  HADD2.F32 R50, -RZ, R49.H0_H0 ;  /* 0x20000031ff327230 */ /* 0x000fe20000004100 */
[-C--:B------:R-:W-:Y:S01]  /*e660*/  F2FP.F16.E4M3.UNPACK_B R28, R10.reuse ;  /* 0x0000000aff1c723e */ /* 0x080fe200020006ff */
[----:B------:R-:W-:Y:S01]  /*e670*/  HADD2.F32 R40, -RZ, R40.H1_H1 ;  /* 0x30000028ff287230 */ /* 0x000fe20000004100 */
[----:B------:R-:W-:Y:S01]  /*e680*/  F2FP.F16.E4M3.UNPACK_B R29, R10.H1 ;  /* 0x0000000aff1d723e */ /* 0x000fe200030006ff */
[----:B------:R-:W-:Y:S01]  /*e690*/  HADD2.F32 R10, -RZ, R20.H0_H0 ;  /* 0x20000014ff0a7230 */ /* 0x000fe20000004100 */
[----:B------:R-:W-:Y:S01]  /*e6a0*/  F2FP.F16.E4M3.UNPACK_B R41, R13.H1 ;  /* 0x0000000dff29723e */ /* 0x000fe200030006ff */
[----:B------:R-:W-:Y:S01]  /*e6b0*/  FMUL.FTZ R13, R9, R56 ;  /* 0x00000038090d7220 */ /* 0x000fe20000410000 */
[----:B------:R-:W-:Y:S01]  /*e6c0*/  LOP3.LUT R58, R57, 0xff000000, R42, 0xf8, !PT ;  /* 0xff000000393a7812 */ /* 0x000fe200078ef82a */
[-C--:B------:R-:W-:Y:S01]  /*e6d0*/  FMUL.FTZ R57, R9, R50.reuse ;  /* 0x0000003209397220 */ /* 0x080fe20000410000 */
[----:B------:R-:W-:Y:S01]  /*e6e0*/  F2FP.F16.E4M3.UNPACK_B R55, R55.H1 ;  /* 0x00000037ff37723e */ /* 0x000fe200030006ff */
[C---:B------:R-:W-:Y:S01]  /*e6f0*/  FFMA.FTZ R9, R10.reuse, R50, -R13 ;  /* 0x000000320a097223 */ /* 0x040fe2000001080d */
[----:B------:R-:W-:Y:S01]  /*e700*/  F2FP.F16.E4M3.UNPACK_B R48, R48.H1 ;  /* 0x00000030ff30723e */ /* 0x000fe200030006ff */
[----:B------:R-:W-:Y:S01]  /*e710*/  FFMA.FTZ R13, R10, R56, R57 ;  /* 0x000000380a0d7223 */ /* 0x000fe20000010039 */
[----:B------:R-:W-:Y:S01]  /*e720*/  HADD2.F32 R57, -RZ, R51.H1_H1 ;  /* 0x30000033ff397230 */ /* 0x000fe20000004100 */
[----:B------:R-:W-:Y:S01]  /*e730*/  LOP3.LUT R60, R59, 0xff000000, R43, 0xf8, !PT ;  /* 0xff0000003b3c7812 */ /* 0x000fe200078ef82b */
[----:B------:R-:W-:Y:S01]  /*e740*/  HADD2.F32 R49, -RZ, R49.H1_H1 ;  /* 0x30000031ff317230 */ /* 0x000fe20000004100 */
[-C--:B------:R-:W-:Y:S01]  /*e750*/  F2FP.F16.E4M3.UNPACK_B R42, R14.reuse ;  /* 0x0000000eff2a723e */ /* 0x080fe200020006ff */
[----:B------:R-:W-:Y:S01]  /*e760*/  HADD2.F32 R59, -RZ, R55.H0_H0 ;  /* 0x20000037ff3b7230 */ /* 0x000fe20000004100 */
[----:B------:R-:W-:Y:S01]  /*e770*/  F2FP.F16.E4M3.UNPACK_B R43, R14.H1 ;  /* 0x0000000eff2b723e */ /* 0x000fe200030006ff */
[----:B------:R-:W-:-:S02]  /*e780*/  HADD2.F32 R14, -RZ, R41.H0_H0 ;  /* 0x20000029ff0e7230 */ /* 0x000fc40000004100 */
[C---:B------:R-:W-:Y:S01]  /*e790*/  FMUL.FTZ R61, R40.reuse, R57 ;  /* 0x00000039283d7220 */ /* 0x040fe20000410000 */
[----:B------:R-:W-:Y:S02]  /*e7a0*/  HADD2.F32 R20, -RZ, R20.H1_H1 ;  /* 0x30000014ff147230 */ /* 0x000fe40000004100 */
[----:B------:R-:W-:Y:S01]  /*e7b0*/  FMUL.FTZ R40, R40, R49 ;  /* 0x0000003128287220 */ /* 0x000fe20000410000 */
[----:B------:R-:W-:Y:S02]  /*e7c0*/  HADD2.F32 R51, -RZ, R48.H0_H0 ;  /* 0x20000030ff337230 */ /* 0x000fe40000004100 */
[----:B------:R-:W-:Y:S01]  /*e7d0*/  FMUL.FTZ R63, R14, R59 ;  /* 0x0000003b0e3f7220 */ /* 0x000fe20000410000 */
[----:B------:R-:W-:Y:S01]  /*e7e0*/  HADD2.F32 R10, -RZ, R21.H0_H0 ;  /* 0x20000015ff0a7230 */ /* 0x000fe20000004100 */
[----:B------:R-:W-:Y:S01]  /*e7f0*/  F2FP.F16.E4M3.UNPACK_B R45, R15 ;  /* 0x0000000fff2d723e */ /* 0x000fe200020006ff */
[----:B------:R-:W-:Y:S01]  /*e800*/  FFMA.FTZ R56, R20, R49, -R61 ;  /* 0x0000003114387223 */ /* 0x000fe2000001083d */
[----:B------:R-:W-:Y:S01]  /*e810*/  FMUL.FTZ R14, R14, R51 ;  /* 0x000000330e0e7220 */ /* 0x000fe20000410000 */
[----:B------:R-:W-:Y:S01]  /*e820*/  FFMA.FTZ R62, R20, R57, R40 ;  /* 0x00000039143e7223 */ /* 0x000fe20000010028 */
[-C--:B------:R-:W-:Y:S01]  /*e830*/  F2FP.F16.E4M3.UNPACK_B R50, R60.reuse ;  /* 0x0000003cff32723e */ /* 0x080fe200020006ff */
[C---:B------:R-:W-:Y:S01]  /*e840*/  FFMA.FTZ R63, R10.reuse, R51, -R63 ;  /* 0x000000330a3f7223 */ /* 0x040fe2000001083f */
[----:B------:R-:W-:Y:S01]  /*e850*/  F2FP.F16.E4M3.UNPACK_B R20, R53 ;  /* 0x00000035ff14723e */ /* 0x000fe200020006ff */
[----:B------:R-:W-:Y:S01]  /*e860*/  FFMA.FTZ R59, R10, R59, R14 ;  /* 0x0000003b0a3b7223 */ /* 0x000fe2000001000e */
[----:B------:R-:W-:Y:S01]  /*e870*/  F2FP.F16.E4M3.UNPACK_B R30, R11 ;  /* 0x0000000bff1e723e */ /* 0x000fe200020006ff */
[----:B------:R-:W-:Y:S01]  /*e880*/  HADD2.F32 R40, -RZ, R55.H1_H1 ;  /* 0x30000037ff287230 */ /* 0x000fe20000004100 */
[----:B------:R-:W-:Y:S01]  /*e890*/  F2FP.F16.E4M3.UNPACK_B R46, R15.H1 ;  /* 0x0000000fff2e723e */ /* 0x000fe200030006ff */
[----:B------:R-:W-:Y:S01]  /*e8a0*/  HADD2.F32 R41, -RZ, R41.H1_H1 ;  /* 0x30000029ff297230 */ /* 0x000fe20000004100 */
[----:B------:R-:W-:Y:S01]  /*e8b0*/  F2FP.F16.E4M3.UNPACK_B R60, R60.H1 ;  /* 0x0000003cff3c723e */ /* 0x000fe200030006ff */
[----:B------:R-:W-:Y:S01]  /*e8c0*/  HADD2.F32 R51, -RZ, R50.H0_H0 ;  /* 0x20000032ff337230 */ /* 0x000fe20000004100 */
[----:B------:R-:W-:Y:S01]  /*e8d0*/  F2FP.F16.E4M3.UNPACK_B R53, R53.H1 ;  /* 0x00000035ff35723e */ /* 0x000fe200030006ff */
        /* <DEDUP_REMOVED lines=20> */
[----:B------:R-:W-:Y:S01]  /*ea20*/  FMUL.FTZ R45, R45, R20 ;  /* 0x000000142d2d7220 */ /* 0x000fe20000410000 */
[----:B------:R-:W-:Y:S01]  /*ea30*/  HADD2.F32 R14, -RZ, R46.H0_H0 ;  /* 0x2000002eff0e7230 */ /* 0x000fe20000004100 */
[----:B------:R-:W-:Y:S01]  /*ea40*/  F2FP.F16.E4M3.UNPACK_B R15, R12 ;  /* 0x0000000cff0f723e */ /* 0x000fe200020006ff */
[----:B------:R-:W-:Y:S02]  /*ea50*/  HADD2.F32 R21, -RZ, R53.H0_H0 ;  /* 0x20000035ff157230 */ /* 0x000fe40000004100 */
[----:B------:R-:W-:Y:S01]  /*ea60*/  FFMA.FTZ R66, R30, R20, -R49 ;  /* 0x000000141e427223 */ /* 0x000fe20000010831 */
[----:B------:R-:W-:Y:S02]  /*ea70*/  HADD2.F32 R10, -RZ, R31.H0_H0 ;  /* 0x2000001fff0a7230 */ /* 0x000fe40000004100 */
[----:B------:R-:W-:Y:S01]  /*ea80*/  FMUL.FTZ R51, R14, R41 ;  /* 0x000000290e337220 */ /* 0x000fe20000410000 */
[----:B------:R-:W-:Y:S01]  /*ea90*/  FFMA.FTZ R68, R30, R50, R45 ;  /* 0x000000321e447223 */ /* 0x000fe2000001002d */
[----:B------:R-:W-:Y:S01]  /*eaa0*/  F2FP.F16.E4M3.UNPACK_B R12, R12.H1 ;  /* 0x0000000cff0c723e */ /* 0x000fe200030006ff */
[-C--:B------:R-:W-:Y:S01]  /*eab0*/  FMUL.FTZ R14, R14, R21.reuse ;  /* 0x000000150e0e7220 */ /* 0x080fe20000410000 */
[----:B------:R-:W-:Y:S01]  /*eac0*/  F2FP.F16.E4M3.UNPACK_B R30, R54.H1 ;  /* 0x00000036ff1e723e */ /* 0x000fe200030006ff */
[C---:B------:R-:W-:Y:S01]  /*ead0*/  FFMA.FTZ R61, R10.reuse, R21, -R51 ;  /* 0x000000150a3d7223 */ /* 0x040fe20000010833 */
[----:B------:R-:W-:Y:S01]  /*eae0*/  F2FP.F16.E4M3.UNPACK_B R20, R47.H1 ;  /* 0x0000002fff14723e */ /* 0x000fe200030006ff */
[----:B------:R-:W-:Y:S01]  /*eaf0*/  FFMA.FTZ R65, R10, R41, R14 ;  /* 0x000000290a417223 */ /* 0x000fe2000001000e */
[-C--:B------:R-:W-:Y:S01]  /*eb00*/  F2FP.F16.E4M3.UNPACK_B R11, R8.reuse ;  /* 0x00000008ff0b723e */ /* 0x080fe200020006ff */
[----:B------:R-:W-:Y:S01]  /*eb10*/  HADD2.F32 R41, -RZ, R30.H0_H0 ;  /* 0x2000001eff297230 */ /* 0x000fe20000004100 */
[----:B------:R-:W-:Y:S01]  /*eb20*/  F2FP.F16.E4M3.UNPACK_B R8, R8.H1 ;  /* 0x00000008ff08723e */ /* 0x000fe200030006ff */
[----:B------:R-:W-:Y:S01]  /*eb30*/  HADD2.F32 R14, -RZ, R12.H0_H0 ;  /* 0x2000000cff0e7230 */ /* 0x000fe20000004100 */
[----:B------:R-:W-:Y:S01]  /*eb40*/  F2FP.F16.E4M3.UNPACK_B R54, R54 ;  /* 0x00000036ff36723e */ /* 0x000fe200020006ff */
[----:B------:R-:W-:Y:S01]  /*eb50*/  HADD2.F32 R21, -RZ, R20.H0_H0 ;  /* 0x20000014ff157230 */ /* 0x000fe20000004100 */
[----:B------:R-:W-:Y:S01]  /*eb60*/  F2FP.F16.E4M3.UNPACK_B R47, R47 ;  /* 0x0000002fff2f723e */ /* 0x000fe200020006ff */
[----:B------:R-:W-:-:S02]  /*eb70*/  HADD2.F32 R53, -RZ, R53.H1_H1 ;  /* 0x30000035ff357230 */ /* 0x000fc40000004100 */
[C---:B------:R-:W-:Y:S01]  /*eb80*/  FMUL.FTZ R45, R14.reuse, R41 ;  /* 0x000000290e2d7220 */ /* 0x040fe20000410000 */
[----:B------:R-:W-:Y:S02]  /*eb90*/  HADD2.F32 R60, -RZ, R60.H1_H1 ;  /* 0x3000003cff3c7230 */ /* 0x000fe40000004100 */
[----:B------:R-:W-:Y:S01]  /*eba0*/  FMUL.FTZ R14, R14, R21 ;  /* 0x000000150e0e7220 */ /* 0x000fe20000410000 */
[----:B------:R-:W-:Y:S01]  /*ebb0*/  HADD2.F32 R46, -RZ, R46.H1_H1 ;  /* 0x3000002eff2e7230 */ /* 0x000fe20000004100 */
[----:B------:R-:W-:Y:S01]  /*ebc0*/  F2FP.SATFINITE.E4M3.F32.PACK_AB_MERGE_C R63, R64, R63, RZ ;  /* 0x0000003f403f723e */ /* 0x000fe200048070ff */
[----:B------:R-:W-:Y:S01]  /*ebd0*/  HADD2.F32 R10, -RZ, R8.H0_H0 ;  /* 0x20000008ff0a7230 */ /* 0x000fe20000004100 */
[----:B------:R-:W-:Y:S01]  /*ebe0*/  F2FP.SATFINITE.E4M3.F32.PACK_AB_MERGE_C R48, R48, R59, RZ ;  /* 0x0000003b3030723e */ /* 0x000fe200048070ff */
[----:B------:R-:W-:Y:S02]  /*ebf0*/  HADD2.F32 R31, -RZ, R31.H1_H1 ;  /* 0x3000001fff1f7230 */ /* 0x000fe40000004100 */
[C---:B------:R-:W-:Y:S01]  /*ec00*/  FMUL.FTZ R40, R46.reuse, R60 ;  /* 0x0000003c2e287220 */ /* 0x040fe20000410000 */
[----:B------:R-:W-:Y:S01]  /*ec10*/  FMUL.FTZ R49, R46, R53 ;  /* 0x000000352e317220 */ /* 0x000fe20000410000 */
[----:B------:R-:W-:Y:S01]  /*ec20*/  FFMA.FTZ R46, R10, R41, R14 ;  /* 0x000000290a2e7223 */ /* 0x000fe2000001000e */
[----:B------:R-:W-:-:S02]  /*ec30*/  HADD2.F32 R41, -RZ, R30.H1_H1 ;  /* 0x3000001eff297230 */ /* 0x000fc40000004100 */
[C---:B------:R-:W-:Y:S01]  /*ec40*/  FFMA.FTZ R70, R31.reuse, R53, -R40 ;  /* 0x000000351f467223 */ /* 0x040fe20000010828 */
[----:B------:R-:W-:Y:S02]  /*ec50*/  HADD2.F32 R12, -RZ, R12.H1_H1 ;  /* 0x3000000cff0c7230 */ /* 0x000fe40000004100 */
[----:B------:R-:W-:Y:S01]  /*ec60*/  FFMA.FTZ R40, R10, R21, -R45 ;  /* 0x000000150a287223 */ /* 0x000fe2000001082d */
[----:B------:R-:W-:Y:S02]  /*ec70*/  HADD2.F32 R21, -RZ, R20.H1_H1 ;  /* 0x30000014ff157230 */ /* 0x000fe40000004100 */
        /* <DEDUP_REMOVED lines=10> */
[----:B------:R-:W-:Y:S01]  /*ed20*/  FMUL.FTZ R41, R10, R31 ;  /* 0x0000001f0a297220 */ /* 0x000fe20000410000 */
[----:B------:R-:W-:-:S02]  /*ed30*/  HADD2.F32 R54, -RZ, R54.H1_H1 ;  /* 0x30000036ff367230 */ /* 0x000fc40000004100 */
[-C--:B------:R-:W-:Y:S01]  /*ed40*/  FMUL.FTZ R45, R10, R21.reuse ;  /* 0x000000150a2d7220 */ /* 0x080fe20000410000 */
[----:B------:R-:W-:Y:S02]  /*ed50*/  HADD2.F32 R15, -RZ, R15.H1_H1 ;  /* 0x3000000fff0f7230 */ /* 0x000fe40000004100 */
[C---:B------:R-:W-:Y:S01]  /*ed60*/  FFMA.FTZ R41, R8.reuse, R21, -R41 ;  /* 0x0000001508297223 */ /* 0x040fe20000010829 */
[----:B------:R-:W-:Y:S02]  /*ed70*/  HADD2.F32 R10, -RZ, R47.H1_H1 ;  /* 0x3000002fff0a7230 */ /* 0x000fe40000004100 */
[----:B------:R-:W-:Y:S01]  /*ed80*/  FFMA.FTZ R45, R8, R31, R45 ;  /* 0x0000001f082d7223 */ /* 0x000fe2000001002d */
[----:B------:R-:W-:Y:S01]  /*ed90*/  HADD2.F32 R11, -RZ, R11.H1_H1 ;  /* 0x3000000bff0b7230 */ /* 0x000fe20000004100 */
[----:B------:R-:W-:Y:S01]  /*eda0*/  F2FP.F16.E4M3.UNPACK_B R14, R58.H1 ;  /* 0x0000003aff0e723e */ /* 0x000fe200030006ff */
[C---:B------:R-:W-:Y:S01]  /*edb0*/  FMUL.FTZ R12, R15.reuse, R54 ;  /* 0x000000360f0c7220 */ /* 0x040fe20000410000 */
[----:B------:R-:W-:Y:S01]  /*edc0*/  F2FP.F16.E4M3.UNPACK_B R8, R52.H1 ;  /* 0x00000034ff08723e */ /* 0x000fe200030006ff */
[----:B------:R-:W-:Y:S01]  /*edd0*/  FMUL.FTZ R21, R15, R10 ;  /* 0x0000000a0f157220 */ /* 0x000fe20000410000 */
[----:B------:R-:W-:Y:S01]  /*ede0*/  F2FP.F16.E4M3.UNPACK_B R52, R52 ;  /* 0x00000034ff34723e */ /* 0x000fe200020006ff */
[----:B------:R-:W-:Y:S01]  /*edf0*/  FFMA.FTZ R20, R11, R10, -R12 ;  /* 0x0000000a0b147223 */ /* 0x000fe2000001080c */
[----:B------:R-:W-:-:S02]  /*ee00*/  HADD2.F32 R15, -RZ, R14.H0_H0 ;  /* 0x2000000eff0f7230 */ /* 0x000fc40000004100 */
[----:B------:R-:W-:Y:S01]  /*ee10*/  FFMA.FTZ R54, R11, R54, R21 ;  /* 0x000000360b367223 */ /* 0x000fe20000010015 */
[--C-:B------:R-:W-:Y:S01]  /*ee20*/  HADD2.F32 R10, -RZ, R43.reuse.H0_H0 ;  /* 0x2000002bff0a7230 */ /* 0x100fe20000004100 */
[----:B------:R-:W-:Y:S01]  /*ee30*/  F2FP.F16.E4M3.UNPACK_B R58, R58 ;  /* 0x0000003aff3a723e */ /* 0x000fe200020006ff */
[----:B------:R-:W-:Y:S01]  /*ee40*/  HADD2.F32 R11, -RZ, R8.H0_H0 ;  /* 0x20000008ff0b7230 */ /* 0x000fe20000004100 */
[----:B------:R-:W-:Y:S01]  /*ee50*/  F2FP.SATFINITE.E4M3.F32.PACK_AB_MERGE_C R9, R56, R9, R63 ;  /* 0x000000093809723e */ /* 0x000fe2000480703f */
[----:B------:R-:W-:Y:S02]  /*ee60*/  HADD2.F32 R14, -RZ, R14.H1_H1 ;  /* 0x3000000eff0e7230 */ /* 0x000fe40000004100 */
[C---:B------:R-:W-:Y:S01]  /*ee70*/  FMUL.FTZ R21, R10.reuse, R15 ;  /* 0x0000000f0a157220 */ /* 0x040fe20000410000 */
[----:B------:R-:W-:Y:S02]  /*ee80*/  HADD2.F32 R43, -RZ, R43.H1_H1 ;  /* 0x3000002bff2b7230 */ /* 0x000fe40000004100 */
[----:B------:R-:W-:Y:S01]  /*ee90*/  FMUL.FTZ R31, R10, R11 ;  /* 0x0000000b0a1f7220 */ /* 0x000fe20000410000 */
[----:B------:R-:W-:Y:S01]  /*eea0*/  HADD2.F32 R12, -RZ, R8.H1_H1 ;  /* 0x30000008ff0c7230 */ /* 0x000fe20000004100 */
[----:B------:R-:W-:Y:S01]  /*eeb0*/  F2FP.SATFINITE.E4M3.F32.PACK_AB_MERGE_C R13, R62, R13, R48 ;  /* 0x0000000d3e0d723e */ /* 0x000fe20004807030 */
[----:B------:R-:W-:-:S02]  /*eec0*/  HADD2.F32 R8, -RZ, R29.H0_H0 ;  /* 0x2000001dff087230 */ /* 0x000fc40000004100 */
[C---:B------:R-:W-:Y:S01]  /*eed0*/  FMUL.FTZ R10, R43.reuse, R14 ;  /* 0x0000000e2b0a7220 */ /* 0x040fe20000410000 */
[----:B------:R-:W-:Y:S02]  /*eee0*/  HADD2.F32 R29, -RZ, R29.H1_H1 ;  /* 0x3000001dff1d7230 */ /* 0x000fe40000004100 */
[-C--:B------:R-:W-:Y:S01]  /*eef0*/  FMUL.FTZ R43, R43, R12.reuse ;  /* 0x0000000c2b2b7220 */ /* 0x080fe20000410000 */
[C---:B------:R-:W-:Y:S01]  /*ef00*/  FFMA.FTZ R30, R8.reuse, R11, -R21 ;  /* 0x0000000b081e7223 */ /* 0x040fe20000010815 */
[----:B------:R-:W-:Y:S01]  /*ef10*/  FFMA.FTZ R47, R8, R15, R31 ;  /* 0x0000000f082f7223 */ /* 0x000fe2000001001f */
[C---:B------:R-:W-:Y:S01]  /*ef20*/  FFMA.FTZ R53, R29.reuse, R12, -R10 ;  /* 0x0000000c1d357223 */ /* 0x040fe2000001080a */
[----:B------:R-:W-:Y:S01]  /*ef30*/  FFMA.FTZ R50, R29, R14, R43 ;  /* 0x0000000e1d327223 */ /* 0x000fe2000001002b */
[----:B------:R-:W-:Y:S02]  /*ef40*/  HADD2.F32 R10, -RZ, R42.H0_H0 ;  /* 0x2000002aff0a7230 */ /* 0x000fe40000004100 */
[----:B------:R-:W-:Y:S01]  /*ef50*/  HADD2.F32 R11, -RZ, R52.H0_H0 ;  /* 0x20000034ff0b7230 */ /* 0x000fe20000004100 */
[----:B------:R-:W-:Y:S01]  /*ef60*/  F2FP.SATFINITE.E4M3.F32.PACK_AB_MERGE_C R30, R53, R30, RZ ;  /* 0x0000001e351e723e */ /* 0x000fe200048070ff */
[--C-:B------:R-:W-:Y:S01]  /*ef70*/  HADD2.F32 R21, -RZ, R58.reuse.H0_H0 ;  /* 0x2000003aff157230 */ /* 0x100fe20000004100 */
[----:B------:R-:W-:Y:S01]  /*ef80*/  F2FP.SATFINITE.E4M3.F32.PACK_AB_MERGE_C R47, R50, R47, RZ ;  /* 0x0000002f322f723e */ /* 0x000fe200048070ff */
[----:B------:R-:W-:-:S02]  /*ef90*/  HADD2.F32 R29, -RZ, R58.H1_H1 ;  /* 0x3000003aff1d7230 */ /* 0x000fc40000004100 */
[C---:B------:R-:W-:Y:S01]  /*efa0*/  FMUL.FTZ R12, R10.reuse, R11 ;  /* 0x0000000b0a0c7220 */ /* 0x040fe20000410000 */
[----:B------:R-:W-:Y:S02]  /*efb0*/  HADD2.F32 R42, -RZ, R42.H1_H1 ;  /* 0x3000002aff2a7230 */ /* 0x000fe40000004100 */
[----:B------:R-:W-:Y:S01]  /*efc0*/  FMUL.FTZ R31, R10, R21 ;  /* 0x000000150a1f7220 */ /* 0x000fe20000410000 */
[----:B------:R-:W-:Y:S02]  /*efd0*/  HADD2.F32 R15, -RZ, R52.H1_H1 ;  /* 0x30000034ff0f7230 */ /* 0x000fe40000004100 */
        /* <DEDUP_REMOVED lines=15> */
[----:B------:R-:W-:Y:S02]  /*f0d0*/  F2FP.SATFINITE.E4M3.F32.PACK_AB_MERGE_C R15, R68, R57, R15 ;  /* 0x00000039440f723e */ /* 0x000fe4000480700f */
[----:B------:R-:W-:Y:S01]  /*f0e0*/  F2FP.SATFINITE.E4M3.F32.PACK_AB_MERGE_C R12, R54, R45, R12 ;  /* 0x0000002d360c723e */ /* 0x000fe2000480700c */
[----:B------:R2:W-:Y:S01]  /*f0f0*/  STS.128 [R200+0x10400], R8 ;  /* 0x01040008c8007388 */ /* 0x0005e20000000c00 */
[----:B------:R-:W-:-:S05]  /*f100*/  F2FP.SATFINITE.E4M3.F32.PACK_AB_MERGE_C R14, R29, R14, R47 ;  /* 0x0000000e1d0e723e */ /* 0x000fca000480702f */
[----:B------:R2:W-:Y:S02]  /*f110*/  STS.128 [R3+0x10400], R12 ;  /* 0x0104000c03007388 */ /* 0x0005e40000000c00 */
.L_x_1438:
[----:B------:R-:W-:Y:S05]  /*f120*/  BSYNC B1 ;  /* 0x0000000000017941 */ /* 0x000fea0003800000 */
.L_x_1437:
[----:B------:R-:W-:Y:S04]  /*f130*/  BSSY B1, `(.L_x_1439) ;  /* 0x0000100000017945 */ /* 0x000fe80003800000 */
[----:B------:R-:W-:Y:S05]  /*f140*/  @P1 BRA `(.L_x_1440) ;  /* 0x0000000c00f81947 */ /* 0x000fea0003800000 */
[----:B-12--5:R-:W-:Y:S02]  /*f150*/  SHF.R.U32.HI R3, RZ, 0x8, R24 ;  /* 0x00000008ff037819 */ /* 0x026fe40000011618 */
        /* <DEDUP_REMOVED lines=8> */
[----:B------:R-:W-:Y:S02]  /*f1e0*/  SHF.R.U32.HI R14, RZ, 0x8, R36 ;  /* 0x00000008ff0e7819 */ /* 0x000fe40000011624 */
[----:B------:R-:W-:Y:S01]  /*f1f0*/  SHF.R.U32.HI R11, RZ, 0x8, R25 ;  /* 0x00000008ff0b7819 */ /* 0x000fe20000011619 */
[----:B------:R-:W-:Y:S01]  /*f200*/  IMAD.SHL.U32 R9, R9, 0x800, RZ ;  /* 0x0000080009097824 */ /* 0x000fe200078e00ff */
[----:B------:R-:W-:Y:S02]  /*f210*/  LOP3.LUT R8, R180, 0x30, R3, 0xf8, !PT ;  /* 0x00000030b4087812 */ /* 0x000fe400078ef803 */
[----:B------:R-:W-:-:S02]  /*f220*/  LOP3.LUT R12, R27, 0xff, RZ, 0xc0, !PT ;  /* 0x000000ff1b0c7812 */ /* 0x000fc400078ec0ff */
[----:B------:R-:W-:Y:S02]  /*f230*/  LOP3.LUT R13, R36, 0xff, RZ, 0xc0, !PT ;  /* 0x000000ff240d7812 */ /* 0x000fe400078ec0ff */
[----:B------:R-:W-:Y:S02]  /*f240*/  LOP3.LUT R3, R15, 0xff, RZ, 0xc0, !PT ;  /* 0x000000ff0f037812 */ /* 0x000fe400078ec0ff */
[----:B------:R-:W-:Y:S02]  /*f250*/  LOP3.LUT R14, R14, 0xff, RZ, 0xc0, !PT ;  /* 0x000000ff0e0e7812 */ /* 0x000fe400078ec0ff */
[----:B------:R-:W-:Y:S02]  /*f260*/  LOP3.LUT R8, R8, R181, RZ, 0x3c, !PT ;  /* 0x000000b508087212 */ /* 0x000fe400078e3cff */
[----:B------:R-:W-:Y:S02]  /*f270*/  LOP3.LUT R9, R9, 0xffffe000, RZ, 0xc0, !PT ;  /* 0xffffe00009097812 */ /* 0x000fe400078ec0ff */
[----:B------:R-:W-:-:S02]  /*f280*/  LOP3.LUT R10, R25, 0xff, RZ, 0xc0, !PT ;  /* 0x000000ff190a7812 */ /* 0x000fc400078ec0ff */
[----:B------:R-:W-:Y:S02]  /*f290*/  LOP3.LUT R11, R11, 0xff, RZ, 0xc0, !PT ;  /* 0x000000ff0b0b7812 */ /* 0x000fe400078ec0ff */
[----:B------:R-:W-:Y:S02]  /*f2a0*/  PRMT R41, R3, 0x7604, R12 ;  /* 0x0000760403297816 */ /* 0x000fe4000000000c */
[----:B------:R-:W-:Y:S02]  /*f2b0*/  PRMT R45, R14, 0x7604, R13 ;  /* 0x000076040e2d7816 */ /* 0x000fe4000000000d */
[----:B------:R-:W-:Y:S02]  /*f2c0*/  IADD3 R3, R8, R182, R9 ;  /* 0x000000b608037210 */ /* 0x000fe40007ffe009 */
[----:B------:R-:W-:Y:S02]  /*f2d0*/  SHF.R.U32.HI R13, RZ, 0x8, R37 ;  /* 0x00000008ff0d7819 */ /* 0x000fe40000011625 */
[----:B------:R-:W-:Y:S01]  /*f2e0*/  SHF.R.U32.HI R15, RZ, 0x8, R38 ;  /* 0x00000008ff0f7819 */ /* 0x000fe20000011626 */
[----:B------:R-:W-:Y:S01]  /*f2f0*/  IMAD.IADD R3, R16, 0x1, R3 ;  /* 0x0000000110037824 */ /* 0x000fe200078e0203 */
[----:B------:R-:W-:-:S02]  /*f300*/  PRMT R29, R11, 0x7604, R10 ;  /* 0x000076040b1d7816 */ /* 0x000fc4000000000a */
[----:B------:R-:W-:Y:S02]  /*f310*/  SHF.R.U32.HI R11, RZ, 0x8, R26 ;  /* 0x00000008ff0b7819 */ /* 0x000fe4000001161a */
[----:B------:R-:W-:Y:S02]  /*f320*/  LOP3.LUT R12, R37, 0xff, RZ, 0xc0, !PT ;  /* 0x000000ff250c7812 */ /* 0x000fe400078ec0ff */
[----:B------:R-:W-:Y:S02]  /*f330*/  LOP3.LUT R14, R38, 0xff, RZ, 0xc0, !PT ;  /* 0x000000ff260e7812 */ /* 0x000fe400078ec0ff */
[----:B------:R-:W-:Y:S02]  /*f340*/  LOP3.LUT R13, R13, 0xff, RZ, 0xc0, !PT ;  /* 0x000000ff0d0d7812 */ /* 0x000fe400078ec0ff */
[----:B------:R-:W-:Y:S02]  /*f350*/  LOP3.LUT R15, R15, 0xff, RZ, 0xc0, !PT ;  /* 0x000000ff0f0f7812 */ /* 0x000fe400078ec0ff */
[----:B------:R-:W-:-:S02]  /*f360*/  LOP3.LUT R10, R26, 0xff, RZ, 0xc0, !PT ;  /* 0x000000ff1a0a7812 */ /* 0x000fc400078ec0ff */
[----:B------:R-:W-:Y:S02]  /*f370*/  LOP3.LUT R11, R11, 0xff, RZ, 0xc0, !PT ;  /* 0x000000ff0b0b7812 */ /* 0x000fe400078ec0ff */
[----:B------:R-:W-:Y:S02]  /*f380*/  PRMT R47, R13, 0x7604, R12 ;  /* 0x000076040d2f7816 */ /* 0x000fe4000000000c */
[----:B------:R-:W-:Y:S02]  /*f390*/  PRMT R49, R15, 0x7604, R14 ;  /* 0x000076040f317816 */ /* 0x000fe4000000000e */
[----:B------:R-:W1:Y:S01]  /*f3a0*/  LDS.128 R12, [R3+0x10400] ;  /* 0x01040000030c7984 */ /* 0x000e620000000c00 */
[----:B------:R-:W-:Y:S02]  /*f3b0*/  PRMT R31, R11, 0x7604, R10 ;  /* 0x000076040b1f7816 */ /* 0x000fe4000000000a */
[----:B------:R-:W-:Y:S01]  /*f3c0*/  SHF.R.U32.HI R43, RZ, 0x8, R39 ;  /* 0x00000008ff2b7819 */ /* 0x000fe20000011627 */
[----:B------:R-:W2:Y:S01]  /*f3d0*/  LDS.128 R8, [R199+0x10400] ;  /* 0x01040000c7087984 */ /* 0x000ea20000000c00 */
[----:B------:R-:W-:-:S02]  /*f3e0*/  LOP3.LUT R20, R39, 0xff, RZ, 0xc0, !PT ;  /* 0x000000ff27147812 */ /* 0x000fc400078ec0ff */
[----:B------:R-:W-:Y:S02]  /*f3f0*/  LOP3.LUT R43, R43, 0xff, RZ, 0xc0, !PT ;  /* 0x000000ff2b2b7812 */ /* 0x000fe400078ec0ff */
[----:B------:R-:W-:Y:S02]  /*f400*/  SHF.R.U32.HI R28, RZ, 0x10, R25 ;  /* 0x00000010ff1c7819 */ /* 0x000fe40000011619 */
[----:B------:R-:W-:Y:S02]  /*f410*/  PRMT R51, R43, 0x7604, R20 ;  /* 0x000076042b337816 */ /* 0x000fe40000000014 */
[----:B------:R-:W-:Y:S02]  /*f420*/  SHF.R.U32.HI R20, RZ, 0x10, R24 ;  /* 0x00000010ff147819 */ /* 0x000fe40000011618 */
[----:B------:R-:W-:Y:S02]  /*f430*/  SHF.R.U32.HI R30, RZ, 0x10, R26 ;  /* 0x00000010ff1e7819 */ /* 0x000fe4000001161a */
[----:B------:R-:W-:-:S02]  /*f440*/  LOP3.LUT R28, R28, 0xff, RZ, 0xc0, !PT ;  /* 0x000000ff1c1c7812 */ /* 0x000fc400078ec0ff */
[----:B------:R-:W-:Y:S02]  /*f450*/  LOP3.LUT R20, R20, 0xff, RZ, 0xc0, !PT ;  /* 0x000000ff14147812 */ /* 0x000fe400078ec0ff */
[----:B------:R-:W-:Y:S02]  /*f460*/  LOP3.LUT R30, R30, 0xff, RZ, 0xc0, !PT ;  /* 0x000000ff1e1e7812 */ /* 0x000fe400078ec0ff */
[----:B------:R-:W-:Y:S02]  /*f470*/  SHF.R.U32.HI R40, RZ, 0x10, R27 ;  /* 0x00000010ff287819 */ /* 0x000fe4000001161b */
[----:B------:R-:W-:Y:S02]  /*f480*/  PRMT R29, R28, 0x7054, R29 ;  /* 0x000070541c1d7816 */ /* 0x000fe4000000001d */
[----:B------:R-:W-:Y:S02]  /*f490*/  SHF.R.U32.HI R28, RZ, 0x10, R37 ;  /* 0x00000010ff1c7819 */ /* 0x000fe40000011625 */
[----:B------:R-:W-:-:S02]  /*f4a0*/  PRMT R21, R20, 0x7054, R21 ;  /* 0x0000705414157816 */ /* 0x000fc40000000015 */
[----:B------:R-:W-:Y:S02]  /*f4b0*/  PRMT R31, R30, 0x7054, R31 ;  /* 0x000070541e1f7816 */ /* 0x000fe4000000001f */
[----:B------:R-:W-:Y:S02]  /*f4c0*/  SHF.R.U32.HI R20, RZ, 0x10, R36 ;  /* 0x00000010ff147819 */ /* 0x000fe40000011624 */
[----:B------:R-:W-:Y:S02]  /*f4d0*/  LOP3.LUT R40, R40, 0xff, RZ, 0xc0, !PT ;  /* 0x000000ff28287812 */ /* 0x000fe400078ec0ff */
[----:B------:R-:W-:Y:S02]  /*f4e0*/  SHF.R.U32.HI R30, RZ, 0x10, R38 ;  /* 0x00000010ff1e7819 */ /* 0x000fe40000011626 */
[----:B------:R-:W-:Y:S02]  /*f4f0*/  LOP3.LUT R28, R28, 0xff, RZ, 0xc0, !PT ;  /* 0x000000ff1c1c7812 */ /* 0x000fe400078ec0ff */
[----:B------:R-:W-:-:S02]  /*f500*/  LOP3.LUT R20, R20, 0xff, RZ, 0xc0, !PT ;  /* 0x000000ff14147812 */ /* 0x000fc400078ec0ff */
[----:B------:R-:W-:Y:S02]  /*f510*/  PRMT R43, R40, 0x7054, R41 ;  /* 0x00007054282b7816 */ /* 0x000fe40000000029 */
[----:B------:R-:W-:Y:S02]  /*f520*/  LOP3.LUT R30, R30, 0xff, RZ, 0xc0, !PT ;  /* 0x000000ff1e1e7812 */ /* 0x000fe400078ec0ff */
[----:B------:R-:W-:Y:S02]  /*f530*/  SHF.R.U32.HI R40, RZ, 0x10, R39 ;  /* 0x00000010ff287819 */ /* 0x000fe40000011627 */
[----:B------:R-:W-:Y:S02]  /*f540*/  PRMT R47, R28, 0x7054, R47 ;  /* 0x000070541c2f7816 */ /* 0x000fe4000000002f */
[----:B------:R-:W-:Y:S02]  /*f550*/  PRMT R45, R20, 0x7054, R45 ;  /* 0x00007054142d7816 */ /* 0x000fe4000000002d */
[----:B------:R-:W-:-:S02]  /*f560*/  PRMT R49, R30, 0x7054, R49 ;  /* 0x000070541e317816 */ /* 0x000fc40000000031 */
[----:B------:R-:W-:Y:S02]  /*f570*/  LOP3.LUT R41, R29, 0xff000000, R25, 0xf8, !PT ;  /* 0xff0000001d297812 */ /* 0x000fe400078ef819 */
[----:B------:R-:W-:Y:S02]  /*f580*/  LOP3.LUT R40, R40, 0xff, RZ, 0xc0, !PT ;  /* 0x000000ff28287812 */ /* 0x000fe400078ec0ff */
[----:B------:R-:W-:Y:S02]  /*f590*/  LOP3.LUT R47, R47, 0xff000000, R37, 0xf8, !PT ;  /* 0xff0000002f2f7812 */ /* 0x000fe400078ef825 */
[----:B------:R-:W-:Y:S02]  /*f5a0*/  LOP3.LUT R43, R43, 0xff000000, R27, 0xf8, !PT ;  /* 0xff0000002b2b7812 */ /* 0x000fe400078ef81b */
[----:B------:R-:W-:Y:S02]  /*f5b0*/  LOP3.LUT R45, R45, 0xff000000, R36, 0xf8, !PT ;  /* 0xff0000002d2d7812 */ /* 0x000fe400078ef824 */
[----:B------:R-:W-:-:S02]  /*f5c0*/  LOP3.LUT R49, R49, 0xff000000, R38, 0xf8, !PT ;  /* 0xff00000031317812 */ /* 0x000fc400078ef826 */
[----:B------:R-:W-:Y:S02]  /*f5d0*/  F2FP.F16.E4M3.UNPACK_B R36, R41 ;  /* 0x00000029ff24723e */ /* 0x000fe400020006ff */
[----:B-1----:R-:W-:Y:S02]  /*f5e0*/  F2FP.F16.E4M3.UNPACK_B R27, R13 ;  /* 0x0000000dff1b723e */ /* 0x002fe400020006ff */
[----:B------:R-:W-:Y:S01]  /*f5f0*/  PRMT R51, R40, 0x7054, R51 ;  /* 0x0000705428337816 */ /* 0x000fe20000000033 */
[----:B------:R-:W-:Y:S01]  /*f600*/  HADD2.F32 R37, -RZ, R36.H0_H0 ;  /* 0x20000024ff257230 */ /* 0x000fe20000004100 */
[----:B------:R-:W-:Y:S01]  /*f610*/  F2FP.F16.E4M3.UNPACK_B R38, R47 ;  /* 0x0000002fff26723e */ /* 0x000fe200020006ff */
[--C-:B------:R-:W-:Y:S01]  /*f620*/  HADD2.F32 R29, -RZ, R27.reuse.H0_H0 ;  /* 0x2000001bff1d7230 */ /* 0x100fe20000004100 */
[----:B--2---:R-:W-:Y:S01]  /*f630*/  F2FP.F16.E4M3.UNPACK_B R20, R9 ;  /* 0x00000009ff14723e */ /* 0x004fe200020006ff */
[----:B------:R-:W-:Y:S01]  /*f640*/  HADD2.F32 R27, -RZ, R27.H1_H1 ;  /* 0x3000001bff1b7230 */ /* 0x000fe20000004100 */
[----:B------:R-:W-:Y:S01]  /*f650*/  LOP3.LUT R51, R51, 0xff000000, R39, 0xf8, !PT ;  /* 0xff00000033337812 */ /* 0x000fe200078ef827 */
[--C-:B------:R-:W-:Y:S01]  /*f660*/  HADD2.F32 R39, -RZ, R38.reuse.H0_H0 ;  /* 0x20000026ff277230 */ /* 0x100fe20000004100 */
[----:B------:R-:W-:Y:S01]  /*f670*/  LOP3.LUT R42, R31, 0xff000000, R26, 0xf8, !PT ;  /* 0xff0000001f2a7812 */ /* 0x000fe200078ef81a */
[----:B------:R-:W-:Y:S01]  /*f680*/  FMUL.FTZ R46, R29, R37 ;  /* 0x000000251d2e7220 */ /* 0x000fe20000410000 */
[----:B------:R-:W-:Y:S01]  /*f690*/  LOP3.LUT R40, R21, 0xff000000, R24, 0xf8, !PT ;  /* 0xff00000015287812 */ /* 0x000fe200078ef818 */
[----:B------:R-:W-:Y:S01]  /*f6a0*/  HADD2.F32 R38, -RZ, R38.H1_H1 ;  /* 0x30000026ff267230 */ /* 0x000fe20000004100 */
[----:B------:R-:W-:Y:S01]  /*f6b0*/  F2FP.F16.E4M3.UNPACK_B R25, R11 ;  /* 0x0000000bff19723e */ /* 0x000fe200020006ff */
[----:B------:R-:W-:Y:S01]  /*f6c0*/  FMUL.FTZ R53, R29, R39 ;  /* 0x000000271d357220 */ /* 0x000fe20000410000 */
[----:B------:R-:W-:Y:S01]  /*f6d0*/  F2FP.F16.E4M3.UNPACK_B R26, R11.H1 ;  /* 0x0000000bff1a723e */ /* 0x000fe200030006ff */
[----:B------:R-:W-:Y:S01]  /*f6e0*/  HADD2.F32 R36, -RZ, R36.H1_H1 ;  /* 0x30000024ff247230 */ /* 0x000fe20000004100 */
[----:B------:R-:W-:Y:S01]  /*f6f0*/  F2FP.F16.E4M3.UNPACK_B R11, R10 ;  /* 0x0000000aff0b723e */ /* 0x000fe200020006ff */
[C---:B------:R-:W-:Y:S01]  /*f700*/  FMUL.FTZ R55, R27.reuse, R38 ;  /* 0x000000261b377220 */ /* 0x040fe20000410000 */
[----:B------:R-:W-:Y:S01]  /*f710*/  F2FP.F16.E4M3.UNPACK_B R24, R10.H1 ;  /* 0x0000000aff18723e */ /* 0x000fe200030006ff */
[--C-:B------:R-:W-:Y:S01]  /*f720*/  HADD2.F32 R10, -RZ, R20.reuse.H0_H0 ;  /* 0x20000014ff0a7230 */ /* 0x100fe20000004100 */
[----:B------:R-:W-:Y:S01]  /*f730*/  F2FP.F16.E4M3.UNPACK_B R28, R13.H1 ;  /* 0x0000000dff1c723e */ /* 0x000fe200030006ff */
[----:B------:R-:W-:Y:S01]  /*f740*/  HADD2.F32 R20, -RZ, R20.H1_H1 ;  /* 0x30000014ff147230 */ /* 0x000fe20000004100 */
[----:B------:R-:W-:Y:S01]  /*f750*/  F2FP.F16.E4M3.UNPACK_B R47, R47.H1 ;  /* 0x0000002fff2f723e */ /* 0x000fe200030006ff */
[----:B------:R-:W-:Y:S01]  /*f760*/  FMUL.FTZ R27, R27, R36 ;  /* 0x000000241b1b7220 */ /* 0x000fe20000410000 */
[----:B------:R-:W-:Y:S01]  /*f770*/  F2FP.F16.E4M3.UNPACK_B R41, R41.H1 ;  /* 0x00000029ff29723e */ /* 0x000fe200030006ff */
[C---:B------:R-:W-:Y:S01]  /*f780*/  FFMA.FTZ R46, R10.reuse, R39, R46 ;  /* 0x000000270a2e7223 */ /* 0x040fe2000001002e */
[----:B------:R-:W-:Y:S01]  /*f790*/  F2FP.F16.E4M3.UNPACK_B R30, R15 ;  /* 0x0000000fff1e723e */ /* 0x000fe200020006ff */
[----:B------:R-:W-:Y:S01]  /*f7a0*/  FFMA.FTZ R53, R10, R37, -R53 ;  /* 0x000000250a357223 */ /* 0x000fe20000010835 */
[----:B------:R-:W-:Y:S01]  /*f7b0*/  F2FP.F16.E4M3.UNPACK_B R31, R15.H1 ;  /* 0x0000000fff1f723e */ /* 0x000fe200030006ff */
[----:B------:R-:W-:Y:S01]  /*f7c0*/  HADD2.F32 R39, -RZ, R47.H0_H0 ;  /* 0x2000002fff277230 */ /* 0x000fe20000004100 */
[-C--:B------:R-:W-:Y:S01]  /*f7d0*/  F2FP.F16.E4M3.UNPACK_B R15, R14.reuse ;  /* 0x0000000eff0f723e */ /* 0x080fe200020006ff */
[----:B------:R-:W-:Y:S01]  /*f7e0*/  HADD2.F32 R37, -RZ, R41.H0_H0 ;  /* 0x20000029ff257230 */ /* 0x000fe20000004100 */
[----:B------:R-:W-:Y:S01]  /*f7f0*/  F2FP.F16.E4M3.UNPACK_B R29, R14.H1 ;  /* 0x0000000eff1d723e */ /* 0x000fe200030006ff */
[----:B------:R-:W-:Y:S01]  /*f800*/  HADD2.F32 R14, -RZ, R28.H0_H0 ;  /* 0x2000001cff0e7230 */ /* 0x000fe20000004100 */
[----:B------:R-:W-:Y:S01]  /*f810*/  F2FP.F16.E4M3.UNPACK_B R21, R9.H1 ;  /* 0x00000009ff15723e */ /* 0x000fe200030006ff */
[C---:B------:R-:W-:Y:S01]  /*f820*/  FFMA.FTZ R48, R20.reuse, R36, -R55 ;  /* 0x0000002414307223 */ /* 0x040fe20000010837 */
[----:B------:R-:W-:Y:S01]  /*f830*/  FFMA.FTZ R55, R20, R38, R27 ;  /* 0x0000002614377223 */ /* 0x000fe2000001001b */
[----:B------:R-:W-:Y:S01]  /*f840*/  F2FP.F16.E4M3.UNPACK_B R36, R51 ;  /* 0x00000033ff24723e */ /* 0x000fe200020006ff */
[----:B------:R-:W-:Y:S01]  /*f850*/  FMUL.FTZ R57, R14, R39 ;  /* 0x000000270e397220 */ /* 0x000fe20000410000 */
[----:B------:R-:W-:-:S02]  /*f860*/  HADD2.F32 R10, -RZ, R21.H0_H0 ;  /* 0x20000015ff0a7230 */ /* 0x000fc40000004100 */
[----:B------:R-:W-:Y:S01]  /*f870*/  FMUL.FTZ R14, R14, R37 ;  /* 0x000000250e0e7220 */ /* 0x000fe20000410000 */
[----:B------:R-:W-:Y:S01]  /*f880*/  F2FP.F16.E4M3.UNPACK_B R20, R43 ;  /* 0x0000002bff14723e */ /* 0x000fe200020006ff */
[----:B------:R-:W-:Y:S01]  /*f890*/  HADD2.F32 R47, -RZ, R47.H1_H1 ;  /* 0x3000002fff2f7230 */ /* 0x000fe20000004100 */
[----:B------:R-:W-:Y:S01]  /*f8a0*/  F2FP.F16.E4M3.UNPACK_B R51, R51.H1 ;  /* 0x00000033ff33723e */ /* 0x000fe200030006ff */
[C---:B------:R-:W-:Y:S01]  /*f8b0*/  FFMA.FTZ R57, R10.reuse, R37, -R57 ;  /* 0x000000250a397223 */ /* 0x040fe20000010839 */
[----:B------:R-:W-:Y:S01]  /*f8c0*/  FFMA.FTZ R38, R10, R39, R14 ;  /* 0x000000270a267223 */ /* 0x000fe2000001000e */
[----:B------:R-:W-:Y:S01]  /*f8d0*/  HADD2.F32 R37, -RZ, R36.H0_H0 ;  /* 0x20000024ff257230 */ /* 0x000fe20000004100 */
[----:B------:R-:W-:Y:S01]  /*f8e0*/  F2FP.F16.E4M3.UNPACK_B R43, R43.H1 ;  /* 0x0000002bff2b723e */ /* 0x000fe200030006ff */
[----:B------:R-:W-:Y:S01]  /*f8f0*/  HADD2.F32 R14, -RZ, R30.H0_H0 ;  /* 0x2000001eff0e7230 */ /* 0x000fe20000004100 */
[-C--:B------:R-:W-:Y:S01]  /*f900*/  F2FP.F16.E4M3.UNPACK_B R13, R12.reuse ;  /* 0x0000000cff0d723e */ /* 0x080fe200020006ff */
[----:B------:R-:W-:Y:S01]  /*f910*/  HADD2.F32 R28, -RZ, R28.H1_H1 ;  /* 0x3000001cff1c7230 */ /* 0x000fe20000004100 */
[----:B------:R-:W-:Y:S01]  /*f920*/  F2FP.F16.E4M3.UNPACK_B R12, R12.H1 ;  /* 0x0000000cff0c723e */ /* 0x000fe200030006ff */
[----:B------:R-:W-:-:S02]  /*f930*/  HADD2.F32 R27, -RZ, R20.H0_H0 ;  /* 0x20000014ff1b7230 */ /* 0x000fc40000004100 */
[----:B------:R-:W-:Y:S01]  /*f940*/  FMUL.FTZ R39, R14, R37 ;  /* 0x000000250e277220 */ /* 0x000fe20000410000 */
[----:B------:R-:W-:Y:S02]  /*f950*/  HADD2.F32 R41, -RZ, R41.H1_H1 ;  /* 0x30000029ff297230 */ /* 0x000fe40000004100 */
[----:B------:R-:W-:Y:S01]  /*f960*/  FMUL.FTZ R50, R28, R47 ;  /* 0x0000002f1c327220 */ /* 0x000fe20000410000 */
[----:B------:R-:W-:Y:S02]  /*f970*/  HADD2.F32 R10, -RZ, R25.H0_H0 ;  /* 0x20000019ff0a7230 */ /* 0x000fe40000004100 */
[----:B------:R-:W-:Y:S01]  /*f980*/  FMUL.FTZ R14, R14, R27 ;  /* 0x0000001b0e0e7220 */ /* 0x000fe20000410000 */
[----:B------:R-:W-:Y:S02]  /*f990*/  HADD2.F32 R21, -RZ, R21.H1_H1 ;  /* 0x30000015ff157230 */ /* 0x000fe40000004100 */
        /* <DEDUP_REMOVED lines=8> */
[----:B------:R-:W-:Y:S01]  /*fa20*/  HADD2.F32 R25, -RZ, R25.H1_H1 ;  /* 0x30000019ff197230 */ /* 0x000fe20000004100 */
[----:B------:R-:W-:Y:S01]  /*fa30*/  F2FP.F16.E4M3.UNPACK_B R9, R8 ;  /* 0x00000008ff09723e */ /* 0x000fe200020006ff */
[----:B------:R-:W-:-:S02]  /*fa40*/  HADD2.F32 R27, -RZ, R51.H0_H0 ;  /* 0x20000033ff1b7230 */ /* 0x000fc40000004100 */
[C---:B------:R-:W-:Y:S01]  /*fa50*/  FMUL.FTZ R28, R30.reuse, R36 ;  /* 0x000000241e1c7220 */ /* 0x040fe20000410000 */
[----:B------:R-:W-:Y:S02]  /*fa60*/  HADD2.F32 R14, -RZ, R31.H0_H0 ;  /* 0x2000001fff0e7230 */ /* 0x000fe40000004100 */
[-C--:B------:R-:W-:Y:S01]  /*fa70*/  FMUL.FTZ R37, R30, R20.reuse ;  /* 0x000000141e257220 */ /* 0x080fe20000410000 */
[--C-:B------:R-:W-:Y:S02]  /*fa80*/  HADD2.F32 R21, -RZ, R43.reuse.H0_H0 ;  /* 0x2000002bff157230 */ /* 0x100fe40000004100 */
[C---:B------:R-:W-:Y:S01]  /*fa90*/  FFMA.FTZ R59, R25.reuse, R20, -R28 ;  /* 0x00000014193b7223 */ /* 0x040fe2000001081c */
[----:B------:R-:W-:Y:S02]  /*faa0*/  HADD2.F32 R10, -RZ, R26.H0_H0 ;  /* 0x2000001aff0a7230 */ /* 0x000fe40000004100 */
[C---:B------:R-:W-:Y:S01]  /*fab0*/  FMUL.FTZ R39, R14.reuse, R27 ;  /* 0x0000001b0e277220 */ /* 0x040fe20000410000 */
[----:B------:R-:W-:Y:S01]  /*fac0*/  FFMA.FTZ R61, R25, R36, R37 ;  /* 0x00000024193d7223 */ /* 0x000fe20000010025 */
[----:B------:R-:W-:Y:S01]  /*fad0*/  FMUL.FTZ R14, R14, R21 ;  /* 0x000000150e0e7220 */ /* 0x000fe20000410000 */
[----:B------:R-:W-:Y:S01]  /*fae0*/  F2FP.F16.E4M3.UNPACK_B R25, R45.H1 ;  /* 0x0000002dff19723e */ /* 0x000fe200030006ff */
[----:B------:R-:W-:Y:S01]  /*faf0*/  HADD2.F32 R43, -RZ, R43.H1_H1 ;  /* 0x3000002bff2b7230 */ /* 0x000fe20000004100 */
[----:B------:R-:W-:Y:S01]  /*fb00*/  F2FP.F16.E4M3.UNPACK_B R20, R40.H1 ;  /* 0x00000028ff14723e */ /* 0x000fe200030006ff */
[----:B------:R-:W-:Y:S01]  /*fb10*/  FFMA.FTZ R58, R10, R27, R14 ;  /* 0x0000001b0a3a7223 */ /* 0x000fe2000001000e */
        /* <DEDUP_REMOVED lines=33> */
[----:B------:R-:W-:Y:S01]  /*fd30*/  FMUL.FTZ R31, R10, R21 ;  /* 0x000000150a1f7220 */ /* 0x000fe20000410000 */
        /* <DEDUP_REMOVED lines=24> */
[--C-:B------:R-:W-:Y:S02]  /*fec0*/  HADD2.F32 R10, -RZ, R42.reuse.H0_H0 ;  /* 0x2000002aff0a7230 */ /* 0x100fe40000004100 */
[C---:B------:R-:W-:Y:S01]  /*fed0*/  FMUL.FTZ R9, R29.reuse, R14 ;  /* 0x0000000e1d097220 */ /* 0x040fe20000410000 */
[-C--:B------:R-:W-:Y:S01]  /*fee0*/  FMUL.FTZ R21, R29, R12.reuse ;  /* 0x0000000c1d157220 */ /* 0x080fe20000410000 */
[----:B------:R-:W-:Y:S02]  /*fef0*/  HADD2.F32 R42, -RZ, R42.H1_H1 ;  /* 0x3000002aff2a7230 */ /* 0x000fe40000004100 */
[----:B------:R-:W-:Y:S01]  /*ff00*/  FFMA.FTZ R29, R8, R13, R25 ;  /* 0x0000000d081d7223 */ /* 0x000fe20000010019 */
[C---:B------:R-:W-:Y:S01]  /*ff10*/  FFMA.FTZ R41, R24.reuse, R12, -R9 ;  /* 0x0000000c18297223 */ /* 0x040fe20000010809 */
[----:B------:R-:W-:Y:S01]  /*ff20*/  FFMA.FTZ R36, R24, R14, R21 ;  /* 0x0000000e18247223 */ /* 0x000fe20000010015 */
[----:B------:R-:W-:-:S02]  /*ff30*/  HADD2.F32 R9, -RZ, R15.H0_H0 ;  /* 0x2000000fff097230 */ /* 0x000fc40000004100 */
[--C-:B------:R-:W-:Y:S02]  /*ff40*/  HADD2.F32 R12, -RZ, R49.reuse.H0_H0 ;  /* 0x20000031ff0c7230 */ /* 0x100fe40000004100 */
[----:B------:R-:W-:Y:S01]  /*ff50*/  HADD2.F32 R14, -RZ, R49.H1_H1 ;  /* 0x30000031ff0e7230 */ /* 0x000fe20000004100 */
[----:B------:R-:W-:Y:S01]  /*ff60*/  F2FP.SATFINITE.E4M3.F32.PACK_AB_MERGE_C R29, R36, R29, RZ ;  /* 0x0000001d241d723e */ /* 0x000fe200048070ff */
[----:B------:R-:W-:Y:S02]  /*ff70*/  HADD2.F32 R15, -RZ, R15.H1_H1 ;  /* 0x3000000fff0f7230 */ /* 0x000fe40000004100 */
[C---:B------:R-:W-:Y:S01]  /*ff80*/  FMUL.FTZ R13, R9.reuse, R12 ;  /* 0x0000000c090d7220 */ /* 0x040fe20000410000 */
[--C-:B------:R-:W-:Y:S02]  /*ff90*/  HADD2.F32 R8, -RZ, R11.reuse.H0_H0 ;  /* 0x2000000bff087230 */ /* 0x100fe40000004100 */
[----:B------:R-:W-:Y:S01]  /*ffa0*/  FMUL.FTZ R9, R9, R10 ;  /* 0x0000000a09097220 */ /* 0x000fe20000410000 */
[----:B------:R-:W-:-:S02]  /*ffb0*/  HADD2.F32 R11, -RZ, R11.H1_H1 ;  /* 0x3000000bff0b7230 */ /* 0x000fc40000004100 */
[C---:B------:R-:W-:Y:S01]  /*ffc0*/  FMUL.FTZ R24, R15.reuse, R14 ;  /* 0x0000000e0f187220 */ /* 0x040fe20000410000 */
[----:B------:R-:W-:Y:S01]  /*ffd0*/  FMUL.FTZ R15, R15, R42 ;  /* 0x0000002a0f0f7220 */ /* 0x000fe20000410000 */
        /* <DEDUP_REMOVED lines=21> */
.L_x_1440:
[----:B------:R-:W-:Y:S05]  /*10130*/  BSYNC B1 ;  /* 0x0000000000017941 */ /* 0x000fea0003800000 */
.L_x_1439:
[----:B------:R-:W-:Y:S05]  /*10140*/  @P2 BRA `(.L_x_1418) ;  /* 0x0000000c00d82947 */ /* 0x000fea0003800000 */
[----:B-123-5:R-:W-:Y:S02]  /*10150*/  SHF.R.U32.HI R3, RZ, 0x8, R4 ;  /* 0x00000008ff037819 */ /* 0x02efe40000011604 */
        /* <DEDUP_REMOVED lines=9> */
[----:B------:R-:W-:Y:S01]  /*101f0*/  LOP3.LUT R11, R11, 0xff, RZ, 0xc0, !PT ;  /* 0x000000ff0b0b7812 */ /* 0x000fe200078ec0ff */
[----:B------:R-:W-:Y:S01]  /*10200*/  IMAD.SHL.U32 R8, R8, 0x800, RZ ;  /* 0x0000080008087824 */ /* 0x000fe200078e00ff */
[----:B------:R-:W-:Y:S02]  /*10210*/  LOP3.LUT R0, R180, 0x30, R3, 0xf8, !PT ;  /* 0x00000030b4007812 */ /* 0x000fe400078ef803 */
[----:B------:R-:W-:-:S02]  /*10220*/  PRMT R25, R11, 0x7604, R12 ;  /* 0x000076040b197816 */ /* 0x000fc4000000000c */
[----:B------:R-:W-:Y:S02]  /*10230*/  SHF.R.U32.HI R9, RZ, 0x8, R5 ;  /* 0x00000008ff097819 */ /* 0x000fe40000011605 */
[----:B------:R-:W-:Y:S02]  /*10240*/  SHF.R.U32.HI R11, RZ, 0x8, R32 ;  /* 0x00000008ff0b7819 */ /* 0x000fe40000011620 */
[----:B------:R-:W-:Y:S02]  /*10250*/  LOP3.LUT R0, R0, R181, RZ, 0x3c, !PT ;  /* 0x000000b500007212 */ /* 0x000fe400078e3cff */
[----:B------:R-:W-:Y:S02]  /*10260*/  LOP3.LUT R3, R8, 0xffffe000, RZ, 0xc0, !PT ;  /* 0xffffe00008037812 */ /* 0x000fe400078ec0ff */
[----:B------:R-:W-:Y:S02]  /*10270*/  LOP3.LUT R10, R5, 0xff, RZ, 0xc0, !PT ;  /* 0x000000ff050a7812 */ /* 0x000fe400078ec0ff */
[----:B------:R-:W-:-:S02]  /*10280*/  LOP3.LUT R9, R9, 0xff, RZ, 0xc0, !PT ;  /* 0x000000ff09097812 */ /* 0x000fc400078ec0ff */
[----:B------:R-:W-:Y:S02]  /*10290*/  LOP3.LUT R12, R32, 0xff, RZ, 0xc0, !PT ;  /* 0x000000ff200c7812 */ /* 0x000fe400078ec0ff */
[----:B------:R-:W-:Y:S02]  /*102a0*/  LOP3.LUT R11, R11, 0xff, RZ, 0xc0, !PT ;  /* 0x000000ff0b0b7812 */ /* 0x000fe400078ec0ff */
[----:B------:R-:W-:Y:S02]  /*102b0*/  IADD3 R3, R0, R182, R3 ;  /* 0x000000b600037210 */ /* 0x000fe40007ffe003 */
[----:B------:R-:W-:Y:S02]  /*102c0*/  PRMT R20, R9, 0x7604, R10 ;  /* 0x0000760409147816 */ /* 0x000fe4000000000a */
[----:B------:R-:W-:Y:S01]  /*102d0*/  PRMT R31, R11, 0x7604, R12 ;  /* 0x000076040b1f7816 */ /* 0x000fe2000000000c */
[----:B------:R-:W-:Y:S01]  /*102e0*/  IMAD.IADD R0, R16, 0x1, R3 ;  /* 0x0000000110007824 */ /* 0x000fe200078e0203 */
[----:B------:R-:W-:-:S02]  /*102f0*/  SHF.R.U32.HI R9, RZ, 0x8, R7 ;  /* 0x00000008ff097819 */ /* 0x000fc40000011607 */
[----:B------:R-:W-:Y:S02]  /*10300*/  SHF.R.U32.HI R12, RZ, 0x8, R33 ;  /* 0x00000008ff0c7819 */ /* 0x000fe40000011621 */
[----:B------:R-:W-:Y:S02]  /*10310*/  LOP3.LUT R10, R7, 0xff, RZ, 0xc0, !PT ;  /* 0x000000ff070a7812 */ /* 0x000fe400078ec0ff */
[----:B------:R-:W-:Y:S02]  /*10320*/  LOP3.LUT R9, R9, 0xff, RZ, 0xc0, !PT ;  /* 0x000000ff09097812 */ /* 0x000fe400078ec0ff */
[----:B------:R-:W-:Y:S02]  /*10330*/  LOP3.LUT R3, R12, 0xff, RZ, 0xc0, !PT ;  /* 0x000000ff0c037812 */ /* 0x000fe400078ec0ff */
[----:B------:R-:W1:Y:S01]  /*10340*/  LDS.128 R12, [R0+0x10400] ;  /* 0x01040000000c7984 */ /* 0x000e620000000c00 */
[----:B------:R-:W-:Y:S02]  /*10350*/  PRMT R24, R9, 0x7604, R10 ;  /* 0x0000760409187816 */ /* 0x000fe4000000000a */
[----:B------:R-:W-:Y:S01]  /*10360*/  SHF.R.U32.HI R27, RZ, 0x8, R34 ;  /* 0x00000008ff1b7819 */ /* 0x000fe20000011622 */
[----:B------:R-:W2:Y:S01]  /*10370*/  LDS.128 R8, [R198+0x10400] ;  /* 0x01040000c6087984 */ /* 0x000ea20000000c00 */
[----:B------:R-:W-:-:S02]  /*10380*/  LOP3.LUT R26, R33, 0xff, RZ, 0xc0, !PT ;  /* 0x000000ff211a7812 */ /* 0x000fc400078ec0ff */
[----:B------:R-:W-:Y:S02]  /*10390*/  LOP3.LUT R28, R34, 0xff, RZ, 0xc0, !PT ;  /* 0x000000ff221c7812 */ /* 0x000fe400078ec0ff */
[----:B------:R-:W-:Y:S02]  /*103a0*/  LOP3.LUT R27, R27, 0xff, RZ, 0xc0, !PT ;  /* 0x000000ff1b1b7812 */ /* 0x000fe400078ec0ff */
[----:B------:R-:W-:Y:S02]  /*103b0*/  PRMT R26, R3, 0x7604, R26 ;  /* 0x00007604031a7816 */ /* 0x000fe4000000001a */
[----:B------:R-:W-:Y:S02]  /*103c0*/  SHF.R.U32.HI R3, RZ, 0x10, R5 ;  /* 0x00000010ff037819 */ /* 0x000fe40000011605 */
[----:B------:R-:W-:Y:S02]  /*103d0*/  SHF.R.U32.HI R37, RZ, 0x10, R33 ;  /* 0x00000010ff257819 */ /* 0x000fe40000011621 */
[----:B------:R-:W-:Y:S01]  /*103e0*/  PRMT R39, R27, 0x7604, R28 ;  /* 0x000076041b277816 */ /* 0x000fe2000000001c */
[----:B------:R-:W-:Y:S01]  /*103f0*/  IMAD.U32 R3, R3, 0x10000, RZ ;  /* 0x0001000003037824 */ /* 0x000fe200078e00ff */
[----:B------:R-:W-:Y:S01]  /*10400*/  SHF.R.U32.HI R27, RZ, 0x10, R7 ;  /* 0x00000010ff1b7819 */ /* 0x000fe20000011607 */
[----:B------:R-:W-:Y:S01]  /*10410*/  IMAD.U32 R37, R37, 0x10000, RZ ;  /* 0x0001000025257824 */ /* 0x000fe200078e00ff */
[----:B------:R-:W-:-:S02]  /*10420*/  SHF.R.U32.HI R29, RZ, 0x8, R35 ;  /* 0x00000008ff1d7819 */ /* 0x000fc40000011623 */
[----:B------:R-:W-:Y:S01]  /*10430*/  LOP3.LUT R30, R35, 0xff, RZ, 0xc0, !PT ;  /* 0x000000ff231e7812 */ /* 0x000fe200078ec0ff */
[----:B------:R-:W-:Y:S01]  /*10440*/  IMAD.U32 R27, R27, 0x10000, RZ ;  /* 0x000100001b1b7824 */ /* 0x000fe200078e00ff */
[----:B------:R-:W-:Y:S02]  /*10450*/  LOP3.LUT R29, R29, 0xff, RZ, 0xc0, !PT ;  /* 0x000000ff1d1d7812 */ /* 0x000fe400078ec0ff */
[----:B------:R-:W-:Y:S02]  /*10460*/  LOP3.LUT R3, R20, 0xff0000, R3, 0xf8, !PT ;  /* 0x00ff000014037812 */ /* 0x000fe400078ef803 */
[----:B------:R-:W-:Y:S02]  /*10470*/  LOP3.LUT R37, R26, 0xff0000, R37, 0xf8, !PT ;  /* 0x00ff00001a257812 */ /* 0x000fe400078ef825 */
[----:B------:R-:W-:Y:S02]  /*10480*/  PRMT R30, R29, 0x7604, R30 ;  /* 0x000076041d1e7816 */ /* 0x000fe4000000001e */
[----:B------:R-:W-:-:S02]  /*10490*/  SHF.R.U32.HI R41, RZ, 0x10, R35 ;  /* 0x00000010ff297819 */ /* 0x000fc40000011623 */
[----:B------:R-:W-:Y:S02]  /*104a0*/  LOP3.LUT R29, R24, 0xff0000, R27, 0xf8, !PT ;  /* 0x00ff0000181d7812 */ /* 0x000fe400078ef81b */
[----:B------:R-:W-:Y:S01]  /*104b0*/  LOP3.LUT R28, R3, 0xff000000, R5, 0xf8, !PT ;  /* 0xff000000031c7812 */ /* 0x000fe200078ef805 */
[----:B------:R-:W-:Y:S01]  /*104c0*/  IMAD.U32 R41, R41, 0x10000, RZ ;  /* 0x0001000029297824 */ /* 0x000fe200078e00ff */
[----:B------:R-:W-:Y:S02]  /*104d0*/  LOP3.LUT R37, R37, 0xff000000, R33, 0xf8, !PT ;  /* 0xff00000025257812 */ /* 0x000fe400078ef821 */
[----:B------:R-:W-:Y:S02]  /*104e0*/  LOP3.LUT R21, R21, 0xff0000, R4, 0xf8, !PT ;  /* 0x00ff000015157812 */ /* 0x000fe400078ef804 */
[----:B------:R-:W-:Y:S02]  /*104f0*/  LOP3.LUT R36, R29, 0xff000000, R7, 0xf8, !PT ;  /* 0xff0000001d247812 */ /* 0x000fe400078ef807 */
[----:B------:R-:W-:-:S02]  /*10500*/  LOP3.LUT R39, R39, 0xff0000, R34, 0xf8, !PT ;  /* 0x00ff000027277812 */ /* 0x000fc400078ef822 */
[----:B------:R-:W-:Y:S02]  /*10510*/  F2FP.F16.E4M3.UNPACK_B R29, R28 ;  /* 0x0000001cff1d723e */ /* 0x000fe400020006ff */
[----:B------:R-:W-:Y:S02]  /*10520*/  F2FP.F16.E4M3.UNPACK_B R33, R37 ;  /* 0x00000025ff21723e */ /* 0x000fe400020006ff */
[----:B-1----:R-:W-:Y:S02]  /*10530*/  F2FP.F16.E4M3.UNPACK_B R20, R13 ;  /* 0x0000000dff14723e */ /* 0x002fe400020006ff */
[----:B------:R-:W-:Y:S02]  /*10540*/  LOP3.LUT R27, R21, 0xff000000, R4, 0xf8, !PT ;  /* 0xff000000151b7812 */ /* 0x000fe400078ef804 */
[----:B------:R-:W-:Y:S01]  /*10550*/  LOP3.LUT R41, R30, 0xff0000, R41, 0xf8, !PT ;  /* 0x00ff00001e297812 */ /* 0x000fe200078ef829 */
[----:B------:R-:W-:Y:S01]  /*10560*/  HADD2.F32 R30, -RZ, R29.H0_H0 ;  /* 0x2000001dff1e7230 */ /* 0x000fe20000004100 */
[----:B------:R-:W-:Y:S01]  /*10570*/  LOP3.LUT R39, R39, 0xff000000, R34, 0xf8, !PT ;  /* 0xff00000027277812 */ /* 0x000fe200078ef822 */
[--C-:B------:R-:W-:Y:S01]  /*10580*/  HADD2.F32 R34, -RZ, R33.reuse.H0_H0 ;  /* 0x20000021ff227230 */ /* 0x100fe20000004100 */
[----:B--2---:R-:W-:Y:S01]  /*10590*/  F2FP.F16.E4M3.UNPACK_B R4, R9 ;  /* 0x00000009ff04723e */ /* 0x004fe200020006ff */
[----:B------:R-:W-:Y:S01]  /*105a0*/  HADD2.F32 R24, -RZ, R20.H0_H0 ;  /* 0x20000014ff187230 */ /* 0x000fe20000004100 */
[----:B------:R-:W-:Y:S01]  /*105b0*/  LOP3.LUT R25, R25, 0xff0000, R6, 0xf8, !PT ;  /* 0x00ff000019197812 */ /* 0x000fe200078ef806 */
[----:B------:R-:W-:Y:S01]  /*105c0*/  HADD2.F32 R33, -RZ, R33.H1_H1 ;  /* 0x30000021ff217230 */ /* 0x000fe20000004100 */
[----:B------:R-:W-:Y:S01]  /*105d0*/  LOP3.LUT R41, R41, 0xff000000, R35, 0xf8, !PT ;  /* 0xff00000029297812 */ /* 0x000fe200078ef823 */
[----:B------:R-:W-:Y:S01]  /*105e0*/  HADD2.F32 R5, -RZ, R4.H0_H0 ;  /* 0x20000004ff057230 */ /* 0x000fe20000004100 */
[----:B------:R-:W-:Y:S01]  /*105f0*/  F2FP.F16.E4M3.UNPACK_B R21, R13.H1 ;  /* 0x0000000dff15723e */ /* 0x000fe200030006ff */
[C---:B------:R-:W-:Y:S01]  /*10600*/  FMUL.FTZ R38, R24.reuse, R34 ;  /* 0x0000002218267220 */ /* 0x040fe20000410000 */
[----:B------:R-:W-:Y:S01]  /*10610*/  FMUL.FTZ R35, R24, R30 ;  /* 0x0000001e18237220 */ /* 0x000fe20000410000 */
[----:B------:R-:W-:Y:S01]  /*10620*/  F2FP.F16.E4M3.UNPACK_B R37, R37.H1 ;  /* 0x00000025ff25723e */ /* 0x000fe200030006ff */
[----:B------:R-:W-:Y:S01]  /*10630*/  HADD2.F32 R20, -RZ, R20.H1_H1 ;  /* 0x30000014ff147230 */ /* 0x000fe20000004100 */
[----:B------:R-:W-:Y:S01]  /*10640*/  F2FP.F16.E4M3.UNPACK_B R28, R28.H1 ;  /* 0x0000001cff1c723e */ /* 0x000fe200030006ff */
[----:B------:R-:W-:Y:S01]  /*10650*/  FFMA.FTZ R38, R5, R30, -R38 ;  /* 0x0000001e05267223 */ /* 0x000fe20000010826 */
[----:B------:R-:W-:Y:S01]  /*10660*/  LOP3.LUT R3, R31, 0xff0000, R32, 0xf8, !PT ;  /* 0x00ff00001f037812 */ /* 0x000fe200078ef820 */
[----:B------:R-:W-:Y:S01]  /*10670*/  FFMA.FTZ R35, R5, R34, R35 ;  /* 0x0000002205237223 */ /* 0x000fe20000010023 */
[----:B------:R-:W-:Y:S01]  /*10680*/  LOP3.LUT R31, R25, 0xff000000, R6, 0xf8, !PT ;  /* 0xff000000191f7812 */ /* 0x000fe200078ef806 */
[----:B------:R-:W-:Y:S01]  /*10690*/  HADD2.F32 R29, -RZ, R29.H1_H1 ;  /* 0x3000001dff1d7230 */ /* 0x000fe20000004100 */
[-C--:B------:R-:W-:Y:S01]  /*106a0*/  F2FP.F16.E4M3.UNPACK_B R25, R15.reuse ;  /* 0x0000000fff19723e */ /* 0x080fe200020006ff */
[----:B------:R-:W-:Y:S01]  /*106b0*/  HADD2.F32 R4, -RZ, R4.H1_H1 ;  /* 0x30000004ff047230 */ /* 0x000fe20000004100 */
[----:B------:R-:W-:Y:S01]  /*106c0*/  F2FP.F16.E4M3.UNPACK_B R26, R15.H1 ;  /* 0x0000000fff1a723e */ /* 0x000fe200030006ff */
[----:B------:R-:W-:Y:S01]  /*106d0*/  HADD2.F32 R34, -RZ, R37.H0_H0 ;  /* 0x20000025ff227230 */ /* 0x000fe20000004100 */
[----:B------:R-:W-:Y:S01]  /*106e0*/  F2FP.F16.E4M3.UNPACK_B R9, R9.H1 ;  /* 0x00000009ff09723e */ /* 0x000fe200030006ff */
[----:B------:R-:W-:Y:S01]  /*106f0*/  HADD2.F32 R30, -RZ, R28.H0_H0 ;  /* 0x2000001cff1e7230 */ /* 0x000fe20000004100 */
[-C--:B------:R-:W-:Y:S01]  /*10700*/  F2FP.F16.E4M3.UNPACK_B R15, R14.reuse ;  /* 0x0000000eff0f723e */ /* 0x080fe200020006ff */
[----:B------:R-:W-:Y:S01]  /*10710*/  FMUL.FTZ R43, R20, R33 ;  /* 0x00000021142b7220 */ /* 0x000fe20000410000 */
[----:B------:R-:W-:Y:S01]  /*10720*/  F2FP.F16.E4M3.UNPACK_B R24, R14.H1 ;  /* 0x0000000eff18723e */ /* 0x000fe200030006ff */
[----:B------:R-:W-:-:S02]  /*10730*/  HADD2.F32 R14, -RZ, R21.H0_H0 ;  /* 0x20000015ff0e7230 */ /* 0x000fc40000004100 */
[-C--:B------:R-:W-:Y:S01]  /*10740*/  FMUL.FTZ R20, R20, R29.reuse ;  /* 0x0000001d14147220 */ /* 0x080fe20000410000 */
[----:B------:R-:W-:Y:S02]  /*10750*/  HADD2.F32 R5, -RZ, R9.H0_H0 ;  /* 0x20000009ff057230 */ /* 0x000fe40000004100 */
[----:B------:R-:W-:Y:S01]  /*10760*/  FFMA.FTZ R43, R4, R29, -R43 ;  /* 0x0000001d042b7223 */ /* 0x000fe2000001082b */
[----:B------:R-:W-:Y:S01]  /*10770*/  F2FP.F16.E4M3.UNPACK_B R29, R41 ;  /* 0x00000029ff1d723e */ /* 0x000fe200020006ff */
[C---:B------:R-:W-:Y:S01]  /*10780*/  FMUL.FTZ R42, R14.reuse, R34 ;  /* 0x000000220e2a7220 */ /* 0x040fe20000410000 */
[-C--:B------:R-:W-:Y:S01]  /*10790*/  FMUL.FTZ R45, R14, R30.reuse ;  /* 0x0000001e0e2d7220 */ /* 0x080fe20000410000 */
[----:B------:R-:W-:Y:S01]  /*107a0*/  F2FP.F16.E4M3.UNPACK_B R7, R11 ;  /* 0x0000000bff07723e */ /* 0x000fe200020006ff */
[----:B------:R-:W-:Y:S01]  /*107b0*/  FFMA.FTZ R40, R4, R33, R20 ;  /* 0x0000002104287223 */ /* 0x000fe20000010014 */
[C---:B------:R-:W-:Y:S01]  /*107c0*/  FFMA.FTZ R42, R5.reuse, R30, -R42 ;  /* 0x0000001e052a7223 */ /* 0x040fe2000001082a */
[----:B------:R-:W-:Y:S01]  /*107d0*/  FFMA.FTZ R45, R5, R34, R45 ;  /* 0x00000022052d7223 */ /* 0x000fe2000001002d */
[-C--:B------:R-:W-:Y:S01]  /*107e0*/  F2FP.F16.E4M3.UNPACK_B R14, R36.reuse ;  /* 0x00000024ff0e723e */ /* 0x080fe200020006ff */
[----:B------:R-:W-:Y:S01]  /*107f0*/  HADD2.F32 R33, -RZ, R29.H0_H0 ;  /* 0x2000001dff217230 */ /* 0x000fe20000004100 */
[----:B------:R-:W-:Y:S01]  /*10800*/  F2FP.F16.E4M3.UNPACK_B R41, R41.H1 ;  /* 0x00000029ff29723e */ /* 0x000fe200030006ff */
[----:B------:R-:W-:Y:S01]  /*10810*/  HADD2.F32 R5, -RZ, R25.H0_H0 ;  /* 0x20000019ff057230 */ /* 0x000fe20000004100 */
[----:B------:R-:W-:Y:S01]  /*10820*/  F2FP.F16.E4M3.UNPACK_B R36, R36.H1 ;  /* 0x00000024ff24723e */ /* 0x000fe200030006ff */
[----:B------:R-:W-:Y:S01]  /*10830*/  HADD2.F32 R20, -RZ, R14.H0_H0 ;  /* 0x2000000eff147230 */ /* 0x000fe20000004100 */
[----:B------:R-:W-:Y:S01]  /*10840*/  F2FP.F16.E4M3.UNPACK_B R11, R11.H1 ;  /* 0x0000000bff0b723e */ /* 0x000fe200030006ff */
[----:B------:R-:W-:-:S02]  /*10850*/  HADD2.F32 R4, -RZ, R7.H0_H0 ;  /* 0x20000007ff047230 */ /* 0x000fc40000004100 */
[C---:B------:R-:W-:Y:S01]  /*10860*/  FMUL.FTZ R47, R5.reuse, R33 ;  /* 0x00000021052f7220 */ /* 0x040fe20000410000 */
[----:B------:R-:W-:Y:S02]  /*10870*/  HADD2.F32 R30, -RZ, R37.H1_H1 ;  /* 0x30000025ff1e7230 */ /* 0x000fe40000004100 */
[-C--:B------:R-:W-:Y:S01]  /*10880*/  FMUL.FTZ R46, R5, R20.reuse ;  /* 0x00000014052e7220 */ /* 0x080fe20000410000 */
[----:B------:R-:W-:Y:S02]  /*10890*/  HADD2.F32 R21, -RZ, R21.H1_H1 ;  /* 0x30000015ff157230 */ /* 0x000fe40000004100 */
[----:B------:R-:W-:Y:S01]  /*108a0*/  FFMA.FTZ R47, R4, R20, -R47 ;  /* 0x00000014042f7223 */ /* 0x000fe2000001082f */
[----:B------:R-:W-:Y:S01]  /*108b0*/  HADD2.F32 R28, -RZ, R28.H1_H1 ;  /* 0x3000001cff1c7230 */ /* 0x000fe20000004100 */
[----:B------:R-:W-:Y:S01]  /*108c0*/  LOP3.LUT R32, R3, 0xff000000, R32, 0xf8, !PT ;  /* 0xff00000003207812 */ /* 0x000fe200078ef820 */
[----:B------:R-:W-:Y:S02]  /*108d0*/  HADD2.F32 R9, -RZ, R9.H1_H1 ;  /* 0x30000009ff097230 */ /* 0x000fe40000004100 */
[----:B------:R-:W-:Y:S01]  /*108e0*/  FMUL.FTZ R34, R21, R30 ;  /* 0x0000001e15227220 */ /* 0x000fe20000410000 */
[----:B------:R-:W-:-:S02]  /*108f0*/  HADD2.F32 R20, -RZ, R29.H1_H1 ;  /* 0x3000001dff147230 */ /* 0x000fc40000004100 */
[-C--:B------:R-:W-:Y:S01]  /*10900*/  FMUL.FTZ R21, R21, R28.reuse ;  /* 0x0000001c15157220 */ /* 0x080fe20000410000 */
[----:B------:R-:W-:Y:S02]  /*10910*/  HADD2.F32 R25, -RZ, R25.H1_H1 ;  /* 0x30000019ff197230 */ /* 0x000fe40000004100 */
[C---:B------:R-:W-:Y:S01]  /*10920*/  FFMA.FTZ R37, R9.reuse, R28, -R34 ;  /* 0x0000001c09257223 */ /* 0x040fe20000010822 */
[----:B------:R-:W-:Y:S02]  /*10930*/  HADD2.F32 R14, -RZ, R14.H1_H1 ;  /* 0x3000000eff0e7230 */ /* 0x000fe40000004100 */
[----:B------:R-:W-:Y:S01]  /*10940*/  FFMA.FTZ R30, R9, R30, R21 ;  /* 0x0000001e091e7223 */ /* 0x000fe20000010015 */
[----:B------:R-:W-:Y:S02]  /*10950*/  HADD2.F32 R7, -RZ, R7.H1_H1 ;  /* 0x30000007ff077230 */ /* 0x000fe40000004100 */
[----:B------:R-:W-:Y:S01]  /*10960*/  FMUL.FTZ R28, R25, R20 ;  /* 0x00000014191c7220 */ /* 0x000fe20000410000 */
[----:B------:R-:W-:-:S02]  /*10970*/  HADD2.F32 R21, -RZ, R41.H0_H0 ;  /* 0x20000029ff157230 */ /* 0x000fc40000004100 */
[----:B------:R-:W-:Y:S01]  /*10980*/  FMUL.FTZ R25, R25, R14 ;  /* 0x0000000e19197220 */ /* 0x000fe20000410000 */
[----:B------:R-:W-:Y:S01]  /*10990*/  HADD2.F32 R5, -RZ, R26.H0_H0 ;  /* 0x2000001aff057230 */ /* 0x000fe20000004100 */
[----:B------:R-:W-:Y:S01]  /*109a0*/  F2FP.F16.E4M3.UNPACK_B R13, R12 ;  /* 0x0000000cff0d723e */ /* 0x000fe200020006ff */
[----:B------:R-:W-:Y:S01]  /*109b0*/  FFMA.FTZ R46, R4, R33, R46 ;  /* 0x00000021042e7223 */ /* 0x000fe2000001002e */
[----:B------:R-:W-:Y:S02]  /*109c0*/  HADD2.F32 R9, -RZ, R36.H0_H0 ;  /* 0x20000024ff097230 */ /* 0x000fe40000004100 */
[C---:B------:R-:W-:Y:S01]  /*109d0*/  FFMA.FTZ R34, R7.reuse, R14, -R28 ;  /* 0x0000000e07227223 */ /* 0x040fe2000001081c */
[----:B------:R-:W-:Y:S01]  /*109e0*/  HADD2.F32 R41, -RZ, R41.H1_H1 ;  /* 0x30000029ff297230 */ /* 0x000fe20000004100 */
[----:B------:R-:W-:Y:S01]  /*109f0*/  F2FP.F16.E4M3.UNPACK_B R12, R12.H1 ;  /* 0x0000000cff0c723e */ /* 0x000fe200030006ff */
[----:B------:R-:W-:Y:S02]  /*10a00*/  HADD2.F32 R26, -RZ, R26.H1_H1 ;  /* 0x3000001aff1a7230 */ /* 0x000fe40000004100 */
[----:B------:R-:W-:Y:S01]  /*10a10*/  FFMA.FTZ R33, R7, R20, R25 ;  /* 0x0000001407217223 */ /* 0x000fe20000010019 */
[----:B------:R-:W-:Y:S01]  /*10a20*/  HADD2.F32 R4, -RZ, R11.H0_H0 ;  /* 0x2000000bff047230 */ /* 0x000fe20000004100 */
[----:B------:R-:W-:Y:S01]  /*10a30*/  F2FP.F16.E4M3.UNPACK_B R14, R32.H1 ;  /* 0x00000020ff0e723e */ /* 0x000fe200030006ff */
[----:B------:R-:W-:-:S02]  /*10a40*/  HADD2.F32 R36, -RZ, R36.H1_H1 ;  /* 0x30000024ff247230 */ /* 0x000fc40000004100 */
[C---:B------:R-:W-:Y:S01]  /*10a50*/  FMUL.FTZ R29, R5.reuse, R21 ;  /* 0x00000015051d7220 */ /* 0x040fe20000410000 */
[----:B------:R-:W-:Y:S01]  /*10a60*/  F2FP.F16.E4M3.UNPACK_B R7, R27.H1 ;  /* 0x0000001bff07723e */ /* 0x000fe200030006ff */
[----:B------:R-:W-:Y:S01]  /*10a70*/  FMUL.FTZ R50, R5, R9 ;  /* 0x0000000905327220 */ /* 0x000fe20000410000 */
[-C--:B------:R-:W-:Y:S01]  /*10a80*/  F2FP.F16.E4M3.UNPACK_B R3, R8.reuse ;  /* 0x00000008ff03723e */ /* 0x080fe200020006ff */
[----:B------:R-:W-:Y:S01]  /*10a90*/  HADD2.F32 R11, -RZ, R11.H1_H1 ;  /* 0x3000000bff0b7230 */ /* 0x000fe20000004100 */
[----:B------:R-:W-:Y:S01]  /*10aa0*/  F2FP.F16.E4M3.UNPACK_B R8, R8.H1 ;  /* 0x00000008ff08723e */ /* 0x000fe200030006ff */
[----:B------:R-:W-:Y:S01]  /*10ab0*/  FMUL.FTZ R28, R26, R41 ;  /* 0x000000291a1c7220 */ /* 0x000fe20000410000 */
[----:B------:R-:W-:Y:S01]  /*10ac0*/  FFMA.FTZ R48, R4, R9, -R29 ;  /* 0x0000000904307223 */ /* 0x000fe2000001081d */
[----:B------:R-:W-:Y:S02]  /*10ad0*/  HADD2.F32 R20, -RZ, R14.H0_H0 ;  /* 0x2000000eff147230 */ /* 0x000fe40000004100 */
[----:B------:R-:W-:Y:S01]  /*10ae0*/  FMUL.FTZ R26, R26, R36 ;  /* 0x000000241a1a7220 */ /* 0x000fe20000410000 */
[----:B------:R-:W-:-:S02]  /*10af0*/  HADD2.F32 R5, -RZ, R12.H0_H0 ;  /* 0x2000000cff057230 */ /* 0x000fc40000004100 */
[----:B------:R-:W-:Y:S01]  /*10b00*/  FFMA.FTZ R50, R4, R21, R50 ;  /* 0x0000001504327223 */ /* 0x000fe20000010032 */
[--C-:B------:R-:W-:Y:S02]  /*10b10*/  HADD2.F32 R9, -RZ, R7.reuse.H0_H0 ;  /* 0x20000007ff097230 */ /* 0x100fe40000004100 */
[C---:B------:R-:W-:Y:S01]  /*10b20*/  FFMA.FTZ R49, R11.reuse, R36, -R28 ;  /* 0x000000240b317223 */ /* 0x040fe2000001081c */
[----:B------:R-:W-:Y:S02]  /*10b30*/  HADD2.F32 R4, -RZ, R8.H0_H0 ;  /* 0x20000008ff047230 */ /* 0x000fe40000004100 */
[----:B------:R-:W-:Y:S01]  /*10b40*/  FFMA.FTZ R41, R11, R41, R26 ;  /* 0x000000290b297223 */ /* 0x000fe2000001001a */
[C---:B------:R-:W-:Y:S01]  /*10b50*/  FMUL.FTZ R21, R5.reuse, R20 ;  /* 0x0000001405157220 */ /* 0x040fe20000410000 */
[----:B------:R-:W-:Y:S02]  /*10b60*/  HADD2.F32 R11, -RZ, R14.H1_H1 ;  /* 0x3000000eff0b7230 */ /* 0x000fe40000004100 */
[----:B------:R-:W-:Y:S01]  /*10b70*/  FMUL.FTZ R5, R5, R9 ;  /* 0x0000000905057220 */ /* 0x000fe20000410000 */
[----:B------:R-:W-:Y:S01]  /*10b80*/  HADD2.F32 R12, -RZ, R12.H1_H1 ;  /* 0x3000000cff0c7230 */ /* 0x000fe20000004100 */
[----:B------:R-:W-:Y:S01]  /*10b90*/  F2FP.F16.E4M3.UNPACK_B R32, R32 ;  /* 0x00000020ff20723e */ /* 0x000fe200020006ff */
[----:B------:R-:W-:-:S02]  /*10ba0*/  HADD2.F32 R7, -RZ, R7.H1_H1 ;  /* 0x30000007ff077230 */ /* 0x000fc40000004100 */
[C---:B------:R-:W-:Y:S01]  /*10bb0*/  FFMA.FTZ R25, R4.reuse, R9, -R21 ;  /* 0x0000000904197223 */ /* 0x040fe20000010815 */
[----:B------:R-:W-:Y:S02]  /*10bc0*/  HADD2.F32 R8, -RZ, R8.H1_H1 ;  /* 0x30000008ff087230 */ /* 0x000fe40000004100 */
[----:B------:R-:W-:Y:S01]  /*10bd0*/  FFMA.FTZ R26, R4, R20, R5 ;  /* 0x00000014041a7223 */ /* 0x000fe20000010005 */
[----:B------:R-:W-:Y:S01]  /*10be0*/  F2FP.F16.E4M3.UNPACK_B R27, R27 ;  /* 0x0000001bff1b723e */ /* 0x000fe200020006ff */
[C---:B------:R-:W-:Y:S01]  /*10bf0*/  FMUL.FTZ R21, R12.reuse, R11 ;  /* 0x0000000b0c157220 */ /* 0x040fe20000410000 */
[-C--:B------:R-:W-:Y:S01]  /*10c00*/  FMUL.FTZ R12, R12, R7.reuse ;  /* 0x000000070c0c7220 */ /* 0x080fe20000410000 */
[----:B------:R-:W-:Y:S01]  /*10c10*/  HADD2.F32 R9, -RZ, R32.H0_H0 ;  /* 0x20000020ff097230 */ /* 0x000fe20000004100 */
[-C--:B------:R-:W-:Y:S01]  /*10c20*/  F2FP.F16.E4M3.UNPACK_B R6, R10.reuse ;  /* 0x0000000aff06723e */ /* 0x080fe200020006ff */
[----:B------:R-:W-:Y:S02]  /*10c30*/  HADD2.F32 R5, -RZ, R13.H0_H0 ;  /* 0x2000000dff057230 */ /* 0x000fe40000004100 */
[C---:B------:R-:W-:Y:S01]  /*10c40*/  FFMA.FTZ R28, R8.reuse, R7, -R21 ;  /* 0x00000007081c7223 */ /* 0x040fe20000010815 */
[----:B------:R-:W-:Y:S01]  /*10c50*/  FFMA.FTZ R29, R8, R11, R12 ;  /* 0x0000000b081d7223 */ /* 0x000fe2000001000c */
[----:B------:R-:W-:Y:S01]  /*10c60*/  HADD2.F32 R7, -RZ, R27.H0_H0 ;  /* 0x2000001bff077230 */ /* 0x000fe20000004100 */
[----:B------:R-:W-:Y:S01]  /*10c70*/  F2FP.F16.E4M3.UNPACK_B R10, R10.H1 ;  /* 0x0000000aff0a723e */ /* 0x000fe200030006ff */
[----:B------:R-:W-:-:S02]  /*10c80*/  HADD2.F32 R4, -RZ, R3.H0_H0 ;  /* 0x20000003ff047230 */ /* 0x000fc40000004100 */
[C---:B------:R-:W-:Y:S01]  /*10c90*/  FMUL.FTZ R11, R5.reuse, R9 ;  /* 0x00000009050b7220 */ /* 0x040fe20000410000 */
[----:B------:R-:W-:Y:S02]  /*10ca0*/  HADD2.F32 R32, -RZ, R32.H1_H1 ;  /* 0x30000020ff207230 */ /* 0x000fe40000004100 */
[-C--:B------:R-:W-:Y:S01]  /*10cb0*/  FMUL.FTZ R5, R5, R7.reuse ;  /* 0x0000000705057220 */ /* 0x080fe20000410000 */
[----:B------:R-:W-:Y:S02]  /*10cc0*/  HADD2.F32 R13, -RZ, R13.H1_H1 ;  /* 0x3000000dff0d7230 */ /* 0x000fe40000004100 */
[C---:B------:R-:W-:Y:S01]  /*10cd0*/  FFMA.FTZ R12, R4.reuse, R7, -R11 ;  /* 0x00000007040c7223 */ /* 0x040fe2000001080b */
[----:B------:R-:W-:Y:S01]  /*10ce0*/  HADD2.F32 R8, -RZ, R27.H1_H1 ;  /* 0x3000001bff087230 */ /* 0x000fe20000004100 */
[----:B------:R-:W-:Y:S01]  /*10cf0*/  F2FP.F16.E4M3.UNPACK_B R11, R39.H1 ;  /* 0x00000027ff0b723e */ /* 0x000fe200030006ff */
[----:B------:R-:W-:Y:S02]  /*10d00*/  HADD2.F32 R3, -RZ, R3.H1_H1 ;  /* 0x30000003ff037230 */ /* 0x000fe40000004100 */
[C---:B------:R-:W-:Y:S01]  /*10d10*/  FMUL.FTZ R20, R13.reuse, R32 ;  /* 0x000000200d147220 */ /* 0x040fe20000410000 */
[----:B------:R-:W-:Y:S01]  /*10d20*/  FFMA.FTZ R14, R4, R9, R5 ;  /* 0x00000009040e7223 */ /* 0x000fe20000010005 */
[-C--:B------:R-:W-:Y:S01]  /*10d30*/  FMUL.FTZ R7, R13, R8.reuse ;  /* 0x000000080d077220 */ /* 0x080fe20000410000 */
[----:B------:R-:W-:Y:S01]  /*10d40*/  F2FP.F16.E4M3.UNPACK_B R5, R31.H1 ;  /* 0x0000001fff05723e */ /* 0x000fe200030006ff */
[----:B------:R-:W-:Y:S01]  /*10d50*/  FFMA.FTZ R13, R3, R8, -R20 ;  /* 0x00000008030d7223 */ /* 0x000fe20000010814 */
        /* <DEDUP_REMOVED lines=11> */
[----:B------:R-:W-:Y:S01]  /*10e10*/  FFMA.FTZ R27, R3, R7, -R20 ;  /* 0x00000007031b7223 */ /* 0x000fe20000010814 */
[----:B------:R-:W-:Y:S01]  /*10e20*/  HADD2.F32 R5, -RZ, R5.H1_H1 ;  /* 0x30000005ff057230 */ /* 0x000fe20000004100 */
[----:B------:R-:W-:Y:S01]  /*10e30*/  F2FP.SATFINITE.E4M3.F32.PACK_AB_MERGE_C R41, R41, R50, RZ ;  /* 0x000000322929723e */ /* 0x000fe200048070ff */
[----:B------:R-:W-:Y:S02]  /*10e40*/  HADD2.F32 R10, -RZ, R10.H1_H1 ;  /* 0x3000000aff0a7230 */ /* 0x000fe40000004100 */
[C---:B------:R-:W-:Y:S01]  /*10e50*/  FMUL.FTZ R7, R24.reuse, R11 ;  /* 0x0000000b18077220 */ /* 0x040fe20000410000 */
[-C--:B------:R-:W-:Y:S01]  /*10e60*/  FMUL.FTZ R20, R24, R5.reuse ;  /* 0x0000000518147220 */ /* 0x080fe20000410000 */
[----:B------:R-:W-:Y:S02]  /*10e70*/  FFMA.FTZ R24, R3, R8, R4 ;  /* 0x0000000803187223 */ /* 0x000fe40000010004 */
[----:B------:R-:W-:Y:S01]  /*10e80*/  FFMA.FTZ R32, R10, R5, -R7 ;  /* 0x000000050a207223 */ /* 0x000fe20000010807 */
[----:B------:R-:W-:-:S02]  /*10e90*/  HADD2.F32 R5, -RZ, R31.H0_H0 ;  /* 0x2000001fff057230 */ /* 0x000fc40000004100 */
[----:B------:R-:W-:Y:S01]  /*10ea0*/  FFMA.FTZ R11, R10, R11, R20 ;  /* 0x0000000b0a0b7223 */ /* 0x000fe20000010014 */
[----:B------:R-:W-:Y:S02]  /*10eb0*/  HADD2.F32 R7, -RZ, R39.H0_H0 ;  /* 0x20000027ff077230 */ /* 0x000fe40000004100 */
[----:B------:R-:W-:Y:S02]  /*10ec0*/  HADD2.F32 R4, -RZ, R15.H0_H0 ;  /* 0x2000000fff047230 */ /* 0x000fe40000004100 */
[----:B------:R-:W-:Y:S01]  /*10ed0*/  HADD2.F32 R31, -RZ, R31.H1_H1 ;  /* 0x3000001fff1f7230 */ /* 0x000fe20000004100 */
[----:B------:R-:W-:Y:S01]  /*10ee0*/  F2FP.SATFINITE.E4M3.F32.PACK_AB_MERGE_C R24, R11, R24, RZ ;  /* 0x000000180b18723e */ /* 0x000fe200048070ff */
[----:B------:R-:W-:Y:S02]  /*10ef0*/  HADD2.F32 R39, -RZ, R39.H1_H1 ;  /* 0x30000027ff277230 */ /* 0x000fe40000004100 */
[----:B------:R-:W-:Y:S01]  /*10f00*/  FMUL.FTZ R8, R4, R7 ;  /* 0x0000000704087220 */ /* 0x000fe20000410000 */
[----:B------:R-:W-:-:S02]  /*10f10*/  HADD2.F32 R15, -RZ, R15.H1_H1 ;  /* 0x3000000fff0f7230 */ /* 0x000fc40000004100 */
[----:B------:R-:W-:Y:S01]  /*10f20*/  FMUL.FTZ R4, R4, R5 ;  /* 0x0000000504047220 */ /* 0x000fe20000410000 */
[--C-:B------:R-:W-:Y:S01]  /*10f30*/  HADD2.F32 R3, -RZ, R6.reuse.H0_H0 ;  /* 0x20000006ff037230 */ /* 0x100fe20000004100 */
[----:B------:R-:W-:Y:S01]  /*10f40*/  F2FP.SATFINITE.E4M3.F32.PACK_AB_MERGE_C R11, R33, R46, R41 ;  /* 0x0000002e210b723e */ /* 0x000fe20004807029 */
[----:B------:R-:W-:Y:S02]  /*10f50*/  HADD2.F32 R6, -RZ, R6.H1_H1 ;  /* 0x30000006ff067230 */ /* 0x000fe40000004100 */
[C---:B------:R-:W-:Y:S01]  /*10f60*/  FMUL.FTZ R9, R15.reuse, R39 ;  /* 0x000000270f097220 */ /* 0x040fe20000410000 */
        /* <DEDUP_REMOVED lines=20> */
.L_x_1418:
[----:B------:R-:W-:Y:S05]  /*110b0*/  BSYNC B0 ;  /* 0x0000000000007941 */ /* 0x000fea0003800000 */
.L_x_1408:
        /* <DEDUP_REMOVED lines=8> */
.L_x_1406:
[----:B-12-4-:R-:W-:-:S05]  /*11140*/  IMAD.U32 R0, RZ, RZ, UR39 ;  /* 0x00000027ff007e24 */ /* 0x016fca000f8e00ff */
[----:B------:R-:W-:-:S13]  /*11150*/  ISETP.NE.AND P0, PT, R0, 0x3, PT ;  /* 0x000000030000780c */ /* 0x000fda0003f05270 */
[----:B------:R-:W-:Y:S05]  /*11160*/  @!P0 BRA `(.L_x_1441) ;  /* 0x0000000000048947 */ /* 0x000fea0003800000 */
[----:B------:R-:W-:Y:S01]  /*11170*/  BPT.TRAP 0x1 ;  /* 0x000000040000795c */ /* 0x000fe20000300000 */
.L_x_1441:
[----:B------:R-:W-:Y:S01]  /*11180*/  IMAD R0, R168, 0x8, R16 ;  /* 0x00000008a8007824 */ /* 0x000fe200078e0210 */
[----:B---3--:R-:W-:-:S04]  /*11190*/  SHF.L.U32 R3, R18, 0x1f, RZ ;  /* 0x0000001f12037819 */ /* 0x008fc800000006ff */
[----:B------:R1:W2:Y:S01]  /*111a0*/  SYNCS.PHASECHK.TRANS64.TRYWAIT P2, [R0+URZ+0x22830], R3 ;  /* 0x02283003000075a7 */ /* 0x0002a2000804017f */
[----:B------:R-:W-:Y:S05]  /*111b0*/  @!P0 BRA `(.L_x_1442) ;  /* 0x0000000000048947 */ /* 0x000fea0003800000 */
[----:B------:R-:W-:Y:S01]  /*111c0*/  BPT.TRAP 0x1 ;  /* 0x000000040000795c */ /* 0x000fe20000300000 */
.L_x_1442:
[----:B-----5:R-:W3:Y:S02]  /*111d0*/  S2R R4, SR_TID.X ;  /* 0x0000000000047919 */ /* 0x020ee40000002100 */
[----:B---3--:R-:W-:-:S04]  /*111e0*/  LOP3.LUT R4, R4, 0x7f, RZ, 0xc0, !PT ;  /* 0x0000007f04047812 */ /* 0x008fc800078ec0ff */
[----:B------:R-:W-:Y:S01]  /*111f0*/  ISETP.NE.AND P1, PT, R4, RZ, PT ;  /* 0x000000ff0400720c */ /* 0x000fe20003f25270 */
[----:B--2---:R-:W-:-:S12]  /*11200*/  @P2 BRA `(.L_x_1443) ;  /* 0x0000000000082947 */ /* 0x004fd80003800000 */
[----:B------:R-:W2:Y:S02]  /*11210*/  SYNCS.PHASECHK.TRANS64.TRYWAIT P2, [R0+URZ+0x22830], R3 ;  /* 0x02283003000075a7 */ /* 0x000ea4000804017f */
[----:B--2---:R-:W-:Y:S05]  /*11220*/  @!P2 BRA `(.L_x_1444) ;  /* 0x0000017400e8a947 */ /* 0x004fea0003800000 */
.L_x_1443:
[----:B------:R-:W-:Y:S05]  /*11230*/  WARPSYNC.ALL ;  /* 0x0000000000007948 */ /* 0x000fea0003800000 */
[----:B-12---:R-:W-:Y:S01]  /*11240*/  VIADD R3, R16, 0x16400 ;  /* 0x0001640010037836 */ /* 0x006fe20000000000 */
[----:B------:R-:W-:Y:S01]  /*11250*/  R2UR UR28, R44 ;  /* 0x000000002c1c72ca */ /* 0x000fe200000e0000 */
[----:B------:R-:W-:Y:S01]  /*11260*/  IMAD.MOV.U32 R7, RZ, RZ, -0x7fffffe0 ;  /* 0x80000020ff077424 */ /* 0x000fe200078e00ff */
[----:B------:R-:W-:Y:S01]  /*11270*/  WARPGROUP.ARRIVE ;  /* 0x00000000000079c5 */ /* 0x000fe20000000000 */
[----:B------:R-:W-:Y:S01]  /*11280*/  UMOV UR29, 0x80000020 ;  /* 0x80000020001d7882 */ /* 0x000fe20000000000 */
[----:B------:R-:W-:Y:S01]  /*11290*/  SHF.R.U32.HI R3, RZ, 0x4, R3 ;  /* 0x00000004ff037819 */ /* 0x000fe20000011603 */
[----:B------:R-:W-:Y:S01]  /*112a0*/  IMAD.MOV.U32 R9, RZ, RZ, -0x7fffffe0 ;  /* 0x80000020ff097424 */ /* 0x000fe200078e00ff */
[----:B------:R-:W-:Y:S01]  /*112b0*/  R2UR UR31, R7 ;  /* 0x00000000071f72ca */ /* 0x000fe200000e0000 */
[----:B------:R-:W-:Y:S01]  /*112c0*/  UMOV UR9, 0x80000020 ;  /* 0x8000002000097882 */ /* 0x000fe20000000000 */
[----:B------:R-:W-:Y:S01]  /*112d0*/  LOP3.LUT R3, R3, 0x3fff, RZ, 0xc0, !PT ;  /* 0x00003fff03037812 */ /* 0x000fe200078ec0ff */
[----:B------:R-:W-:Y:S01]  /*112e0*/  UMOV UR13, 0x80000020 ;  /* 0x80000020000d7882 */ /* 0x000fe20000000000 */
[----:B------:R-:W-:Y:S01]  /*112f0*/  R2UR UR11, R9 ;  /* 0x00000000090b72ca */ /* 0x000fe200000e0000 */
[----:B------:R-:W-:Y:S01]  /*11300*/  IMAD.MOV.U32 R9, RZ, RZ, -0x7fffffe0 ;  /* 0x80000020ff097424 */ /* 0x000fe200078e00ff */
[----:B------:R-:W-:Y:S01]  /*11310*/  LOP3.LUT R5, R3, 0x10000, RZ, 0xfc, !PT ;  /* 0x0001000003057812 */ /* 0x000fe200078efcff */
[----:B------:R-:W-:Y:S01]  /*11320*/  ULOP3.LUT UR28, UR28, 0x10000, URZ, 0xfc, !UPT ;  /* 0x000100001c1c7892 */ /* 0x000fe2000f8efc3f */
[----:B------:R-:W-:Y:S01]  /*11330*/  IMAD.MOV.U32 R7, RZ, RZ, -0x7fffffe0 ;  /* 0x80000020ff077424 */ /* 0x000fe200078e00ff */
[----:B------:R-:W-:Y:S01]  /*11340*/  UMOV UR17, 0x80000020 ;  /* 0x8000002000117882 */ /* 0x000fe20000000000 */
[----:B------:R-:W-:Y:S01]  /*11350*/  R2UR UR15, R9 ;  /* 0x00000000090f72ca */ /* 0x000fe200000e0000 */
[----:B------:R-:W-:Y:S01]  /*11360*/  IMAD R6, R168, 0x600, R5 ;  /* 0x00000600a8067824 */ /* 0x000fe200078e0205 */
[----:B------:R-:W-:Y:S01]  /*11370*/  UIADD3 UR8, UR28, 0x2, URZ ;  /* 0x000000021c087890 */ /* 0x000fe2000fffe03f */
[----:B------:R-:W-:Y:S01]  /*11380*/  IMAD.MOV.U32 R9, RZ, RZ, -0x7fffffe0 ;  /* 0x80000020ff097424 */ /* 0x000fe200078e00ff */
[----:B------:R-:W-:Y:S01]  /*11390*/  UIADD3 UR12, UR28, 0x200, URZ ;  /* 0x000002001c0c7890 */ /* 0x000fe2000fffe03f */
[C---:B------:R-:W-:Y:S01]  /*113a0*/  VIADD R8, R6.reuse, 0x2 ;  /* 0x0000000206087836 */ /* 0x040fe20000000000 */
[----:B------:R-:W-:Y:S01]  /*113b0*/  R2UR UR30, R6 ;  /* 0x00000000061e72ca */ /* 0x000fe200000e0000 */
[----:B------:R-:W-:Y:S01]  /*113c0*/  UIADD3 UR16, UR28, 0x202, URZ ;  /* 0x000002021c107890 */ /* 0x000fe2000fffe03f */
[----:B------:R-:W-:Y:S01]  /*113d0*/  R2UR UR19, R9 ;  /* 0x00000000091372ca */ /* 0x000fe200000e0000 */
[----:B------:R-:W-:Y:S01]  /*113e0*/  IMAD.MOV.U32 R9, RZ, RZ, -0x7fffffe0 ;  /* 0x80000020ff097424 */ /* 0x000fe200078e00ff */
[----:B------:R-:W-:Y:S01]  /*113f0*/  R2UR UR10, R8 ;  /* 0x00000000080a72ca */ /* 0x000fe200000e0000 */
[----:B------:R-:W-:Y:S01]  /*11400*/  UIADD3 UR20, UR28, 0x400, URZ ;  /* 0x000004001c147890 */ /* 0x000fe2000fffe03f */
[----:B------:R-:W-:Y:S01]  /*11410*/  IADD3 R8, R6, 0x200, RZ ;  /* 0x0000020006087810 */ /* 0x000fe20007ffe0ff */
[----:B------:R-:W-:Y:S01]  /*11420*/  UMOV UR21, 0x80000020 ;  /* 0x8000002000157882 */ /* 0x000fe20000000000 */
[----:B------:R-:W-:Y:S01]  /*11430*/  R2UR UR23, R9 ;  /* 0x00000000091772ca */ /* 0x000fe200000e0000 */
[----:B------:R-:W-:Y:S01]  /*11440*/  UIADD3 UR24, UR28, 0x402, URZ ;  /* 0x000004021c187890 */ /* 0x000fe2000fffe03f */
[----:B------:R-:W-:Y:S01]  /*11450*/  R2UR UR14, R8 ;  /* 0x00000000080e72ca */ /* 0x000fe200000e0000 */
[----:B------:R-:W-:Y:S01]  /*11460*/  VIADD R8, R6, 0x202 ;  /* 0x0000020206087836 */ /* 0x000fe20000000000 */
[----:B------:R-:W-:Y:S01]  /*11470*/  R2UR UR27, R7 ;  /* 0x00000000071b72ca */ /* 0x000fe200000e0000 */
[----:B------:R-:W-:Y:S01]  /*11480*/  QGMMA.64x128x32.F32.E4M3.E4M3 R24, gdesc[UR28], RZ, !UPT, gsb0 ;  /* 0x01e000001c1879f3 */ /* 0x000fe2000c0008ff */
[----:B------:R-:W-:Y:S01]  /*11490*/  UMOV UR25, 0x80000020 ;  /* 0x8000002000197882 */ /* 0x000fe20000000000 */
[----:B------:R-:W-:Y:S01]  /*114a0*/  @!P1 VIADD R0, R0, 0x22840 ;  /* 0x0002284000009836 */ /* 0x000fe20000000000 */
[----:B------:R-:W-:Y:S01]  /*114b0*/  R2UR UR18, R8 ;  /* 0x00000000081272ca */ /* 0x000fe200000e0000 */
[C---:B------:R-:W-:Y:S01]  /*114c0*/  VIADD R8, R6.reuse, 0x400 ;  /* 0x0000040006087836 */ /* 0x040fe20000000000 */
[----:B------:R-:W-:Y:S01]  /*114d0*/  ULDC UR43, c[0x0][0x9dc] ;  /* 0x00027700002b7ab9 */ /* 0x000fe20000000800 */
[----:B------:R-:W-:Y:S01]  /*114e0*/  VIADD R6, R6, 0x402 ;  /* 0x0000040206067836 */ /* 0x000fe20000000000 */
[----:B------:R-:W-:Y:S01]  /*114f0*/  @!P1 PRMT R0, RZ, 0x654, R0 ;  /* 0x00000654ff009816 */ /* 0x000fe20000000000 */
[----:B------:R-:W-:Y:S01]  /*11500*/  ULOP3.LUT UR43, URZ, UR43, URZ, 0x33, !UPT ;  /* 0x0000002b3f2b7292 */ /* 0x000fe2000f8e333f */
[----:B------:R-:W-:-:S02]  /*11510*/  R2UR UR22, R8 ;  /* 0x00000000081672ca */ /* 0x000fc400000e0000 */
[----:B------:R-:W-:Y:S01]  /*11520*/  R2UR UR26, R6 ;  /* 0x00000000061a72ca */ /* 0x000fe200000e0000 */
[----:B------:R-:W1:Y:S02]  /*11530*/  LDC.64 R8, c[0x0][0x9e0] ;  /* 0x00027800ff087b82 */ /* 0x000e640000000a00 */
[----:B-1----:R-:W-:Y:S01]  /*11540*/  ISETP.GE.AND P2, PT, R9, 0x1, PT ;  /* 0x000000010900780c */ /* 0x002fe20003f46270 */
        /* <DEDUP_REMOVED lines=19> */
[----:B------:R-:W-:Y:S02]  /*11680*/  IMAD.MOV.U32 R36, RZ, RZ, -0x80 ;  /* 0xffffff80ff247424 */ /* 0x000fe400078e00ff */
[C---:B------:R-:W-:Y:S01]  /*11690*/  FMUL.FTZ R46, R2.reuse, R52 ;  /* 0x00000034022e7220 */ /* 0x040fe20000410000 */
[C---:B------:R-:W-:Y:S01]  /*116a0*/  FMUL.FTZ R52, R2.reuse, R63 ;  /* 0x0000003f02347220 */ /* 0x040fe20000410000 */
[C---:B------:R-:W-:Y:S01]  /*116b0*/  FMUL.FTZ R63, R2.reuse, R79 ;  /* 0x0000004f023f7220 */ /* 0x040fe20000410000 */
[C---:B------:R-:W-:Y:S01]  /*116c0*/  FMUL.FTZ R56, R2.reuse, R56 ;  /* 0x0000003802387220 */ /* 0x040fe20000410000 */
[C---:B------:R-:W-:Y:S01]  /*116d0*/  FMUL.FTZ R57, R2.reuse, R57 ;  /* 0x0000003902397220 */ /* 0x040fe20000410000 */
[----:B------:R-:W-:Y:S01]  /*116e0*/  FMUL.FTZ R65, R2, R65 ;  /* 0x0000004102417220 */ /* 0x000fe20000410000 */
[----:B------:R-:W-:-:S02]  /*116f0*/  IMAD R79, R91, R36, 0x80 ;  /* 0x000000805b4f7424 */ /* 0x000fc400078e0224 */
        /* <DEDUP_REMOVED lines=19> */
[----:B------:R1:W2:Y:S01]  /*11830*/  MUFU.TANH R53, R56 ;  /* 0x0000003800357308 */ /* 0x0002a20000002400 */
[C---:B------:R-:W-:Y:S01]  /*11840*/  FMUL.FTZ R32, R2.reuse, R58 ;  /* 0x0000003a02207220 */ /* 0x040fe20000410000 */
[C---:B------:R-:W-:Y:S01]  /*11850*/  FMUL.FTZ R33, R2.reuse, R59 ;  /* 0x0000003b02217220 */ /* 0x040fe20000410000 */
[----:B------:R-:W-:Y:S01]  /*11860*/  FMUL.FTZ R51, R2, R62 ;  /* 0x0000003e02337220 */ /* 0x000fe20000410000 */
[----:B------:R-:W-:-:S02]  /*11870*/  IMAD.IADD R38, R170, 0x1, R79 ;  /* 0x00000001aa267824 */ /* 0x000fc400078e024f */
[C---:B------:R-:W-:Y:S01]  /*11880*/  FMUL.FTZ R28, R2.reuse, R28 ;  /* 0x0000001c021c7220 */ /* 0x040fe20000410000 */
[C---:B------:R-:W-:Y:S01]  /*11890*/  FMUL.FTZ R29, R2.reuse, R29 ;  /* 0x0000001d021d7220 */ /* 0x040fe20000410000 */
[C---:B------:R-:W-:Y:S01]  /*118a0*/  FMUL.FTZ R37, R2.reuse, R37 ;  /* 0x0000002502257220 */ /* 0x040fe20000410000 */
[----:B------:R3:W4:Y:S01]  /*118b0*/  MUFU.TANH R93, R57 ;  /* 0x00000039005d7308 */ /* 0x0007220000002400 */
[C---:B------:R-:W-:Y:S01]  /*118c0*/  FMUL.FTZ R15, R2.reuse, R39 ;  /* 0x00000027020f7220 */ /* 0x040fe20000410000 */
[C---:B------:R-:W-:Y:S01]  /*118d0*/  FMUL.FTZ R40, R2.reuse, R40 ;  /* 0x0000002802287220 */ /* 0x040fe20000410000 */
[C---:B------:R-:W-:Y:S01]  /*118e0*/  FMUL.FTZ R41, R2.reuse, R41 ;  /* 0x0000002902297220 */ /* 0x040fe20000410000 */
[C---:B------:R-:W-:Y:S01]  /*118f0*/  FMUL.FTZ R44, R2.reuse, R48 ;  /* 0x00000030022c7220 */ /* 0x040fe20000410000 */
[C---:B------:R-:W-:Y:S01]  /*11900*/  FMUL.FTZ R45, R2.reuse, R49 ;  /* 0x00000031022d7220 */ /* 0x040fe20000410000 */
[C---:B------:R-:W-:Y:S01]  /*11910*/  FMUL.FTZ R26, R2.reuse, R50 ;  /* 0x00000032021a7220 */ /* 0x040fe20000410000 */
[C---:B------:R-:W-:Y:S01]  /*11920*/  FMUL.FTZ R54, R2.reuse, R66 ;  /* 0x0000004202367220 */ /* 0x040fe20000410000 */
[----:B------:R5:W0:Y:S01]  /*11930*/  MUFU.TANH R97, R65 ;  /* 0x0000004100617308 */ /* 0x000a220000002400 */
[C---:B------:R-:W-:Y:S01]  /*11940*/  FMUL.FTZ R55, R2.reuse, R67 ;  /* 0x0000004302377220 */ /* 0x040fe20000410000 */
[C---:B-1----:R-:W-:Y:S01]  /*11950*/  FMUL.FTZ R56, R2.reuse, R70 ;  /* 0x0000004602387220 */ /* 0x042fe20000410000 */
[C---:B---3--:R-:W-:Y:S01]  /*11960*/  FMUL.FTZ R57, R2.reuse, R71 ;  /* 0x0000004702397220 */ /* 0x048fe20000410000 */
[C---:B------:R-:W-:Y:S01]  /*11970*/  FMUL.FTZ R73, R2.reuse, R73 ;  /* 0x0000004902497220 */ /* 0x040fe20000410000 */
[C---:B------:R-:W-:Y:S01]  /*11980*/  FMUL.FTZ R58, R2.reuse, R74 ;  /* 0x0000004a023a7220 */ /* 0x040fe20000410000 */
[C---:B------:R-:W-:Y:S01]  /*11990*/  FMUL.FTZ R59, R2.reuse, R75 ;  /* 0x0000004b023b7220 */ /* 0x040fe20000410000 */
[C---:B------:R-:W-:Y:S01]  /*119a0*/  FMUL.FTZ R62, R2.reuse, R78 ;  /* 0x0000004e023e7220 */ /* 0x040fe20000410000 */
[C---:B------:R-:W-:Y:S01]  /*119b0*/  FMUL.FTZ R80, R2.reuse, R80 ;  /* 0x0000005002507220 */ /* 0x040fe20000410000 */
[C---:B------:R-:W-:Y:S01]  /*119c0*/  FMUL.FTZ R81, R2.reuse, R81 ;  /* 0x0000005102517220 */ /* 0x040fe20000410000 */
[C---:B-----5:R-:W-:Y:S01]  /*119d0*/  FMUL.FTZ R65, R2.reuse, R82 ;  /* 0x0000005202417220 */ /* 0x060fe20000410000 */
        /* <DEDUP_REMOVED lines=12> */
[----:B------:R1:W-:Y:S01]  /*11aa0*/  @!P1 SYNCS.ARRIVE.TRANS64.RED.A1T0 RZ, [R0+URZ], RZ ;  /* 0x000000ff00ff99a7 */ /* 0x0003e2000810043f */
[----:B------:R-:W3:Y:S01]  /*11ab0*/  MUFU.TANH R6, R6 ;  /* 0x0000000600067308 */ /* 0x000ee20000002400 */
[----:B------:R-:W-:Y:S01]  /*11ac0*/  FMUL.FTZ R60, R2, R60 ;  /* 0x0000003c023c7220 */ /* 0x000fe20000410000 */
[----:B------:R-:W-:Y:S01]  /*11ad0*/  IMAD R83, R23, -0x2, R38 ;  /* 0xfffffffe17537824 */ /* 0x000fe200078e0226 */
[----:B------:R-:W-:-:S02]  /*11ae0*/  LEA R82, R91, 0xffffff80, 0x7 ;  /* 0xffffff805b527811 */ /* 0x000fc400078e38ff */
[----:B-1----:R-:W-:-:S03]  /*11af0*/  IADD3 R0, -R171, 0x1, R38 ;  /* 0x00000001ab007810 */ /* 0x002fc60007ffe126 */
[----:B------:R-:W1:Y:S02]  /*11b00*/  MUFU.TANH R7, R7 ;  /* 0x0000000700077308 */ /* 0x000e640000002400 */
[----:B------:R-:W-:Y:S02]  /*11b10*/  IMAD R39, R23, -0x2, R0 ;  /* 0xfffffffe17277824 */ /* 0x000fe400078e0200 */
[----:B------:R-:W-:-:S04]  /*11b20*/  IMAD R0, R177, 0x80, R201 ;  /* 0x00000080b1007824 */ /* 0x000fc800078e02c9 */
[----:B------:R-:W0:Y:S01]  /*11b30*/  MUFU.TANH R3, R3 ;  /* 0x0000000300037308 */ /* 0x000e220000002400 */
[C---:B------:R-:W-:Y:S02]  /*11b40*/  IMAD.IADD R86, R39.reuse, 0x1, R8 ;  /* 0x0000000127567824 */ /* 0x040fe400078e0208 */
[----:B------:R-:W-:-:S03]  /*11b50*/  VIADD R87, R39, UR43 ;  /* 0x0000002b27577c36 */ /* 0x000fc60008000000 */
[----:B------:R-:W-:Y:S02]  /*11b60*/  VIADDMNMX R50, R0, R86, R83, PT ;  /* 0x0000005600327246 */ /* 0x000fe40003800153 */
        /* <DEDUP_REMOVED lines=71> */
.L_x_1447:
[----:B------:R-:W-:-:S13]  /*11fe0*/  ISETP.NE.AND P3, PT, R9, 0x1, PT ;  /* 0x000000010900780c */ /* 0x000fda0003f65270 */
[----:B------:R-:W1:Y:S02]  /*11ff0*/  @P3 LDC.64 R38, c[0x0][0x9e8] ;  /* 0x00027a00ff263b82 */ /* 0x000e640000000a00 */
[----:B-1----:R-:W-:-:S05]  /*12000*/  @P3 IMAD.HI.U32 R38, R48, R38, RZ ;  /* 0x0000002630263227 */ /* 0x002fca00078e00ff */
[----:B------:R-:W-:-:S07]  /*12010*/  @P3 SHF.R.U32.HI R48, RZ, R39, R38 ;  /* 0x00000027ff303219 */ /* 0x000fce0000011626 */
.L_x_1448:
[----:B------:R-:W-:Y:S05]  /*12020*/  BSYNC B0 ;  /* 0x0000000000007941 */ /* 0x000fea0003800000 */
.L_x_1446:
[----:B------:R-:W-:-:S04]  /*12030*/  IMAD R48, R48, R9, -R82 ;  /* 0x0000000930307224 */ /* 0x000fc800078e0a52 */
[----:B------:R-:W-:-:S05]  /*12040*/  IMAD R39, R23, -0x2, R48 ;  /* 0xfffffffe17277824 */ /* 0x000fca00078e0230 */
[----:B------:R-:W-:Y:S02]  /*12050*/  VIMNMX R60, R60, R39, !PT ;  /* 0x000000273c3c7248 */ /* 0x000fe40007fe0100 */
[----:B------:R-:W-:-:S07]  /*12060*/  VIADDMNMX R50, R39, R9, R50, PT ;  /* 0x0000000927327246 */ /* 0x000fce0003800132 */
.L_x_1445:
[C---:B------:R-:W-:Y:S02]  /*12070*/  ISETP.GE.AND P3, PT, R79.reuse, 0x2, PT ;  /* 0x000000024f00780c */ /* 0x040fe40003f66270 */
[----:B------:R-:W-:Y:S02]  /*12080*/  ISETP.GE.AND P5, PT, R79, 0x9, PT ;  /* 0x000000094f00780c */ /* 0x000fe40003fa6270 */
[----:B------:R-:W-:Y:S02]  /*12090*/  ISETP.GT.AND P4, PT, R60, 0x1, !P3 ;  /* 0x000000013c00780c */ /* 0x000fe40005f84270 */
[----:B------:R-:W-:Y:S02]  /*120a0*/  P2R R101, PR, RZ, 0x20 ;  /* 0x00000020ff657803 */ /* 0x000fe40000000000 */
[----:B------:R-:W-:-:S04]  /*120b0*/  ISETP.LT.OR P4, PT, R50, 0x2, P4 ;  /* 0x000000023200780c */ /* 0x000fc80002781670 */
[----:B------:R-:W-:Y:S02]  /*120c0*/  FSEL R70, R7, -INF , !P4 ;  /* 0xff80000007467808 */ /* 0x000fe40006000000 */
[----:B------:R-:W-:Y:S02]  /*120d0*/  ISETP.GT.AND P4, PT, R60, 0x8, !P5 ;  /* 0x000000083c00780c */ /* 0x000fe40006f84270 */
[----:B------:R-:W-:Y:S02]  /*120e0*/  ISETP.GE.AND P5, PT, R79, 0xa, PT ;  /* 0x0000000a4f00780c */ /* 0x000fe40003fa6270 */
[----:B------:R-:W-:Y:S02]  /*120f0*/  ISETP.LT.OR P4, PT, R50, 0x9, P4 ;  /* 0x000000093200780c */ /* 0x000fe40002781670 */
[----:B------:R-:W-:Y:S02]  /*12100*/  P2R R102, PR, RZ, 0x20 ;  /* 0x00000020ff667803 */ /* 0x000fe40000000000 */
[----:B0-----:R-:W-:-:S02]  /*12110*/  FSEL R71, R28, -INF , !P4 ;  /* 0xff8000001c477808 */ /* 0x001fc40006000000 */
[----:B------:R-:W-:Y:S02]  /*12120*/  ISETP.GT.AND P4, PT, R60, 0x9, !P5 ;  /* 0x000000093c00780c */ /* 0x000fe40006f84270 */
[----:B------:R-:W-:Y:S02]  /*12130*/  ISETP.GE.AND P5, PT, R79, 0x11, PT ;  /* 0x000000114f00780c */ /* 0x000fe40003fa6270 */
[----:B------:R-:W-:Y:S02]  /*12140*/  ISETP.LT.OR P4, PT, R50, 0xa, P4 ;  /* 0x0000000a3200780c */ /* 0x000fe40002781670 */
[----:B------:R-:W-:Y:S02]  /*12150*/  P2R R103, PR, RZ, 0x20 ;  /* 0x00000020ff677803 */ /* 0x000fe40000000000 */
[----:B------:R-:W-:Y:S02]  /*12160*/  FSEL R72, R29, -INF , !P4 ;  /* 0xff8000001d487808 */ /* 0x000fe40006000000 */
[----:B------:R-:W-:-:S02]  /*12170*/  ISETP.GT.AND P4, PT, R60, 0x10, !P5 ;  /* 0x000000103c00780c */ /* 0x000fc40006f84270 */
[C---:B------:R-:W-:Y:S02]  /*12180*/  ISETP.GE.AND P5, PT, R79.reuse, 0x12, PT ;  /* 0x000000124f00780c */ /* 0x040fe40003fa6270 */
[----:B------:R-:W-:Y:S02]  /*12190*/  ISETP.LT.OR P4, PT, R50, 0x11, P4 ;  /* 0x000000113200780c */ /* 0x000fe40002781670 */
[----:B------:R-:W-:Y:S02]  /*121a0*/  P2R R104, PR, RZ, 0x20 ;  /* 0x00000020ff687803 */ /* 0x000fe40000000000 */
[----:B------:R-:W-:Y:S02]  /*121b0*/  FSEL R88, R88, -INF , !P4 ;  /* 0xff80000058587808 */ /* 0x000fe40006000000 */
[----:B------:R-:W-:Y:S02]  /*121c0*/  ISETP.GT.AND P4, PT, R60, 0x11, !P5 ;  /* 0x000000113c00780c */ /* 0x000fe40006f84270 */
[----:B------:R-:W-:-:S02]  /*121d0*/  ISETP.GE.AND P5, PT, R79, 0x19, PT ;  /* 0x000000194f00780c */ /* 0x000fc40003fa6270 */
[----:B------:R-:W-:Y:S02]  /*121e0*/  ISETP.LT.OR P4, PT, R50, 0x12, P4 ;  /* 0x000000123200780c */ /* 0x000fe40002781670 */
[----:B------:R-:W-:Y:S02]  /*121f0*/  P2R R105, PR, RZ, 0x20 ;  /* 0x00000020ff697803 */ /* 0x000fe40000000000 */
[----:B------:R-:W-:Y:S02]  /*12200*/  FSEL R90, R90, -INF , !P4 ;  /* 0xff8000005a5a7808 */ /* 0x000fe40006000000 */
[----:B------:R-:W-:Y:S02]  /*12210*/  ISETP.GT.AND P4, PT, R60, 0x18, !P5 ;  /* 0x000000183c00780c */ /* 0x000fe40006f84270 */
[----:B------:R-:W-:Y:S02]  /*12220*/  ISETP.GE.AND P5, PT, R79, 0x1a, PT ;  /* 0x0000001a4f00780c */ /* 0x000fe40003fa6270 */
[----:B------:R-:W-:-:S02]  /*12230*/  ISETP.LT.OR P4, PT, R50, 0x19, P4 ;  /* 0x000000193200780c */ /* 0x000fc40002781670 */
[----:B------:R-:W-:Y:S02]  /*12240*/  P2R R106, PR, RZ, 0x20 ;  /* 0x00000020ff6a7803 */ /* 0x000fe40000000000 */
[----:B------:R-:W-:Y:S02]  /*12250*/  FSEL R92, R92, -INF , !P4 ;  /* 0xff8000005c5c7808 */ /* 0x000fe40006000000 */
[----:B------:R-:W-:Y:S02]  /*12260*/  ISETP.GT.AND P4, PT, R60, 0x19, !P5 ;  /* 0x000000193c00780c */ /* 0x000fe40006f84270 */
[----:B------:R-:W-:Y:S02]  /*12270*/  ISETP.GE.AND P5, PT, R79, 0x21, PT ;  /* 0x000000214f00780c */ /* 0x000fe40003fa6270 */
[----:B------:R-:W-:Y:S02]  /*12280*/  ISETP.LT.OR P4, PT, R50, 0x1a, P4 ;  /* 0x0000001a3200780c */ /* 0x000fe40002781670 */
[----:B------:R-:W-:-:S02]  /*12290*/  P2R R107, PR, RZ, 0x20 ;  /* 0x00000020ff6b7803 */ /* 0x000fc40000000000 */
[----:B------:R-:W-:Y:S02]  /*122a0*/  FSEL R76, R37, -INF , !P4 ;  /* 0xff800000254c7808 */ /* 0x000fe40006000000 */
[----:B------:R-:W-:Y:S02]  /*122b0*/  ISETP.GT.AND P4, PT, R60, 0x20, !P5 ;  /* 0x000000203c00780c */ /* 0x000fe40006f84270 */
[----:B------:R-:W-:Y:S02]  /*122c0*/  ISETP.GE.AND P5, PT, R79, 0x22, PT ;  /* 0x000000224f00780c */ /* 0x000fe40003fa6270 */
[----:B------:R-:W-:Y:S02]  /*122d0*/  ISETP.LT.OR P4, PT, R50, 0x21, P4 ;  /* 0x000000213200780c */ /* 0x000fe40002781670 */
[----:B------:R-:W-:Y:S02]  /*122e0*/  P2R R108, PR, RZ, 0x20 ;  /* 0x00000020ff6c7803 */ /* 0x000fe40000000000 */
[----:B------:R-:W-:-:S02]  /*122f0*/  FSEL R77, R40, -INF , !P4 ;  /* 0xff800000284d7808 */ /* 0x000fc40006000000 */
        /* <DEDUP_REMOVED lines=36> */
[----:B------:R-:W-:Y:S02]  /*12540*/  ISETP.GE.AND P5, PT, R79, 0x42, PT ;  /* 0x000000424f00780c */ /* 0x000fe40003fa6270 */
[----:B------:R-:W-:Y:S02]  /*12550*/  ISETP.LT.OR P4, PT, R50, 0x41, P4 ;  /* 0x000000413200780c */ /* 0x000fe40002781670 */
[----:B------:R-:W-:Y:S02]  /*12560*/  P2R R116, PR, RZ, 0x20 ;  /* 0x00000020ff747803 */ /* 0x000fe40000000000 */
[----:B------:R-:W-:Y:S02]  /*12570*/  FSEL R53, R53, -INF , !P4 ;  /* 0xff80000035357808 */ /* 0x000fe40006000000 */
[----:B------:R-:W-:Y:S02]  /*12580*/  ISETP.GT.AND P4, PT, R60, 0x41, !P5 ;  /* 0x000000413c00780c */ /* 0x000fe40006f84270 */
[----:B------:R-:W-:-:S02]  /*12590*/  ISETP.GE.AND P5, PT, R79, 0x49, PT ;  /* 0x000000494f00780c */ /* 0x000fc40003fa6270 */
[----:B------:R-:W-:-:S04]  /*125a0*/  ISETP.LT.OR P4, PT, R50, 0x42, P4 ;  /* 0x000000423200780c */ /* 0x000fc80002781670 */
        /* <DEDUP_REMOVED lines=24> */
[C---:B------:R-:W-:Y:S02]  /*12730*/  ISETP.GE.AND P5, PT, R79.reuse, 0x5a, PT ;  /* 0x0000005a4f00780c */ /* 0x040fe40003fa6270 */
        /* <DEDUP_REMOVED lines=28> */
[----:B------:R-:W-:-:S04]  /*12900*/  ISETP.LT.OR P4, PT, R50, 0x71, P4 ;  /* 0x000000713200780c */ /* 0x000fc80002781670 */
        /* <DEDUP_REMOVED lines=16> */
[----:B------:R-:W-:Y:S02]  /*12a10*/  ISETP.GT.AND P6, PT, R60, 0x79, !P6 ;  /* 0x000000793c00780c */ /* 0x000fe400077c4270 */
[----:B------:R-:W-:Y:S02]  /*12a20*/  IADD3 R60, R87, 0x8, R0 ;  /* 0x00000008573c7810 */ /* 0x000fe40007ffe000 */
        /* <DEDUP_REMOVED lines=17> */
.L_x_1451:
[----:B------:R-:W-:-:S13]  /*12b40*/  ISETP.NE.AND P6, PT, R9, 0x1, PT ;  /* 0x000000010900780c */ /* 0x000fda0003fc5270 */
[----:B------:R-:W0:Y:S02]  /*12b50*/  @P6 LDC.64 R6, c[0x0][0x9e8] ;  /* 0x00027a00ff066b82 */ /* 0x000e240000000a00 */
[----:B0-----:R-:W-:-:S05]  /*12b60*/  @P6 IMAD.HI.U32 R6, R73, R6, RZ ;  /* 0x0000000649066227 */ /* 0x001fca00078e00ff */
[----:B------:R-:W-:-:S07]  /*12b70*/  @P6 SHF.R.U32.HI R73, RZ, R7, R6 ;  /* 0x00000007ff496219 */ /* 0x000fce0000011606 */
.L_x_1452:
[----:B------:R-:W-:Y:S05]  /*12b80*/  BSYNC B0 ;  /* 0x0000000000007941 */ /* 0x000fea0003800000 */
.L_x_1450:
[----:B------:R-:W-:-:S04]  /*12b90*/  IMAD R6, R73, R9, -R82 ;  /* 0x0000000949067224 */ /* 0x000fc800078e0a52 */
[----:B------:R-:W-:-:S05]  /*12ba0*/  IMAD R7, R23, -0x2, R6 ;  /* 0xfffffffe17077824 */ /* 0x000fca00078e0206 */
[----:B------:R-:W-:Y:S02]  /*12bb0*/  VIMNMX R60, R60, R7, !PT ;  /* 0x000000073c3c7248 */ /* 0x000fe40007fe0100 */
[----:B------:R-:W-:-:S07]  /*12bc0*/  VIADDMNMX R50, R7, R9, R50, PT ;  /* 0x0000000907327246 */ /* 0x000fce0003800132 */
.L_x_1449:
        /* <DEDUP_REMOVED lines=8> */
[C---:B------:R-:W-:Y:S02]  /*12c50*/  ISETP.GT.AND P5, PT, R60.reuse, 0x78, !P5 ;  /* 0x000000783c00780c */ /* 0x040fe40006fa4270 */
[----:B------:R-:W-:Y:S02]  /*12c60*/  ISETP.GT.AND P3, PT, R60, 0x8, !P3 ;  /* 0x000000083c00780c */ /* 0x000fe40005f64270 */
[C---:B------:R-:W-:Y:S02]  /*12c70*/  ISETP.LT.OR P4, PT, R50.reuse, 0x72, P4 ;  /* 0x000000723200780c */ /* 0x040fe40002781670 */
[C---:B------:R-:W-:Y:S02]  /*12c80*/  ISETP.LT.OR P3, PT, R50.reuse, 0x9, P3 ;  /* 0x000000093200780c */ /* 0x040fe40001f61670 */
[----:B------:R-:W-:Y:S02]  /*12c90*/  ISETP.LT.OR P5, PT, R50, 0x79, P5 ;  /* 0x000000793200780c */ /* 0x000fe40002fa1670 */
[----:B------:R-:W-:-:S02]  /*12ca0*/  FSEL R10, R10, -INF , !P3 ;  /* 0xff8000000a0a7808 */ /* 0x000fc40005800000 */
[----:B------:R-:W-:Y:S02]  /*12cb0*/  ISETP.NE.AND P3, PT, R102, RZ, PT ;  /* 0x000000ff6600720c */ /* 0x000fe40003f65270 */
[----:B------:R-:W-:Y:S02]  /*12cc0*/  FSEL R34, R34, -INF , !P4 ;  /* 0xff80000022227808 */ /* 0x000fe40006000000 */
[----:B------:R-:W-:Y:S02]  /*12cd0*/  ISETP.GT.AND P3, PT, R60, 0x9, !P3 ;  /* 0x000000093c00780c */ /* 0x000fe40005f64270 */
[----:B------:R-:W-:Y:S02]  /*12ce0*/  FSEL R35, R35, -INF , !P5 ;  /* 0xff80000023237808 */ /* 0x000fe40006800000 */
[----:B------:R-:W-:-:S04]  /*12cf0*/  ISETP.LT.OR P3, PT, R50, 0xa, P3 ;  /* 0x0000000a3200780c */ /* 0x000fc80001f61670 */
[----:B------:R-:W-:Y:S02]  /*12d00*/  FSEL R11, R11, -INF , !P3 ;  /* 0xff8000000b0b7808 */ /* 0x000fe40005800000 */
[----:B------:R-:W-:-:S04]  /*12d10*/  ISETP.NE.AND P3, PT, R103, RZ, PT ;  /* 0x000000ff6700720c */ /* 0x000fc80003f65270 */
[----:B------:R-:W-:-:S04]  /*12d20*/  ISETP.GT.AND P3, PT, R60, 0x10, !P3 ;  /* 0x000000103c00780c */ /* 0x000fc80005f64270 */
[----:B------:R-:W-:-:S04]  /*12d30*/  ISETP.LT.OR P3, PT, R50, 0x11, P3 ;  /* 0x000000113200780c */ /* 0x000fc80001f61670 */
        /* <DEDUP_REMOVED lines=21> */
[----:B------:R-:W-:Y:S02]  /*12e90*/  ISETP.NE.AND P6, PT, R116, RZ, PT ;  /* 0x000000ff7400720c */ /* 0x000fe40003fc5270 */
        /* <DEDUP_REMOVED lines=54> */
[----:B------:R-:W-:Y:S01]  /*13200*/  ISETP.NE.AND P3, PT, R115, RZ, PT ;  /* 0x000000ff7300720c */ /* 0x000fe20003f65270 */
[----:B------:R-:W0:Y:S03]  /*13210*/  SHFL.BFLY PT, R12, R7, 0x2, 0x1f ;  /* 0x0c401f00070c7f89 */ /* 0x000e2600000e0000 */
[----:B------:R-:W-:-:S04]  /*13220*/  ISETP.GT.AND P3, PT, R60, 0x40, !P3 ;  /* 0x000000403c00780c */ /* 0x000fc80005f64270 */
[----:B------:R-:W-:-:S04]  /*13230*/  ISETP.LT.OR P3, PT, R50, 0x41, P3 ;  /* 0x000000413200780c */ /* 0x000fc80001f61670 */
[----:B------:R-:W-:Y:S02]  /*13240*/  FSEL R32, R32, -INF , !P3 ;  /* 0xff80000020207808 */ /* 0x000fe40005800000 */
[----:B------:R-:W-:Y:S02]  /*13250*/  ISETP.GT.AND P3, PT, R60, 0x41, !P6 ;  /* 0x000000413c00780c */ /* 0x000fe40007764270 */
[----:B------:R-:W-:Y:S01]  /*13260*/  ISETP.NE.AND P6, PT, R75, RZ, PT ;  /* 0x000000ff4b00720c */ /* 0x000fe20003fc5270 */
[----:B------:R-:W-:Y:S01]  /*13270*/  IMAD.U32 R75, RZ, RZ, UR35 ;  /* 0x00000023ff4b7e24 */ /* 0x000fe2000f8e00ff */
[----:B------:R-:W-:-:S04]  /*13280*/  ISETP.LT.OR P3, PT, R50, 0x42, P3 ;  /* 0x000000423200780c */ /* 0x000fc80001f61670 */
[----:B------:R-:W-:Y:S02]  /*13290*/  FSEL R33, R33, -INF , !P3 ;  /* 0xff80000021217808 */ /* 0x000fe40005800000 */
[----:B------:R-:W-:Y:S02]  /*132a0*/  ISETP.NE.AND P3, PT, R93, RZ, PT ;  /* 0x000000ff5d00720c */ /* 0x000fe40003f65270 */
[----:B0-----:R-:W-:Y:S02]  /*132b0*/  FMNMX.FTZ R73, R7, R12, !PT ;  /* 0x0000000c07497209 */ /* 0x001fe40007810000 */
[----:B------:R-:W-:-:S03]  /*132c0*/  ISETP.GT.AND P3, PT, R60, 0x48, !P3 ;  /* 0x000000483c00780c */ /* 0x000fc60005f64270 */
[----:B------:R-:W0:Y:S01]  /*132d0*/  SHFL.BFLY PT, R12, R73, 0x1, 0x1f ;  /* 0x0c201f00490c7f89 */ /* 0x000e2200000e0000 */
[----:B------:R-:W-:-:S04]  /*132e0*/  ISETP.LT.OR P3, PT, R50, 0x49, P3 ;  /* 0x000000493200780c */ /* 0x000fc80001f61670 */
[----:B------:R-:W-:Y:S02]  /*132f0*/  FSEL R51, R51, -INF , !P3 ;  /* 0xff80000033337808 */ /* 0x000fe40005800000 */
[----:B------:R-:W-:-:S04]  /*13300*/  ISETP.NE.AND P3, PT, R94, RZ, PT ;  /* 0x000000ff5e00720c */ /* 0x000fc80003f65270 */
[----:B------:R-:W-:-:S04]  /*13310*/  ISETP.GT.AND P3, PT, R60, 0x49, !P3 ;  /* 0x000000493c00780c */ /* 0x000fc80005f64270 */
[----:B------:R-:W-:-:S04]  /*13320*/  ISETP.LT.OR P3, PT, R50, 0x4a, P3 ;  /* 0x0000004a3200780c */ /* 0x000fc80001f61670 */
[----:B------:R-:W-:Y:S02]  /*13330*/  FSEL R52, R52, -INF , !P3 ;  /* 0xff80000034347808 */ /* 0x000fe40005800000 */
[----:B------:R-:W-:Y:S02]  /*13340*/  ISETP.NE.AND P3, PT, R95, RZ, PT ;  /* 0x000000ff5f00720c */ /* 0x000fe40003f65270 */
[----:B0-----:R-:W-:Y:S02]  /*13350*/  FMNMX.FTZ R12, R73, R12, !PT ;  /* 0x0000000c490c7209 */ /* 0x001fe40007810000 */
        /* <DEDUP_REMOVED lines=32> */
[----:B------:R-:W-:Y:S01]  /*13560*/  ISETP.NE.AND P6, PT, R74, RZ, PT ;  /* 0x000000ff4a00720c */ /* 0x000fe20003fc5270 */
[----:B------:R-:W-:-:S01]  /*13570*/  FFMA.FTZ R74, R12, R75, -8 ;  /* 0xc10000000c4a7423 */ /* 0x000fc2000001004b */
[----:B------:R-:W-:-:S04]  /*13580*/  ISETP.LT.OR P3, PT, R50, 0x71, P3 ;  /* 0x000000713200780c */ /* 0x000fc80001f61670 */
[----:B------:R-:W-:Y:S02]  /*13590*/  FSEL R65, R65, -INF , !P3 ;  /* 0xff80000041417808 */ /* 0x000fe40005800000 */
[----:B------:R-:W-:-:S04]  /*135a0*/  FSETP.NEU.FTZ.AND P3, PT, R12, -INF , PT ;  /* 0xff8000000c00780b */ /* 0x000fc80003f7d000 */
[----:B------:R-:W-:Y:S02]  /*135b0*/  FSEL R81, R74, RZ, P3 ;  /* 0x000000ff4a517208 */ /* 0x000fe40001800000 */
[----:B------:R-:W-:Y:S02]  /*135c0*/  ISETP.GT.AND P3, PT, R60, RZ, !P6 ;  /* 0x000000ff3c00720c */ /* 0x000fe40007764270 */
[----:B------:R-:W-:Y:S01]  /*135d0*/  ISETP.NE.AND P6, PT, R79, RZ, PT ;  /* 0x000000ff4f00720c */ /* 0x000fe20003fc5270 */
[----:B------:R-:W-:-:S01]  /*135e0*/  FFMA.FTZ R49, R49, UR35, -R81 ;  /* 0x0000002331317c23 */ /* 0x000fc20008010851 */
[----:B------:R-:W-:Y:S01]  /*135f0*/  ISETP.LT.OR P3, PT, R50, 0x1, P3 ;  /* 0x000000013200780c */ /* 0x000fe20001f61670 */
[----:B------:R-:W-:-:S01]  /*13600*/  FFMA.FTZ R70, R70, UR35, -R81 ;  /* 0x0000002346467c23 */ /* 0x000fc20008010851 */
[--C-:B------:R-:W-:Y:S01]  /*13610*/  FFMA.FTZ R71, R71, UR35, -R81.reuse ;  /* 0x0000002347477c23 */ /* 0x100fe20008010851 */
[----:B------:R-:W-:-:S01]  /*13620*/  FFMA.FTZ R72, R72, UR35, -R81 ;  /* 0x0000002348487c23 */ /* 0x000fc20008010851 */
[----:B------:R-:W-:Y:S01]  /*13630*/  FSEL R79, R3, -INF , !P3 ;  /* 0xff800000034f7808 */ /* 0x000fe20005800000 */
[----:B------:R-:W-:-:S01]  /*13640*/  FFMA.FTZ R3, R80, UR35, -R81 ;  /* 0x0000002350037c23 */ /* 0x000fc20008010851 */
[----:B------:R-:W-:Y:S01]  /*13650*/  ISETP.GT.AND P3, PT, R60, 0x79, !P6 ;  /* 0x000000793c00780c */ /* 0x000fe20007764270 */
[----:B------:R-:W-:Y:S01]  /*13660*/  MUFU.EX2 R70, R70 ;  /* 0x0000004600467308 */ /* 0x000fe20000000800 */
[----:B------:R-:W-:Y:S01]  /*13670*/  FMNMX.FTZ R7, R79, R4, !PT ;  /* 0x000000044f077209 */ /* 0x000fe20007810000 */
[--C-:B------:R-:W-:Y:S01]  /*13680*/  FFMA.FTZ R73, R88, UR35, -R81.reuse ;  /* 0x0000002358497c23 */ /* 0x100fe20008010851 */
[----:B------:R-:W-:Y:S01]  /*13690*/  ISETP.LT.OR P3, PT, R50, 0x7a, P3 ;  /* 0x0000007a3200780c */ /* 0x000fe20001f61670 */
[--C-:B------:R-:W-:Y:S01]  /*136a0*/  FFMA.FTZ R75, R92, UR35, -R81.reuse ;  /* 0x000000235c4b7c23 */ /* 0x100fe20008010851 */
[----:B------:R-:W-:Y:S01]  /*136b0*/  FMNMX.FTZ R74, R10, R7, !PT ;  /* 0x000000070a4a7209 */ /* 0x000fe20007810000 */
[--C-:B------:R-:W-:Y:S01]  /*136c0*/  FFMA.FTZ R76, R76, UR35, -R81.reuse ;  /* 0x000000234c4c7c23 */ /* 0x100fe20008010851 */
[----:B------:R-:W-:Y:S01]  /*136d0*/  FSEL R36, R36, -INF , !P3 ;  /* 0xff80000024247808 */ /* 0x000fe20005800000 */
[----:B------:R0:W-:Y:S01]  /*136e0*/  MUFU.EX2 R50, R49 ;  /* 0x0000003100327308 */ /* 0x0001e20000000800 */
[----:B------:R-:W-:Y:S01]  /*136f0*/  FMNMX.FTZ R7, R11, R74, !PT ;  /* 0x0000004a0b077209 */ /* 0x000fe20007810000 */
[--C-:B------:R-:W-:Y:S01]  /*13700*/  FFMA.FTZ R74, R90, UR35, -R81.reuse ;  /* 0x000000235a4a7c23 */ /* 0x100fe20008010851 */
[----:B------:R-:W-:-:S01]  /*13710*/  FFMA.FTZ R77, R77, UR35, -R81 ;  /* 0x000000234d4d7c23 */ /* 0x000fc20008010851 */
[--C-:B------:R-:W-:Y:S01]  /*13720*/  FFMA.FTZ R78, R78, UR35, -R81.reuse ;  /* 0x000000234e4e7c23 */ /* 0x100fe20008010851 */
[----:B------:R-:W-:Y:S01]  /*13730*/  FMNMX.FTZ R80, R6, R7, !PT ;  /* 0x0000000706507209 */ /* 0x000fe20007810000 */
[--C-:B------:R-:W-:Y:S01]  /*13740*/  FFMA.FTZ R69, R69, UR35, -R81.reuse ;  /* 0x0000002345457c23 */ /* 0x100fe20008010851 */
[----:B------:R-:W-:-:S01]  /*13750*/  FFMA.FTZ R68, R68, UR35, -R81 ;  /* 0x0000002344447c23 */ /* 0x000fc20008010851 */
[----:B------:R-:W1:Y:S01]  /*13760*/  MUFU.EX2 R3, R3 ;  /* 0x0000000300037308 */ /* 0x000e620000000800 */
[----:B------:R-:W-:Y:S01]  /*13770*/  FMNMX.FTZ R7, R13, R80, !PT ;  /* 0x000000500d077209 */ /* 0x000fe20007810000 */
[--C-:B------:R-:W-:Y:S01]  /*13780*/  FFMA.FTZ R67, R67, UR35, -R81.reuse ;  /* 0x0000002343437c23 */ /* 0x100fe20008010851 */
[----:B------:R-:W-:-:S01]  /*13790*/  FFMA.FTZ R66, R66, UR35, -R81 ;  /* 0x0000002342427c23 */ /* 0x000fc20008010851 */
[--C-:B------:R-:W-:Y:S01]  /*137a0*/  FFMA.FTZ R64, R64, UR35, -R81.reuse ;  /* 0x0000002340407c23 */ /* 0x100fe20008010851 */
[----:B------:R-:W-:Y:S01]  /*137b0*/  FMNMX.FTZ R80, R14, R7, !PT ;  /* 0x000000070e507209 */ /* 0x000fe20007810000 */
[--C-:B------:R-:W-:Y:S01]  /*137c0*/  FFMA.FTZ R61, R61, UR35, -R81.reuse ;  /* 0x000000233d3d7c23 */ /* 0x100fe20008010851 */
[----:B------:R-:W-:-:S01]  /*137d0*/  FFMA.FTZ R53, R53, UR35, -R81 ;  /* 0x0000002335357c23 */ /* 0x000fc20008010851 */
[----:B------:R-:W2:Y:S01]  /*137e0*/  MUFU.EX2 R71, R71 ;  /* 0x0000004700477308 */ /* 0x000ea20000000800 */
[----:B------:R-:W-:Y:S01]  /*137f0*/  FMNMX.FTZ R7, R15, R80, !PT ;  /* 0x000000500f077209 */ /* 0x000fe20007810000 */
[--C-:B------:R-:W-:Y:S01]  /*13800*/  FFMA.FTZ R48, R48, UR35, -R81.reuse ;  /* 0x0000002330307c23 */ /* 0x100fe20008010851 */
[----:B------:R-:W-:-:S01]  /*13810*/  FFMA.FTZ R47, R47, UR35, -R81 ;  /* 0x000000232f2f7c23 */ /* 0x000fc20008010851 */
[--C-:B------:R-:W-:Y:S01]  /*13820*/  FFMA.FTZ R46, R46, UR35, -R81.reuse ;  /* 0x000000232e2e7c23 */ /* 0x100fe20008010851 */
[----:B------:R-:W-:Y:S01]  /*13830*/  FMNMX.FTZ R80, R20, R7, !PT ;  /* 0x0000000714507209 */ /* 0x000fe20007810000 */
[--C-:B------:R-:W-:Y:S01]  /*13840*/  FFMA.FTZ R45, R45, UR35, -R81.reuse ;  /* 0x000000232d2d7c23 */ /* 0x100fe20008010851 */
[----:B------:R-:W-:-:S01]  /*13850*/  FFMA.FTZ R44, R44, UR35, -R81 ;  /* 0x000000232c2c7c23 */ /* 0x000fc20008010851 */
[----:B------:R-:W-:Y:S01]  /*13860*/  MUFU.EX2 R72, R72 ;  /* 0x0000004800487308 */ /* 0x000fe20000000800 */
        /* <DEDUP_REMOVED lines=13> */
[----:B------:R-:W-:-:S02]  /*13940*/  FFMA.FTZ R29, R29, UR35, -R81 ;  /* 0x000000231d1d7c23 */ /* 0x000fc40008010851 */
[----:B------:R-:W-:Y:S01]  /*13950*/  MUFU.EX2 R74, R74 ;  /* 0x0000004a004a7308 */ /* 0x000fe20000000800 */
[----:B------:R-:W-:-:S04]  /*13960*/  FMNMX.FTZ R7, R27, R80, !PT ;  /* 0x000000501b077209 */ /* 0x000fc80007810000 */
[----:B------:R-:W-:-:S03]  /*13970*/  FMNMX.FTZ R80, R30, R7, !PT ;  /* 0x000000071e507209 */ /* 0x000fc60007810000 */
        /* <DEDUP_REMOVED lines=25> */
[----:B------:R-:W-:-:S05]  /*13b10*/  FMNMX.FTZ R7, R36, R7, !PT ;  /* 0x0000000724077209 */ /* 0x000fca0007810000 */
[----:B------:R-:W3:Y:S02]  /*13b20*/  SHFL.BFLY PT, R60, R7, 0x2, 0x1f ;  /* 0x0c401f00073c7f89 */ /* 0x000ee400000e0000 */
[----:B------:R-:W-:Y:S08]  /*13b30*/  MUFU.EX2 R61, R61 ;  /* 0x0000003d003d7308 */ /* 0x000ff00000000800 */
[----:B------:R-:W-:Y:S08]  /*13b40*/  MUFU.EX2 R53, R53 ;  /* 0x0000003500357308 */ /* 0x000ff00000000800 */
[----:B------:R-:W-:Y:S01]  /*13b50*/  MUFU.EX2 R44, R44 ;  /* 0x0000002c002c7308 */ /* 0x000fe20000000800 */
[----:B---3--:R-:W-:-:S07]  /*13b60*/  FMNMX.FTZ R60, R7, R60, !PT ;  /* 0x0000003c073c7209 */ /* 0x008fce0007810000 */
[----:B------:R-:W-:Y:S01]  /*13b70*/  MUFU.EX2 R43, R43 ;  /* 0x0000002b002b7308 */ /* 0x000fe20000000800 */
[----:B------:R-:W3:Y:S07]  /*13b80*/  SHFL.BFLY PT, R7, R60, 0x1, 0x1f ;  /* 0x0c201f003c077f89 */ /* 0x000eee00000e0000 */
[----:B------:R-:W-:Y:S08]  /*13b90*/  MUFU.EX2 R48, R48 ;  /* 0x0000003000307308 */ /* 0x000ff00000000800 */
[----:B------:R-:W-:Y:S08]  /*13ba0*/  MUFU.EX2 R47, R47 ;  /* 0x0000002f002f7308 */ /* 0x000ff00000000800 */
[----:B------:R-:W-:Y:S01]  /*13bb0*/  MUFU.EX2 R46, R46 ;  /* 0x0000002e002e7308 */ /* 0x000fe20000000800 */
[----:B---3--:R-:W-:Y:S01]  /*13bc0*/  FMNMX.FTZ R7, R60, R7, !PT ;  /* 0x000000073c077209 */ /* 0x008fe20007810000 */
[----:B------:R-:W-:-:S03]  /*13bd0*/  IMAD.U32 R60, RZ, RZ, UR35 ;  /* 0x00000023ff3c7e24 */ /* 0x000fc6000f8e00ff */
[C---:B------:R-:W-:Y:S01]  /*13be0*/  FSETP.NEU.FTZ.AND P3, PT, R7.reuse, -INF , PT ;  /* 0xff8000000700780b */ /* 0x040fe20003f7d000 */
[----:B0-----:R-:W-:-:S02]  /*13bf0*/  FFMA.FTZ R49, R7, R60, -8 ;  /* 0xc100000007317423 */ /* 0x001fc4000001003c */
[----:B------:R-:W-:Y:S03]  /*13c00*/  MUFU.EX2 R45, R45 ;  /* 0x0000002d002d7308 */ /* 0x000fe60000000800 */
[----:B------:R-:W-:-:S05]  /*13c10*/  FSEL R60, R49, RZ, P3 ;  /* 0x000000ff313c7208 */ /* 0x000fca0001800000 */
[----:B------:R-:W-:Y:S01]  /*13c20*/  MUFU.EX2 R40, R40 ;  /* 0x0000002800287308 */ /* 0x000fe20000000800 */
[----:B------:R-:W-:-:S01]  /*13c30*/  FFMA.FTZ R49, R79, UR35, -R60 ;  /* 0x000000234f317c23 */ /* 0x000fc2000801083c */
[--C-:B------:R-:W-:Y:S01]  /*13c40*/  FFMA.FTZ R4, R4, UR35, -R60.reuse ;  /* 0x0000002304047c23 */ /* 0x100fe2000801083c */
[----:B------:R-:W-:-:S01]  /*13c50*/  FFMA.FTZ R10, R10, UR35, -R60 ;  /* 0x000000230a0a7c23 */ /* 0x000fc2000801083c */
[--C-:B------:R-:W-:Y:S01]  /*13c60*/  FFMA.FTZ R80, R11, UR35, -R60.reuse ;  /* 0x000000230b507c23 */ /* 0x100fe2000801083c */
[----:B------:R-:W-:-:S01]  /*13c70*/  FFMA.FTZ R6, R6, UR35, -R60 ;  /* 0x0000002306067c23 */ /* 0x000fc2000801083c */
[--C-:B------:R-:W-:Y:S01]  /*13c80*/  FFMA.FTZ R11, R13, UR35, -R60.reuse ;  /* 0x000000230d0b7c23 */ /* 0x100fe2000801083c */
[----:B------:R-:W-:-:S01]  /*13c90*/  FFMA.FTZ R14, R14, UR35, -R60 ;  /* 0x000000230e0e7c23 */ /* 0x000fc2000801083c */
        /* <DEDUP_REMOVED lines=8> */
[----:B------:R-:W0:Y:S01]  /*13d20*/  MUFU.EX2 R4, R4 ;  /* 0x0000000400047308 */ /* 0x000e220000000800 */
[----:B------:R-:W-:-:S01]  /*13d30*/  FFMA.FTZ R33, R33, UR35, -R60 ;  /* 0x0000002321217c23 */ /* 0x000fc2000801083c */
[--C-:B------:R-:W-:Y:S01]  /*13d40*/  FFMA.FTZ R51, R51, UR35, -R60.reuse ;  /* 0x0000002333337c23 */ /* 0x100fe2000801083c */
[----:B------:R-:W-:-:S01]  /*13d50*/  FFMA.FTZ R52, R52, UR35, -R60 ;  /* 0x0000002334347c23 */ /* 0x000fc2000801083c */
[--C-:B------:R-:W-:Y:S01]  /*13d60*/  FFMA.FTZ R54, R54, UR35, -R60.reuse ;  /* 0x0000002336367c23 */ /* 0x100fe2000801083c */
[----:B------:R-:W-:-:S01]  /*13d70*/  FFMA.FTZ R55, R55, UR35, -R60 ;  /* 0x0000002337377c23 */ /* 0x000fc2000801083c */
[--C-:B------:R-:W-:Y:S01]  /*13d80*/  FFMA.FTZ R56, R56, UR35, -R60.reuse ;  /* 0x0000002338387c23 */ /* 0x100fe2000801083c */
[----:B------:R-:W-:-:S01]  /*13d90*/  FFMA.FTZ R57, R57, UR35, -R60 ;  /* 0x0000002339397c23 */ /* 0x000fc2000801083c */
[----:B------:R3:W4:Y:S01]  /*13da0*/  MUFU.EX2 R79, R10 ;  /* 0x0000000a004f7308 */ /* 0x0007220000000800 */
[----:B------:R-:W-:-:S01]  /*13db0*/  FFMA.FTZ R58, R58, UR35, -R60 ;  /* 0x000000233a3a7c23 */ /* 0x000fc2000801083c */
[--C-:B------:R-:W-:Y:S01]  /*13dc0*/  FFMA.FTZ R59, R59, UR35, -R60.reuse ;  /* 0x000000233b3b7c23 */ /* 0x100fe2000801083c */
[----:B------:R-:W-:-:S01]  /*13dd0*/  FFMA.FTZ R62, R62, UR35, -R60 ;  /* 0x000000233e3e7c23 */ /* 0x000fc2000801083c */
[--C-:B------:R-:W-:Y:S01]  /*13de0*/  FFMA.FTZ R63, R63, UR35, -R60.reuse ;  /* 0x000000233f3f7c23 */ /* 0x100fe2000801083c */
[----:B------:R-:W-:-:S01]  /*13df0*/  FFMA.FTZ R65, R65, UR35, -R60 ;  /* 0x0000002341417c23 */ /* 0x000fc2000801083c */
[--C-:B------:R-:W-:Y:S01]  /*13e00*/  FFMA.FTZ R34, R34, UR35, -R60.reuse ;  /* 0x0000002322227c23 */ /* 0x100fe2000801083c */
[----:B------:R-:W-:-:S01]  /*13e10*/  FFMA.FTZ R35, R35, UR35, -R60 ;  /* 0x0000002323237c23 */ /* 0x000fc2000801083c */
[----:B------:R-:W5:Y:S01]  /*13e20*/  MUFU.EX2 R80, R80 ;  /* 0x0000005000507308 */ /* 0x000f620000000800 */
[----:B---3--:R-:W-:-:S01]  /*13e30*/  FFMA.FTZ R10, R20, UR35, -R60 ;  /* 0x00000023140a7c23 */ /* 0x008fc2000801083c */
[----:B-1----:R-:W-:Y:S01]  /*13e40*/  FADD.FTZ R20, R3, R70 ;  /* 0x0000004603147221 */ /* 0x002fe20000010000 */
[----:B------:R-:W-:-:S03]  /*13e50*/  FFMA.FTZ R36, R36, UR35, -R60 ;  /* 0x0000002324247c23 */ /* 0x000fc6000801083c */
[----:B--2---:R-:W-:Y:S01]  /*13e60*/  FADD.FTZ R21, R71, R20 ;  /* 0x0000001447157221 */ /* 0x004fe20000010000 */
[----:B0-----:R-:W-:-:S01]  /*13e70*/  FADD.FTZ R20, R49, R4 ;  /* 0x0000000431147221 */ /* 0x001fc20000010000 */
[----:B------:R-:W0:Y:S01]  /*13e80*/  MUFU.EX2 R6, R6 ;  /* 0x0000000600067308 */ /* 0x000e220000000800 */
[----:B------:R-:W-:-:S04]  /*13e90*/  F2FP.SATFINITE.E4M3.F32.PACK_AB_MERGE_C R71, R72, R71, RZ ;  /* 0x000000474847723e */ /* 0x000fc800048070ff */
[----:B------:R-:W-:-:S03]  /*13ea0*/  F2FP.SATFINITE.E4M3.F32.PACK_AB_MERGE_C R164, R70, R3, R71 ;  /* 0x0000000346a4723e */ /* 0x000fc60004807047 */
[----:B------:R1:W-:Y:S08]  /*13eb0*/  MUFU.EX2 R81, R14 ;  /* 0x0000000e00517308 */ /* 0x0003f00000000800 */
[----:B------:R-:W2:Y:S01]  /*13ec0*/  MUFU.EX2 R11, R11 ;  /* 0x0000000b000b7308 */ /* 0x000ea20000000800 */
[----:B-1----:R-:W-:-:S01]  /*13ed0*/  FFMA.FTZ R14, R26, UR35, -R60 ;  /* 0x000000231a0e7c23 */ /* 0x002fc2000801083c */
[----:B------:R-:W-:Y:S01]  /*13ee0*/  FADD.FTZ R26, R72, R21 ;  /* 0x00000015481a7221 */ /* 0x000fe20000010000 */
[----:B----4-:R-:W-:-:S01]  /*13ef0*/  FADD.FTZ R21, R79, R20 ;  /* 0x000000144f157221 */ /* 0x010fc20000010000 */
[----:B-----5:R-:W-:-:S03]  /*13f00*/  F2FP.SATFINITE.E4M3.F32.PACK_AB_MERGE_C R79, R80, R79, RZ ;  /* 0x0000004f504f723e */ /* 0x020fc600048070ff */
[----:B------:R-:W-:Y:S01]  /*13f10*/  FADD.FTZ R21, R80, R21 ;  /* 0x0000001550157221 */ /* 0x000fe20000010000 */
[----:B------:R1:W3:Y:S01]  /*13f20*/  MUFU.EX2 R82, R15 ;  /* 0x0000000f00527308 */ /* 0x0002e20000000800 */
[----:B------:R-:W-:-:S07]  /*13f30*/  F2FP.SATFINITE.E4M3.F32.PACK_AB_MERGE_C R165, R4, R49, R79 ;  /* 0x0000003104a5723e */ /* 0x000fce000480704f */
[----:B------:R-:W4:Y:S01]  /*13f40*/  MUFU.EX2 R10, R10 ;  /* 0x0000000a000a7308 */ /* 0x000f220000000800 */
[----:B-1----:R-:W-:-:S01]  /*13f50*/  FFMA.FTZ R15, R27, UR35, -R60 ;  /* 0x000000231b0f7c23 */ /* 0x002fc2000801083c */
[----:B------:R-:W-:-:S04]  /*13f60*/  FADD.FTZ R27, R73, R26 ;  /* 0x0000001a491b7221 */ /* 0x000fc80000010000 */
[----:B------:R-:W-:Y:S02]  /*13f70*/  FADD.FTZ R20, R74, R27 ;  /* 0x0000001b4a147221 */ /* 0x000fe40000010000 */
[----:B------:R-:W1:Y:S02]  /*13f80*/  MUFU.EX2 R13, R13 ;  /* 0x0000000d000d7308 */ /* 0x000e640000000800 */
[----:B------:R-:W-:-:S01]  /*13f90*/  FADD.FTZ R27, R75, R20 ;  /* 0x000000144b1b7221 */ /* 0x000fc20000010000 */
[----:B0-----:R-:W-:Y:S01]  /*13fa0*/  FADD.FTZ R20, R6, R21 ;  /* 0x0000001506147221 */ /* 0x001fe20000010000 */
[C---:B------:R-:W-:Y:S02]  /*13fb0*/  F2FP.SATFINITE.E4M3.F32.PACK_AB_MERGE_C R75, R76.reuse, R75, RZ ;  /* 0x0000004b4c4b723e */ /* 0x040fe400048070ff */
[----:B------:R-:W-:Y:S01]  /*13fc0*/  FADD.FTZ R26, R76, R27 ;  /* 0x0000001b4c1a7221 */ /* 0x000fe20000010000 */
[----:B--2---:R-:W-:-:S01]  /*13fd0*/  FADD.FTZ R20, R11, R20 ;  /* 0x000000140b147221 */ /* 0x004fc20000010000 */
[----:B------:R-:W0:Y:S01]  /*13fe0*/  MUFU.EX2 R24, R24 ;  /* 0x0000001800187308 */ /* 0x000e220000000800 */
[----:B------:R-:W-:Y:S01]  /*13ff0*/  F2FP.SATFINITE.E4M3.F32.PACK_AB_MERGE_C R166, R74, R73, R75 ;  /* 0x000000494aa6723e */ /* 0x000fe2000480704b */
[----:B------:R-:W-:Y:S01]  /*14000*/  FADD.FTZ R27, R77, R26 ;  /* 0x0000001a4d1b7221 */ /* 0x000fe20000010000 */
[----:B------:R-:W-:-:S01]  /*14010*/  FADD.FTZ R21, R81, R20 ;  /* 0x0000001451157221 */ /* 0x000fc20000010000 */
[----:B---3--:R-:W-:-:S02]  /*14020*/  F2FP.SATFINITE.E4M3.F32.PACK_AB_MERGE_C R81, R82, R81, RZ ;  /* 0x000000515251723e */ /* 0x008fc400048070ff */
[----:B------:R-:W-:-:S01]  /*14030*/  FADD.FTZ R20, R78, R27 ;  /* 0x0000001b4e147221 */ /* 0x000fc20000010000 */
[----:B------:R-:W-:Y:S01]  /*14040*/  FADD.FTZ R21, R82, R21 ;  /* 0x0000001552157221 */ /* 0x000fe20000010000 */
[----:B------:R-:W2:Y:S01]  /*14050*/  MUFU.EX2 R25, R25 ;  /* 0x0000001900197308 */ /* 0x000ea20000000800 */
[----:B------:R-:W-:Y:S01]  /*14060*/  F2FP.SATFINITE.E4M3.F32.PACK_AB_MERGE_C R167, R11, R6, R81 ;  /* 0x000000060ba7723e */ /* 0x000fe20004807051 */
[----:B------:R-:W-:Y:S01]  /*14070*/  FADD.FTZ R27, R69, R20 ;  /* 0x00000014451b7221 */ /* 0x000fe20000010000 */
[----:B----4-:R-:W-:-:S01]  /*14080*/  FADD.FTZ R20, R10, R21 ;  /* 0x000000150a147221 */ /* 0x010fc20000010000 */
[C---:B------:R-:W-:Y:S02]  /*14090*/  F2FP.SATFINITE.E4M3.F32.PACK_AB_MERGE_C R69, R68.reuse, R69, RZ ;  /* 0x000000454445723e */ /* 0x040fe400048070ff */
[----:B------:R-:W-:-:S01]  /*140a0*/  FADD.FTZ R68, R68, R27 ;  /* 0x0000001b44447221 */ /* 0x000fc20000010000 */
[----:B-1----:R-:W-:Y:S01]  /*140b0*/  FADD.FTZ R21, R13, R20 ;  /* 0x000000140d157221 */ /* 0x002fe20000010000 */
[----:B------:R-:W1:Y:S01]  /*140c0*/  MUFU.EX2 R14, R14 ;  /* 0x0000000e000e7308 */ /* 0x000e620000000800 */
[----:B------:R-:W-:Y:S01]  /*140d0*/  F2FP.SATFINITE.E4M3.F32.PACK_AB_MERGE_C R160, R78, R77, R69 ;  /* 0x0000004d4ea0723e */ /* 0x000fe20004807045 */
[----:B------:R-:W-:Y:S01]  /*140e0*/  FADD.FTZ R3, R67, R68 ;  /* 0x0000004443037221 */ /* 0x000fe20000010000 */
[----:B0-----:R-:W-:-:S03]  /*140f0*/  FADD.FTZ R20, R24, R21 ;  /* 0x0000001518147221 */ /* 0x001fc60000010000 */
[----:B------:R-:W-:Y:S02]  /*14100*/  FADD.FTZ R21, R66, R3 ;  /* 0x0000000342157221 */ /* 0x000fe40000010000 */
[----:B------:R-:W0:Y:S01]  /*14110*/  MUFU.EX2 R15, R15 ;  /* 0x0000000f000f7308 */ /* 0x000e220000000800 */
[----:B--2---:R-:W-:-:S01]  /*14120*/  FADD.FTZ R3, R25, R20 ;  /* 0x0000001419037221 */ /* 0x004fc20000010000 */
[----:B------:R-:W-:Y:S01]  /*14130*/  FADD.FTZ R26, R64, R21 ;  /* 0x00000015401a7221 */ /* 0x000fe20000010000 */
[----:B------:R-:W-:Y:S02]  /*14140*/  F2FP.SATFINITE.E4M3.F32.PACK_AB_MERGE_C R64, R61, R64, RZ ;  /* 0x000000403d40723e */ /* 0x000fe400048070ff */
[----:B------:R-:W-:Y:S01]  /*14150*/  F2FP.SATFINITE.E4M3.F32.PACK_AB_MERGE_C R24, R25, R24, RZ ;  /* 0x000000181918723e */ /* 0x000fe200048070ff */
[----:B------:R-:W-:-:S01]  /*14160*/  FADD.FTZ R26, R61, R26 ;  /* 0x0000001a3d1a7221 */ /* 0x000fc20000010000 */
[----:B------:R-:W-:Y:S01]  /*14170*/  F2FP.SATFINITE.E4M3.F32.PACK_AB_MERGE_C R162, R66, R67, R64 ;  /* 0x0000004342a2723e */ /* 0x000fe20004807040 */
[----:B------:R-:W2:Y:S01]  /*14180*/  MUFU.EX2 R30, R30 ;  /* 0x0000001e001e7308 */ /* 0x000ea20000000800 */
[----:B-1----:R-:W-:-:S01]  /*14190*/  FADD.FTZ R20, R14, R3 ;  /* 0x000000030e147221 */ /* 0x002fc20000010000 */
[----:B------:R-:W-:Y:S01]  /*141a0*/  FADD.FTZ R21, R53, R26 ;  /* 0x0000001a35157221 */ /* 0x000fe20000010000 */
[----:B------:R-:W-:-:S02]  /*141b0*/  F2FP.SATFINITE.E4M3.F32.PACK_AB_MERGE_C R26, R47, R48, RZ ;  /* 0x000000302f1a723e */ /* 0x000fc400048070ff */
[----:B------:R-:W-:Y:S01]  /*141c0*/  F2FP.SATFINITE.E4M3.F32.PACK_AB_MERGE_C R161, R13, R10, R24 ;  /* 0x0000000a0da1723e */ /* 0x000fe20004807018 */
[----:B------:R-:W-:-:S01]  /*141d0*/  FADD.FTZ R21, R50, R21 ;  /* 0x0000001532157221 */ /* 0x000fc20000010000 */
[----:B------:R-:W-:Y:S01]  /*141e0*/  F2FP.SATFINITE.E4M3.F32.PACK_AB_MERGE_C R156, R50, R53, R26 ;  /* 0x00000035329c723e */ /* 0x000fe2000480701a */
[----:B------:R-:W1:Y:S01]  /*141f0*/  MUFU.EX2 R31, R31 ;  /* 0x0000001f001f7308 */ /* 0x000e620000000800 */
[----:B0-----:R-:W-:-:S01]  /*14200*/  FADD.FTZ R3, R15, R20 ;  /* 0x000000140f037221 */ /* 0x001fc20000010000 */
[----:B------:R-:W-:-:S04]  /*14210*/  FADD.FTZ R48, R48, R21 ;  /* 0x0000001530307221 */ /* 0x000fc80000010000 */
[----:B------:R-:W-:Y:S02]  /*14220*/  FADD.FTZ R47, R47, R48 ;  /* 0x000000302f2f7221 */ /* 0x000fe40000010000 */
[----:B------:R-:W0:Y:S01]  /*14230*/  MUFU.EX2 R32, R32 ;  /* 0x0000002000207308 */ /* 0x000e220000000800 */
[----:B--2---:R-:W-:-:S07]  /*14240*/  FADD.FTZ R20, R30, R3 ;  /* 0x000000031e147221 */ /* 0x004fce0000010000 */
[----:B------:R-:W2:Y:S01]  /*14250*/  MUFU.EX2 R33, R33 ;  /* 0x0000002100217308 */ /* 0x000ea20000000800 */
[----:B-1----:R-:W-:-:S01]  /*14260*/  FADD.FTZ R3, R31, R20 ;  /* 0x000000141f037221 */ /* 0x002fc20000010000 */
[----:B------:R-:W-:-:S04]  /*14270*/  F2FP.SATFINITE.E4M3.F32.PACK_AB_MERGE_C R30, R31, R30, RZ ;  /* 0x0000001e1f1e723e */ /* 0x000fc800048070ff */
[----:B------:R-:W-:Y:S02]  /*14280*/  F2FP.SATFINITE.E4M3.F32.PACK_AB_MERGE_C R163, R15, R14, R30 ;  /* 0x0000000e0fa3723e */ /* 0x000fe4000480701e */
[----:B------:R-:W1:Y:S01]  /*14290*/  MUFU.EX2 R51, R51 ;  /* 0x0000003300337308 */ /* 0x000e620000000800 */
[----:B0-----:R-:W-:-:S01]  /*142a0*/  FADD.FTZ R20, R32, R3 ;  /* 0x0000000320147221 */ /* 0x001fc20000010000 */
[----:B------:R-:W-:-:S04]  /*142b0*/  F2FP.SATFINITE.E4M3.F32.PACK_AB_MERGE_C R3, R43, R44, RZ ;  /* 0x0000002c2b03723e */ /* 0x000fc800048070ff */
[----:B------:R-:W-:Y:S01]  /*142c0*/  F2FP.SATFINITE.E4M3.F32.PACK_AB_MERGE_C R158, R45, R46, R3 ;  /* 0x0000002e2d9e723e */ /* 0x000fe20004807003 */
[----:B------:R-:W-:-:S01]  /*142d0*/  FADD.FTZ R46, R46, R47 ;  /* 0x0000002f2e2e7221 */ /* 0x000fc20000010000 */
[----:B------:R-:W0:Y:S01]  /*142e0*/  MUFU.EX2 R52, R52 ;  /* 0x0000003400347308 */ /* 0x000e220000000800 */
[----:B--2---:R-:W-:-:S02]  /*142f0*/  FADD.FTZ R20, R33, R20 ;  /* 0x0000001421147221 */ /* 0x004fc40000010000 */
[----:B------:R-:W-:-:S04]  /*14300*/  FADD.FTZ R45, R45, R46 ;  /* 0x0000002e2d2d7221 */ /* 0x000fc80000010000 */
[----:B------:R-:W-:Y:S01]  /*14310*/  FADD.FTZ R44, R44, R45 ;  /* 0x0000002d2c2c7221 */ /* 0x000fe20000010000 */
[----:B------:R-:W2:Y:S01]  /*14320*/  MUFU.EX2 R54, R54 ;  /* 0x0000003600367308 */ /* 0x000ea20000000800 */
[----:B-1----:R-:W-:-:S02]  /*14330*/  FADD.FTZ R3, R51, R20 ;  /* 0x0000001433037221 */ /* 0x002fc40000010000 */
[----:B------:R-:W-:-:S05]  /*14340*/  FADD.FTZ R43, R43, R44 ;  /* 0x0000002c2b2b7221 */ /* 0x000fca0000010000 */
[----:B------:R-:W1:Y:S01]  /*14350*/  MUFU.EX2 R55, R55 ;  /* 0x0000003700377308 */ /* 0x000e620000000800 */
[----:B0-----:R-:W-:-:S01]  /*14360*/  FADD.FTZ R3, R52, R3 ;  /* 0x0000000334037221 */ /* 0x001fc20000010000 */
[----:B------:R-:W-:-:S04]  /*14370*/  F2FP.SATFINITE.E4M3.F32.PACK_AB_MERGE_C R51, R52, R51, RZ ;  /* 0x000000333433723e */ /* 0x000fc800048070ff */
[----:B------:R-:W-:Y:S02]  /*14380*/  F2FP.SATFINITE.E4M3.F32.PACK_AB_MERGE_C R157, R33, R32, R51 ;  /* 0x00000020219d723e */ /* 0x000fe40004807033 */
[----:B------:R-:W0:Y:S01]  /*14390*/  MUFU.EX2 R56, R56 ;  /* 0x0000003800387308 */ /* 0x000e220000000800 */
[----:B--2---:R-:W-:-:S07]  /*143a0*/  FADD.FTZ R20, R54, R3 ;  /* 0x0000000336147221 */ /* 0x004fce0000010000 */
[----:B------:R-:W2:Y:S01]  /*143b0*/  MUFU.EX2 R39, R39 ;  /* 0x0000002700277308 */ /* 0x000ea20000000800 */
[----:B-1----:R-:W-:-:S07]  /*143c0*/  FADD.FTZ R3, R55, R20 ;  /* 0x0000001437037221 */ /* 0x002fce0000010000 */
[----:B------:R-:W1:Y:S01]  /*143d0*/  MUFU.EX2 R57, R57 ;  /* 0x0000003900397308 */ /* 0x000e620000000800 */
[----:B0-----:R-:W-:-:S07]  /*143e0*/  FADD.FTZ R20, R56, R3 ;  /* 0x0000000338147221 */ /* 0x001fce0000010000 */
[----:B------:R-:W-:Y:S01]  /*143f0*/  MUFU.EX2 R42, R42 ;  /* 0x0000002a002a7308 */ /* 0x000fe20000000800 */
[----:B--2---:R-:W-:-:S07]  /*14400*/  F2FP.SATFINITE.E4M3.F32.PACK_AB_MERGE_C R21, R39, R40, RZ ;  /* 0x000000282715723e */ /* 0x004fce00048070ff */
        /* <DEDUP_REMOVED lines=31> */
[----:B------:R-:W-:-:S06]  /*14600*/  FADD.FTZ R28, R28, R37 ;  /* 0x000000251c1c7221 */ /* 0x000fcc0000010000 */
[----:B------:R-:W0:Y:S01]  /*14610*/  MUFU.EX2 R36, R36 ;  /* 0x0000002400247308 */ /* 0x000e220000000800 */
[----:B--2---:R-:W-:-:S04]  /*14620*/  FADD.FTZ R4, R34, R3 ;  /* 0x0000000322047221 */ /* 0x004fc80000010000 */
[----:B-1----:R-:W-:Y:S01]  /*14630*/  FADD.FTZ R3, R35, R4 ;  /* 0x0000000423037221 */ /* 0x002fe20000010000 */
[----:B------:R-:W-:-:S01]  /*14640*/  FADD.FTZ R4, R29, R28 ;  /* 0x0000001c1d047221 */ /* 0x000fc20000010000 */
[C---:B0-----:R-:W-:Y:S02]  /*14650*/  F2FP.SATFINITE.E4M3.F32.PACK_AB_MERGE_C R6, R36.reuse, R35, RZ ;  /* 0x000000232406723e */ /* 0x041fe400048070ff */
[----:B------:R-:W-:-:S02]  /*14660*/  FADD.FTZ R3, R36, R3 ;  /* 0x0000000324037221 */ /* 0x000fc40000010000 */
[----:B------:R-:W-:Y:S01]  /*14670*/  F2FP.SATFINITE.E4M3.F32.PACK_AB_MERGE_C R155, R34, R65, R6 ;  /* 0x00000041229b723e */ /* 0x000fe20004807006 */
[----:B------:R-:W-:Y:S01]  /*14680*/  VIADD R6, R91, 0xfffffffe ;  /* 0xfffffffe5b067836 */ /* 0x000fe20000000000 */
[----:B------:R-:W-:Y:S06]  /*14690*/  @!P2 BRA `(.L_x_1453) ;  /* 0x000000000048a947 */ /* 0x000fec0003800000 */
        /* <DEDUP_REMOVED lines=11> */
.L_x_1455:
[----:B------:R-:W-:-:S13]  /*14750*/  ISETP.NE.AND P3, PT, R9, 0x1, PT ;  /* 0x000000010900780c */ /* 0x000fda0003f65270 */
[----:B------:R-:W0:Y:S02]  /*14760*/  @P3 LDC.64 R14, c[0x0][0x9e8] ;  /* 0x00027a00ff0e3b82 */ /* 0x000e240000000a00 */
[----:B0-----:R-:W-:-:S05]  /*14770*/  @P3 IMAD.HI.U32 R14, R10, R14, RZ ;  /* 0x0000000e0a0e3227 */ /* 0x001fca00078e00ff */
[----:B------:R-:W-:-:S07]  /*14780*/  @P3 SHF.R.U32.HI R10, RZ, R15, R14 ;  /* 0x0000000fff0a3219 */ /* 0x000fce000001160e */
.L_x_1456:
[----:B------:R-:W-:Y:S05]  /*14790*/  BSYNC B0 ;  /* 0x0000000000007941 */ /* 0x000fea0003800000 */
.L_x_1454:
[----:B------:R-:W-:-:S05]  /*147a0*/  IMAD R9, R10, R9, R9 ;  /* 0x000000090a097224 */ /* 0x000fca00078e0209 */
[----:B------:R-:W-:-:S07]  /*147b0*/  VIMNMX R8, R8, R9, PT ;  /* 0x0000000908087248 */ /* 0x000fce0003fe0100 */
.L_x_1453:
[----:B------:R-:W-:Y:S01]  /*147c0*/  SHF.R.S32.HI R9, RZ, 0x1f, R8 ;  /* 0x0000001fff097819 */ /* 0x000fe20000011408 */
[----:B------:R-:W-:Y:S01]  /*147d0*/  ULDC UR32, c[0x0][0x9e4] ;  /* 0x0002790000207ab9 */ /* 0x000fe20000000800 */
[----:B------:R-:W-:Y:S01]  /*147e0*/  ULDC UR4, c[0x0][0x9e4] ;  /* 0x0002790000047ab9 */ /* 0x000fe20000000800 */
[----:B------:R-:W-:Y:S01]  /*147f0*/  ULDC UR5, c[0x0][0x988] ;  /* 0x0002620000057ab9 */ /* 0x000fe20000000800 */
[----:B------:R-:W-:Y:S01]  /*14800*/  LEA.HI R9, R9, R8, RZ, 0x7 ;  /* 0x0000000809097211 */ /* 0x000fe200078f38ff */
[----:B------:R-:W-:Y:S01]  /*14810*/  ULDC UR7, c[0x0][0x988] ;  /* 0x0002620000077ab9 */ /* 0x000fe20000000800 */
[----:B------:R-:W-:Y:S01]  /*14820*/  ULDC UR6, c[0x0][0x988] ;  /* 0x0002620000067ab9 */ /* 0x000fe20000000800 */
[----:B------:R-:W-:Y:S01]  /*14830*/  ULDC UR34, c[0x0][0x9e0] ;  /* 0x0002780000227ab9 */ /* 0x000fe20000000800 */
[----:B------:R-:W-:Y:S01]  /*14840*/  SHF.R.S32.HI R9, RZ, 0x7, R9 ;  /* 0x00000007ff097819 */ /* 0x000fe20000011409 */
[----:B------:R-:W-:Y:S01]  /*14850*/  ULDC UR33, c[0x0][0x9e0] ;  /* 0x0002780000217ab9 */ /* 0x000fe20000000800 */
[----:B------:R-:W-:-:S02]  /*14860*/  CS2R R150, SRZ ;  /* 0x0000000000967805 */ /* 0x000fc4000001ff00 */
[----:B------:R-:W-:Y:S02]  /*14870*/  CS2R R148, SRZ ;  /* 0x0000000000947805 */ /* 0x000fe4000001ff00 */
[----:B------:R-:W-:Y:S02]  /*14880*/  VIMNMX R13, R178, R9, !PT ;  /* 0x00000009b20d7248 */ /* 0x000fe40007fe0100 */
[----:B------:R-:W-:Y:S02]  /*14890*/  CS2R R146, SRZ ;  /* 0x0000000000927805 */ /* 0x000fe4000001ff00 */
[----:B------:R-:W-:Y:S02]  /*148a0*/  CS2R R144, SRZ ;  /* 0x0000000000907805 */ /* 0x000fe4000001ff00 */
[----:B------:R-:W-:Y:S02]  /*148b0*/  CS2R R142, SRZ ;  /* 0x00000000008e7805 */ /* 0x000fe4000001ff00 */
[----:B------:R-:W-:-:S02]  /*148c0*/  ISETP.GE.AND P3, PT, R6, R13, PT ;  /* 0x0000000d0600720c */ /* 0x000fc40003f66270 */
        /* <DEDUP_REMOVED lines=27> */
[----:B------:R-:W-:Y:S06]  /*14a80*/  @!P3 BRA `(.L_x_1457) ;  /* 0x0000003400fcb947 */ /* 0x000fec0003800000 */
[----:B------:R-:W-:Y:S02]  /*14a90*/  IMAD.IADD R207, R207, 0x1, R0 ;  /* 0x00000001cfcf7824 */ /* 0x000fe400078e0200 */
[----:B------:R-:W-:Y:S02]  /*14aa0*/  IMAD.MOV.U32 R151, RZ, RZ, RZ ;  /* 0x000000ffff977224 */ /* 0x000fe400078e00ff */
[----:B------:R-:W-:-:S07]  /*14ab0*/  VIADD R21, R207, 0x8 ;  /* 0x00000008cf157836 */ /* 0x000fce0000000000 */
.L_x_1476:
[----:B------:R-:W-:Y:S01]  /*14ac0*/  ISETP.NE.AND P3, PT, R176, RZ, PT ;  /* 0x000000ffb000720c */ /* 0x000fe20003f65270 */
[----:B------:R-:W-:Y:S01]  /*14ad0*/  VIADD R15, R168, 0x1 ;  /* 0x00000001a80f7836 */ /* 0x000fe20000000000 */
[----:B------:R-:W-:Y:S05]  /*14ae0*/  YIELD ;  /* 0x0000000000007946 */ /* 0x000fea0003800000 */
[----:B------:R-:W-:-:S04]  /*14af0*/  ISETP.NE.AND P4, PT, R15, 0x2, PT ;  /* 0x000000020f00780c */ /* 0x000fc80003f85270 */
[----:B------:R-:W-:Y:S02]  /*14b00*/  SEL R9, RZ, 0x1, P4 ;  /* 0x00000001ff097807 */ /* 0x000fe40002000000 */
[----:B------:R-:W-:Y:S02]  /*14b10*/  SEL R15, R15, RZ, P4 ;  /* 0x000000ff0f0f7207 */ /* 0x000fe40002000000 */
[----:B------:R-:W-:Y:S01]  /*14b20*/  LOP3.LUT R14, R18, R9, RZ, 0x3c, !PT ;  /* 0x00000009120e7212 */ /* 0x000fe200078e3cff */
[----:B------:R-:W-:Y:S06]  /*14b30*/  @P3 BRA `(.L_x_1458) ;  /* 0x0000000000303947 */ /* 0x000fec0003800000 */
[----:B------:R-:W-:Y:S05]  /*14b40*/  @!P0 BRA `(.L_x_1459) ;  /* 0x0000000000048947 */ /* 0x000fea0003800000 */
[----:B------:R-:W-:Y:S01]  /*14b50*/  BPT.TRAP 0x1 ;  /* 0x000000040000795c */ /* 0x000fe20000300000 */
.L_x_1459:
[----:B------:R-:W-:Y:S02]  /*14b60*/  LEA R9, R15, R16, 0x3 ;  /* 0x000000100f097211 */ /* 0x000fe400078e18ff */
[----:B------:R-:W-:-:S04]  /*14b70*/  SHF.L.U32 R8, R14, 0x1f, RZ ;  /* 0x0000001f0e087819 */ /* 0x000fc800000006ff */
[----:B------:R0:W1:Y:S01]  /*14b80*/  SYNCS.PHASECHK.TRANS64.TRYWAIT P4, [R9+URZ+0x22830], R8 ;  /* 0x02283008090075a7 */ /* 0x000062000808017f */
[----:B------:R-:W-:Y:S05]  /*14b90*/  @!P0 BRA `(.L_x_1460) ;  /* 0x0000000000048947 */ /* 0x000fea0003800000 */
[----:B------:R-:W-:Y:S01]  /*14ba0*/  BPT.TRAP 0x1 ;  /* 0x000000040000795c */ /* 0x000fe20000300000 */
.L_x_1460:
[----:B------:R-:W-:Y:S04]  /*14bb0*/  BSSY B0, `(.L_x_1458) ;  /* 0x0000004000007945 */ /* 0x000fe80003800000 */
[----:B-1----:R-:W-:Y:S05]  /*14bc0*/  @P4 BRA `(.L_x_1461) ;  /* 0x0000000000084947 */ /* 0x002fea0003800000 */
[----:B------:R-:W1:Y:S02]  /*14bd0*/  SYNCS.PHASECHK.TRANS64.TRYWAIT P4, [R9+URZ+0x22830], R8 ;  /* 0x02283008090075a7 */ /* 0x000e64000808017f */
[----:B-1----:R-:W-:Y:S05]  /*14be0*/  @!P4 BRA `(.L_x_1462) ;  /* 0x0000013c008cc947 */ /* 0x002fea0003800000 */
.L_x_1461:
[----:B------:R-:W-:Y:S05]  /*14bf0*/  BSYNC B0 ;  /* 0x0000000000007941 */ /* 0x000fea0003800000 */
.L_x_1458:
[----:B------:R-:W2:Y:S01]  /*14c00*/  S2R R10, SR_TID.X ;  /* 0x00000000000a7919 */ /* 0x000ea20000002100 */
[----:B01----:R-:W-:Y:S01]  /*14c10*/  IMAD.MOV.U32 R9, RZ, RZ, -0x7fffffe0 ;  /* 0x80000020ff097424 */ /* 0x003fe200078e00ff */
[----:B------:R-:W-:Y:S05]  /*14c20*/  WARPSYNC.ALL ;  /* 0x0000000000007948 */ /* 0x000fea0003800000 */
[----:B------:R-:W-:Y:S01]  /*14c30*/  R2UR UR31, R9 ;  /* 0x00000000091f72ca */ /* 0x000fe200000e0000 */
[----:B------:R-:W-:Y:S02]  /*14c40*/  IMAD R8, R15, 0x600, R5 ;  /* 0x000006000f087824 */ /* 0x000fe400078e0205 */
[----:B------:R-:W-:-:S03]  /*14c50*/  IMAD.MOV.U32 R11, RZ, RZ, -0x7fffffe0 ;  /* 0x80000020ff0b7424 */ /* 0x000fc600078e00ff */
[----:B------:R-:W-:Y:S02]  /*14c60*/  R2UR UR30, R8 ;  /* 0x00000000081e72ca */ /* 0x000fe400000e0000 */
[----:B------:R-:W-:Y:S01]  /*14c70*/  R2UR UR11, R11 ;  /* 0x000000000b0b72ca */ /* 0x000fe200000e0000 */
[----:B------:R-:W-:-:S05]  /*14c80*/  IMAD.MOV.U32 R11, RZ, RZ, -0x7fffffe0 ;  /* 0x80000020ff0b7424 */ /* 0x000fca00078e00ff */
[----:B------:R-:W-:Y:S01]  /*14c90*/  R2UR UR15, R11 ;  /* 0x000000000b0f72ca */ /* 0x000fe200000e0000 */
[----:B------:R-:W-:-:S05]  /*14ca0*/  IMAD.MOV.U32 R11, RZ, RZ, -0x7fffffe0 ;  /* 0x80000020ff0b7424 */ /* 0x000fca00078e00ff */
[----:B------:R-:W-:Y:S01]  /*14cb0*/  R2UR UR19, R11 ;  /* 0x000000000b1372ca */ /* 0x000fe200000e0000 */
[----:B------:R-:W-:Y:S01]  /*14cc0*/  IMAD.MOV.U32 R11, RZ, RZ, -0x7fffffe0 ;  /* 0x80000020ff0b7424 */ /* 0x000fe200078e00ff */
[----:B--2---:R-:W-:-:S04]  /*14cd0*/  SHF.R.U32.HI R10, RZ, 0x7, R10 ;  /* 0x00000007ff0a7819 */ /* 0x004fc8000001160a */
[----:B------:R-:W-:Y:S01]  /*14ce0*/  R2UR UR23, R11 ;  /* 0x000000000b1772ca */ /* 0x000fe200000e0000 */
[----:B------:R-:W-:Y:S02]  /*14cf0*/  VIADD R9, R10, 0x8 ;  /* 0x000000080a097836 */ /* 0x000fe40000000000 */
[----:B------:R-:W-:-:S03]  /*14d00*/  VIADD R10, R8, 0x2 ;  /* 0x00000002080a7836 */ /* 0x000fc60000000000 */
[----:B------:R0:W-:Y:S02]  /*14d10*/  BAR.SYNC.DEFER_BLOCKING R9, 0x100 ;  /* 0x000400090000751d */ /* 0x0001e40000010000 */
[----:B------:R-:W-:Y:S01]  /*14d20*/  R2UR UR10, R10 ;  /* 0x000000000a0a72ca */ /* 0x000fe200000e0000 */
[----:B------:R-:W-:-:S05]  /*14d30*/  VIADD R10, R8, 0x200 ;  /* 0x00000200080a7836 */ /* 0x000fca0000000000 */
[----:B------:R-:W-:Y:S01]  /*14d40*/  R2UR UR14, R10 ;  /* 0x000000000a0e72ca */ /* 0x000fe200000e0000 */
[----:B------:R-:W-:Y:S02]  /*14d50*/  VIADD R10, R8, 0x202 ;  /* 0x00000202080a7836 */ /* 0x000fe40000000000 */
[----:B0-----:R-:W-:-:S03]  /*14d60*/  IMAD.MOV.U32 R9, RZ, RZ, -0x7fffffe0 ;  /* 0x80000020ff097424 */ /* 0x001fc600078e00ff */
[----:B------:R-:W-:Y:S01]  /*14d70*/  R2UR UR18, R10 ;  /* 0x000000000a1272ca */ /* 0x000fe200000e0000 */
[C---:B------:R-:W-:Y:S01]  /*14d80*/  VIADD R10, R8.reuse, 0x400 ;  /* 0x00000400080a7836 */ /* 0x040fe20000000000 */
[----:B------:R-:W-:Y:S01]  /*14d90*/  R2UR UR27, R9 ;  /* 0x00000000091b72ca */ /* 0x000fe200000e0000 */
[----:B------:R-:W-:-:S03]  /*14da0*/  VIADD R8, R8, 0x402 ;  /* 0x0000040208087836 */ /* 0x000fc60000000000 */
[----:B------:R-:W-:Y:S02]  /*14db0*/  R2UR UR22, R10 ;  /* 0x000000000a1672ca */ /* 0x000fe400000e0000 */
[----:B------:R-:W-:Y:S01]  /*14dc0*/  R2UR UR26, R8 ;  /* 0x00000000081a72ca */ /* 0x000fe200000e0000 */
        /* <DEDUP_REMOVED lines=18> */
[----:B------:R-:W-:Y:S05]  /*14ef0*/  @P3 BRA `(.L_x_1463) ;  /* 0x0000000000283947 */ /* 0x000fea0003800000 */
[----:B------:R-:W-:Y:S05]  /*14f00*/  @!P0 BRA `(.L_x_1464) ;  /* 0x0000000000048947 */ /* 0x000fea0003800000 */
[----:B------:R-:W-:Y:S01]  /*14f10*/  BPT.TRAP 0x1 ;  /* 0x000000040000795c */ /* 0x000fe20000300000 */
.L_x_1464:
[----:B------:R-:W-:Y:S01]  /*14f20*/  SHF.L.U32 R8, R18, 0x1f, RZ ;  /* 0x0000001f12087819 */ /* 0x000fe200000006ff */
[----:B------:R-:W-:-:S04]  /*14f30*/  IMAD R9, R168, 0x8, R16 ;  /* 0x00000008a8097824 */ /* 0x000fc800078e0210 */
[----:B------:R0:W1:Y:S01]  /*14f40*/  SYNCS.PHASECHK.TRANS64.TRYWAIT P3, [R9+URZ+0x22850], R8 ;  /* 0x02285008090075a7 */ /* 0x000062000806017f */
[----:B------:R-:W-:Y:S05]  /*14f50*/  @!P0 BRA `(.L_x_1465) ;  /* 0x0000000000048947 */ /* 0x000fea0003800000 */
[----:B------:R-:W-:Y:S01]  /*14f60*/  BPT.TRAP 0x1 ;  /* 0x000000040000795c */ /* 0x000fe20000300000 */
.L_x_1465:
[----:B-1----:R-:W-:Y:S05]  /*14f70*/  @P3 BRA `(.L_x_1463) ;  /* 0x0000000000083947 */ /* 0x002fea0003800000 */
[----:B------:R-:W1:Y:S02]  /*14f80*/  SYNCS.PHASECHK.TRANS64.TRYWAIT P3, [R9+URZ+0x22850], R8 ;  /* 0x02285008090075a7 */ /* 0x000e64000806017f */
[----:B-1----:R-:W-:Y:S05]  /*14f90*/  @!P3 BRA `(.L_x_1466) ;  /* 0x0000013800b4b947 */ /* 0x002fea0003800000 */
.L_x_1463:
[----:B01----:R-:W-:Y:S01]  /*14fa0*/  VIADD R8, R16, 0x400 ;  /* 0x0000040010087836 */ /* 0x003fe20000000000 */
[----:B------:R-:W-:Y:S05]  /*14fb0*/  WARPSYNC.ALL ;  /* 0x0000000000007948 */ /* 0x000fea0003800000 */
[----:B------:R-:W-:Y:S01]  /*14fc0*/  SHF.R.U32.HI R8, RZ, 0x4, R8 ;  /* 0x00000004ff087819 */ /* 0x000fe20000011608 */
[----:B------:R-:W-:Y:S01]  /*14fd0*/  WARPGROUP.ARRIVE ;  /* 0x00000000000079c5 */ /* 0x000fe20000000000 */
[----:B------:R-:W-:-:S05]  /*14fe0*/  IMAD.MOV.U32 R11, RZ, RZ, 0x40000040 ;  /* 0x40000040ff0b7424 */ /* 0x000fca00078e00ff */
[----:B------:R-:W0:Y:S01]  /*14ff0*/  S2R R177, SR_TID.X ;  /* 0x0000000000b17919 */ /* 0x000e220000002100 */
[----:B------:R-:W-:Y:S01]  /*15000*/  LOP3.LUT R8, R8, 0x3fff, RZ, 0xc0, !PT ;  /* 0x00003fff08087812 */ /* 0x000fe200078ec0ff */
[C---:B------:R-:W-:Y:S01]  /*15010*/  FMUL.FTZ R18, R2.reuse, R26 ;  /* 0x0000001a02127220 */ /* 0x040fe20000410000 */
[C---:B------:R-:W-:Y:S01]  /*15020*/  FMUL.FTZ R20, R2.reuse, R27 ;  /* 0x0000001b02147220 */ /* 0x040fe20000410000 */
[----:B------:R-:W-:Y:S01]  /*15030*/  FMUL.FTZ R26, R2, R30 ;  /* 0x0000001e021a7220 */ /* 0x000fe20000410000 */
[----:B------:R-:W-:Y:S01]  /*15040*/  LOP3.LUT R9, R8, 0x10000, RZ, 0xfc, !PT ;  /* 0x0001000008097812 */ /* 0x000fe200078efcff */
[C---:B------:R-:W-:Y:S01]  /*15050*/  FMUL.FTZ R27, R2.reuse, R31 ;  /* 0x0000001f021b7220 */ /* 0x040fe20000410000 */
[C---:B------:R-:W-:Y:S01]  /*15060*/  FMUL.FTZ R30, R2.reuse, R34 ;  /* 0x00000022021e7220 */ /* 0x040fe20000410000 */
[C---:B------:R-:W-:Y:S01]  /*15070*/  FMUL.FTZ R31, R2.reuse, R35 ;  /* 0x00000023021f7220 */ /* 0x040fe20000410000 */
[----:B------:R-:W-:Y:S01]  /*15080*/  FMUL.FTZ R34, R2, R36 ;  /* 0x0000002402227220 */ /* 0x000fe20000410000 */
[----:B------:R-:W-:-:S02]  /*15090*/  IMAD R8, R168, 0x400, R9 ;  /* 0x00000400a8087824 */ /* 0x000fc400078e0209 */
[C---:B------:R-:W-:Y:S01]  /*150a0*/  FMUL.FTZ R35, R2.reuse, R37 ;  /* 0x0000002502237220 */ /* 0x040fe20000410000 */
[----:B------:R-:W-:Y:S02]  /*150b0*/  IMAD.MOV.U32 R9, RZ, RZ, 0x40000040 ;  /* 0x40000040ff097424 */ /* 0x000fe400078e00ff */
[----:B------:R-:W-:Y:S01]  /*150c0*/  FMUL.FTZ R36, R2, R38 ;  /* 0x0000002602247220 */ /* 0x000fe20000410000 */
[C---:B------:R-:W-:Y:S01]  /*150d0*/  VIADD R10, R8.reuse, 0x2 ;  /* 0x00000002080a7836 */ /* 0x040fe20000000000 */
[----:B------:R-:W-:Y:S01]  /*150e0*/  R2UR UR10, R8 ;  /* 0x00000000080a72ca */ /* 0x000fe200000e0000 */
[C---:B------:R-:W-:Y:S01]  /*150f0*/  FMUL.FTZ R37, R2.reuse, R39 ;  /* 0x0000002702257220 */ /* 0x040fe20000410000 */
[----:B------:R-:W-:Y:S01]  /*15100*/  R2UR UR11, R9 ;  /* 0x00000000090b72ca */ /* 0x000fe200000e0000 */
[----:B------:R-:W-:Y:S02]  /*15110*/  IMAD.MOV.U32 R9, RZ, RZ, 0x40000040 ;  /* 0x40000040ff097424 */ /* 0x000fe400078e00ff */
        /* <DEDUP_REMOVED lines=11> */
[----:B------:R-:W-:Y:S01]  /*151d0*/  QGMMA.64x128x32.F32.E4M3.E4M3 R88, R164, gdesc[UR8], R88, gsb0 ;  /* 0x01e00008a4587df3 */ /* 0x000fe20008000858 */
[----:B------:R-:W-:Y:S01]  /*151e0*/  R2UR UR10, R10 ;  /* 0x000000000a0a72ca */ /* 0x000fe200000e0000 */
[----:B------:R-:W-:Y:S01]  /*151f0*/  VIADD R10, R8, 0x4 ;  /* 0x00000004080a7836 */ /* 0x000fe20000000000 */
[----:B------:R-:W-:Y:S01]  /*15200*/  R2UR UR11, R11 ;  /* 0x000000000b0b72ca */ /* 0x000fe200000e0000 */
[----:B------:R-:W-:-:S02]  /*15210*/  IMAD.MOV.U32 R11, RZ, RZ, 0x40000040 ;  /* 0x40000040ff0b7424 */ /* 0x000fc400078e00ff */
[----:B------:R-:W-:Y:S01]  /*15220*/  FMUL.FTZ R33, R2, R33 ;  /* 0x0000002102217220 */ /* 0x000fe20000410000 */
[----:B------:R-:W-:Y:S02]  /*15230*/  VIADD R8, R8, 0x6 ;  /* 0x0000000608087836 */ /* 0x000fe40000000000 */
[C---:B------:R-:W-:Y:S01]  /*15240*/  FMUL.FTZ R40, R2.reuse, R40 ;  /* 0x0000002802287220 */ /* 0x040fe20000410000 */
[C---:B------:R-:W-:Y:S01]  /*15250*/  FMUL.FTZ R41, R2.reuse, R41 ;  /* 0x0000002902297220 */ /* 0x040fe20000410000 */
[C---:B------:R-:W-:Y:S01]  /*15260*/  FMUL.FTZ R58, R2.reuse, R78 ;  /* 0x0000004e023a7220 */ /* 0x040fe20000410000 */
[----:B------:R-:W-:Y:S01]  /*15270*/  FMUL.FTZ R59, R2, R79 ;  /* 0x0000004f023b7220 */ /* 0x000fe20000410000 */
[----:B0-----:R-:W-:Y:S01]  /*15280*/  SHF.R.U32.HI R177, RZ, 0x7, R177 ;  /* 0x00000007ffb17819 */ /* 0x001fe200000116b1 */
[----:B------:R-:W0:Y:S08]  /*15290*/  MUFU.TANH R24, R24 ;  /* 0x0000001800187308 */ /* 0x000e300000002400 */
        /* <DEDUP_REMOVED lines=23> */
[----:B------:R-:W-:Y:S01]  /*15410*/  QGMMA.64x128x32.F32.E4M3.E4M3 R88, R160, gdesc[UR8], R88, gsb0 ;  /* 0x01e00008a0587df3 */ /* 0x000fe20008000858 */
[----:B------:R-:W-:Y:S01]  /*15420*/  R2UR UR10, R10 ;  /* 0x000000000a0a72ca */ /* 0x000fe200000e0000 */
[C---:B------:R-:W-:Y:S01]  /*15430*/  FMUL.FTZ R10, R2.reuse, R54 ;  /* 0x00000036020a7220 */ /* 0x040fe20000410000 */
[----:B------:R-:W-:Y:S01]  /*15440*/  R2UR UR11, R11 ;  /* 0x000000000b0b72ca */ /* 0x000fe200000e0000 */
        /* <DEDUP_REMOVED lines=33> */
[----:B------:R-:W-:Y:S01]  /*15660*/  IMAD.SHL.U32 R81, R6, 0x80, RZ ;  /* 0x0000008006517824 */ /* 0x000fe200078e00ff */
[----:B------:R-:W-:Y:S01]  /*15670*/  R2UR UR11, R9 ;  /* 0x00000000090b72ca */ /* 0x000fe200000e0000 */
        /* <DEDUP_REMOVED lines=9> */
[C---:B------:R-:W-:Y:S01]  /*15710*/  FMUL.FTZ R68, R2.reuse, R73 ;  /* 0x0000004902447220 */ /* 0x040fe20000410000 */
[C---:B------:R-:W-:Y:S01]  /*15720*/  FMUL.FTZ R62, R2.reuse, R86 ;  /* 0x00000056023e7220 */ /* 0x040fe20000410000 */
[----:B------:R-:W-:Y:S01]  /*15730*/  FMUL.FTZ R63, R2, R87 ;  /* 0x00000057023f7220 */ /* 0x000fe20000410000 */
[----:B------:R-:W-:Y:S01]  /*15740*/  @!P1 IMAD R9, R15, 0x8, R16 ;  /* 0x000000080f099824 */ /* 0x000fe200078e0210 */
[----:B------:R-:W0:Y:S01]  /*15750*/  MUFU.TANH R161, R161 ;  /* 0x000000a100a17308 */ /* 0x000e220000002400 */
[----:B------:R-:W-:Y:S01]  /*15760*/  IMAD.IADD R74, R74, 0x1, -R171 ;  /* 0x000000014a4a7824 */ /* 0x000fe200078e0aab */
[----:B------:R-:W-:Y:S01]  /*15770*/  IADD3 R8, -R177, 0xb, RZ ;  /* 0x0000000bb1087810 */ /* 0x000fe20007ffe1ff */
[----:B------:R-:W-:-:S02]  /*15780*/  @!P1 VIADD R9, R9, 0x22840 ;  /* 0x0002284009099836 */ /* 0x000fc40000000000 */
[----:B------:R-:W-:-:S03]  /*15790*/  IMAD R74, R23, -0x2, R74 ;  /* 0xfffffffe174a7824 */ /* 0x000fc600078e024a */
[----:B------:R-:W0:Y:S01]  /*157a0*/  MUFU.TANH R160, R160 ;  /* 0x000000a000a07308 */ /* 0x000e220000002400 */
[----:B------:R-:W-:Y:S01]  /*157b0*/  @!P1 PRMT R9, RZ, 0x654, R9 ;  /* 0x00000654ff099816 */ /* 0x000fe20000000009 */
[----:B------:R-:W-:-:S04]  /*157c0*/  VIADD R87, R74, UR43 ;  /* 0x0000002b4a577c36 */ /* 0x000fc80008000000 */
[----:B------:R-:W-:Y:S02]  /*157d0*/  IMAD.IADD R84, R0, 0x1, R87 ;  /* 0x0000000100547824 */ /* 0x000fe400078e0257 */
        /* <DEDUP_REMOVED lines=25> */
[----:B------:R-:W-:Y:S01]  /*15970*/  FMUL.FTZ R82, R2, R85 ;  /* 0x0000005502527220 */ /* 0x000fe20000410000 */
[----:B------:R-:W0:Y:S01]  /*15980*/  MUFU.TANH R157, R157 ;  /* 0x0000009d009d7308 */ /* 0x000e220000002400 */
[----:B------:R-:W-:-:S05]  /*15990*/  IADD3 R85, R74, UR34, RZ ;  /* 0x000000224a557c10 */ /* 0x000fca000fffe0ff */
        /* <DEDUP_REMOVED lines=15> */
[----:B------:R0:W-:Y:S06]  /*15a90*/  BAR.ARV R8, 0x100 ;  /* 0x000400080000751d */ /* 0x0001ec0000002000 */
[----:B------:R0:W-:Y:S01]  /*15aa0*/  @!P1 SYNCS.ARRIVE.TRANS64.RED.A1T0 RZ, [R9+URZ], RZ ;  /* 0x000000ff09ff99a7 */ /* 0x0001e2000810043f */
[----:B-1234-:R-:W-:Y:S05]  /*15ab0*/  @!P2 BRA `(.L_x_1467) ;  /* 0x000000000058a947 */ /* 0x01efea0003800000 */
[----:B------:R-:W-:Y:S01]  /*15ac0*/  IADD3 R73, R0, R170, -R171 ;  /* 0x000000aa00497210 */ /* 0x000fe20007ffe8ab */
[----:B------:R-:W-:Y:S03]  /*15ad0*/  BSSY B0, `(.L_x_1468) ;  /* 0x0000010000007945 */ /* 0x000fe60003800000 */
[----:B------:R-:W-:-:S13]  /*15ae0*/  ISETP.GT.AND P3, PT, R73, -0x1, PT ;  /* 0xffffffff4900780c */ /* 0x000fda0003f64270 */
[----:B------:R-:W-:Y:S05]  /*15af0*/  @P3 BRA `(.L_x_1469) ;  /* 0x0000000000203947 */ /* 0x000fea0003800000 */
[----:B------:R-:W-:Y:S01]  /*15b00*/  IMAD.U32 R74, RZ, RZ, UR32 ;  /* 0x00000020ff4a7e24 */ /* 0x000fe2000f8e00ff */
[----:B------:R-:W-:-:S04]  /*15b10*/  LOP3.LUT R73, RZ, R73, RZ, 0x33, !PT ;  /* 0x00000049ff497212 */ /* 0x000fc800078e33ff */
[----:B------:R-:W-:-:S13]  /*15b20*/  ISETP.NE.AND P3, PT, R74, 0x1, PT ;  /* 0x000000014a00780c */ /* 0x000fda0003f65270 */
[----:B0-----:R-:W0:Y:S02]  /*15b30*/  @P3 LDC.64 R8, c[0x0][0x9e8] ;  /* 0x00027a00ff083b82 */ /* 0x001e240000000a00 */
[----:B0-----:R-:W-:-:S05]  /*15b40*/  @P3 IMAD.HI.U32 R8, R73, R8, RZ ;  /* 0x0000000849083227 */ /* 0x001fca00078e00ff */
[----:B------:R-:W-:-:S04]  /*15b50*/  @P3 SHF.R.U32.HI R73, RZ, R9, R8 ;  /* 0x00000009ff493219 */ /* 0x000fc80000011608 */
[----:B------:R-:W-:Y:S01]  /*15b60*/  LOP3.LUT R73, RZ, R73, RZ, 0x33, !PT ;  /* 0x00000049ff497212 */ /* 0x000fe200078e33ff */
[----:B------:R-:W-:Y:S06]  /*15b70*/  BRA `(.L_x_1470) ;  /* 0x0000000000147947 */ /* 0x000fec0003800000 */
.L_x_1469:
[----:B------:R-:W-:-:S05]  /*15b80*/  IMAD.U32 R74, RZ, RZ, UR32 ;  /* 0x00000020ff4a7e24 */ /* 0x000fca000f8e00ff */
[----:B------:R-:W-:-:S13]  /*15b90*/  ISETP.NE.AND P3, PT, R74, 0x1, PT ;  /* 0x000000014a00780c */ /* 0x000fda0003f65270 */
[----:B0-----:R-:W0:Y:S02]  /*15ba0*/  @P3 LDC.64 R8, c[0x0][0x9e8] ;  /* 0x00027a00ff083b82 */ /* 0x001e240000000a00 */
[----:B0-----:R-:W-:-:S05]  /*15bb0*/  @P3 IMAD.HI.U32 R8, R73, R8, RZ ;  /* 0x0000000849083227 */ /* 0x001fca00078e00ff */
[----:B------:R-:W-:-:S07]  /*15bc0*/  @P3 SHF.R.U32.HI R73, RZ, R9, R8 ;  /* 0x00000009ff493219 */ /* 0x000fce0000011608 */
.L_x_1470:
[----:B------:R-:W-:Y:S05]  /*15bd0*/  BSYNC B0 ;  /* 0x0000000000007941 */ /* 0x000fea0003800000 */
.L_x_1468:
[----:B------:R-:W-:-:S04]  /*15be0*/  IMAD R8, R73, R74, -R81 ;  /* 0x0000004a49087224 */ /* 0x000fc800078e0a51 */
[----:B------:R-:W-:-:S05]  /*15bf0*/  IMAD R8, R23, -0x2, R8 ;  /* 0xfffffffe17087824 */ /* 0x000fca00078e0208 */
[----:B------:R-:W-:Y:S02]  /*15c00*/  VIADDMNMX R83, R8, R74, R83, PT ;  /* 0x0000004a08537246 */ /* 0x000fe40003800153 */
[----:B------:R-:W-:-:S07]  /*15c10*/  VIMNMX R84, R84, R8, !PT ;  /* 0x0000000854547248 */ /* 0x000fce0007fe0100 */
.L_x_1467:
        /* <DEDUP_REMOVED lines=8> */
[----:B------:R-:W-:Y:S02]  /*15ca0*/  ISETP.GT.AND P4, PT, R84, 0x9, P3 ;  /* 0x000000095400780c */ /* 0x000fe40001f84270 */
[C---:B------:R-:W-:Y:S02]  /*15cb0*/  ISETP.LT.OR P5, PT, R83.reuse, 0x9, P5 ;  /* 0x000000095300780c */ /* 0x040fe40002fa1670 */
[----:B------:R-:W-:Y:S02]  /*15cc0*/  ISETP.LT.OR P4, PT, R83, 0xa, P4 ;  /* 0x0000000a5300780c */ /* 0x000fe40002781670 */
[----:B------:R-:W-:Y:S02]  /*15cd0*/  FSEL R77, R28, -INF , !P5 ;  /* 0xff8000001c4d7808 */ /* 0x000fe40006800000 */
        /* <DEDUP_REMOVED lines=83> */
[--C-:B------:R-:W-:Y:S02]  /*16210*/  IADD3 R72, R85, 0x8, R0.reuse ;  /* 0x0000000855487810 */ /* 0x100fe40007ffe000 */
[----:B------:R-:W-:-:S02]  /*16220*/  IADD3 R34, R87, 0x8, R0 ;  /* 0x0000000857227810 */ /* 0x000fc40007ffe000 */
[----:B------:R-:W-:Y:S02]  /*16230*/  FSEL R70, R80, -INF , !P5 ;  /* 0xff80000050467808 */ /* 0x000fe40006800000 */
[----:B------:R-:W-:Y:S01]  /*16240*/  FSEL R67, R82, -INF , !P4 ;  /* 0xff80000052437808 */ /* 0x000fe20006000000 */
[----:B------:R-:W-:Y:S06]  /*16250*/  @!P2 BRA `(.L_x_1471) ;  /* 0x00000000005ca947 */ /* 0x000fec0003800000 */
[----:B------:R-:W-:Y:S01]  /*16260*/  ISETP.GT.AND P4, PT, R21, -0x1, PT ;  /* 0xffffffff1500780c */ /* 0x000fe20003f84270 */
[----:B------:R-:W-:-:S12]  /*16270*/  BSSY B0, `(.L_x_1472) ;  /* 0x0000011000007945 */ /* 0x000fd80003800000 */
[----:B------:R-:W-:Y:S05]  /*16280*/  @P4 BRA `(.L_x_1473) ;  /* 0x0000000000244947 */ /* 0x000fea0003800000 */
[----:B------:R-:W-:Y:S02]  /*16290*/  IMAD.U32 R82, RZ, RZ, UR32 ;  /* 0x00000020ff527e24 */ /* 0x000fe4000f8e00ff */
[----:B------:R-:W-:-:S03]  /*162a0*/  VIADD R83, R207, 0x8 ;  /* 0x00000008cf537836 */ /* 0x000fc60000000000 */
[----:B------:R-:W-:Y:S02]  /*162b0*/  ISETP.NE.AND P4, PT, R82, 0x1, PT ;  /* 0x000000015200780c */ /* 0x000fe40003f85270 */
[----:B------:R-:W-:-:S11]  /*162c0*/  LOP3.LUT R83, RZ, R83, RZ, 0x33, !PT ;  /* 0x00000053ff537212 */ /* 0x000fd600078e33ff */
[----:B------:R-:W0:Y:S02]  /*162d0*/  @P4 LDC.64 R8, c[0x0][0x9e8] ;  /* 0x00027a00ff084b82 */ /* 0x000e240000000a00 */
[----:B0-----:R-:W-:-:S05]  /*162e0*/  @P4 IMAD.HI.U32 R8, R83, R8, RZ ;  /* 0x0000000853084227 */ /* 0x001fca00078e00ff */
[----:B------:R-:W-:-:S04]  /*162f0*/  @P4 SHF.R.U32.HI R83, RZ, R9, R8 ;  /* 0x00000009ff534219 */ /* 0x000fc80000011608 */
[----:B------:R-:W-:Y:S01]  /*16300*/  LOP3.LUT R8, RZ, R83, RZ, 0x33, !PT ;  /* 0x00000053ff087212 */ /* 0x000fe200078e33ff */
[----:B------:R-:W-:Y:S06]  /*16310*/  BRA `(.L_x_1474) ;  /* 0x0000000000187947 */ /* 0x000fec0003800000 */
.L_x_1473:
[----:B------:R-:W-:-:S05]  /*16320*/  IMAD.U32 R82, RZ, RZ, UR32 ;  /* 0x00000020ff527e24 */ /* 0x000fca000f8e00ff */
[----:B------:R-:W-:-:S13]  /*16330*/  ISETP.NE.AND P4, PT, R82, 0x1, PT ;  /* 0x000000015200780c */ /* 0x000fda0003f85270 */
[----:B------:R-:W0:Y:S02]  /*16340*/  @P4 LDC.64 R8, c[0x0][0x9e8] ;  /* 0x00027a00ff084b82 */ /* 0x000e240000000a00 */
[----:B0-----:R-:W-:-:S04]  /*16350*/  @P4 IMAD.HI.U32 R80, R21, R8, RZ ;  /* 0x0000000815504227 */ /* 0x001fc800078e00ff */
[----:B------:R-:W-:Y:S01]  /*16360*/  IMAD.MOV.U32 R8, RZ, RZ, R21 ;  /* 0x000000ffff087224 */ /* 0x000fe200078e0015 */
[----:B------:R-:W-:-:S07]  /*16370*/  @P4 SHF.R.U32.HI R8, RZ, R9, R80 ;  /* 0x00000009ff084219 */ /* 0x000fce0000011650 */
.L_x_1474:
[----:B------:R-:W-:Y:S05]  /*16380*/  BSYNC B0 ;  /* 0x0000000000007941 */ /* 0x000fea0003800000 */
.L_x_1472:
[----:B------:R-:W-:-:S04]  /*16390*/  IMAD R8, R8, R82, -R81 ;  /* 0x0000005208087224 */ /* 0x000fc800078e0a51 */
[----:B------:R-:W-:-:S05]  /*163a0*/  IMAD R9, R23, -0x2, R8 ;  /* 0xfffffffe17097824 */ /* 0x000fca00078e0208 */
[----:B------:R-:W-:Y:S02]  /*163b0*/  VIADDMNMX R72, R9, R82, R72, PT ;  /* 0x0000005209487246 */ /* 0x000fe40003800148 */
[----:B------:R-:W-:-:S07]  /*163c0*/  VIMNMX R34, R34, R9, !PT ;  /* 0x0000000922227248 */ /* 0x000fce0007fe0100 */
.L_x_1471:
[----:B------:R-:W-:Y:S01]  /*163d0*/  FMNMX.FTZ R9, R79, R12, !PT ;  /* 0x0000000c4f097209 */ /* 0x000fe20007810000 */
[----:B------:R-:W-:Y:S01]  /*163e0*/  UMOV UR35, UR7 ;  /* 0x0000000700237c82 */ /* 0x000fe20008000000 */
        /* <DEDUP_REMOVED lines=10> */
[----:B------:R-:W-:-:S02]  /*16490*/  FSEL R30, R30, -INF , !P5 ;  /* 0xff8000001e1e7808 */ /* 0x000fc40006800000 */
[----:B------:R-:W-:Y:S02]  /*164a0*/  FMNMX.FTZ R8, R73, R8, !PT ;  /* 0x0000000849087209 */ /* 0x000fe40007810000 */
[C---:B------:R-:W-:Y:S02]  /*164b0*/  ISETP.GT.AND P5, PT, R34.reuse, 0x18, P3 ;  /* 0x000000182200780c */ /* 0x040fe40001fa4270 */
        /* <DEDUP_REMOVED lines=50> */
[C---:B------:R-:W-:Y:S01]  /*167e0*/  ISETP.LT.OR P5, PT, R72.reuse, 0x39, P5 ;  /* 0x000000394800780c */ /* 0x040fe20002fa1670 */
[----:B------:R-:W0:Y:S01]  /*167f0*/  SHFL.BFLY PT, R9, R8, 0x2, 0x1f ;  /* 0x0c401f0008097f89 */ /* 0x000e2200000e0000 */
[----:B------:R-:W-:-:S02]  /*16800*/  ISETP.LT.OR P4, PT, R72, 0x22, P4 ;  /* 0x000000224800780c */ /* 0x000fc40002781670 */
[----:B------:R-:W-:Y:S02]  /*16810*/  FSEL R10, R10, -INF , !P5 ;  /* 0xff8000000a0a7808 */ /* 0x000fe40006800000 */
[C---:B------:R-:W-:Y:S02]  /*16820*/  ISETP.GT.AND P5, PT, R34.reuse, 0x40, P3 ;  /* 0x000000402200780c */ /* 0x040fe40001fa4270 */
[----:B------:R-:W-:Y:S02]  /*16830*/  FSEL R39, R39, -INF , !P4 ;  /* 0xff80000027277808 */ /* 0x000fe40006000000 */
[----:B------:R-:W-:Y:S02]  /*16840*/  ISETP.GT.AND P4, PT, R34, 0x29, P3 ;  /* 0x000000292200780c */ /* 0x000fe40001f84270 */
[C---:B------:R-:W-:Y:S02]  /*16850*/  ISETP.LT.OR P5, PT, R72.reuse, 0x41, P5 ;  /* 0x000000414800780c */ /* 0x040fe40002fa1670 */
[----:B------:R-:W-:-:S02]  /*16860*/  ISETP.LT.OR P4, PT, R72, 0x2a, P4 ;  /* 0x0000002a4800780c */ /* 0x000fc40002781670 */
[----:B------:R-:W-:Y:S02]  /*16870*/  FSEL R46, R46, -INF , !P5 ;  /* 0xff8000002e2e7808 */ /* 0x000fe40006800000 */
[C---:B------:R-:W-:Y:S02]  /*16880*/  ISETP.GT.AND P5, PT, R34.reuse, 0x41, P3 ;  /* 0x000000412200780c */ /* 0x040fe40001fa4270 */
[----:B------:R-:W-:Y:S02]  /*16890*/  FSEL R43, R43, -INF , !P4 ;  /* 0xff8000002b2b7808 */ /* 0x000fe40006000000 */
[----:B------:R-:W-:Y:S02]  /*168a0*/  ISETP.GT.AND P4, PT, R34, 0x31, P3 ;  /* 0x000000312200780c */ /* 0x000fe40001f84270 */
[----:B------:R-:W-:Y:S02]  /*168b0*/  ISETP.LT.OR P5, PT, R72, 0x42, P5 ;  /* 0x000000424800780c */ /* 0x000fe40002fa1670 */
[----:B0-----:R-:W-:-:S02]  /*168c0*/  FMNMX.FTZ R8, R8, R9, !PT ;  /* 0x0000000908087209 */ /* 0x001fc40007810000 */
[----:B------:R-:W-:Y:S02]  /*168d0*/  ISETP.LT.OR P4, PT, R72, 0x32, P4 ;  /* 0x000000324800780c */ /* 0x000fe40002781670 */
[----:B------:R-:W-:Y:S01]  /*168e0*/  FSEL R47, R47, -INF , !P5 ;  /* 0xff8000002f2f7808 */ /* 0x000fe20006800000 */
[----:B------:R-:W0:Y:S01]  /*168f0*/  SHFL.BFLY PT, R9, R8, 0x1, 0x1f ;  /* 0x0c201f0008097f89 */ /* 0x000e2200000e0000 */
[C---:B------:R-:W-:Y:S02]  /*16900*/  ISETP.GT.AND P5, PT, R34.reuse, 0x48, P3 ;  /* 0x000000482200780c */ /* 0x040fe40001fa4270 */
[----:B------:R-:W-:Y:S02]  /*16910*/  FSEL R45, R45, -INF , !P4 ;  /* 0xff8000002d2d7808 */ /* 0x000fe40006000000 */
[----:B------:R-:W-:Y:S02]  /*16920*/  ISETP.GT.AND P4, PT, R34, 0x39, P3 ;  /* 0x000000392200780c */ /* 0x000fe40001f84270 */
[----:B------:R-:W-:-:S02]  /*16930*/  ISETP.LT.OR P5, PT, R72, 0x49, P5 ;  /* 0x000000494800780c */ /* 0x000fc40002fa1670 */
[----:B------:R-:W-:Y:S02]  /*16940*/  ISETP.LT.OR P4, PT, R72, 0x3a, P4 ;  /* 0x0000003a4800780c */ /* 0x000fe40002781670 */
[----:B------:R-:W-:Y:S02]  /*16950*/  FSEL R48, R48, -INF , !P5 ;  /* 0xff80000030307808 */ /* 0x000fe40006800000 */
[----:B------:R-:W-:Y:S02]  /*16960*/  ISETP.GT.AND P5, PT, R34, RZ, P3 ;  /* 0x000000ff2200720c */ /* 0x000fe40001fa4270 */
[----:B------:R-:W-:Y:S02]  /*16970*/  FSEL R11, R11, -INF , !P4 ;  /* 0xff8000000b0b7808 */ /* 0x000fe40006000000 */
[----:B------:R-:W-:-:S04]  /*16980*/  ISETP.LT.OR P5, PT, R72, 0x1, P5 ;  /* 0x000000014800780c */ /* 0x000fc80002fa1670 */
[----:B------:R-:W-:Y:S02]  /*16990*/  FSEL R86, R18, -INF , !P5 ;  /* 0xff80000012567808 */ /* 0x000fe40006800000 */
[----:B------:R-:W-:Y:S02]  /*169a0*/  ISETP.GT.AND P5, PT, R34, 0x49, P3 ;  /* 0x000000492200780c */ /* 0x000fe40001fa4270 */
[----:B0-----:R-:W-:Y:S01]  /*169b0*/  FMNMX.FTZ R8, R8, R9, !PT ;  /* 0x0000000908087209 */ /* 0x001fe20007810000 */
[----:B------:R-:W-:Y:S01]  /*169c0*/  IMAD.U32 R9, RZ, RZ, UR35 ;  /* 0x00000023ff097e24 */ /* 0x000fe2000f8e00ff */
[----:B------:R-:W-:Y:S02]  /*169d0*/  ISETP.LT.OR P5, PT, R72, 0x4a, P5 ;  /* 0x0000004a4800780c */ /* 0x000fe40002fa1670 */
[C---:B------:R-:W-:Y:S01]  /*169e0*/  FSETP.NEU.FTZ.AND P4, PT, R8.reuse, -INF , PT ;  /* 0xff8000000800780b */ /* 0x040fe20003f9d000 */
[----:B------:R-:W-:-:S05]  /*169f0*/  FFMA.FTZ R80, R8, R9, -8 ;  /* 0xc100000008507423 */ /* 0x000fca0000010009 */
[----:B------:R-:W-:-:S05]  /*16a00*/  FSEL R80, R80, RZ, P4 ;  /* 0x000000ff50507208 */ /* 0x000fca0002000000 */
[--C-:B------:R-:W-:Y:S01]  /*16a10*/  FFMA.FTZ R81, R75, UR35, -R80.reuse ;  /* 0x000000234b517c23 */ /* 0x100fe20008010850 */
[----:B------:R-:W-:Y:S01]  /*16a20*/  FMNMX.FTZ R75, R86, R7, !PT ;  /* 0x00000007564b7209 */ /* 0x000fe20007810000 */
[--C-:B------:R-:W-:Y:S01]  /*16a30*/  FFMA.FTZ R9, R79, UR35, -R80.reuse ;  /* 0x000000234f097c23 */ /* 0x100fe20008010850 */
[----:B------:R-:W-:-:S01]  /*16a40*/  FFMA.FTZ R82, R76, UR35, -R80 ;  /* 0x000000234c527c23 */ /* 0x000fc20008010850 */
[--C-:B------:R-:W-:Y:S01]  /*16a50*/  FFMA.FTZ R83, R73, UR35, -R80.reuse ;  /* 0x0000002349537c23 */ /* 0x100fe20008010850 */
[----:B------:R-:W-:Y:S01]  /*16a60*/  FMNMX.FTZ R79, R20, R75, !PT ;  /* 0x0000004b144f7209 */ /* 0x000fe20007810000 */
[----:B------:R-:W-:Y:S01]  /*16a70*/  MUFU.EX2 R18, R81 ;  /* 0x0000005100127308 */ /* 0x000fe20000000800 */
[----:B------:R-:W-:Y:S01]  /*16a80*/  FSEL R75, R49, -INF , !P5 ;  /* 0xff800000314b7808 */ /* 0x000fe20006800000 */
[--C-:B------:R-:W-:Y:S01]  /*16a90*/  FFMA.FTZ R87, R24, UR35, -R80.reuse ;  /* 0x0000002318577c23 */ /* 0x100fe20008010850 */
[----:B------:R-:W-:Y:S01]  /*16aa0*/  FMNMX.FTZ R76, R26, R79, !PT ;  /* 0x0000004f1a4c7209 */ /* 0x000fe20007810000 */
[--C-:B------:R-:W-:Y:S01]  /*16ab0*/  FFMA.FTZ R78, R78, UR35, -R80.reuse ;  /* 0x000000234e4e7c23 */ /* 0x100fe20008010850 */
[----:B------:R-:W-:Y:S01]  /*16ac0*/  ISETP.GT.AND P5, PT, R34, 0x50, P3 ;  /* 0x000000502200780c */ /* 0x000fe20001fa4270 */
[--C-:B------:R-:W-:Y:S01]  /*16ad0*/  FFMA.FTZ R77, R77, UR35, -R80.reuse ;  /* 0x000000234d4d7c23 */ /* 0x100fe20008010850 */
[----:B------:R-:W-:Y:S01]  /*16ae0*/  FMNMX.FTZ R79, R27, R76, !PT ;  /* 0x0000004c1b4f7209 */ /* 0x000fe20007810000 */
[----:B------:R0:W-:Y:S01]  /*16af0*/  MUFU.EX2 R49, R82 ;  /* 0x0000005200317308 */ /* 0x0001e20000000800 */
[----:B------:R-:W-:Y:S01]  /*16b00*/  ISETP.LT.OR P5, PT, R72, 0x51, P5 ;  /* 0x000000514800780c */ /* 0x000fe20002fa1670 */
[--C-:B------:R-:W-:Y:S01]  /*16b10*/  FFMA.FTZ R74, R74, UR35, -R80.reuse ;  /* 0x000000234a4a7c23 */ /* 0x100fe20008010850 */
[----:B------:R-:W-:Y:S01]  /*16b20*/  FMNMX.FTZ R76, R30, R79, !PT ;  /* 0x0000004f1e4c7209 */ /* 0x000fe20007810000 */
[--C-:B------:R-:W-:Y:S01]  /*16b30*/  FFMA.FTZ R35, R35, UR35, -R80.reuse ;  /* 0x0000002323237c23 */ /* 0x100fe20008010850 */
[----:B------:R-:W-:Y:S01]  /*16b40*/  FSEL R73, R50, -INF , !P5 ;  /* 0xff80000032497808 */ /* 0x000fe20006800000 */
[--C-:B------:R-:W-:Y:S01]  /*16b50*/  FFMA.FTZ R40, R40, UR35, -R80.reuse ;  /* 0x0000002328287c23 */ /* 0x100fe20008010850 */
[----:B------:R-:W-:Y:S01]  /*16b60*/  FMNMX.FTZ R79, R31, R76, !PT ;  /* 0x0000004c1f4f7209 */ /* 0x000fe20007810000 */
[----:B------:R1:W-:Y:S01]  /*16b70*/  MUFU.EX2 R50, R83 ;  /* 0x0000005300327308 */ /* 0x0003e20000000800 */
[----:B------:R-:W-:Y:S01]  /*16b80*/  ISETP.GT.AND P5, PT, R34, 0x51, P3 ;  /* 0x000000512200780c */ /* 0x000fe20001fa4270 */
[--C-:B------:R-:W-:Y:S01]  /*16b90*/  FFMA.FTZ R41, R41, UR35, -R80.reuse ;  /* 0x0000002329297c23 */ /* 0x100fe20008010850 */
[----:B------:R-:W-:Y:S01]  /*16ba0*/  FMNMX.FTZ R76, R36, R79, !PT ;  /* 0x0000004f244c7209 */ /* 0x000fe20007810000 */
[--C-:B------:R-:W-:Y:S01]  /*16bb0*/  FFMA.FTZ R161, R161, UR35, -R80.reuse ;  /* 0x00000023a1a17c23 */ /* 0x100fe20008010850 */
[----:B------:R-:W-:Y:S01]  /*16bc0*/  ISETP.LT.OR P5, PT, R72, 0x52, P5 ;  /* 0x000000524800780c */ /* 0x000fe20002fa1670 */
[--C-:B------:R-:W-:Y:S01]  /*16bd0*/  FFMA.FTZ R160, R160, UR35, -R80.reuse ;  /* 0x00000023a0a07c23 */ /* 0x100fe20008010850 */
[----:B------:R-:W-:Y:S01]  /*16be0*/  FMNMX.FTZ R79, R37, R76, !PT ;  /* 0x0000004c254f7209 */ /* 0x000fe20007810000 */
[--C-:B------:R-:W-:Y:S01]  /*16bf0*/  FFMA.FTZ R162, R162, UR35, -R80.reuse ;  /* 0x00000023a2a27c23 */ /* 0x100fe20008010850 */
[----:B------:R-:W-:Y:S01]  /*16c00*/  FSEL R51, R51, -INF , !P5 ;  /* 0xff80000033337808 */ /* 0x000fe20006800000 */
[--C-:B------:R-:W-:Y:S01]  /*16c10*/  FFMA.FTZ R164, R164, UR35, -R80.reuse ;  /* 0x00000023a4a47c23 */ /* 0x100fe20008010850 */
[----:B------:R-:W-:Y:S01]  /*16c20*/  FMNMX.FTZ R76, R38, R79, !PT ;  /* 0x0000004f264c7209 */ /* 0x000fe20007810000 */
[--C-:B------:R-:W-:Y:S01]  /*16c30*/  FFMA.FTZ R55, R55, UR35, -R80.reuse ;  /* 0x0000002337377c23 */ /* 0x100fe20008010850 */
        /* <DEDUP_REMOVED lines=14> */
[----:B0-----:R-:W-:Y:S01]  /*16d20*/  FMNMX.FTZ R82, R44, R79, !PT ;  /* 0x0000004f2c527209 */ /* 0x001fe20007810000 */
[--C-:B------:R-:W-:Y:S01]  /*16d30*/  FFMA.FTZ R69, R69, UR35, -R80.reuse ;  /* 0x0000002345457c23 */ /* 0x100fe20008010850 */
[----:B------:R-:W-:Y:S01]  /*16d40*/  ISETP.LT.OR P5, PT, R72, 0x5a, P5 ;  /* 0x0000005a4800780c */ /* 0x000fe20002fa1670 */
[----:B------:R-:W-:Y:S01]  /*16d50*/  FFMA.FTZ R70, R70, UR35, -R80 ;  /* 0x0000002346467c23 */ /* 0x000fe20008010850 */
[----:B------:R-:W-:Y:S01]  /*16d60*/  FMNMX.FTZ R81, R45, R82, !PT ;  /* 0x000000522d517209 */ /* 0x000fe20007810000 */
[----:B------:R-:W-:Y:S01]  /*16d70*/  MUFU.EX2 R9, R9 ;  /* 0x0000000900097308 */ /* 0x000fe20000000800 */
[----:B------:R-:W-:-:S02]  /*16d80*/  FSEL R76, R53, -INF , !P5 ;  /* 0xff800000354c7808 */ /* 0x000fc40006800000 */
[----:B------:R-:W-:Y:S02]  /*16d90*/  ISETP.GT.AND P5, PT, R34, 0x60, P3 ;  /* 0x000000602200780c */ /* 0x000fe40001fa4270 */
[----:B------:R-:W-:Y:S01]  /*16da0*/  FMNMX.FTZ R82, R10, R81, !PT ;  /* 0x000000510a527209 */ /* 0x000fe20007810000 */
[----:B------:R-:W-:Y:S01]  /*16db0*/  FFMA.FTZ R81, R163, UR35, -R80 ;  /* 0x00000023a3517c23 */ /* 0x000fe20008010850 */
[----:B------:R-:W-:Y:S01]  /*16dc0*/  ISETP.LT.OR P5, PT, R72, 0x61, P5 ;  /* 0x000000614800780c */ /* 0x000fe20002fa1670 */
[----:B------:R-:W-:Y:S01]  /*16dd0*/  MUFU.EX2 R78, R78 ;  /* 0x0000004e004e7308 */ /* 0x000fe20000000800 */
[----:B-1----:R-:W-:Y:S02]  /*16de0*/  FMNMX.FTZ R83, R11, R82, !PT ;  /* 0x000000520b537209 */ /* 0x002fe40007810000 */
[----:B------:R-:W-:Y:S02]  /*16df0*/  FSEL R79, R56, -INF , !P5 ;  /* 0xff800000384f7808 */ /* 0x000fe40006800000 */
[----:B------:R-:W-:-:S02]  /*16e00*/  ISETP.GT.AND P5, PT, R34, 0x61, P3 ;  /* 0x000000612200780c */ /* 0x000fc40001fa4270 */
[----:B------:R-:W-:Y:S01]  /*16e10*/  FMNMX.FTZ R82, R46, R83, !PT ;  /* 0x000000532e527209 */ /* 0x000fe20007810000 */
[----:B------:R-:W-:Y:S01]  /*16e20*/  MUFU.EX2 R77, R77 ;  /* 0x0000004d004d7308 */ /* 0x000fe20000000800 */
[----:B------:R-:W-:Y:S02]  /*16e30*/  ISETP.LT.OR P5, PT, R72, 0x62, P5 ;  /* 0x000000624800780c */ /* 0x000fe40002fa1670 */
[----:B------:R-:W-:Y:S02]  /*16e40*/  FMNMX.FTZ R83, R47, R82, !PT ;  /* 0x000000522f537209 */ /* 0x000fe40007810000 */
[----:B------:R-:W-:Y:S02]  /*16e50*/  FSEL R57, R57, -INF , !P5 ;  /* 0xff80000039397808 */ /* 0x000fe40006800000 */
[----:B------:R-:W-:Y:S01]  /*16e60*/  ISETP.GT.AND P5, PT, R34, 0x68, P3 ;  /* 0x000000682200780c */ /* 0x000fe20001fa4270 */
[----:B------:R-:W-:Y:S01]  /*16e70*/  MUFU.EX2 R74, R74 ;  /* 0x0000004a004a7308 */ /* 0x000fe20000000800 */
[----:B------:R-:W-:Y:S01]  /*16e80*/  FMNMX.FTZ R84, R48, R83, !PT ;  /* 0x0000005330547209 */ /* 0x000fe20007810000 */
[----:B------:R-:W-:Y:S01]  /*16e90*/  FFMA.FTZ R83, R165, UR35, -R80 ;  /* 0x00000023a5537c23 */ /* 0x000fe20008010850 */
[----:B------:R-:W-:-:S02]  /*16ea0*/  ISETP.LT.OR P5, PT, R72, 0x69, P5 ;  /* 0x000000694800780c */ /* 0x000fc40002fa1670 */
[----:B------:R-:W-:Y:S02]  /*16eb0*/  FMNMX.FTZ R84, R75, R84, !PT ;  /* 0x000000544b547209 */ /* 0x000fe40007810000 */
[----:B------:R-:W-:Y:S01]  /*16ec0*/  FSEL R58, R58, -INF , !P5 ;  /* 0xff8000003a3a7808 */ /* 0x000fe20006800000 */
[----:B------:R-:W-:Y:S01]  /*16ed0*/  MUFU.EX2 R35, R35 ;  /* 0x0000002300237308 */ /* 0x000fe20000000800 */
[----:B------:R-:W-:Y:S02]  /*16ee0*/  FMNMX.FTZ R84, R73, R84, !PT ;  /* 0x0000005449547209 */ /* 0x000fe40007810000 */
[----:B------:R-:W-:Y:S02]  /*16ef0*/  ISETP.GT.AND P5, PT, R34, 0x69, P3 ;  /* 0x000000692200780c */ /* 0x000fe40001fa4270 */
[----:B------:R-:W-:Y:S02]  /*16f00*/  FMNMX.FTZ R85, R51, R84, !PT ;  /* 0x0000005433557209 */ /* 0x000fe40007810000 */
[----:B------:R-:W-:Y:S01]  /*16f10*/  ISETP.LT.OR P5, PT, R72, 0x6a, P5 ;  /* 0x0000006a4800780c */ /* 0x000fe20002fa1670 */
[----:B------:R-:W-:Y:S01]  /*16f20*/  MUFU.EX2 R40, R40 ;  /* 0x0000002800287308 */ /* 0x000fe20000000800 */
[----:B------:R-:W-:-:S02]  /*16f30*/  FMNMX.FTZ R85, R52, R85, !PT ;  /* 0x0000005534557209 */ /* 0x000fc40007810000 */
[----:B------:R-:W-:Y:S02]  /*16f40*/  FSEL R59, R59, -INF , !P5 ;  /* 0xff8000003b3b7808 */ /* 0x000fe40006800000 */
[----:B------:R-:W-:Y:S02]  /*16f50*/  ISETP.GT.AND P5, PT, R34, 0x70, P3 ;  /* 0x000000702200780c */ /* 0x000fe40001fa4270 */
[----:B------:R-:W-:Y:S01]  /*16f60*/  FMNMX.FTZ R152, R76, R85, !PT ;  /* 0x000000554c987209 */ /* 0x000fe20007810000 */
[----:B------:R-:W-:Y:S01]  /*16f70*/  MUFU.EX2 R41, R41 ;  /* 0x0000002900297308 */ /* 0x000fe20000000800 */
[----:B------:R-:W-:Y:S02]  /*16f80*/  ISETP.LT.OR P5, PT, R72, 0x71, P5 ;  /* 0x000000714800780c */ /* 0x000fe40002fa1670 */
[----:B------:R-:W-:Y:S02]  /*16f90*/  FMNMX.FTZ R152, R79, R152, !PT ;  /* 0x000000984f987209 */ /* 0x000fe40007810000 */
[----:B------:R-:W-:-:S02]  /*16fa0*/  FSEL R60, R60, -INF , !P5 ;  /* 0xff8000003c3c7808 */ /* 0x000fc40006800000 */
[----:B------:R-:W-:Y:S01]  /*16fb0*/  ISETP.GT.AND P5, PT, R34, 0x71, P3 ;  /* 0x000000712200780c */ /* 0x000fe20001fa4270 */
[----:B------:R-:W-:Y:S01]  /*16fc0*/  MUFU.EX2 R53, R161 ;  /* 0x000000a100357308 */ /* 0x000fe20000000800 */
[----:B------:R-:W-:Y:S02]  /*16fd0*/  FMNMX.FTZ R85, R57, R152, !PT ;  /* 0x0000009839557209 */ /* 0x000fe40007810000 */
[----:B------:R-:W-:Y:S02]  /*16fe0*/  ISETP.LT.OR P5, PT, R72, 0x72, P5 ;  /* 0x000000724800780c */ /* 0x000fe40002fa1670 */
[----:B------:R-:W-:Y:S02]  /*16ff0*/  FMNMX.FTZ R152, R58, R85, !PT ;  /* 0x000000553a987209 */ /* 0x000fe40007810000 */
[----:B------:R-:W-:Y:S01]  /*17000*/  FSEL R61, R61, -INF , !P5 ;  /* 0xff8000003d3d7808 */ /* 0x000fe20006800000 */
[----:B------:R-:W-:Y:S01]  /*17010*/  MUFU.EX2 R56, R160 ;  /* 0x000000a000387308 */ /* 0x000fe20000000800 */
[----:B------:R-:W-:-:S02]  /*17020*/  ISETP.GT.AND P5, PT, R34, 0x78, P3 ;  /* 0x000000782200780c */ /* 0x000fc40001fa4270 */
[----:B------:R-:W-:Y:S01]  /*17030*/  FMNMX.FTZ R85, R59, R152, !PT ;  /* 0x000000983b557209 */ /* 0x000fe20007810000 */
[----:B------:R-:W-:-:S01]  /*17040*/  FFMA.FTZ R152, R67, UR35, -R80 ;  /* 0x0000002343987c23 */ /* 0x000fc20008010850 */
[----:B------:R-:W-:Y:S02]  /*17050*/  ISETP.GT.AND P3, PT, R34, 0x79, P3 ;  /* 0x000000792200780c */ /* 0x000fe40001f64270 */
[----:B------:R-:W-:Y:S01]  /*17060*/  ISETP.LT.OR P5, PT, R72, 0x79, P5 ;  /* 0x000000794800780c */ /* 0x000fe20002fa1670 */
[----:B------:R0:W-:Y:S01]  /*17070*/  MUFU.EX2 R34, R87 ;  /* 0x0000005700227308 */ /* 0x0001e20000000800 */
[----:B------:R-:W-:Y:S02]  /*17080*/  FMNMX.FTZ R24, R60, R85, !PT ;  /* 0x000000553c187209 */ /* 0x000fe40007810000 */
[----:B------:R-:W-:Y:S02]  /*17090*/  ISETP.LT.OR P3, PT, R72, 0x7a, P3 ;  /* 0x0000007a4800780c */ /* 0x000fe40001f61670 */
[----:B------:R-:W-:-:S02]  /*170a0*/  FSEL R62, R62, -INF , !P5 ;  /* 0xff8000003e3e7808 */ /* 0x000fc40006800000 */
[----:B------:R-:W-:Y:S01]  /*170b0*/  FMNMX.FTZ R85, R61, R24, !PT ;  /* 0x000000183d557209 */ /* 0x000fe20007810000 */
[----:B------:R-:W-:Y:S01]  /*170c0*/  MUFU.EX2 R81, R81 ;  /* 0x0000005100517308 */ /* 0x000fe20000000800 */
[----:B------:R-:W-:Y:S02]  /*170d0*/  FSEL R63, R63, -INF , !P3 ;  /* 0xff8000003f3f7808 */ /* 0x000fe40005800000 */
[----:B------:R-:W-:Y:S01]  /*170e0*/  FMNMX.FTZ R24, R62, R85, !PT ;  /* 0x000000553e187209 */ /* 0x000fe20007810000 */
[----:B------:R-:W-:-:S01]  /*170f0*/  FFMA.FTZ R85, R64, UR35, -R80 ;  /* 0x0000002340557c23 */ /* 0x000fc20008010850 */
[--C-:B------:R-:W-:Y:S01]  /*17100*/  FFMA.FTZ R64, R65, UR35, -R80.reuse ;  /* 0x0000002341407c23 */ /* 0x100fe20008010850 */
[----:B------:R-:W-:-:S01]  /*17110*/  FFMA.FTZ R65, R66, UR35, -R80 ;  /* 0x0000002342417c23 */ /* 0x000fc20008010850 */
[----:B------:R-:W-:Y:S01]  /*17120*/  FMNMX.FTZ R24, R63, R24, !PT ;  /* 0x000000183f187209 */ /* 0x000fe20007810000 */
[----:B------:R-:W-:-:S01]  /*17130*/  FFMA.FTZ R66, R71, UR35, -R80 ;  /* 0x0000002347427c23 */ /* 0x000fc20008010850 */
[----:B------:R-:W-:Y:S01]  /*17140*/  FSEL R67, R8, RZ, P4 ;  /* 0x000000ff08437208 */ /* 0x000fe20002000000 */
[----:B------:R-:W-:Y:S01]  /*17150*/  IMAD.U32 R71, RZ, RZ, UR35 ;  /* 0x00000023ff477e24 */ /* 0x000fe2000f8e00ff */
[----:B------:R-:W-:Y:S01]  /*17160*/  MUFU.EX2 R82, R162 ;  /* 0x000000a200527308 */ /* 0x000fe20000000800 */
[----:B0-----:R-:W0:Y:S02]  /*17170*/  SHFL.BFLY PT, R87, R24, 0x2, 0x1f ;  /* 0x0c401f0018577f89 */ /* 0x001e2400000e0000 */
[----:B------:R-:W-:-:S04]  /*17180*/  FADD.FTZ R12, -R67, R12 ;  /* 0x0000000c430c7221 */ /* 0x000fc80000010100 */
[----:B------:R-:W-:Y:S01]  /*17190*/  FMUL.FTZ R72, R12, UR35 ;  /* 0x000000230c487c20 */ /* 0x000fe20008410000 */
[----:B------:R-:W-:Y:S08]  /*171a0*/  MUFU.EX2 R83, R83 ;  /* 0x0000005300537308 */ /* 0x000ff00000000800 */
[----:B------:R-:W1:Y:S08]  /*171b0*/  MUFU.EX2 R72, R72 ;  /* 0x0000004800487308 */ /* 0x000e700000000800 */
[----:B------:R-:W-:Y:S01]  /*171c0*/  MUFU.EX2 R84, R164 ;  /* 0x000000a400547308 */ /* 0x000fe20000000800 */
[----:B0-----:R-:W-:-:S05]  /*171d0*/  FMNMX.FTZ R87, R24, R87, !PT ;  /* 0x0000005718577209 */ /* 0x001fca0007810000 */
[----:B------:R-:W0:Y:S02]  /*171e0*/  SHFL.BFLY PT, R24, R87, 0x1, 0x1f ;  /* 0x0c201f0057187f89 */ /* 0x000e2400000e0000 */
[----:B------:R-:W-:Y:S08]  /*171f0*/  MUFU.EX2 R55, R55 ;  /* 0x0000003700377308 */ /* 0x000ff00000000800 */
[----:B------:R-:W-:Y:S08]  /*17200*/  MUFU.EX2 R54, R54 ;  /* 0x0000003600367308 */ /* 0x000ff00000000800 */
[----:B------:R-:W-:Y:S01]  /*17210*/  MUFU.EX2 R25, R25 ;  /* 0x0000001900197308 */ /* 0x000fe20000000800 */
[----:B0-----:R-:W-:-:S07]  /*17220*/  FMNMX.FTZ R24, R87, R24, !PT ;  /* 0x0000001857187209 */ /* 0x001fce0007810000 */
[----:B------:R-:W-:Y:S01]  /*17230*/  MUFU.EX2 R28, R28 ;  /* 0x0000001c001c7308 */ /* 0x000fe20000000800 */
[C---:B------:R-:W-:Y:S01]  /*17240*/  FSETP.NEU.FTZ.AND P3, PT, R24.reuse, -INF , PT ;  /* 0xff8000001800780b */ /* 0x040fe20003f7d000 */
[----:B------:R-:W-:-:S05]  /*17250*/  FFMA.FTZ R71, R24, R71, -8 ;  /* 0xc100000018477423 */ /* 0x000fca0000010047 */
[----:B------:R-:W-:Y:S01]  /*17260*/  FSEL R12, R71, RZ, P3 ;  /* 0x000000ff470c7208 */ /* 0x000fe20001800000 */
[----:B------:R-:W-:Y:S04]  /*17270*/  MUFU.EX2 R29, R29 ;  /* 0x0000001d001d7308 */ /* 0x000fe80000000800 */
[----:B------:R-:W-:-:S01]  /*17280*/  FFMA.FTZ R71, R20, UR35, -R12 ;  /* 0x0000002314477c23 */ /* 0x000fc2000801080c */
[--C-:B------:R-:W-:Y:S01]  /*17290*/  FFMA.FTZ R20, R26, UR35, -R12.reuse ;  /* 0x000000231a147c23 */ /* 0x100fe2000801080c */
[----:B------:R-:W-:-:S01]  /*172a0*/  FFMA.FTZ R26, R30, UR35, -R12 ;  /* 0x000000231e1a7c23 */ /* 0x000fc2000801080c */
[--C-:B------:R-:W-:Y:S01]  /*172b0*/  FFMA.FTZ R30, R36, UR35, -R12.reuse ;  /* 0x00000023241e7c23 */ /* 0x100fe2000801080c */
[----:B------:R-:W-:-:S01]  /*172c0*/  FFMA.FTZ R36, R38, UR35, -R12 ;  /* 0x0000002326247c23 */ /* 0x000fc2000801080c */
[--C-:B------:R-:W-:Y:S01]  /*172d0*/  FFMA.FTZ R38, R42, UR35, -R12.reuse ;  /* 0x000000232a267c23 */ /* 0x100fe2000801080c */
[----:B------:R-:W-:-:S01]  /*172e0*/  FFMA.FTZ R42, R44, UR35, -R12 ;  /* 0x000000232c2a7c23 */ /* 0x000fc2000801080c */
[----:B------:R-:W-:Y:S01]  /*172f0*/  FSEL R44, R24, RZ, P3 ;  /* 0x000000ff182c7208 */ /* 0x000fe20001800000 */
[----:B------:R-:W-:-:S01]  /*17300*/  FFMA.FTZ R80, R86, UR35, -R12 ;  /* 0x0000002356507c23 */ /* 0x000fc2000801080c */
[----:B------:R-:W-:Y:S01]  /*17310*/  MUFU.EX2 R71, R71 ;  /* 0x0000004700477308 */ /* 0x000fe20000000800 */
[----:B------:R-:W-:-:S01]  /*17320*/  FFMA.FTZ R27, R27, UR35, -R12 ;  /* 0x000000231b1b7c23 */ /* 0x000fc2000801080c */
[----:B------:R-:W-:Y:S01]  /*17330*/  FFMA.FTZ R31, R31, UR35, -R12 ;  /* 0x000000231f1f7c23 */ /* 0x000fe2000801080c */
[----:B------:R-:W-:-:S01]  /*17340*/  FADD.FTZ R44, -R44, R7 ;  /* 0x000000072c2c7221 */ /* 0x000fc20000010100 */
[--C-:B------:R-:W-:Y:S01]  /*17350*/  FFMA.FTZ R86, R10, UR35, -R12.reuse ;  /* 0x000000230a567c23 */ /* 0x100fe2000801080c */
[----:B------:R-:W-:-:S01]  /*17360*/  FFMA.FTZ R10, R11, UR35, -R12 ;  /* 0x000000230b0a7c23 */ /* 0x000fc2000801080c */
[--C-:B------:R-:W-:Y:S01]  /*17370*/  FFMA.FTZ R11, R46, UR35, -R12.reuse ;  /* 0x000000232e0b7c23 */ /* 0x100fe2000801080c */
[----:B------:R-:W-:Y:S01]  /*17380*/  FMUL.FTZ R87, R44, UR35 ;  /* 0x000000232c577c20 */ /* 0x000fe20008410000 */
[----:B------:R-:W-:Y:S01]  /*17390*/  MUFU.EX2 R80, R80 ;  /* 0x0000005000507308 */ /* 0x000fe20000000800 */
[----:B------:R-:W-:-:S01]  /*173a0*/  FFMA.FTZ R44, R47, UR35, -R12 ;  /* 0x000000232f2c7c23 */ /* 0x000fc2000801080c */
[----:B-1----:R-:W-:Y:S01]  /*173b0*/  FFMA.FTZ R47, R72, R4, R9 ;  /* 0x00000004482f7223 */ /* 0x002fe20000010009 */
[----:B------:R-:W-:-:S01]  /*173c0*/  FFMA.FTZ R46, R48, UR35, -R12 ;  /* 0x00000023302e7c23 */ /* 0x000fc2000801080c */
[--C-:B------:R-:W-:Y:S01]  /*173d0*/  FFMA.FTZ R37, R37, UR35, -R12.reuse ;  /* 0x0000002325257c23 */ /* 0x100fe2000801080c */
[----:B------:R-:W-:-:S01]  /*173e0*/  FFMA.FTZ R39, R39, UR35, -R12 ;  /* 0x0000002327277c23 */ /* 0x000fc2000801080c */
[----:B------:R-:W-:Y:S01]  /*173f0*/  FADD.FTZ R48, R78, R47 ;  /* 0x0000002f4e307221 */ /* 0x000fe20000010000 */
[----:B------:R-:W-:-:S01]  /*17400*/  FFMA.FTZ R47, R75, UR35, -R12 ;  /* 0x000000234b2f7c23 */ /* 0x000fc2000801080c */
[----:B------:R-:W0:Y:S01]  /*17410*/  MUFU.EX2 R87, R87 ;  /* 0x0000005700577308 */ /* 0x000e220000000800 */
[----:B------:R-:W-:-:S01]  /*17420*/  FFMA.FTZ R43, R43, UR35, -R12 ;  /* 0x000000232b2b7c23 */ /* 0x000fc2000801080c */
[----:B------:R-:W-:Y:S01]  /*17430*/  FADD.FTZ R75, R77, R48 ;  /* 0x000000304d4b7221 */ /* 0x000fe20000010000 */
[----:B------:R-:W-:-:S01]  /*17440*/  FFMA.FTZ R48, R73, UR35, -R12 ;  /* 0x0000002349307c23 */ /* 0x000fc2000801080c */
[--C-:B------:R-:W-:Y:S01]  /*17450*/  FFMA.FTZ R45, R45, UR35, -R12.reuse ;  /* 0x000000232d2d7c23 */ /* 0x100fe2000801080c */
[----:B------:R-:W-:-:S01]  /*17460*/  FFMA.FTZ R51, R51, UR35, -R12 ;  /* 0x0000002333337c23 */ /* 0x000fc2000801080c */
[----:B------:R-:W-:Y:S01]  /*17470*/  FADD.FTZ R75, R74, R75 ;  /* 0x0000004b4a4b7221 */ /* 0x000fe20000010000 */
[----:B------:R-:W-:-:S01]  /*17480*/  FFMA.FTZ R52, R52, UR35, -R12 ;  /* 0x0000002334347c23 */ /* 0x000fc2000801080c */
[----:B------:R-:W1:Y:S01]  /*17490*/  MUFU.EX2 R20, R20 ;  /* 0x0000001400147308 */ /* 0x000e620000000800 */
[----:B------:R-:W-:-:S01]  /*174a0*/  FFMA.FTZ R59, R59, UR35, -R12 ;  /* 0x000000233b3b7c23 */ /* 0x000fc2000801080c */
[--C-:B------:R-:W-:Y:S01]  /*174b0*/  FFMA.FTZ R61, R61, UR35, -R12.reuse ;  /* 0x000000233d3d7c23 */ /* 0x100fe2000801080c */
[----:B------:R-:W-:-:S05]  /*174c0*/  FFMA.FTZ R62, R62, UR35, -R12 ;  /* 0x000000233e3e7c23 */ /* 0x000fca000801080c */
[----:B------:R-:W2:Y:S01]  /*174d0*/  MUFU.EX2 R27, R27 ;  /* 0x0000001b001b7308 */ /* 0x000ea20000000800 */
[----:B0-----:R-:W-:-:S04]  /*174e0*/  FFMA.FTZ R4, R87, R3, R80 ;  /* 0x0000000357047223 */ /* 0x001fc80000010050 */
[----:B------:R-:W-:-:S03]  /*174f0*/  FADD.FTZ R3, R71, R4 ;  /* 0x0000000447037221 */ /* 0x000fc60000010000 */
[----:B------:R-:W0:Y:S01]  /*17500*/  MUFU.EX2 R26, R26 ;  /* 0x0000001a001a7308 */ /* 0x000e220000000800 */
[----:B-1----:R-:W-:-:S07]  /*17510*/  FADD.FTZ R4, R20, R3 ;  /* 0x0000000314047221 */ /* 0x002fce0000010000 */
[----:B------:R-:W1:Y:S01]  /*17520*/  MUFU.EX2 R31, R31 ;  /* 0x0000001f001f7308 */ /* 0x000e620000000800 */
[----:B--2---:R-:W-:-:S01]  /*17530*/  FADD.FTZ R3, R27, R4 ;  /* 0x000000041b037221 */ /* 0x004fc20000010000 */
[----:B------:R-:W-:-:S06]  /*17540*/  FADD.FTZ R4, R18, R75 ;  /* 0x0000004b12047221 */ /* 0x000fcc0000010000 */
[----:B------:R-:W2:Y:S08]  /*17550*/  MUFU.EX2 R30, R30 ;  /* 0x0000001e001e7308 */ /* 0x000eb00000000800 */
[----:B------:R-:W3:Y:S08]  /*17560*/  MUFU.EX2 R37, R37 ;  /* 0x0000002500257308 */ /* 0x000ef00000000800 */
[----:B------:R-:W4:Y:S08]  /*17570*/  MUFU.EX2 R36, R36 ;  /* 0x0000002400247308 */ /* 0x000f300000000800 */
[----:B------:R0:W-:Y:S08]  /*17580*/  MUFU.EX2 R7, R86 ;  /* 0x0000005600077308 */ /* 0x0001f00000000800 */
[----:B------:R-:W5:Y:S01]  /*17590*/  MUFU.EX2 R39, R39 ;  /* 0x0000002700277308 */ /* 0x000f620000000800 */
[----:B0-----:R-:W-:-:S01]  /*175a0*/  FADD.FTZ R86, R26, R3 ;  /* 0x000000031a567221 */ /* 0x001fc20000010000 */
[----:B------:R-:W-:-:S03]  /*175b0*/  FADD.FTZ R3, R49, R4 ;  /* 0x0000000431037221 */ /* 0x000fc60000010000 */
[----:B-1----:R-:W-:Y:S01]  /*175c0*/  FADD.FTZ R73, R31, R86 ;  /* 0x000000561f497221 */ /* 0x002fe20000010000 */
[----:B------:R-:W-:-:S02]  /*175d0*/  FADD.FTZ R4, R50, R3 ;  /* 0x0000000332047221 */ /* 0x000fc40000010000 */
[----:B------:R-:W0:Y:S01]  /*175e0*/  MUFU.EX2 R38, R38 ;  /* 0x0000002600267308 */ /* 0x000e220000000800 */
[----:B--2---:R-:W-:-:S01]  /*175f0*/  FADD.FTZ R86, R30, R73 ;  /* 0x000000491e567221 */ /* 0x004fc20000010000 */
[----:B------:R-:W-:-:S03]  /*17600*/  FADD.FTZ R3, R35, R4 ;  /* 0x0000000423037221 */ /* 0x000fc60000010000 */
[----:B---3--:R-:W-:Y:S01]  /*17610*/  FADD.FTZ R73, R37, R86 ;  /* 0x0000005625497221 */ /* 0x008fe20000010000 */
[----:B------:R-:W-:-:S02]  /*17620*/  FADD.FTZ R4, R40, R3 ;  /* 0x0000000328047221 */ /* 0x000fc40000010000 */
[----:B------:R-:W1:Y:S01]  /*17630*/  MUFU.EX2 R43, R43 ;  /* 0x0000002b002b7308 */ /* 0x000e620000000800 */
[----:B----4-:R-:W-:-:S01]  /*17640*/  FADD.FTZ R86, R36, R73 ;  /* 0x0000004924567221 */ /* 0x010fc20000010000 */
[----:B------:R-:W-:Y:S01]  /*17650*/  FADD.FTZ R4, R41, R4 ;  /* 0x0000000429047221 */ /* 0x000fe20000010000 */
[----:B------:R-:W-:-:S02]  /*17660*/  FFMA.FTZ R73, R76, UR35, -R12 ;  /* 0x000000234c497c23 */ /* 0x000fc4000801080c */
[----:B-----5:R-:W-:Y:S01]  /*17670*/  FADD.FTZ R3, R39, R86 ;  /* 0x0000005627037221 */ /* 0x020fe20000010000 */
[----:B------:R-:W-:-:S02]  /*17680*/  FADD.FTZ R75, R53, R4 ;  /* 0x00000004354b7221 */ /* 0x000fc40000010000 */
[----:B------:R-:W2:Y:S01]  /*17690*/  MUFU.EX2 R42, R42 ;  /* 0x0000002a002a7308 */ /* 0x000ea20000000800 */
[----:B0-----:R-:W-:-:S01]  /*176a0*/  FADD.FTZ R4, R38, R3 ;  /* 0x0000000326047221 */ /* 0x001fc20000010000 */
[----:B------:R-:W-:Y:S01]  /*176b0*/  FADD.FTZ R76, R56, R75 ;  /* 0x0000004b384c7221 */ /* 0x000fe20000010000 */
[----:B------:R-:W-:-:S03]  /*176c0*/  FFMA.FTZ R75, R79, UR35, -R12 ;  /* 0x000000234f4b7c23 */ /* 0x000fc6000801080c */
[----:B------:R-:W-:Y:S01]  /*176d0*/  FADD.FTZ R79, R81, R76 ;  /* 0x0000004c514f7221 */ /* 0x000fe20000010000 */
[----:B------:R-:W-:-:S01]  /*176e0*/  FFMA.FTZ R76, R57, UR35, -R12 ;  /* 0x00000023394c7c23 */ /* 0x000fc2000801080c */
[----:B------:R-:W0:Y:S01]  /*176f0*/  MUFU.EX2 R45, R45 ;  /* 0x0000002d002d7308 */ /* 0x000e220000000800 */
[----:B-1----:R-:W-:-:S01]  /*17700*/  FADD.FTZ R3, R43, R4 ;  /* 0x000000042b037221 */ /* 0x002fc20000010000 */
[----:B------:R-:W-:-:S06]  /*17710*/  FADD.FTZ R86, R82, R79 ;  /* 0x0000004f52567221 */ /* 0x000fcc0000010000 */
[----:B------:R-:W1:Y:S01]  /*17720*/  MUFU.EX2 R10, R10 ;  /* 0x0000000a000a7308 */ /* 0x000e620000000800 */
[----:B--2---:R-:W-:-:S01]  /*17730*/  FADD.FTZ R4, R42, R3 ;  /* 0x000000032a047221 */ /* 0x004fc20000010000 */
[----:B------:R-:W-:-:S06]  /*17740*/  FADD.FTZ R3, R83, R86 ;  /* 0x0000005653037221 */ /* 0x000fcc0000010000 */
[----:B------:R-:W2:Y:S01]  /*17750*/  MUFU.EX2 R11, R11 ;  /* 0x0000000b000b7308 */ /* 0x000ea20000000800 */
[----:B0-----:R-:W-:-:S04]  /*17760*/  FADD.FTZ R4, R45, R4 ;  /* 0x000000042d047221 */ /* 0x001fc80000010000 */
[----:B------:R-:W-:Y:S01]  /*17770*/  FADD.FTZ R57, R7, R4 ;  /* 0x0000000407397221 */ /* 0x000fe20000010000 */
[----:B------:R-:W-:-:S02]  /*17780*/  FADD.FTZ R4, R84, R3 ;  /* 0x0000000354047221 */ /* 0x000fc40000010000 */
[----:B------:R-:W0:Y:S01]  /*17790*/  MUFU.EX2 R44, R44 ;  /* 0x0000002c002c7308 */ /* 0x000e220000000800 */
[----:B-1----:R-:W-:-:S01]  /*177a0*/  FADD.FTZ R86, R10, R57 ;  /* 0x000000390a567221 */ /* 0x002fc20000010000 */
[----:B------:R-:W-:Y:S01]  /*177b0*/  FADD.FTZ R3, R55, R4 ;  /* 0x0000000437037221 */ /* 0x000fe20000010000 */
[----:B------:R-:W-:-:S03]  /*177c0*/  FFMA.FTZ R57, R58, UR35, -R12 ;  /* 0x000000233a397c23 */ /* 0x000fc6000801080c */
        /* <DEDUP_REMOVED lines=12> */
[----:B--2---:R-:W-:-:S01]  /*17890*/  FADD.FTZ R79, R47, R58 ;  /* 0x0000003a2f4f7221 */ /* 0x004fc20000010000 */
[--C-:B------:R-:W-:Y:S01]  /*178a0*/  FFMA.FTZ R58, R60, UR35, -R12.reuse ;  /* 0x000000233c3a7c23 */ /* 0x100fe2000801080c */
[----:B------:R-:W-:-:S05]  /*178b0*/  FFMA.FTZ R12, R63, UR35, -R12 ;  /* 0x000000233f0c7c23 */ /* 0x000fca000801080c */
        /* <DEDUP_REMOVED lines=25> */
[----:B0-----:R-:W-:-:S07]  /*17a50*/  FADD.FTZ R3, R66, R3 ;  /* 0x0000000342037221 */ /* 0x001fce0000010000 */
[----:B------:R-:W-:Y:S08]  /*17a60*/  MUFU.EX2 R58, R58 ;  /* 0x0000003a003a7308 */ /* 0x000ff00000000800 */
[----:B------:R-:W0:Y:S01]  /*17a70*/  MUFU.EX2 R69, R69 ;  /* 0x0000004500457308 */ /* 0x000e220000000800 */
[----:B-1----:R-:W-:-:S07]  /*17a80*/  FADD.FTZ R4, R68, R3 ;  /* 0x0000000344047221 */ /* 0x002fce0000010000 */
[----:B------:R1:W2:Y:S08]  /*17a90*/  MUFU.EX2 R59, R61 ;  /* 0x0000003d003b7308 */ /* 0x0002b00000000800 */
[----:B------:R-:W3:Y:S01]  /*17aa0*/  MUFU.EX2 R70, R70 ;  /* 0x0000004600467308 */ /* 0x000ee20000000800 */
[----:B-1----:R-:W-:-:S01]  /*17ab0*/  FADD.FTZ R61, R86, R60 ;  /* 0x0000003c563d7221 */ /* 0x002fc20000010000 */
[----:B0-----:R-:W-:-:S03]  /*17ac0*/  FADD.FTZ R3, R69, R4 ;  /* 0x0000000445037221 */ /* 0x001fc60000010000 */
[----:B------:R-:W-:-:S03]  /*17ad0*/  FADD.FTZ R60, R58, R61 ;  /* 0x0000003d3a3c7221 */ /* 0x000fc60000010000 */
[----:B------:R-:W0:Y:S01]  /*17ae0*/  MUFU.EX2 R79, R62 ;  /* 0x0000003e004f7308 */ /* 0x000e220000000800 */
[----:B--2---:R-:W-:-:S07]  /*17af0*/  FADD.FTZ R60, R59, R60 ;  /* 0x0000003c3b3c7221 */ /* 0x004fce0000010000 */
[----:B------:R-:W1:Y:S01]  /*17b00*/  MUFU.EX2 R67, R152 ;  /* 0x0000009800437308 */ /* 0x000e620000000800 */
[----:B---3--:R-:W-:-:S07]  /*17b10*/  FADD.FTZ R4, R70, R3 ;  /* 0x0000000346047221 */ /* 0x008fce0000010000 */
[----:B------:R-:W2:Y:S01]  /*17b20*/  MUFU.EX2 R12, R12 ;  /* 0x0000000c000c7308 */ /* 0x000ea20000000800 */
[----:B0-----:R-:W-:-:S01]  /*17b30*/  FADD.FTZ R60, R79, R60 ;  /* 0x0000003c4f3c7221 */ /* 0x001fc20000010000 */
[----:B-1----:R-:W-:-:S03]  /*17b40*/  FADD.FTZ R4, R67, R4 ;  /* 0x0000000443047221 */ /* 0x002fc60000010000 */
[----:B--2---:R-:W-:Y:S01]  /*17b50*/  FADD.FTZ R3, R12, R60 ;  /* 0x0000003c0c037221 */ /* 0x004fe20000010000 */
[----:B------:R-:W-:Y:S06]  /*17b60*/  @!P0 BRA `(.L_x_1475) ;  /* 0x0000000000048947 */ /* 0x000fec0003800000 */
[----:B------:R-:W-:Y:S01]  /*17b70*/  BPT.TRAP 0x1 ;  /* 0x000000040000795c */ /* 0x000fe20000300000 */
.L_x_1475:
[----:B------:R-:W-:Y:S01]  /*17b80*/  F2FP.SATFINITE.E4M3.F32.PACK_AB_MERGE_C R7, R10, R7, RZ ;  /* 0x000000070a07723e */ /* 0x000fe200048070ff */
[-C--:B------:R-:W-:Y:S01]  /*17b90*/  FMUL.FTZ R88, R88, R72.reuse ;  /* 0x0000004858587220 */ /* 0x080fe20000410000 */
[----:B------:R-:W-:Y:S01]  /*17ba0*/  ISETP.GT.AND P3, PT, R6, R13, PT ;  /* 0x0000000d0600720c */ /* 0x000fe20003f64270 */
[----:B------:R-:W-:Y:S01]  /*17bb0*/  FMUL.FTZ R89, R89, R72 ;  /* 0x0000004859597220 */ /* 0x000fe20000410000 */
[----:B------:R-:W-:Y:S01]  /*17bc0*/  F2FP.SATFINITE.E4M3.F32.PACK_AB_MERGE_C R163, R45, R42, R7 ;  /* 0x0000002a2da3723e */ /* 0x000fe20004807007 */
[----:B------:R-:W-:Y:S01]  /*17bd0*/  IMAD R7, R168, 0x8, R16 ;  /* 0x00000008a8077824 */ /* 0x000fe200078e0210 */
[----:B------:R-:W-:Y:S01]  /*17be0*/  F2FP.SATFINITE.E4M3.F32.PACK_AB_MERGE_C R10, R12, R79, RZ ;  /* 0x0000004f0c0a723e */ /* 0x000fe200048070ff */
[----:B------:R-:W-:Y:S01]  /*17bf0*/  IMAD.U32 R12, RZ, RZ, UR38 ;  /* 0x00000026ff0c7e24 */ /* 0x000fe2000f8e00ff */
[----:B------:R-:W-:Y:S01]  /*17c00*/  F2FP.SATFINITE.E4M3.F32.PACK_AB_MERGE_C R35, R35, R50, RZ ;  /* 0x000000322323723e */ /* 0x000fe200048070ff */
[----:B------:R-:W-:Y:S01]  /*17c10*/  VIADD R7, R7, 0x22860 ;  /* 0x0002286007077836 */ /* 0x000fe20000000000 */
[----:B------:R-:W-:Y:S01]  /*17c20*/  F2FP.SATFINITE.E4M3.F32.PACK_AB_MERGE_C R74, R74, R77, RZ ;  /* 0x0000004d4a4a723e */ /* 0x000fe200048070ff */
[----:B------:R-:W-:Y:S01]  /*17c30*/  FMUL.FTZ R92, R92, R72 ;  /* 0x000000485c5c7220 */ /* 0x000fe20000410000 */
        /* <DEDUP_REMOVED lines=91> */
[----:B0-----:R-:W-:Y:S02]  /*181f0*/  IMAD.MOV.U32 R7, RZ, RZ, R24 ;  /* 0x000000ffff077224 */ /* 0x001fe400078e0018 */
[----:B------:R-:W-:Y:S02]  /*18200*/  IMAD.MOV.U32 R12, RZ, RZ, R8 ;  /* 0x000000ffff0c7224 */ /* 0x000fe400078e0008 */
[----:B------:R-:W-:Y:S02]  /*18210*/  IMAD.MOV.U32 R18, RZ, RZ, R14 ;  /* 0x000000ffff127224 */ /* 0x000fe400078e000e */
[----:B------:R-:W-:Y:S01]  /*18220*/  IMAD.MOV.U32 R168, RZ, RZ, R15 ;  /* 0x000000ffffa87224 */ /* 0x000fe200078e000f */
[----:B------:R-:W-:Y:S06]  /*18230*/  @P3 BRA `(.L_x_1476) ;  /* 0xffffffc800203947 */ /* 0x000fec000383ffff */
[----:B------:R-:W-:Y:S02]  /*18240*/  IMAD.MOV.U32 R7, RZ, RZ, R24 ;  /* 0x000000ffff077224 */ /* 0x000fe400078e0018 */
[----:B------:R-:W-:Y:S02]  /*18250*/  IMAD.MOV.U32 R12, RZ, RZ, R8 ;  /* 0x000000ffff0c7224 */ /* 0x000fe400078e0008 */
[----:B------:R-:W-:Y:S02]  /*18260*/  IMAD.MOV.U32 R168, RZ, RZ, R15 ;  /* 0x000000ffffa87224 */ /* 0x000fe400078e000f */
[----:B------:R-:W-:-:S07]  /*18270*/  IMAD.MOV.U32 R18, RZ, RZ, R14 ;  /* 0x000000ffff127224 */ /* 0x000fce00078e000e */
.L_x_1457:
[----:B------:R-:W0:Y:S01]  /*18280*/  LDC R14, c[0x0][0x9e4] ;  /* 0x00027900ff0e7b82 */ /* 0x000e220000000800 */
[----:B------:R-:W-:Y:S02]  /*18290*/  ULDC UR10, c[0x0][0x9dc] ;  /* 0x00027700000a7ab9 */ /* 0x000fe40000000800 */
[----:B------:R-:W-:Y:S01]  /*182a0*/  VIADD R8, R185, -UR10 ;  /* 0x8000000ab9087c36 */ /* 0x000fe20008000000 */
[----:B0-----:R-:W-:-:S13]  /*182b0*/  ISETP.GE.AND P5, PT, R14, 0x1, PT ;  /* 0x000000010e00780c */ /* 0x001fda0003fa6270 */
[----:B------:R-:W-:Y:S05]  /*182c0*/  @!P5 BRA `(.L_x_1477) ;  /* 0x000000000044d947 */ /* 0x000fea0003800000 */
        /* <DEDUP_REMOVED lines=10> */
.L_x_1479:
[----:B------:R-:W-:-:S13]  /*18370*/  ISETP.NE.AND P2, PT, R14, 0x1, PT ;  /* 0x000000010e00780c */ /* 0x000fda0003f45270 */
[----:B------:R-:W0:Y:S02]  /*18380*/  @P2 LDC.64 R10, c[0x0][0x9e8] ;  /* 0x00027a00ff0a2b82 */ /* 0x000e240000000a00 */
[----:B0-----:R-:W-:-:S05]  /*18390*/  @P2 IMAD.HI.U32 R10, R185, R10, RZ ;  /* 0x0000000ab90a2227 */ /* 0x001fca00078e00ff */
[----:B------:R-:W-:-:S07]  /*183a0*/  @P2 SHF.R.U32.HI R185, RZ, R11, R10 ;  /* 0x0000000bffb92219 */ /* 0x000fce000001160a */
.L_x_1480:
[----:B------:R-:W-:Y:S05]  /*183b0*/  BSYNC B0 ;  /* 0x0000000000007941 */ /* 0x000fea0003800000 */
.L_x_1478:
[----:B------:R-:W-:-:S05]  /*183c0*/  IMAD R185, R185, R14, RZ ;  /* 0x0000000eb9b97224 */ /* 0x000fca00078e02ff */
[----:B------:R-:W-:-:S07]  /*183d0*/  VIMNMX R8, R8, R185, !PT ;  /* 0x000000b908087248 */ /* 0x000fce0007fe0100 */
.L_x_1477:
        /* <DEDUP_REMOVED lines=8> */
[----:B------:R-:W-:Y:S01]  /*18460*/  MOV R15, R12 ;  /* 0x0000000c000f7202 */ /* 0x000fe20000000f00 */
[----:B------:R-:W-:Y:S02]  /*18470*/  IMAD.MOV.U32 R10, RZ, RZ, R6 ;  /* 0x000000ffff0a7224 */ /* 0x000fe400078e0006 */
[----:B------:R-:W-:-:S07]  /*18480*/  IMAD.MOV.U32 R20, RZ, RZ, R18 ;  /* 0x000000ffff147224 */ /* 0x000fce00078e0012 */
.L_x_1492:
        /* <DEDUP_REMOVED lines=8> */
.L_x_1483:
        /* <DEDUP_REMOVED lines=8> */
.L_x_1484:
[----:B------:R-:W-:Y:S04]  /*18590*/  BSSY B0, `(.L_x_1482) ;  /* 0x0000004000007945 */ /* 0x000fe80003800000 */
[----:B-1----:R-:W-:Y:S05]  /*185a0*/  @P3 BRA `(.L_x_1485) ;  /* 0x0000000000083947 */ /* 0x002fea0003800000 */
[----:B------:R-:W1:Y:S02]  /*185b0*/  SYNCS.PHASECHK.TRANS64.TRYWAIT P3, [R7+URZ+0x22830], R6 ;  /* 0x02283006070075a7 */ /* 0x000e64000806017f */
[----:B-1----:R-:W-:Y:S05]  /*185c0*/  @!P3 BRA `(.L_x_1486) ;  /* 0x00000104003cb947 */ /* 0x002fea0003800000 */
.L_x_1485:
[----:B------:R-:W-:Y:S05]  /*185d0*/  BSYNC B0 ;  /* 0x0000000000007941 */ /* 0x000fea0003800000 */
.L_x_1482:
[----:B------:R-:W2:Y:S01]  /*185e0*/  S2R R8, SR_TID.X ;  /* 0x0000000000087919 */ /* 0x000ea20000002100 */
[----:B01----:R-:W-:Y:S01]  /*185f0*/  IMAD.MOV.U32 R7, RZ, RZ, -0x7fffffe0 ;  /* 0x80000020ff077424 */ /* 0x003fe200078e00ff */
[----:B------:R-:W-:Y:S05]  /*18600*/  WARPSYNC.ALL ;  /* 0x0000000000007948 */ /* 0x000fea0003800000 */
[----:B------:R-:W-:Y:S01]  /*18610*/  R2UR UR31, R7 ;  /* 0x00000000071f72ca */ /* 0x000fe200000e0000 */
[----:B------:R-:W-:Y:S02]  /*18620*/  VIADD R13, R168, 0x1 ;  /* 0x00000001a80d7836 */ /* 0x000fe40000000000 */
[----:B------:R-:W-:-:S03]  /*18630*/  IMAD.MOV.U32 R9, RZ, RZ, -0x7fffffe0 ;  /* 0x80000020ff097424 */ /* 0x000fc600078e00ff */
[----:B------:R-:W-:Y:S02]  /*18640*/  ISETP.NE.AND P3, PT, R13, 0x2, PT ;  /* 0x000000020d00780c */ /* 0x000fe40003f65270 */
[----:B------:R-:W-:Y:S01]  /*18650*/  R2UR UR11, R9 ;  /* 0x00000000090b72ca */ /* 0x000fe200000e0000 */
[----:B------:R-:W-:Y:S01]  /*18660*/  IMAD.MOV.U32 R9, RZ, RZ, -0x7fffffe0 ;  /* 0x80000020ff097424 */ /* 0x000fe200078e00ff */
[----:B------:R-:W-:-:S04]  /*18670*/  SEL R13, R13, RZ, P3 ;  /* 0x000000ff0d0d7207 */ /* 0x000fc80001800000 */
[----:B------:R-:W-:Y:S01]  /*18680*/  R2UR UR15, R9 ;  /* 0x00000000090f72ca */ /* 0x000fe200000e0000 */
[----:B------:R-:W-:Y:S02]  /*18690*/  IMAD R6, R13, 0x600, R5 ;  /* 0x000006000d067824 */ /* 0x000fe400078e0205 */
[----:B------:R-:W-:-:S03]  /*186a0*/  IMAD.MOV.U32 R9, RZ, RZ, -0x7fffffe0 ;  /* 0x80000020ff097424 */ /* 0x000fc600078e00ff */
[----:B------:R-:W-:Y:S02]  /*186b0*/  R2UR UR30, R6 ;  /* 0x00000000061e72ca */ /* 0x000fe400000e0000 */
        /* <DEDUP_REMOVED lines=39> */
.L_x_1488:
[----:B------:R-:W-:Y:S01]  /*18930*/  SHF.L.U32 R6, R20, 0x1f, RZ ;  /* 0x0000001f14067819 */ /* 0x000fe200000006ff */
[----:B------:R-:W-:-:S04]  /*18940*/  IMAD R7, R168, 0x8, R16 ;  /* 0x00000008a8077824 */ /* 0x000fc800078e0210 */
[----:B------:R0:W1:Y:S01]  /*18950*/  SYNCS.PHASECHK.TRANS64.TRYWAIT P2, [R7+URZ+0x22850], R6 ;  /* 0x02285006070075a7 */ /* 0x000062000804017f */
[----:B------:R-:W-:Y:S05]  /*18960*/  @!P0 BRA `(.L_x_1489) ;  /* 0x0000000000048947 */ /* 0x000fea0003800000 */
[----:B------:R-:W-:Y:S01]  /*18970*/  BPT.TRAP 0x1 ;  /* 0x000000040000795c */ /* 0x000fe20000300000 */
.L_x_1489:
[----:B-1----:R-:W-:Y:S05]  /*18980*/  @P2 BRA `(.L_x_1487) ;  /* 0x0000000000082947 */ /* 0x002fea0003800000 */
[----:B------:R-:W1:Y:S02]  /*18990*/  SYNCS.PHASECHK.TRANS64.TRYWAIT P2, [R7+URZ+0x22850], R6 ;  /* 0x02285006070075a7 */ /* 0x000e64000804017f */
[----:B-1----:R-:W-:Y:S05]  /*189a0*/  @!P2 BRA `(.L_x_1490) ;  /* 0x000001000058a947 */ /* 0x002fea0003800000 */
.L_x_1487:
[----:B01----:R-:W-:Y:S01]  /*189b0*/  VIADD R6, R16, 0x400 ;  /* 0x0000040010067836 */ /* 0x003fe20000000000 */
[----:B------:R-:W-:Y:S05]  /*189c0*/  WARPSYNC.ALL ;  /* 0x0000000000007948 */ /* 0x000fea0003800000 */
[----:B------:R-:W-:-:S04]  /*189d0*/  SHF.R.U32.HI R6, RZ, 0x4, R6 ;  /* 0x00000004ff067819 */ /* 0x000fc80000011606 */
[----:B------:R-:W-:-:S04]  /*189e0*/  LOP3.LUT R6, R6, 0x3fff, RZ, 0xc0, !PT ;  /* 0x00003fff06067812 */ /* 0x000fc800078ec0ff */
[----:B------:R-:W-:Y:S01]  /*189f0*/  LOP3.LUT R9, R6, 0x10000, RZ, 0xfc, !PT ;  /* 0x0001000006097812 */ /* 0x000fe200078efcff */
        /* <DEDUP_REMOVED lines=25> */
[----:B------:R-:W-:Y:S01]  /*18b90*/  FMUL.FTZ R61, R2, R66 ;  /* 0x00000042023d7220 */ /* 0x000fe20000410000 */
[----:B0-----:R-:W-:Y:S01]  /*18ba0*/  FMNMX.FTZ R7, R6, R15, !PT ;  /* 0x0000000f06077209 */ /* 0x001fe20007810000 */
[C---:B------:R-:W-:Y:S01]  /*18bb0*/  FMUL.FTZ R35, R2.reuse, R36 ;  /* 0x0000002402237220 */ /* 0x040fe20000410000 */
[C---:B------:R-:W-:Y:S01]  /*18bc0*/  FMUL.FTZ R66, R2.reuse, R71 ;  /* 0x0000004702427220 */ /* 0x040fe20000410000 */
[C---:B------:R-:W-:Y:S01]  /*18bd0*/  FMUL.FTZ R71, R2.reuse, R72 ;  /* 0x0000004802477220 */ /* 0x040fe20000410000 */
[----:B------:R-:W0:Y:S01]  /*18be0*/  MUFU.TANH R26, R26 ;  /* 0x0000001a001a7308 */ /* 0x000e220000002400 */
[----:B------:R-:W-:Y:S01]  /*18bf0*/  FMUL.FTZ R72, R2, R73 ;  /* 0x0000004902487220 */ /* 0x000fe20000410000 */
[----:B-1----:R-:W-:Y:S01]  /*18c00*/  FMNMX.FTZ R73, R24, R7, !PT ;  /* 0x0000000718497209 */ /* 0x002fe20007810000 */
        /* <DEDUP_REMOVED lines=39> */
[----:B------:R-:W-:Y:S01]  /*18e80*/  FMUL.FTZ R80, R2, R81 ;  /* 0x0000005102507220 */ /* 0x000fe20000410000 */
[----:B------:R-:W-:Y:S01]  /*18e90*/  WARPGROUP.ARRIVE ;  /* 0x00000000000079c5 */ /* 0x000fe20000000000 */
[----:B------:R-:W-:-:S05]  /*18ea0*/  UMOV UR35, UR6 ;  /* 0x0000000600237c82 */ /* 0x000fca0008000000 */
[----:B------:R-:W0:Y:S01]  /*18eb0*/  S2R R207, SR_TID.X ;  /* 0x0000000000cf7919 */ /* 0x000e220000002100 */
[----:B------:R-:W-:Y:S01]  /*18ec0*/  IMAD.U32 R177, RZ, RZ, UR35 ;  /* 0x00000023ffb17e24 */ /* 0x000fe2000f8e00ff */
[----:B------:R-:W3:Y:S01]  /*18ed0*/  MUFU.TANH R32, R32 ;  /* 0x0000002000207308 */ /* 0x000ee20000002400 */
[----:B-1----:R-:W-:-:S07]  /*18ee0*/  FMNMX.FTZ R7, R31, R12, !PT ;  /* 0x0000000c1f077209 */ /* 0x002fce0007810000 */
[----:B------:R-:W1:Y:S01]  /*18ef0*/  MUFU.TANH R29, R29 ;  /* 0x0000001d001d7308 */ /* 0x000e620000002400 */
[----:B--2---:R-:W-:-:S07]  /*18f00*/  FMNMX.FTZ R8, R25, R8, !PT ;  /* 0x0000000819087209 */ /* 0x004fce0007810000 */
[----:B------:R-:W2:Y:S01]  /*18f10*/  MUFU.TANH R35, R35 ;  /* 0x0000002300237308 */ /* 0x000ea20000002400 */
[----:B---3--:R-:W-:-:S07]  /*18f20*/  FMNMX.FTZ R12, R32, R7, !PT ;  /* 0x00000007200c7209 */ /* 0x008fce0007810000 */
[----:B------:R-:W3:Y:S01]  /*18f30*/  MUFU.TANH R30, R30 ;  /* 0x0000001e001e7308 */ /* 0x000ee20000002400 */
[----:B-1----:R-:W-:Y:S02]  /*18f40*/  FMNMX.FTZ R7, R29, R8, !PT ;  /* 0x000000081d077209 */ /* 0x002fe40007810000 */
[----:B0-----:R-:W-:-:S05]  /*18f50*/  SHF.R.U32.HI R207, RZ, 0x7, R207 ;  /* 0x00000007ffcf7819 */ /* 0x001fca00000116cf */
[----:B------:R-:W0:Y:S01]  /*18f60*/  MUFU.TANH R36, R36 ;  /* 0x0000002400247308 */ /* 0x000e220000002400 */
[----:B--2---:R-:W-:-:S07]  /*18f70*/  FMNMX.FTZ R73, R35, R12, !PT ;  /* 0x0000000c23497209 */ /* 0x004fce0007810000 */
        /* <DEDUP_REMOVED lines=12> */
[C---:B------:R-:W-:Y:S01]  /*19040*/  FMUL.FTZ R73, R2.reuse, R78 ;  /* 0x0000004e02497220 */ /* 0x040fe20000410000 */
[C---:B------:R-:W-:Y:S01]  /*19050*/  FMUL.FTZ R78, R2.reuse, R83 ;  /* 0x00000053024e7220 */ /* 0x040fe20000410000 */
[C---:B------:R-:W-:Y:S01]  /*19060*/  FMUL.FTZ R83, R2.reuse, R84 ;  /* 0x0000005402537220 */ /* 0x040fe20000410000 */
[----:B------:R-:W-:-:S03]  /*19070*/  FMUL.FTZ R84, R2, R85 ;  /* 0x0000005502547220 */ /* 0x000fc60000410000 */
        /* <DEDUP_REMOVED lines=32> */
[C---:B------:R-:W-:Y:S01]  /*19280*/  FMUL.FTZ R77, R2.reuse, R82 ;  /* 0x00000052024d7220 */ /* 0x040fe20000410000 */
[----:B------:R-:W-:-:S05]  /*19290*/  FMUL.FTZ R82, R2, R87 ;  /* 0x0000005702527220 */ /* 0x000fca0000410000 */
        /* <DEDUP_REMOVED lines=32> */
[----:B------:R-:W-:-:S06]  /*194a0*/  FMUL.FTZ R81, R2, R86 ;  /* 0x0000005602517220 */ /* 0x000fcc0000410000 */
        /* <DEDUP_REMOVED lines=15> */
[----:B--2---:R-:W-:-:S05]  /*195a0*/  FMNMX.FTZ R8, R82, R7, !PT ;  /* 0x0000000752087209 */ /* 0x004fca0007810000 */
[----:B------:R-:W2:Y:S02]  /*195b0*/  SHFL.BFLY PT, R87, R8, 0x2, 0x1f ;  /* 0x0c401f0008577f89 */ /* 0x000ea400000e0000 */
[----:B------:R-:W3:Y:S01]  /*195c0*/  MUFU.TANH R79, R79 ;  /* 0x0000004f004f7308 */ /* 0x000ee20000002400 */
[----:B0-----:R-:W-:-:S07]  /*195d0*/  FMNMX.FTZ R85, R75, R12, !PT ;  /* 0x0000000c4b557209 */ /* 0x001fce0007810000 */
[----:B------:R-:W0:Y:S01]  /*195e0*/  MUFU.TANH R80, R80 ;  /* 0x0000005000507308 */ /* 0x000e220000002400 */
[----:B-1----:R-:W-:-:S07]  /*195f0*/  FMNMX.FTZ R12, R76, R85, !PT ;  /* 0x000000554c0c7209 */ /* 0x002fce0007810000 */
[----:B------:R-:W1:Y:S01]  /*19600*/  MUFU.TANH R83, R83 ;  /* 0x0000005300537308 */ /* 0x000e620000002400 */
[----:B---3--:R-:W-:Y:S02]  /*19610*/  FMNMX.FTZ R85, R79, R12, !PT ;  /* 0x0000000c4f557209 */ /* 0x008fe40007810000 */
[----:B--2---:R-:W-:Y:S01]  /*19620*/  FMNMX.FTZ R87, R8, R87, !PT ;  /* 0x0000005708577209 */ /* 0x004fe20007810000 */
[----:B------:R-:W-:-:S04]  /*19630*/  IMAD R8, R168, 0x400, R9 ;  /* 0x00000400a8087824 */ /* 0x000fc800078e0209 */
[----:B------:R-:W2:Y:S01]  /*19640*/  MUFU.TANH R84, R84 ;  /* 0x0000005400547308 */ /* 0x000ea20000002400 */
[----:B------:R-:W-:Y:S01]  /*19650*/  IMAD.MOV.U32 R9, RZ, RZ, 0x40000040 ;  /* 0x40000040ff097424 */ /* 0x000fe200078e00ff */
[----:B0-----:R-:W-:Y:S01]  /*19660*/  FMNMX.FTZ R12, R80, R85, !PT ;  /* 0x00000055500c7209 */ /* 0x001fe20007810000 */
[----:B------:R-:W-:Y:S01]  /*19670*/  SHFL.BFLY PT, R208, R87, 0x1, 0x1f ;  /* 0x0c201f0057d07f89 */ /* 0x000fe200000e0000 */
[----:B------:R-:W-:Y:S02]  /*19680*/  R2UR UR10, R8 ;  /* 0x00000000080a72ca */ /* 0x000fe400000e0000 */
[----:B------:R-:W-:Y:S02]  /*19690*/  R2UR UR11, R9 ;  /* 0x00000000090b72ca */ /* 0x000fe400000e0000 */
[----:B-1----:R-:W-:-:S04]  /*196a0*/  FMNMX.FTZ R85, R83, R12, !PT ;  /* 0x0000000c53557209 */ /* 0x002fc80007810000 */
[----:B--2---:R-:W-:-:S07]  /*196b0*/  FMNMX.FTZ R85, R84, R85, !PT ;  /* 0x0000005554557209 */ /* 0x004fce0007810000 */
[----:B------:R-:W-:Y:S01]  /*196c0*/  QGMMA.64x128x32.F32.E4M3.E4M3 R88, R164, gdesc[UR8], R88, gsb0 ;  /* 0x01e00008a4587df3 */ /* 0x000fe20008000858 */
[----:B------:R-:W0:Y:S02]  /*196d0*/  SHFL.BFLY PT, R12, R85, 0x2, 0x1f ;  /* 0x0c401f00550c7f89 */ /* 0x000e2400000e0000 */
[----:B0-----:R-:W-:-:S05]  /*196e0*/  FMNMX.FTZ R86, R85, R12, !PT ;  /* 0x0000000c55567209 */ /* 0x001fca0007810000 */
[----:B------:R-:W0:Y:S02]  /*196f0*/  SHFL.BFLY PT, R7, R86, 0x1, 0x1f ;  /* 0x0c201f0056077f89 */ /* 0x000e2400000e0000 */
[----:B0-----:R-:W-:Y:S02]  /*19700*/  FMNMX.FTZ R12, R86, R7, !PT ;  /* 0x00000007560c7209 */ /* 0x001fe40007810000 */
[----:B------:R-:W-:-:S03]  /*19710*/  FMNMX.FTZ R7, R87, R208, !PT ;  /* 0x000000d057077209 */ /* 0x000fc60007810000 */
[C---:B------:R-:W-:Y:S01]  /*19720*/  FADD.FTZ R15, -R12.reuse, R15 ;  /* 0x0000000f0c0f7221 */ /* 0x040fe20000010100 */
[----:B------:R-:W-:-:S01]  /*19730*/  FFMA.FTZ R177, R12, R177, -8 ;  /* 0xc10000000cb17423 */ /* 0x000fc200000100b1 */
[----:B------:R-:W-:Y:S02]  /*19740*/  FADD.FTZ R14, -R7, R14 ;  /* 0x0000000e070e7221 */ /* 0x000fe40000010100 */
[----:B------:R-:W-:Y:S01]  /*19750*/  FMUL.FTZ R15, R15, UR35 ;  /* 0x000000230f0f7c20 */ /* 0x000fe20008410000 */
[--C-:B------:R-:W-:Y:S01]  /*19760*/  FFMA.FTZ R6, R6, UR35, -R177.reuse ;  /* 0x0000002306067c23 */ /* 0x100fe200080108b1 */
[----:B------:R-:W-:Y:S01]  /*19770*/  FMUL.FTZ R14, R14, UR35 ;  /* 0x000000230e0e7c20 */ /* 0x000fe20008410000 */
[--C-:B------:R-:W-:Y:S01]  /*19780*/  FFMA.FTZ R87, R24, UR35, -R177.reuse ;  /* 0x0000002318577c23 */ /* 0x100fe200080108b1 */
[----:B------:R0:W-:Y:S01]  /*19790*/  MUFU.EX2 R85, R15 ;  /* 0x0000000f00557308 */ /* 0x0001e20000000800 */
[----:B------:R-:W-:-:S01]  /*197a0*/  FFMA.FTZ R24, R26, UR35, -R177 ;  /* 0x000000231a187c23 */ /* 0x000fc200080108b1 */
[--C-:B------:R-:W-:Y:S01]  /*197b0*/  FFMA.FTZ R26, R31, UR35, -R177.reuse ;  /* 0x000000231f1a7c23 */ /* 0x100fe200080108b1 */
[----:B------:R-:W-:-:S01]  /*197c0*/  FFMA.FTZ R31, R32, UR35, -R177 ;  /* 0x00000023201f7c23 */ /* 0x000fc200080108b1 */
[--C-:B------:R-:W-:Y:S01]  /*197d0*/  FFMA.FTZ R32, R39, UR35, -R177.reuse ;  /* 0x0000002327207c23 */ /* 0x100fe200080108b1 */
[----:B------:R-:W-:-:S01]  /*197e0*/  FFMA.FTZ R39, R40, UR35, -R177 ;  /* 0x0000002328277c23 */ /* 0x000fc200080108b1 */
[--C-:B------:R-:W-:Y:S01]  /*197f0*/  FFMA.FTZ R40, R47, UR35, -R177.reuse ;  /* 0x000000232f287c23 */ /* 0x100fe200080108b1 */
[----:B------:R-:W-:-:S01]  /*19800*/  FFMA.FTZ R47, R48, UR35, -R177 ;  /* 0x00000023302f7c23 */ /* 0x000fc200080108b1 */
[----:B------:R1:W-:Y:S01]  /*19810*/  MUFU.EX2 R86, R14 ;  /* 0x0000000e00567308 */ /* 0x0003e20000000800 */
[----:B0-----:R-:W-:-:S02]  /*19820*/  IMAD.MOV.U32 R15, RZ, RZ, 0x40000040 ;  /* 0x40000040ff0f7424 */ /* 0x001fc400078e00ff */
[--C-:B------:R-:W-:Y:S01]  /*19830*/  FFMA.FTZ R48, R56, UR35, -R177.reuse ;  /* 0x0000002338307c23 */ /* 0x100fe200080108b1 */
[----:B------:R-:W-:-:S01]  /*19840*/  FFMA.FTZ R56, R67, UR35, -R177 ;  /* 0x0000002343387c23 */ /* 0x000fc200080108b1 */
[--C-:B------:R-:W-:Y:S01]  /*19850*/  FFMA.FTZ R67, R68, UR35, -R177.reuse ;  /* 0x0000002344437c23 */ /* 0x100fe200080108b1 */
[----:B------:R-:W-:-:S01]  /*19860*/  FFMA.FTZ R68, R83, UR35, -R177 ;  /* 0x0000002353447c23 */ /* 0x000fc200080108b1 */
[----:B------:R-:W-:Y:S01]  /*19870*/  R2UR UR11, R15 ;  /* 0x000000000f0b72ca */ /* 0x000fe200000e0000 */
[----:B------:R-:W-:-:S01]  /*19880*/  FFMA.FTZ R83, R84, UR35, -R177 ;  /* 0x0000002354537c23 */ /* 0x000fc200080108b1 */
[----:B------:R-:W-:Y:S01]  /*19890*/  MOV R15, 0x40000040 ;  /* 0x40000040000f7802 */ /* 0x000fe20000000f00 */
[----:B-1----:R-:W-:Y:S01]  /*198a0*/  VIADD R14, R8, 0x2 ;  /* 0x00000002080e7836 */ /* 0x002fe20000000000 */
[----:B------:R-:W0:Y:S01]  /*198b0*/  MUFU.EX2 R6, R6 ;  /* 0x0000000600067308 */ /* 0x000e220000000800 */
[----:B------:R-:W-:-:S01]  /*198c0*/  FFMA.FTZ R185, R60, UR35, -R177 ;  /* 0x000000233cb97c23 */ /* 0x000fc200080108b1 */
[--C-:B------:R-:W-:Y:S01]  /*198d0*/  FFMA.FTZ R60, R75, UR35, -R177.reuse ;  /* 0x000000234b3c7c23 */ /* 0x100fe200080108b1 */
[----:B------:R-:W-:-:S01]  /*198e0*/  FFMA.FTZ R75, R76, UR35, -R177 ;  /* 0x000000234c4b7c23 */ /* 0x000fc200080108b1 */
[----:B------:R-:W-:Y:S01]  /*198f0*/  R2UR UR10, R14 ;  /* 0x000000000e0a72ca */ /* 0x000fe200000e0000 */
[----:B------:R-:W-:-:S02]  /*19900*/  VIADD R14, R8, 0x4 ;  /* 0x00000004080e7836 */ /* 0x000fc40000000000 */
[----:B------:R-:W-:Y:S01]  /*19910*/  VIADD R8, R8, 0x6 ;  /* 0x0000000608087836 */ /* 0x000fe20000000000 */
[----:B------:R-:W1:Y:S08]  /*19920*/  MUFU.EX2 R87, R87 ;  /* 0x0000005700577308 */ /* 0x000e700000000800 */
[----:B------:R-:W2:Y:S01]  /*19930*/  MUFU.EX2 R24, R24 ;  /* 0x0000001800187308 */ /* 0x000ea20000000800 */
[----:B0-----:R-:W-:-:S07]  /*19940*/  FFMA.FTZ R4, R85, R4, R6 ;  /* 0x0000000455047223 */ /* 0x001fce0000010006 */
[----:B------:R-:W-:Y:S01]  /*19950*/  MUFU.EX2 R26, R26 ;  /* 0x0000001a001a7308 */ /* 0x000fe20000000800 */
[----:B-1----:R-:W-:-:S07]  /*19960*/  FADD.FTZ R9, R87, R4 ;  /* 0x0000000457097221 */ /* 0x002fce0000010000 */
[----:B------:R-:W-:Y:S01]  /*19970*/  MUFU.EX2 R31, R31 ;  /* 0x0000001f001f7308 */ /* 0x000fe20000000800 */
[----:B--2---:R-:W-:-:S07]  /*19980*/  FADD.FTZ R84, R24, R9 ;  /* 0x0000000918547221 */ /* 0x004fce0000010000 */
[----:B------:R-:W-:Y:S08]  /*19990*/  MUFU.EX2 R32, R32 ;  /* 0x0000002000207308 */ /* 0x000ff00000000800 */
[----:B------:R-:W-:Y:S01]  /*199a0*/  MUFU.EX2 R39, R39 ;  /* 0x0000002700277308 */ /* 0x000fe20000000800 */
[----:B------:R-:W-:Y:S02]  /*199b0*/  WARPGROUP.DEPBAR.LE gsb0, 0x0 ;  /* 0x00008000000079c5 */ /* 0x000fe40000010000 */
[----:B------:R-:W-:Y:S01]  /*199c0*/  WARPGROUP.ARRIVE ;  /* 0x00000000000079c5 */ /* 0x000fe20000000000 */
[----:B------:R-:W-:-:S01]  /*199d0*/  FFMA.FTZ R165, R28, UR35, -R177 ;  /* 0x000000231ca57c23 */ /* 0x000fc200080108b1 */
[--C-:B------:R-:W-:Y:S01]  /*199e0*/  FFMA.FTZ R28, R35, UR35, -R177.reuse ;  /* 0x00000023231c7c23 */ /* 0x100fe200080108b1 */
[----:B------:R-:W-:-:S01]  /*199f0*/  FFMA.FTZ R35, R36, UR35, -R177 ;  /* 0x0000002324237c23 */ /* 0x000fc200080108b1 */
[--C-:B------:R-:W-:Y:S01]  /*19a00*/  FFMA.FTZ R36, R43, UR35, -R177.reuse ;  /* 0x000000232b247c23 */ /* 0x100fe200080108b1 */
[----:B------:R-:W-:-:S01]  /*19a10*/  FFMA.FTZ R43, R44, UR35, -R177 ;  /* 0x000000232c2b7c23 */ /* 0x000fc200080108b1 */
[----:B------:R-:W-:Y:S01]  /*19a20*/  QGMMA.64x128x32.F32.E4M3.E4M3 R88, R160, gdesc[UR8], R88, gsb0 ;  /* 0x01e00008a0587df3 */ /* 0x000fe20008000858 */
[----:B------:R-:W-:Y:S01]  /*19a30*/  R2UR UR10, R14 ;  /* 0x000000000e0a72ca */ /* 0x000fe200000e0000 */
[--C-:B------:R-:W-:Y:S01]  /*19a40*/  FFMA.FTZ R44, R51, UR35, -R177.reuse ;  /* 0x00000023332c7c23 */ /* 0x100fe200080108b1 */
[----:B------:R-:W-:Y:S01]  /*19a50*/  R2UR UR11, R15 ;  /* 0x000000000f0b72ca */ /* 0x000fe200000e0000 */
[--C-:B------:R-:W-:Y:S01]  /*19a60*/  FFMA.FTZ R51, R52, UR35, -R177.reuse ;  /* 0x0000002334337c23 */ /* 0x100fe200080108b1 */
[----:B------:R-:W-:-:S01]  /*19a70*/  FFMA.FTZ R52, R58, UR35, -R177 ;  /* 0x000000233a347c23 */ /* 0x000fc200080108b1 */
[--C-:B------:R-:W-:Y:S01]  /*19a80*/  FFMA.FTZ R58, R71, UR35, -R177.reuse ;  /* 0x00000023473a7c23 */ /* 0x100fe200080108b1 */
[----:B------:R-:W-:-:S01]  /*19a90*/  FFMA.FTZ R71, R72, UR35, -R177 ;  /* 0x0000002348477c23 */ /* 0x000fc200080108b1 */
[----:B------:R-:W-:Y:S01]  /*19aa0*/  IMAD.U32 R72, RZ, RZ, UR35 ;  /* 0x00000023ff487e24 */ /* 0x000fe2000f8e00ff */
[----:B------:R-:W0:Y:S01]  /*19ab0*/  MUFU.EX2 R165, R165 ;  /* 0x000000a500a57308 */ /* 0x000e220000000800 */
[----:B------:R-:W-:-:S01]  /*19ac0*/  FFMA.FTZ R167, R54, UR35, -R177 ;  /* 0x0000002336a77c23 */ /* 0x000fc200080108b1 */
[----:B------:R-:W-:Y:S01]  /*19ad0*/  FFMA.FTZ R54, R63, UR35, -R177 ;  /* 0x000000233f367c23 */ /* 0x000fe200080108b1 */
[----:B------:R-:W-:-:S01]  /*19ae0*/  FFMA.FTZ R72, R7, R72, -8 ;  /* 0xc100000007487423 */ /* 0x000fc20000010048 */
[--C-:B------:R-:W-:Y:S01]  /*19af0*/  FFMA.FTZ R63, R64, UR35, -R177.reuse ;  /* 0x00000023403f7c23 */ /* 0x100fe200080108b1 */
[----:B------:R-:W-:-:S01]  /*19b00*/  FFMA.FTZ R64, R79, UR35, -R177 ;  /* 0x000000234f407c23 */ /* 0x000fc200080108b1 */
[----:B------:R-:W-:Y:S01]  /*19b10*/  FFMA.FTZ R79, R80, UR35, -R177 ;  /* 0x00000023504f7c23 */ /* 0x000fe200080108b1 */
[----:B------:R-:W-:-:S01]  /*19b20*/  FFMA.FTZ R21, R21, UR35, -R72 ;  /* 0x0000002315157c23 */ /* 0x000fc20008010848 */
[--C-:B------:R-:W-:Y:S01]  /*19b30*/  FFMA.FTZ R20, R20, UR35, -R72.reuse ;  /* 0x0000002314147c23 */ /* 0x100fe20008010848 */
[----:B------:R-:W-:-:S01]  /*19b40*/  FFMA.FTZ R27, R27, UR35, -R72 ;  /* 0x000000231b1b7c23 */ /* 0x000fc20008010848 */
[--C-:B------:R-:W-:Y:S01]  /*19b50*/  FFMA.FTZ R76, R25, UR35, -R72.reuse ;  /* 0x00000023194c7c23 */ /* 0x100fe20008010848 */
[----:B------:R-:W-:-:S01]  /*19b60*/  FFMA.FTZ R14, R29, UR35, -R72 ;  /* 0x000000231d0e7c23 */ /* 0x000fc20008010848 */
[--C-:B------:R-:W-:Y:S01]  /*19b70*/  FFMA.FTZ R15, R30, UR35, -R72.reuse ;  /* 0x000000231e0f7c23 */ /* 0x100fe20008010848 */
[----:B------:R-:W1:Y:S01]  /*19b80*/  MUFU.EX2 R21, R21 ;  /* 0x0000001500157308 */ /* 0x000e620000000800 */
[----:B------:R-:W-:-:S01]  /*19b90*/  FFMA.FTZ R25, R33, UR35, -R72 ;  /* 0x0000002321197c23 */ /* 0x000fc20008010848 */
[--C-:B------:R-:W-:Y:S01]  /*19ba0*/  FFMA.FTZ R30, R34, UR35, -R72.reuse ;  /* 0x00000023221e7c23 */ /* 0x100fe20008010848 */
[----:B------:R-:W-:-:S01]  /*19bb0*/  FFMA.FTZ R29, R37, UR35, -R72 ;  /* 0x00000023251d7c23 */ /* 0x000fc20008010848 */
[----:B0-----:R-:W-:Y:S01]  /*19bc0*/  FADD.FTZ R9, R165, R84 ;  /* 0x00000054a5097221 */ /* 0x001fe20000010000 */
        /* <DEDUP_REMOVED lines=11> */
[----:B------:R-:W2:Y:S01]  /*19c80*/  MUFU.EX2 R27, R27 ;  /* 0x0000001b001b7308 */ /* 0x000ea20000000800 */
[----:B-1----:R-:W-:-:S01]  /*19c90*/  FFMA.FTZ R3, R86, R3, R21 ;  /* 0x0000000356037223 */ /* 0x002fc20000010015 */
[--C-:B------:R-:W-:Y:S01]  /*19ca0*/  FFMA.FTZ R80, R57, UR35, -R72.reuse ;  /* 0x0000002339507c23 */ /* 0x100fe20008010848 */
[----:B------:R-:W-:-:S01]  /*19cb0*/  FFMA.FTZ R61, R61, UR35, -R72 ;  /* 0x000000233d3d7c23 */ /* 0x000fc20008010848 */
[--C-:B------:R-:W-:Y:S01]  /*19cc0*/  FFMA.FTZ R59, R73, UR35, -R72.reuse ;  /* 0x00000023493b7c23 */ /* 0x100fe20008010848 */
[----:B------:R-:W-:-:S01]  /*19cd0*/  FFMA.FTZ R74, R74, UR35, -R72 ;  /* 0x000000234a4a7c23 */ /* 0x000fc20008010848 */
[----:B------:R-:W-:Y:S01]  /*19ce0*/  FFMA.FTZ R81, R81, UR35, -R72 ;  /* 0x0000002351517c23 */ /* 0x000fe20008010848 */
[----:B------:R-:W-:Y:S01]  /*19cf0*/  IADD3 R73, -R207, 0xb, RZ ;  /* 0x0000000bcf497810 */ /* 0x000fe20007ffe1ff */
[----:B------:R-:W1:Y:S01]  /*19d00*/  MUFU.EX2 R76, R76 ;  /* 0x0000004c004c7308 */ /* 0x000e620000000800 */
[----:B0-----:R-:W-:-:S07]  /*19d10*/  FADD.FTZ R4, R20, R3 ;  /* 0x0000000314047221 */ /* 0x001fce0000010000 */
[----:B------:R-:W0:Y:S01]  /*19d20*/  MUFU.EX2 R14, R14 ;  /* 0x0000000e000e7308 */ /* 0x000e220000000800 */
[----:B--2---:R-:W-:-:S01]  /*19d30*/  FADD.FTZ R3, R27, R4 ;  /* 0x000000041b037221 */ /* 0x004fc20000010000 */
[----:B------:R-:W-:Y:S01]  /*19d40*/  FADD.FTZ R4, R26, R9 ;  /* 0x000000091a047221 */ /* 0x000fe20000010000 */
[----:B------:R-:W-:-:S05]  /*19d50*/  IMAD.MOV.U32 R9, RZ, RZ, 0x40000040 ;  /* 0x40000040ff097424 */ /* 0x000fca00078e00ff */
[----:B------:R-:W2:Y:S01]  /*19d60*/  MUFU.EX2 R15, R15 ;  /* 0x0000000f000f7308 */ /* 0x000ea20000000800 */
[----:B-1----:R-:W-:-:S07]  /*19d70*/  FADD.FTZ R3, R76, R3 ;  /* 0x000000034c037221 */ /* 0x002fce0000010000 */
[----:B------:R-:W1:Y:S01]  /*19d80*/  MUFU.EX2 R28, R28 ;  /* 0x0000001c001c7308 */ /* 0x000e620000000800 */
[----:B0-----:R-:W-:-:S01]  /*19d90*/  FADD.FTZ R84, R14, R3 ;  /* 0x000000030e547221 */ /* 0x001fc20000010000 */
[----:B------:R-:W-:-:S06]  /*19da0*/  FADD.FTZ R3, R31, R4 ;  /* 0x000000041f037221 */ /* 0x000fcc0000010000 */
        /* <DEDUP_REMOVED lines=10> */
[----:B------:R-:W-:Y:S01]  /*19e50*/  MUFU.EX2 R36, R36 ;  /* 0x0000002400247308 */ /* 0x000fe20000000800 */
[----:B0-----:R-:W-:-:S07]  /*19e60*/  FADD.FTZ R3, R29, R4 ;  /* 0x000000041d037221 */ /* 0x001fce0000010000 */
[----:B------:R-:W0:Y:S01]  /*19e70*/  MUFU.EX2 R33, R33 ;  /* 0x0000002100217308 */ /* 0x000e220000000800 */
[----:B--2---:R-:W-:-:S07]  /*19e80*/  FADD.FTZ R4, R34, R3 ;  /* 0x0000000322047221 */ /* 0x004fce0000010000 */
[----:B------:R-:W-:Y:S01]  /*19e90*/  MUFU.EX2 R43, R43 ;  /* 0x0000002b002b7308 */ /* 0x000fe20000000800 */
[----:B------:R-:W-:Y:S02]  /*19ea0*/  WARPGROUP.DEPBAR.LE gsb0, 0x0 ;  /* 0x00008000000079c5 */ /* 0x000fe40000010000 */
[----:B------:R-:W-:-:S05]  /*19eb0*/  WARPGROUP.ARRIVE ;  /* 0x00000000000079c5 */ /* 0x000fca0000000000 */
[----:B------:R-:W1:Y:S01]  /*19ec0*/  MUFU.EX2 R38, R38 ;  /* 0x0000002600267308 */ /* 0x000e620000000800 */
[----:B0-----:R-:W-:-:S01]  /*19ed0*/  FADD.FTZ R3, R33, R4 ;  /* 0x0000000421037221 */ /* 0x001fc20000010000 */
[----:B------:R-:W-:Y:S01]  /*19ee0*/  QGMMA.64x128x32.F32.E4M3.E4M3 R88, R156, gdesc[UR8], R88, gsb0 ;  /* 0x01e000089c587df3 */ /* 0x000fe20008000858 */
[----:B------:R-:W-:Y:S02]  /*19ef0*/  R2UR UR10, R8 ;  /* 0x00000000080a72ca */ /* 0x000fe400000e0000 */
[----:B------:R-:W-:-:S03]  /*19f00*/  R2UR UR11, R9 ;  /* 0x00000000090b72ca */ /* 0x000fc600000e0000 */
[----:B------:R-:W0:Y:S01]  /*19f10*/  MUFU.EX2 R40, R40 ;  /* 0x0000002800287308 */ /* 0x000e220000000800 */
[----:B------:R-:W-:-:S01]  /*19f20*/  FFMA.FTZ R9, R62, UR35, -R72 ;  /* 0x000000233e097c23 */ /* 0x000fc20008010848 */
[----:B------:R-:W-:Y:S01]  /*19f30*/  FADD.FTZ R62, R32, R53 ;  /* 0x00000035203e7221 */ /* 0x000fe20000010000 */
[----:B------:R-:W-:-:S03]  /*19f40*/  FFMA.FTZ R53, R65, UR35, -R72 ;  /* 0x0000002341357c23 */ /* 0x000fc60008010848 */
[----:B------:R-:W-:Y:S01]  /*19f50*/  FADD.FTZ R55, R39, R62 ;  /* 0x0000003e27377221 */ /* 0x000fe20000010000 */
[----:B------:R-:W-:-:S01]  /*19f60*/  FFMA.FTZ R62, R66, UR35, -R72 ;  /* 0x00000023423e7c23 */ /* 0x000fc20008010848 */
[----:B------:R-:W2:Y:S01]  /*19f70*/  MUFU.EX2 R37, R37 ;  /* 0x0000002500257308 */ /* 0x000ea20000000800 */
[----:B-1----:R-:W-:-:S01]  /*19f80*/  FADD.FTZ R4, R38, R3 ;  /* 0x0000000326047221 */ /* 0x002fc20000010000 */
[----:B------:R-:W-:-:S04]  /*19f90*/  FADD.FTZ R84, R36, R55 ;  /* 0x0000003724547221 */ /* 0x000fc80000010000 */
[----:B------:R-:W-:Y:S02]  /*19fa0*/  FADD.FTZ R55, R43, R84 ;  /* 0x000000542b377221 */ /* 0x000fe40000010000 */
[----:B------:R-:W1:Y:S02]  /*19fb0*/  MUFU.EX2 R47, R47 ;  /* 0x0000002f002f7308 */ /* 0x000e640000000800 */
[----:B0-----:R-:W-:-:S01]  /*19fc0*/  FADD.FTZ R66, R40, R55 ;  /* 0x0000003728427221 */ /* 0x001fc20000010000 */
[----:B------:R-:W-:-:S05]  /*19fd0*/  FFMA.FTZ R55, R69, UR35, -R72 ;  /* 0x0000002345377c23 */ /* 0x000fca0008010848 */
[----:B------:R-:W0:Y:S01]  /*19fe0*/  MUFU.EX2 R42, R42 ;  /* 0x0000002a002a7308 */ /* 0x000e220000000800 */
[----:B--2---:R-:W-:-:S07]  /*19ff0*/  FADD.FTZ R3, R37, R4 ;  /* 0x0000000425037221 */ /* 0x004fce0000010000 */
[----:B------:R-:W2:Y:S01]  /*1a000*/  MUFU.EX2 R44, R44 ;  /* 0x0000002c002c7308 */ /* 0x000ea20000000800 */
[----:B-1----:R-:W-:-:S01]  /*1a010*/  FADD.FTZ R57, R47, R66 ;  /* 0x000000422f397221 */ /* 0x002fc20000010000 */
[----:B------:R-:W-:-:S06]  /*1a020*/  FFMA.FTZ R66, R70, UR35, -R72 ;  /* 0x0000002346427c23 */ /* 0x000fcc0008010848 */
        /* <DEDUP_REMOVED lines=26> */
[----:B------:R-:W-:Y:S02]  /*1a1d0*/  WARPGROUP.DEPBAR.LE gsb0, 0x0 ;  /* 0x00008000000079c5 */ /* 0x000fe40000010000 */
[----:B------:R-:W-:-:S04]  /*1a1e0*/  WARPGROUP.ARRIVE ;  /* 0x00000000000079c5 */ /* 0x000fc80000000000 */
[----:B------:R-:W0:Y:S01]  /*1a1f0*/  MUFU.EX2 R63, R63 ;  /* 0x0000003f003f7308 */ /* 0x000e220000000800 */
[----:B--2---:R-:W-:-:S01]  /*1a200*/  FADD.FTZ R4, R54, R57 ;  /* 0x0000003936047221 */ /* 0x004fc20000010000 */
[----:B------:R-:W-:Y:S01]  /*1a210*/  QGMMA.64x128x32.F32.E4M3.E4M3 R88, R152, gdesc[UR8], R88, gsb0 ;  /* 0x01e0000898587df3 */ /* 0x000fe20008000858 */
[----:B------:R-:W-:-:S05]  /*1a220*/  FFMA.FTZ R57, R77, UR35, -R72 ;  /* 0x000000234d397c23 */ /* 0x000fca0008010848 */
[----:B------:R-:W2:Y:S01]  /*1a230*/  MUFU.EX2 R9, R9 ;  /* 0x0000000900097308 */ /* 0x000ea20000000800 */
[----:B-1----:R-:W-:-:S07]  /*1a240*/  FADD.FTZ R70, R8, R3 ;  /* 0x0000000308467221 */ /* 0x002fce0000010000 */
[----:B------:R-:W1:Y:S01]  /*1a250*/  MUFU.EX2 R56, R56 ;  /* 0x0000003800387308 */ /* 0x000e620000000800 */
[----:B0-----:R-:W-:-:S07]  /*1a260*/  FADD.FTZ R3, R63, R4 ;  /* 0x000000043f037221 */ /* 0x001fce0000010000 */
[----:B------:R-:W0:Y:S01]  /*1a270*/  MUFU.EX2 R53, R53 ;  /* 0x0000003500357308 */ /* 0x000e220000000800 */
[----:B--2---:R-:W-:-:S01]  /*1a280*/  FADD.FTZ R4, R9, R70 ;  /* 0x0000004609047221 */ /* 0x004fc20000010000 */
[--C-:B------:R-:W-:Y:S01]  /*1a290*/  FFMA.FTZ R70, R78, UR35, -R72.reuse ;  /* 0x000000234e467c23 */ /* 0x100fe20008010848 */
[----:B------:R-:W-:-:S05]  /*1a2a0*/  FFMA.FTZ R72, R82, UR35, -R72 ;  /* 0x0000002352487c23 */ /* 0x000fca0008010848 */
        /* <DEDUP_REMOVED lines=8> */
[----:B------:R-:W-:-:S04]  /*1a330*/  @!P1 IMAD R3, R13, 0x8, R16 ;  /* 0x000000080d039824 */ /* 0x000fc800078e0210 */
[----:B------:R-:W-:Y:S02]  /*1a340*/  @!P1 VIADD R3, R3, 0x22840 ;  /* 0x0002284003039836 */ /* 0x000fe40000000000 */
[----:B------:R-:W1:Y:S03]  /*1a350*/  MUFU.EX2 R71, R71 ;  /* 0x0000004700477308 */ /* 0x000e660000000800 */
[----:B------:R-:W-:-:S05]  /*1a360*/  @!P1 PRMT R3, RZ, 0x654, R3 ;  /* 0x00000654ff039816 */ /* 0x000fca0000000003 */
[----:B------:R-:W3:Y:S08]  /*1a370*/  MUFU.EX2 R66, R66 ;  /* 0x0000004200427308 */ /* 0x000ef00000000800 */
[----:B------:R-:W4:Y:S08]  /*1a380*/  MUFU.EX2 R60, R60 ;  /* 0x0000003c003c7308 */ /* 0x000f300000000800 */
[----:B------:R-:W5:Y:S08]  /*1a390*/  MUFU.EX2 R59, R59 ;  /* 0x0000003b003b7308 */ /* 0x000f700000000800 */
[----:B------:R-:W-:Y:S08]  /*1a3a0*/  MUFU.EX2 R75, R75 ;  /* 0x0000004b004b7308 */ /* 0x000ff00000000800 */
[----:B------:R0:W5:Y:S08]  /*1a3b0*/  MUFU.EX2 R69, R74 ;  /* 0x0000004a00457308 */ /* 0x0001700000000800 */
[----:B------:R-:W5:Y:S01]  /*1a3c0*/  MUFU.EX2 R64, R64 ;  /* 0x0000004000407308 */ /* 0x000f620000000800 */
[----:B0-----:R-:W-:-:S01]  /*1a3d0*/  FADD.FTZ R74, R58, R61 ;  /* 0x0000003d3a4a7221 */ /* 0x001fc20000010000 */
[----:B--2---:R-:W-:-:S03]  /*1a3e0*/  FADD.FTZ R61, R55, R4 ;  /* 0x00000004373d7221 */ /* 0x004fc60000010000 */
[----:B-1----:R-:W-:Y:S01]  /*1a3f0*/  FADD.FTZ R65, R71, R74 ;  /* 0x0000004a47417221 */ /* 0x002fe20000010000 */
[----:B---3--:R-:W-:-:S02]  /*1a400*/  FADD.FTZ R4, R66, R61 ;  /* 0x0000003d42047221 */ /* 0x008fc40000010000 */
[----:B------:R-:W0:Y:S01]  /*1a410*/  MUFU.EX2 R57, R57 ;  /* 0x0000003900397308 */ /* 0x000e220000000800 */
[----:B----4-:R-:W-:-:S01]  /*1a420*/  FADD.FTZ R74, R60, R65 ;  /* 0x000000413c4a7221 */ /* 0x010fc20000010000 */
[----:B-----5:R-:W-:-:S04]  /*1a430*/  FADD.FTZ R4, R59, R4 ;  /* 0x000000043b047221 */ /* 0x020fc80000010000 */
[----:B------:R-:W-:Y:S02]  /*1a440*/  FADD.FTZ R4, R69, R4 ;  /* 0x0000000445047221 */ /* 0x000fe40000010000 */
[----:B------:R-:W1:Y:S08]  /*1a450*/  MUFU.EX2 R79, R79 ;  /* 0x0000004f004f7308 */ /* 0x000e700000000800 */
[----:B------:R-:W2:Y:S08]  /*1a460*/  MUFU.EX2 R70, R70 ;  /* 0x0000004600467308 */ /* 0x000eb00000000800 */
[----:B------:R-:W3:Y:S01]  /*1a470*/  MUFU.EX2 R68, R68 ;  /* 0x0000004400447308 */ /* 0x000ee20000000800 */
[----:B------:R-:W-:-:S02]  /*1a480*/  WARPGROUP.DEPBAR.LE gsb0, 0x0 ;  /* 0x00008000000079c5 */ /* 0x000fc40000010000 */
[----:B------:R4:W-:Y:S06]  /*1a490*/  BAR.ARV R73, 0x100 ;  /* 0x000400490000751d */ /* 0x0009ec0000002000 */
[----:B------:R-:W5:Y:S01]  /*1a4a0*/  MUFU.EX2 R78, R81 ;  /* 0x00000051004e7308 */ /* 0x000f620000000800 */
[----:B------:R0:W-:Y:S07]  /*1a4b0*/  @!P1 SYNCS.ARRIVE.TRANS64.RED.A1T0 RZ, [R3+URZ], RZ ;  /* 0x000000ff03ff99a7 */ /* 0x0001ee000810043f */
[----:B------:R-:W4:Y:S01]  /*1a4c0*/  MUFU.EX2 R83, R83 ;  /* 0x0000005300537308 */ /* 0x000f220000000800 */
[----:B0-----:R-:W-:-:S04]  /*1a4d0*/  FADD.FTZ R3, R75, R74 ;  /* 0x0000004a4b037221 */ /* 0x001fc80000010000 */
[----:B------:R-:W-:Y:S01]  /*1a4e0*/  FADD.FTZ R74, R64, R3 ;  /* 0x00000003404a7221 */ /* 0x000fe20000010000 */
[----:B------:R-:W-:-:S02]  /*1a4f0*/  FADD.FTZ R3, R57, R4 ;  /* 0x0000000439037221 */ /* 0x000fc40000010000 */
[----:B------:R-:W0:Y:S01]  /*1a500*/  MUFU.EX2 R72, R72 ;  /* 0x0000004800487308 */ /* 0x000e220000000800 */
[----:B-1----:R-:W-:-:S01]  /*1a510*/  FADD.FTZ R61, R79, R74 ;  /* 0x0000004a4f3d7221 */ /* 0x002fc20000010000 */
[----:B--2---:R-:W-:-:S03]  /*1a520*/  FADD.FTZ R3, R70, R3 ;  /* 0x0000000346037221 */ /* 0x004fc60000010000 */
[----:B---3--:R-:W-:Y:S01]  /*1a530*/  FADD.FTZ R4, R68, R61 ;  /* 0x0000003d44047221 */ /* 0x008fe20000010000 */
[----:B-----5:R-:W-:-:S03]  /*1a540*/  FADD.FTZ R3, R78, R3 ;  /* 0x000000034e037221 */ /* 0x020fc60000010000 */
[----:B----4-:R-:W-:Y:S01]  /*1a550*/  FADD.FTZ R4, R83, R4 ;  /* 0x0000000453047221 */ /* 0x010fe20000010000 */
[----:B0-----:R-:W-:-:S01]  /*1a560*/  FADD.FTZ R3, R72, R3 ;  /* 0x0000000348037221 */ /* 0x001fc20000010000 */
[----:B------:R-:W-:Y:S06]  /*1a570*/  @!P0 BRA `(.L_x_1491) ;  /* 0x0000000000048947 */ /* 0x000fec0003800000 */
[----:B------:R-:W-:Y:S01]  /*1a580*/  BPT.TRAP 0x1 ;  /* 0x000000040000795c */ /* 0x000fe20000300000 */
.L_x_1491:
[----:B------:R-:W-:Y:S01]  /*1a590*/  F2FP.SATFINITE.E4M3.F32.PACK_AB_MERGE_C R24, R165, R24, RZ ;  /* 0x00000018a518723e */ /* 0x000fe200048070ff */
[----:B------:R-:W-:Y:S01]  /*1a5a0*/  FMUL.FTZ R88, R88, R85 ;  /* 0x0000005558587220 */ /* 0x000fe20000410000 */
[----:B------:R-:W-:Y:S01]  /*1a5b0*/  F2FP.SATFINITE.E4M3.F32.PACK_AB_MERGE_C R25, R30, R25, RZ ;  /* 0x000000191e19723e */ /* 0x000fe200048070ff */
[----:B------:R-:W-:Y:S01]  /*1a5c0*/  FMUL.FTZ R89, R89, R85 ;  /* 0x0000005559597220 */ /* 0x000fe20000410000 */
[----:B------:R-:W-:Y:S01]  /*1a5d0*/  F2FP.SATFINITE.E4M3.F32.PACK_AB_MERGE_C R164, R87, R6, R24 ;  /* 0x0000000657a4723e */ /* 0x000fe20004807018 */
[----:B------:R-:W-:Y:S01]  /*1a5e0*/  IMAD R6, R168, 0x8, R16 ;  /* 0x00000008a8067824 */ /* 0x000fe200078e0210 */
[----:B------:R-:W-:Y:S01]  /*1a5f0*/  F2FP.SATFINITE.E4M3.F32.PACK_AB_MERGE_C R25, R15, R14, R25 ;  /* 0x0000000e0f19723e */ /* 0x000fe20004807019 */
[----:B------:R-:W-:Y:S01]  /*1a600*/  IMAD.U32 R15, RZ, RZ, UR38 ;  /* 0x00000026ff0f7e24 */ /* 0x000fe2000f8e00ff */
[----:B------:R-:W-:Y:S01]  /*1a610*/  ISETP.GT.AND P2, PT, R10, R11, PT ;  /* 0x0000000b0a00720c */ /* 0x000fe20003f44270 */
        /* <DEDUP_REMOVED lines=9> */
[----:B------:R0:W-:Y:S01]  /*1a6b0*/  SYNCS.ARRIVE.TRANS64.RED.A1T0 RZ, [R6+URZ], RZ ;  /* 0x000000ff06ff79a7 */ /* 0x0001e2000810043f */
[----:B------:R-:W-:Y:S01]  /*1a6c0*/  F2FP.SATFINITE.E4M3.F32.PACK_AB_MERGE_C R36, R43, R36, RZ ;  /* 0x000000242b24723e */ /* 0x000fe200048070ff */
[----:B------:R-:W-:Y:S01]  /*1a6d0*/  FMUL.FTZ R100, R100, R85 ;  /* 0x0000005564647220 */ /* 0x000fe20000410000 */
[----:B------:R-:W-:Y:S01]  /*1a6e0*/  F2FP.SATFINITE.E4M3.F32.PACK_AB_MERGE_C R33, R38, R33, RZ ;  /* 0x000000212621723e */ /* 0x000fe200048070ff */
[-C--:B------:R-:W-:Y:S01]  /*1a6f0*/  FMUL.FTZ R101, R101, R85.reuse ;  /* 0x0000005565657220 */ /* 0x080fe20000410000 */
[----:B------:R-:W-:Y:S01]  /*1a700*/  F2FP.SATFINITE.E4M3.F32.PACK_AB_MERGE_C R44, R51, R44, RZ ;  /* 0x0000002c332c723e */ /* 0x000fe200048070ff */
[----:B------:R-:W-:Y:S01]  /*1a710*/  FMUL.FTZ R104, R104, R85 ;  /* 0x0000005568687220 */ /* 0x000fe20000410000 */
[----:B------:R-:W-:Y:S01]  /*1a720*/  F2FP.SATFINITE.E4M3.F32.PACK_AB_MERGE_C R41, R46, R41, RZ ;  /* 0x000000292e29723e */ /* 0x000fe200048070ff */
[----:B0-----:R-:W-:Y:S01]  /*1a730*/  VIADD R6, R10, 0xffffffff ;  /* 0xffffffff0a067836 */ /* 0x001fe20000000000 */
        /* <DEDUP_REMOVED lines=76> */
[----:B------:R-:W-:-:S02]  /*1ac00*/  IMAD.MOV.U32 R14, RZ, RZ, R7 ;  /* 0x000000ffff0e7224 */ /* 0x000fc400078e0007 */
[----:B------:R-:W-:Y:S02]  /*1ac10*/  IMAD.MOV.U32 R15, RZ, RZ, R12 ;  /* 0x000000ffff0f7224 */ /* 0x000fe400078e000c */
[----:B------:R-:W-:Y:S02]  /*1ac20*/  IMAD.MOV.U32 R20, RZ, RZ, R18 ;  /* 0x000000ffff147224 */ /* 0x000fe400078e0012 */
[----:B------:R-:W-:Y:S02]  /*1ac30*/  IMAD.MOV.U32 R10, RZ, RZ, R6 ;  /* 0x000000ffff0a7224 */ /* 0x000fe400078e0006 */
[----:B------:R-:W-:Y:S02]  /*1ac40*/  IMAD.MOV.U32 R168, RZ, RZ, R13 ;  /* 0x000000ffffa87224 */ /* 0x000fe400078e000d */
[----:B------:R-:W-:Y:S01]  /*1ac50*/  IMAD.MOV.U32 R167, RZ, RZ, R25 ;  /* 0x000000ffffa77224 */ /* 0x000fe200078e0019 */
[----:B------:R-:W-:Y:S06]  /*1ac60*/  @P2 BRA `(.L_x_1492) ;  /* 0xffffffd800082947 */ /* 0x000fec000383ffff */
[----:B------:R-:W-:-:S07]  /*1ac70*/  IMAD.MOV.U32 R168, RZ, RZ, R13 ;  /* 0x000000ffffa87224 */ /* 0x000fce00078e000d */
.L_x_1481:
[----:B------:R-:W-:-:S13]  /*1ac80*/  ISETP.GE.AND P2, PT, R6, R178, PT ;  /* 0x000000b20600720c */ /* 0x000fda0003f46270 */
[----:B------:R-:W-:Y:S05]  /*1ac90*/  @!P2 BRA `(.L_x_1493) ;  /* 0x000000380014a947 */ /* 0x000fea0003800000 */
[----:B------:R-:W-:Y:S02]  /*1aca0*/  VIADD R15, R0, 0x8 ;  /* 0x00000008000f7836 */ /* 0x000fe40000000000 */
[----:B------:R-:W-:Y:S02]  /*1acb0*/  IMAD.MOV.U32 R14, RZ, RZ, R7 ;  /* 0x000000ffff0e7224 */ /* 0x000fe400078e0007 */
[----:B------:R-:W-:Y:S01]  /*1acc0*/  IMAD.MOV.U32 R13, RZ, RZ, R12 ;  /* 0x000000ffff0d7224 */ /* 0x000fe200078e000c */
[----:B------:R-:W-:Y:S01]  /*1acd0*/  IADD3 R15, R15, R170, -R171 ;  /* 0x000000aa0f0f7210 */ /* 0x000fe20007ffe8ab */
[----:B------:R-:W-:Y:S02]  /*1ace0*/  IMAD.MOV.U32 R20, RZ, RZ, R18 ;  /* 0x000000ffff147224 */ /* 0x000fe400078e0012 */
[----:B------:R-:W-:-:S07]  /*1acf0*/  IMAD.MOV.U32 R21, RZ, RZ, R168 ;  /* 0x000000ffff157224 */ /* 0x000fce00078e00a8 */
.L_x_1512:
        /* <DEDUP_REMOVED lines=8> */
.L_x_1495:
[----:B------:R-:W-:Y:S01]  /*1ad80*/  VIADD R7, R21, 0x1 ;  /* 0x0000000115077836 */ /* 0x000fe20000000000 */
[----:B------:R-:W-:-:S04]  /*1ad90*/  SHF.L.U32 R8, R18, 0x1f, RZ ;  /* 0x0000001f12087819 */ /* 0x000fc800000006ff */
[----:B------:R-:W-:-:S04]  /*1ada0*/  ISETP.NE.AND P3, PT, R7, 0x2, PT ;  /* 0x000000020700780c */ /* 0x000fc80003f65270 */
[----:B------:R-:W-:-:S05]  /*1adb0*/  SEL R7, R7, RZ, P3 ;  /* 0x000000ff07077207 */ /* 0x000fca0001800000 */
[----:B------:R-:W-:-:S04]  /*1adc0*/  IMAD R7, R7, 0x8, R16 ;  /* 0x0000000807077824 */ /* 0x000fc800078e0210 */
[----:B------:R0:W1:Y:S01]  /*1add0*/  SYNCS.PHASECHK.TRANS64.TRYWAIT P3, [R7+URZ+0x22830], R8 ;  /* 0x02283008070075a7 */ /* 0x000062000806017f */
[----:B------:R-:W-:Y:S05]  /*1ade0*/  @!P0 BRA `(.L_x_1496) ;  /* 0x0000000000048947 */ /* 0x000fea0003800000 */
[----:B------:R-:W-:Y:S01]  /*1adf0*/  BPT.TRAP 0x1 ;  /* 0x000000040000795c */ /* 0x000fe20000300000 */
.L_x_1496:
[----:B------:R-:W-:Y:S04]  /*1ae00*/  BSSY B0, `(.L_x_1494) ;  /* 0x0000004000007945 */ /* 0x000fe80003800000 */
[----:B-1----:R-:W-:Y:S05]  /*1ae10*/  @P3 BRA `(.L_x_1497) ;  /* 0x0000000000083947 */ /* 0x002fea0003800000 */
[----:B------:R-:W1:Y:S02]  /*1ae20*/  SYNCS.PHASECHK.TRANS64.TRYWAIT P3, [R7+URZ+0x22830], R8 ;  /* 0x02283008070075a7 */ /* 0x000e64000806017f */
[----:B-1----:R-:W-:Y:S05]  /*1ae30*/  @!P3 BRA `(.L_x_1498) ;  /* 0x000000dc0048b947 */ /* 0x002fea0003800000 */
.L_x_1497:
[----:B------:R-:W-:Y:S05]  /*1ae40*/  BSYNC B0 ;  /* 0x0000000000007941 */ /* 0x000fea0003800000 */
.L_x_1494:
[----:B01----:R-:W0:Y:S01]  /*1ae50*/  S2R R7, SR_TID.X ;  /* 0x0000000000077919 */ /* 0x003e220000002100 */
[----:B------:R-:W-:Y:S01]  /*1ae60*/  VIADD R168, R21, 0x1 ;  /* 0x0000000115a87836 */ /* 0x000fe20000000000 */
[----:B------:R-:W-:Y:S05]  /*1ae70*/  WARPSYNC.ALL ;  /* 0x0000000000007948 */ /* 0x000fea0003800000 */
[C---:B------:R-:W-:Y:S01]  /*1ae80*/  ISETP.NE.AND P3, PT, R168.reuse, 0x2, PT ;  /* 0x00000002a800780c */ /* 0x040fe20003f65270 */
[----:B------:R-:W-:Y:S01]  /*1ae90*/  IMAD.MOV.U32 R9, RZ, RZ, -0x7fffffe0 ;  /* 0x80000020ff097424 */ /* 0x000fe200078e00ff */
[----:B------:R-:W-:Y:S02]  /*1aea0*/  MOV R11, 0x80000020 ;  /* 0x80000020000b7802 */ /* 0x000fe40000000f00 */
[----:B------:R-:W-:-:S02]  /*1aeb0*/  SEL R168, R168, RZ, P3 ;  /* 0x000000ffa8a87207 */ /* 0x000fc40001800000 */
[----:B------:R-:W-:Y:S01]  /*1aec0*/  R2UR UR31, R9 ;  /* 0x00000000091f72ca */ /* 0x000fe200000e0000 */
[----:B------:R-:W-:Y:S01]  /*1aed0*/  IMAD.MOV.U32 R9, RZ, RZ, -0x7fffffe0 ;  /* 0x80000020ff097424 */ /* 0x000fe200078e00ff */
[----:B------:R-:W-:Y:S01]  /*1aee0*/  R2UR UR11, R11 ;  /* 0x000000000b0b72ca */ /* 0x000fe200000e0000 */
[----:B------:R-:W-:Y:S02]  /*1aef0*/  IMAD R8, R168, 0x600, R5 ;  /* 0x00000600a8087824 */ /* 0x000fe400078e0205 */
[----:B------:R-:W-:Y:S01]  /*1af00*/  IMAD.MOV.U32 R11, RZ, RZ, -0x7fffffe0 ;  /* 0x80000020ff0b7424 */ /* 0x000fe200078e00ff */
[----:B------:R-:W-:Y:S01]  /*1af10*/  R2UR UR27, R9 ;  /* 0x00000000091b72ca */ /* 0x000fe200000e0000 */
[C---:B------:R-:W-:Y:S01]  /*1af20*/  VIADD R10, R8.reuse, 0x2 ;  /* 0x00000002080a7836 */ /* 0x040fe20000000000 */
[----:B------:R-:W-:Y:S02]  /*1af30*/  R2UR UR30, R8 ;  /* 0x00000000081e72ca */ /* 0x000fe400000e0000 */
[----:B------:R-:W-:Y:S01]  /*1af40*/  R2UR UR15, R11 ;  /* 0x000000000b0f72ca */ /* 0x000fe200000e0000 */
[----:B------:R-:W-:Y:S01]  /*1af50*/  IMAD.MOV.U32 R11, RZ, RZ, -0x7fffffe0 ;  /* 0x80000020ff0b7424 */ /* 0x000fe200078e00ff */
[----:B------:R-:W-:Y:S01]  /*1af60*/  R2UR UR10, R10 ;  /* 0x000000000a0a72ca */ /* 0x000fe200000e0000 */
[----:B------:R-:W-:-:S03]  /*1af70*/  VIADD R10, R8, 0x200 ;  /* 0x00000200080a7836 */ /* 0x000fc60000000000 */
[----:B------:R-:W-:Y:S01]  /*1af80*/  R2UR UR19, R11 ;  /* 0x000000000b1372ca */ /* 0x000fe200000e0000 */
[----:B------:R-:W-:Y:S01]  /*1af90*/  IMAD.MOV.U32 R11, RZ, RZ, -0x7fffffe0 ;  /* 0x80000020ff0b7424 */ /* 0x000fe200078e00ff */
[----:B------:R-:W-:Y:S01]  /*1afa0*/  R2UR UR14, R10 ;  /* 0x000000000a0e72ca */ /* 0x000fe200000e0000 */
[----:B------:R-:W-:Y:S01]  /*1afb0*/  VIADD R10, R8, 0x202 ;  /* 0x00000202080a7836 */ /* 0x000fe20000000000 */
[----:B0-----:R-:W-:Y:S02]  /*1afc0*/  SHF.R.U32.HI R7, RZ, 0x7, R7 ;  /* 0x00000007ff077819 */ /* 0x001fe40000011607 */
[----:B------:R-:W-:Y:S02]  /*1afd0*/  R2UR UR23, R11 ;  /* 0x000000000b1772ca */ /* 0x000fe400000e0000 */
[----:B------:R-:W-:Y:S01]  /*1afe0*/  R2UR UR18, R10 ;  /* 0x000000000a1272ca */ /* 0x000fe200000e0000 */
[----:B------:R-:W-:Y:S02]  /*1aff0*/  VIADD R7, R7, 0x8 ;  /* 0x0000000807077836 */ /* 0x000fe40000000000 */
[----:B------:R-:W-:-:S02]  /*1b000*/  VIADD R10, R8, 0x400 ;  /* 0x00000400080a7836 */ /* 0x000fc40000000000 */
[----:B------:R-:W-:Y:S01]  /*1b010*/  VIADD R8, R8, 0x402 ;  /* 0x0000040208087836 */ /* 0x000fe20000000000 */
[----:B------:R0:W-:Y:S02]  /*1b020*/  BAR.SYNC.DEFER_BLOCKING R7, 0x100 ;  /* 0x000400070000751d */ /* 0x0001e40000010000 */
[----:B------:R-:W-:Y:S02]  /*1b030*/  R2UR UR22, R10 ;  /* 0x000000000a1672ca */ /* 0x000fe400000e0000 */
[----:B------:R-:W-:Y:S02]  /*1b040*/  R2UR UR26, R8 ;  /* 0x00000000081a72ca */ /* 0x000fe400000e0000 */
        /* <DEDUP_REMOVED lines=21> */
.L_x_1500:
[----:B------:R-:W-:Y:S01]  /*1b1a0*/  SHF.L.U32 R7, R20, 0x1f, RZ ;  /* 0x0000001f14077819 */ /* 0x000fe200000006ff */
[----:B------:R-:W-:-:S04]  /*1b1b0*/  IMAD R8, R21, 0x8, R16 ;  /* 0x0000000815087824 */ /* 0x000fc800078e0210 */
[----:B------:R0:W1:Y:S01]  /*1b1c0*/  SYNCS.PHASECHK.TRANS64.TRYWAIT P2, [R8+URZ+0x22850], R7 ;  /* 0x02285007080075a7 */ /* 0x000062000804017f */
[----:B------:R-:W-:Y:S05]  /*1b1d0*/  @!P0 BRA `(.L_x_1501) ;  /* 0x0000000000048947 */ /* 0x000fea0003800000 */
[----:B------:R-:W-:Y:S01]  /*1b1e0*/  BPT.TRAP 0x1 ;  /* 0x000000040000795c */ /* 0x000fe20000300000 */
.L_x_1501:
[----:B-1----:R-:W-:Y:S05]  /*1b1f0*/  @P2 BRA `(.L_x_1499) ;  /* 0x0000000000082947 */ /* 0x002fea0003800000 */
[----:B------:R-:W1:Y:S02]  /*1b200*/  SYNCS.PHASECHK.TRANS64.TRYWAIT P2, [R8+URZ+0x22850], R7 ;  /* 0x02285007080075a7 */ /* 0x000e64000804017f */
[----:B-1----:R-:W-:Y:S05]  /*1b210*/  @!P2 BRA `(.L_x_1502) ;  /* 0x000000d80064a947 */ /* 0x002fea0003800000 */
.L_x_1499:
[----:B01----:R-:W-:Y:S01]  /*1b220*/  VIADD R7, R16, 0x400 ;  /* 0x0000040010077836 */ /* 0x003fe20000000000 */
[----:B------:R-:W-:Y:S05]  /*1b230*/  WARPSYNC.ALL ;  /* 0x0000000000007948 */ /* 0x000fea0003800000 */
[----:B------:R-:W-:Y:S01]  /*1b240*/  SHF.R.U32.HI R7, RZ, 0x4, R7 ;  /* 0x00000004ff077819 */ /* 0x000fe20000011607 */
[----:B------:R-:W-:Y:S01]  /*1b250*/  IMAD.MOV.U32 R9, RZ, RZ, 0x40000040 ;  /* 0x40000040ff097424 */ /* 0x000fe200078e00ff */
[----:B------:R-:W-:Y:S01]  /*1b260*/  WARPGROUP.ARRIVE ;  /* 0x00000000000079c5 */ /* 0x000fe20000000000 */
[----:B------:R-:W-:Y:S01]  /*1b270*/  IMAD.MOV.U32 R11, RZ, RZ, 0x40000040 ;  /* 0x40000040ff0b7424 */ /* 0x000fe200078e00ff */
[----:B------:R-:W-:-:S04]  /*1b280*/  LOP3.LUT R7, R7, 0x3fff, RZ, 0xc0, !PT ;  /* 0x00003fff07077812 */ /* 0x000fc800078ec0ff */
[----:B------:R-:W0:Y:S01]  /*1b290*/  S2R R177, SR_TID.X ;  /* 0x0000000000b17919 */ /* 0x000e220000002100 */
[----:B------:R-:W-:Y:S01]  /*1b2a0*/  R2UR UR11, R9 ;  /* 0x00000000090b72ca */ /* 0x000fe200000e0000 */
[----:B------:R-:W-:Y:S01]  /*1b2b0*/  IMAD.MOV.U32 R9, RZ, RZ, 0x40000040 ;  /* 0x40000040ff097424 */ /* 0x000fe200078e00ff */
[----:B------:R-:W-:Y:S01]  /*1b2c0*/  LOP3.LUT R8, R7, 0x10000, RZ, 0xfc, !PT ;  /* 0x0001000007087812 */ /* 0x000fe200078efcff */
[C---:B------:R-:W-:Y:S01]  /*1b2d0*/  FMUL.FTZ R20, R2.reuse, R24 ;  /* 0x0000001802147220 */ /* 0x040fe20000410000 */
[C---:B------:R-:W-:Y:S01]  /*1b2e0*/  FMUL.FTZ R12, R2.reuse, R27 ;  /* 0x0000001b020c7220 */ /* 0x040fe20000410000 */
[C---:B------:R-:W-:Y:S01]  /*1b2f0*/  FMUL.FTZ R24, R2.reuse, R25 ;  /* 0x0000001902187220 */ /* 0x040fe20000410000 */
[C---:B------:R-:W-:Y:S01]  /*1b300*/  FMUL.FTZ R7, R2.reuse, R26 ;  /* 0x0000001a02077220 */ /* 0x040fe20000410000 */
[----:B------:R-:W-:Y:S02]  /*1b310*/  IMAD R8, R21, 0x400, R8 ;  /* 0x0000040015087824 */ /* 0x000fe400078e0208 */
[C---:B------:R-:W-:Y:S01]  /*1b320*/  FMUL.FTZ R27, R2.reuse, R28 ;  /* 0x0000001c021b7220 */ /* 0x040fe20000410000 */
[C---:B------:R-:W-:Y:S01]  /*1b330*/  FMUL.FTZ R28, R2.reuse, R29 ;  /* 0x0000001d021c7220 */ /* 0x040fe20000410000 */
[----:B------:R-:W-:Y:S01]  /*1b340*/  FMUL.FTZ R25, R2, R30 ;  /* 0x0000001e02197220 */ /* 0x000fe20000410000 */
[C---:B------:R-:W-:Y:S01]  /*1b350*/  VIADD R10, R8.reuse, 0x2 ;  /* 0x00000002080a7836 */ /* 0x040fe20000000000 */
        /* <DEDUP_REMOVED lines=52> */
[----:B------:R-:W-:-:S04]  /*1b6a0*/  FMUL.FTZ R164, R2, R73 ;  /* 0x0000004902a47220 */ /* 0x000fc80000410000 */
[----:B------:R-:W0:Y:S01]  /*1b6b0*/  MUFU.TANH R36, R36 ;  /* 0x0000002400247308 */ /* 0x000e220000002400 */
[----:B------:R-:W-:Y:S01]  /*1b6c0*/  QGMMA.64x128x32.F32.E4M3.E4M3 R88, R160, gdesc[UR8], R88, gsb0 ;  /* 0x01e00008a0587df3 */ /* 0x000fe20008000858 */
[----:B------:R-:W-:Y:S01]  /*1b6d0*/  R2UR UR10, R10 ;  /* 0x000000000a0a72ca */ /* 0x000fe200000e0000 */
[C---:B------:R-:W-:Y:S01]  /*1b6e0*/  FMUL.FTZ R10, R2.reuse, R54 ;  /* 0x00000036020a7220 */ /* 0x040fe20000410000 */
[----:B------:R-:W-:Y:S01]  /*1b6f0*/  R2UR UR11, R11 ;  /* 0x000000000b0b72ca */ /* 0x000fe200000e0000 */
        /* <DEDUP_REMOVED lines=41> */
[----:B------:R-:W-:Y:S01]  /*1b990*/  @!P1 IMAD R8, R168, 0x8, R16 ;  /* 0x00000008a8089824 */ /* 0x000fe200078e0210 */
[----:B------:R-:W0:Y:S01]  /*1b9a0*/  MUFU.TANH R161, R161 ;  /* 0x000000a100a17308 */ /* 0x000e220000002400 */
[----:B------:R-:W-:-:S02]  /*1b9b0*/  IADD3 R9, -R177, 0xb, RZ ;  /* 0x0000000bb1097810 */ /* 0x000fc40007ffe1ff */
[----:B------:R-:W-:-:S05]  /*1b9c0*/  @!P1 VIADD R8, R8, 0x22840 ;  /* 0x0002284008089836 */ /* 0x000fca0000000000 */
[----:B------:R-:W0:Y:S01]  /*1b9d0*/  MUFU.TANH R160, R160 ;  /* 0x000000a000a07308 */ /* 0x000e220000002400 */
[----:B------:R-:W-:-:S07]  /*1b9e0*/  @!P1 PRMT R8, RZ, 0x654, R8 ;  /* 0x00000654ff089816 */ /* 0x000fce0000000008 */
        /* <DEDUP_REMOVED lines=17> */
[----:B------:R-:W-:Y:S01]  /*1bb00*/  FMUL.FTZ R61, R2, R83 ;  /* 0x00000053023d7220 */ /* 0x000fe20000410000 */
[----:B------:R-:W-:Y:S02]  /*1bb10*/  IMAD.SHL.U32 R83, R6, 0x80, RZ ;  /* 0x0000008006537824 */ /* 0x000fe400078e00ff */
[C---:B------:R-:W-:Y:S01]  /*1bb20*/  FMUL.FTZ R157, R2.reuse, R56 ;  /* 0x00000038029d7220 */ /* 0x040fe20000410000 */
[C---:B------:R-:W-:Y:S01]  /*1bb30*/  FMUL.FTZ R156, R2.reuse, R57 ;  /* 0x00000039029c7220 */ /* 0x040fe20000410000 */
[----:B------:R-:W-:Y:S01]  /*1bb40*/  QGMMA.64x128x32.F32.E4M3.E4M3 R88, R152, gdesc[UR8], R88, gsb0 ;  /* 0x01e0000898587df3 */ /* 0x000fe20008000858 */
        /* <DEDUP_REMOVED lines=9> */
[----:B------:R-:W-:-:S04]  /*1bbe0*/  IMAD R70, R23, -0x2, R70 ;  /* 0xfffffffe17467824 */ /* 0x000fc800078e0246 */
[C---:B------:R-:W-:Y:S02]  /*1bbf0*/  VIADD R85, R70.reuse, UR33 ;  /* 0x0000002146557c36 */ /* 0x040fe40008000000 */
[----:B------:R-:W-:Y:S01]  /*1bc00*/  VIADD R87, R70, UR43 ;  /* 0x0000002b46577c36 */ /* 0x000fe20008000000 */
[----:B------:R-:W0:Y:S01]  /*1bc10*/  MUFU.TANH R159, R159 ;  /* 0x0000009f009f7308 */ /* 0x000e220000002400 */
[C---:B------:R-:W-:Y:S02]  /*1bc20*/  IMAD.IADD R82, R0.reuse, 0x1, R85 ;  /* 0x0000000100527824 */ /* 0x040fe400078e0255 */
[----:B------:R-:W-:-:S05]  /*1bc30*/  IMAD.IADD R84, R0, 0x1, R87 ;  /* 0x0000000100547824 */ /* 0x000fca00078e0257 */
        /* <DEDUP_REMOVED lines=20> */
[----:B------:R-:W-:Y:S02]  /*1bd80*/  MOV R67, UR4 ;  /* 0x0000000400437c02 */ /* 0x000fe40008000f00 */
[----:B------:R-:W-:Y:S02]  /*1bd90*/  LOP3.LUT R65, RZ, R65, RZ, 0x33, !PT ;  /* 0x00000041ff417212 */ /* 0x000fe400078e33ff */
[----:B------:R-:W-:-:S13]  /*1bda0*/  ISETP.NE.AND P2, PT, R67, 0x1, PT ;  /* 0x000000014300780c */ /* 0x000fda0003f45270 */
[----:B0-----:R-:W0:Y:S02]  /*1bdb0*/  @P2 LDC.64 R8, c[0x0][0x9e8] ;  /* 0x00027a00ff082b82 */ /* 0x001e240000000a00 */
[----:B0-----:R-:W-:-:S04]  /*1bdc0*/  @P2 IMAD.HI.U32 R70, R65, R8, RZ ;  /* 0x0000000841462227 */ /* 0x001fc800078e00ff */
[----:B------:R-:W-:Y:S01]  /*1bdd0*/  IMAD.MOV.U32 R8, RZ, RZ, R65 ;  /* 0x000000ffff087224 */ /* 0x000fe200078e0041 */
[----:B------:R-:W-:-:S04]  /*1bde0*/  @P2 SHF.R.U32.HI R8, RZ, R9, R70 ;  /* 0x00000009ff082219 */ /* 0x000fc80000011646 */
[----:B------:R-:W-:Y:S01]  /*1bdf0*/  LOP3.LUT R8, RZ, R8, RZ, 0x33, !PT ;  /* 0x00000008ff087212 */ /* 0x000fe200078e33ff */
[----:B------:R-:W-:Y:S06]  /*1be00*/  BRA `(.L_x_1506) ;  /* 0x0000000000187947 */ /* 0x000fec0003800000 */
.L_x_1505:
[----:B------:R-:W-:-:S05]  /*1be10*/  IMAD.U32 R67, RZ, RZ, UR4 ;  /* 0x00000004ff437e24 */ /* 0x000fca000f8e00ff */
[----:B------:R-:W-:-:S13]  /*1be20*/  ISETP.NE.AND P2, PT, R67, 0x1, PT ;  /* 0x000000014300780c */ /* 0x000fda0003f45270 */
[----:B0-----:R-:W0:Y:S02]  /*1be30*/  @P2 LDC.64 R8, c[0x0][0x9e8] ;  /* 0x00027a00ff082b82 */ /* 0x001e240000000a00 */
[----:B0-----:R-:W-:-:S04]  /*1be40*/  @P2 IMAD.HI.U32 R70, R65, R8, RZ ;  /* 0x0000000841462227 */ /* 0x001fc800078e00ff */
[----:B------:R-:W-:Y:S01]  /*1be50*/  IMAD.MOV.U32 R8, RZ, RZ, R65 ;  /* 0x000000ffff087224 */ /* 0x000fe200078e0041 */
[----:B------:R-:W-:-:S07]  /*1be60*/  @P2 SHF.R.U32.HI R8, RZ, R9, R70 ;  /* 0x00000009ff082219 */ /* 0x000fce0000011646 */
.L_x_1506:
[----:B------:R-:W-:Y:S05]  /*1be70*/  BSYNC B0 ;  /* 0x0000000000007941 */ /* 0x000fea0003800000 */
.L_x_1504:
[----:B------:R-:W-:-:S04]  /*1be80*/  IMAD R8, R8, R67, -R83 ;  /* 0x0000004308087224 */ /* 0x000fc800078e0a53 */
[----:B------:R-:W-:-:S05]  /*1be90*/  IMAD R9, R23, -0x2, R8 ;  /* 0xfffffffe17097824 */ /* 0x000fca00078e0208 */
[----:B------:R-:W-:Y:S02]  /*1bea0*/  VIADDMNMX R82, R9, R67, R82, PT ;  /* 0x0000004309527246 */ /* 0x000fe40003800152 */
[----:B------:R-:W-:-:S07]  /*1beb0*/  VIMNMX R84, R84, R9, !PT ;  /* 0x0000000954547248 */ /* 0x000fce0007fe0100 */
.L_x_1503:
        /* <DEDUP_REMOVED lines=106> */
[----:B------:R-:W-:-:S04]  /*1c560*/  IADD3 R82, R82, R170, -R171 ;  /* 0x000000aa52527210 */ /* 0x000fc80007ffe8ab */
[----:B------:R-:W-:-:S07]  /*1c570*/  LOP3.LUT R85, RZ, R82, RZ, 0x33, !PT ;  /* 0x00000052ff557212 */ /* 0x000fce00078e33ff */
[----:B------:R-:W0:Y:S02]  /*1c580*/  @P3 LDC.64 R8, c[0x0][0x9e8] ;  /* 0x00027a00ff083b82 */ /* 0x000e240000000a00 */
[----:B0-----:R-:W-:-:S05]  /*1c590*/  @P3 IMAD.HI.U32 R8, R85, R8, RZ ;  /* 0x0000000855083227 */ /* 0x001fca00078e00ff */
[----:B------:R-:W-:-:S04]  /*1c5a0*/  @P3 SHF.R.U32.HI R85, RZ, R9, R8 ;  /* 0x00000009ff553219 */ /* 0x000fc80000011608 */
[----:B------:R-:W-:Y:S01]  /*1c5b0*/  LOP3.LUT R8, RZ, R85, RZ, 0x33, !PT ;  /* 0x00000055ff087212 */ /* 0x000fe200078e33ff */
[----:B------:R-:W-:Y:S06]  /*1c5c0*/  BRA `(.L_x_1510) ;  /* 0x0000000000187947 */ /* 0x000fec0003800000 */
.L_x_1509:
[----:B------:R-:W-:-:S05]  /*1c5d0*/  IMAD.U32 R87, RZ, RZ, UR4 ;  /* 0x00000004ff577e24 */ /* 0x000fca000f8e00ff */
[----:B------:R-:W-:-:S13]  /*1c5e0*/  ISETP.NE.AND P3, PT, R87, 0x1, PT ;  /* 0x000000015700780c */ /* 0x000fda0003f65270 */
[----:B------:R-:W0:Y:S02]  /*1c5f0*/  @P3 LDC.64 R8, c[0x0][0x9e8] ;  /* 0x00027a00ff083b82 */ /* 0x000e240000000a00 */
[----:B0-----:R-:W-:-:S04]  /*1c600*/  @P3 IMAD.HI.U32 R82, R15, R8, RZ ;  /* 0x000000080f523227 */ /* 0x001fc800078e00ff */
[----:B------:R-:W-:Y:S01]  /*1c610*/  IMAD.MOV.U32 R8, RZ, RZ, R15 ;  /* 0x000000ffff087224 */ /* 0x000fe200078e000f */
[----:B------:R-:W-:-:S07]  /*1c620*/  @P3 SHF.R.U32.HI R8, RZ, R9, R82 ;  /* 0x00000009ff083219 */ /* 0x000fce0000011652 */
.L_x_1510:
[----:B------:R-:W-:Y:S05]  /*1c630*/  BSYNC B0 ;  /* 0x0000000000007941 */ /* 0x000fea0003800000 */
.L_x_1508:
[----:B------:R-:W-:-:S04]  /*1c640*/  IMAD R8, R8, R87, -R83 ;  /* 0x0000005708087224 */ /* 0x000fc800078e0a53 */
[----:B------:R-:W-:-:S05]  /*1c650*/  IMAD R8, R23, -0x2, R8 ;  /* 0xfffffffe17087824 */ /* 0x000fca00078e0208 */
[----:B------:R-:W-:Y:S02]  /*1c660*/  VIADDMNMX R78, R8, R87, R78, PT ;  /* 0x00000057084e7246 */ /* 0x000fe4000380014e */
[----:B------:R-:W-:-:S07]  /*1c670*/  VIMNMX R79, R79, R8, !PT ;  /* 0x000000084f4f7248 */ /* 0x000fce0007fe0100 */
.L_x_1507:
[----:B------:R-:W-:Y:S01]  /*1c680*/  FMNMX.FTZ R8, R76, R13, !PT ;  /* 0x0000000d4c087209 */ /* 0x000fe20007810000 */
[----:B------:R-:W-:Y:S01]  /*1c690*/  UMOV UR35, UR5 ;  /* 0x0000000500237c82 */ /* 0x000fe20008000000 */
[----:B------:R-:W-:Y:S01]  /*1c6a0*/  ISETP.GT.AND P3, PT, R79, 0x1, P2 ;  /* 0x000000014f00780c */ /* 0x000fe20001764270 */
[----:B------:R-:W-:Y:S01]  /*1c6b0*/  IMAD.U32 R87, RZ, RZ, UR35 ;  /* 0x00000023ff577e24 */ /* 0x000fe2000f8e00ff */
        /* <DEDUP_REMOVED lines=56> */
[----:B------:R-:W-:Y:S02]  /*1ca40*/  FMNMX.FTZ R9, R81, R8, !PT ;  /* 0x0000000851097209 */ /* 0x000fe40007810000 */
[----:B------:R-:W-:Y:S02]  /*1ca50*/  FSEL R8, R12, -INF , !P3 ;  /* 0xff8000000c087808 */ /* 0x000fe40005800000 */
[----:B------:R-:W-:Y:S02]  /*1ca60*/  FMNMX.FTZ R9, R80, R9, !PT ;  /* 0x0000000950097209 */ /* 0x000fe40007810000 */
[----:B------:R-:W-:-:S03]  /*1ca70*/  ISETP.GT.AND P3, PT, R79, 0x9, P2 ;  /* 0x000000094f00780c */ /* 0x000fc60001764270 */
[----:B------:R-:W0:Y:S01]  /*1ca80*/  SHFL.BFLY PT, R12, R9, 0x2, 0x1f ;  /* 0x0c401f00090c7f89 */ /* 0x000e2200000e0000 */
[----:B------:R-:W-:-:S04]  /*1ca90*/  ISETP.LT.OR P3, PT, R78, 0xa, P3 ;  /* 0x0000000a4e00780c */ /* 0x000fc80001f61670 */
[----:B------:R-:W-:Y:S02]  /*1caa0*/  FSEL R26, R26, -INF , !P3 ;  /* 0xff8000001a1a7808 */ /* 0x000fe40005800000 */
[----:B------:R-:W-:-:S04]  /*1cab0*/  ISETP.GT.AND P3, PT, R79, 0x11, P2 ;  /* 0x000000114f00780c */ /* 0x000fc80001764270 */
[----:B------:R-:W-:-:S04]  /*1cac0*/  ISETP.LT.OR P3, PT, R78, 0x12, P3 ;  /* 0x000000124e00780c */ /* 0x000fc80001f61670 */
[----:B------:R-:W-:Y:S02]  /*1cad0*/  FSEL R30, R30, -INF , !P3 ;  /* 0xff8000001e1e7808 */ /* 0x000fe40005800000 */
[----:B------:R-:W-:-:S04]  /*1cae0*/  ISETP.GT.AND P3, PT, R79, 0x19, P2 ;  /* 0x000000194f00780c */ /* 0x000fc80001764270 */
[----:B------:R-:W-:Y:S02]  /*1caf0*/  ISETP.LT.OR P3, PT, R78, 0x1a, P3 ;  /* 0x0000001a4e00780c */ /* 0x000fe40001f61670 */
[----:B0-----:R-:W-:Y:S02]  /*1cb00*/  FMNMX.FTZ R12, R9, R12, !PT ;  /* 0x0000000c090c7209 */ /* 0x001fe40007810000 */
[----:B------:R-:W-:Y:S02]  /*1cb10*/  FSEL R36, R36, -INF , !P3 ;  /* 0xff80000024247808 */ /* 0x000fe40005800000 */
[----:B------:R-:W-:Y:S01]  /*1cb20*/  ISETP.GT.AND P3, PT, R79, 0x21, P2 ;  /* 0x000000214f00780c */ /* 0x000fe20001764270 */
[----:B------:R-:W0:Y:S03]  /*1cb30*/  SHFL.BFLY PT, R9, R12, 0x1, 0x1f ;  /* 0x0c201f000c097f89 */ /* 0x000e2600000e0000 */
        /* <DEDUP_REMOVED lines=10> */
[----:B------:R-:W-:-:S03]  /*1cbe0*/  FFMA.FTZ R87, R12, R87, -8 ;  /* 0xc10000000c577423 */ /* 0x000fc60000010057 */
[----:B------:R-:W-:-:S04]  /*1cbf0*/  ISETP.LT.OR P3, PT, R78, 0x3a, P3 ;  /* 0x0000003a4e00780c */ /* 0x000fc80001f61670 */
[----:B------:R-:W-:Y:S02]  /*1cc00*/  FSEL R11, R11, -INF , !P3 ;  /* 0xff8000000b0b7808 */ /* 0x000fe40005800000 */
[----:B------:R-:W-:-:S04]  /*1cc10*/  FSETP.NEU.FTZ.AND P3, PT, R12, -INF , PT ;  /* 0xff8000000c00780b */ /* 0x000fc80003f7d000 */
[----:B------:R-:W-:-:S05]  /*1cc20*/  FSEL R87, R87, RZ, P3 ;  /* 0x000000ff57577208 */ /* 0x000fca0001800000 */
[--C-:B------:R-:W-:Y:S01]  /*1cc30*/  FFMA.FTZ R82, R75, UR35, -R87.reuse ;  /* 0x000000234b527c23 */ /* 0x100fe20008010857 */
[----:B------:R-:W-:Y:S01]  /*1cc40*/  FSEL R75, R44, -INF , !P4 ;  /* 0xff8000002c4b7808 */ /* 0x000fe20006000000 */
[--C-:B------:R-:W-:Y:S01]  /*1cc50*/  FFMA.FTZ R9, R76, UR35, -R87.reuse ;  /* 0x000000234c097c23 */ /* 0x100fe20008010857 */
[----:B------:R-:W-:Y:S01]  /*1cc60*/  ISETP.GT.AND P4, PT, R79, 0x48, P2 ;  /* 0x000000484f00780c */ /* 0x000fe20001784270 */
[----:B------:R0:W-:Y:S01]  /*1cc70*/  MUFU.EX2 R44, R82 ;  /* 0x00000052002c7308 */ /* 0x0001e20000000800 */
[----:B------:R-:W-:-:S01]  /*1cc80*/  FFMA.FTZ R76, R69, UR35, -R87 ;  /* 0x00000023454c7c23 */ /* 0x000fc20008010857 */
[--C-:B------:R-:W-:Y:S01]  /*1cc90*/  FFMA.FTZ R69, R70, UR35, -R87.reuse ;  /* 0x0000002346457c23 */ /* 0x100fe20008010857 */
[----:B------:R-:W-:Y:S01]  /*1cca0*/  ISETP.LT.OR P4, PT, R78, 0x49, P4 ;  /* 0x000000494e00780c */ /* 0x000fe20002781670 */
[--C-:B------:R-:W-:Y:S01]  /*1ccb0*/  FFMA.FTZ R70, R71, UR35, -R87.reuse ;  /* 0x0000002347467c23 */ /* 0x100fe20008010857 */
[----:B------:R-:W-:-:S01]  /*1ccc0*/  FFMA.FTZ R71, R67, UR35, -R87 ;  /* 0x0000002343477c23 */ /* 0x000fc20008010857 */
[--C-:B------:R-:W-:Y:S01]  /*1ccd0*/  FFMA.FTZ R85, R45, UR35, -R87.reuse ;  /* 0x000000232d557c23 */ /* 0x100fe20008010857 */
[----:B------:R-:W-:Y:S01]  /*1cce0*/  FSEL R46, R46, -INF , !P4 ;  /* 0xff8000002e2e7808 */ /* 0x000fe20006000000 */
[--C-:B------:R-:W-:Y:S01]  /*1ccf0*/  FFMA.FTZ R86, R27, UR35, -R87.reuse ;  /* 0x000000231b567c23 */ /* 0x100fe20008010857 */
[----:B------:R-:W-:Y:S01]  /*1cd00*/  ISETP.GT.AND P4, PT, R79, RZ, P2 ;  /* 0x000000ff4f00720c */ /* 0x000fe20001784270 */
[--C-:B------:R-:W-:Y:S01]  /*1cd10*/  FFMA.FTZ R27, R28, UR35, -R87.reuse ;  /* 0x000000231c1b7c23 */ /* 0x100fe20008010857 */
[----:B------:R-:W-:-:S01]  /*1cd20*/  FFMA.FTZ R155, R72, UR35, -R87 ;  /* 0x00000023489b7c23 */ /* 0x000fc20008010857 */
[----:B------:R-:W-:Y:S01]  /*1cd30*/  FSEL R72, R12, RZ, P3 ;  /* 0x000000ff0c487208 */ /* 0x000fe20001800000 */
[----:B------:R-:W-:-:S01]  /*1cd40*/  FFMA.FTZ R73, R73, UR35, -R87 ;  /* 0x0000002349497c23 */ /* 0x000fc20008010857 */
[----:B------:R-:W-:Y:S01]  /*1cd50*/  ISETP.LT.OR P4, PT, R78, 0x1, P4 ;  /* 0x000000014e00780c */ /* 0x000fe20002781670 */
[----:B------:R-:W-:-:S01]  /*1cd60*/  FFMA.FTZ R65, R65, UR35, -R87 ;  /* 0x0000002341417c23 */ /* 0x000fc20008010857 */
[--C-:B------:R-:W-:Y:S01]  /*1cd70*/  FFMA.FTZ R161, R161, UR35, -R87.reuse ;  /* 0x00000023a1a17c23 */ /* 0x100fe20008010857 */
[----:B------:R-:W-:-:S01]  /*1cd80*/  FFMA.FTZ R162, R162, UR35, -R87 ;  /* 0x00000023a2a27c23 */ /* 0x000fc20008010857 */
[----:B------:R-:W-:Y:S01]  /*1cd90*/  FSEL R153, R7, -INF , !P4 ;  /* 0xff80000007997808 */ /* 0x000fe20006000000 */
[----:B------:R-:W-:-:S01]  /*1cda0*/  FFMA.FTZ R48, R48, UR35, -R87 ;  /* 0x0000002330307c23 */ /* 0x000fc20008010857 */
[----:B------:R-:W-:Y:S01]  /*1cdb0*/  ISETP.GT.AND P4, PT, R79, 0x49, P2 ;  /* 0x000000494f00780c */ /* 0x000fe20001784270 */
[----:B------:R-:W-:-:S01]  /*1cdc0*/  FFMA.FTZ R47, R47, UR35, -R87 ;  /* 0x000000232f2f7c23 */ /* 0x000fc20008010857 */
[----:B------:R-:W-:Y:S01]  /*1cdd0*/  FMNMX.FTZ R7, R153, R14, !PT ;  /* 0x0000000e99077209 */ /* 0x000fe20007810000 */
[----:B------:R-:W-:-:S01]  /*1cde0*/  FFMA.FTZ R51, R51, UR35, -R87 ;  /* 0x0000002333337c23 */ /* 0x000fc20008010857 */
[----:B------:R-:W-:Y:S01]  /*1cdf0*/  ISETP.LT.OR P4, PT, R78, 0x4a, P4 ;  /* 0x0000004a4e00780c */ /* 0x000fe20002781670 */
[----:B------:R-:W-:-:S01]  /*1ce00*/  FFMA.FTZ R50, R50, UR35, -R87 ;  /* 0x0000002332327c23 */ /* 0x000fc20008010857 */
[----:B0-----:R-:W-:Y:S01]  /*1ce10*/  FMNMX.FTZ R82, R8, R7, !PT ;  /* 0x0000000708527209 */ /* 0x001fe20007810000 */
[----:B------:R-:W-:-:S01]  /*1ce20*/  FFMA.FTZ R20, R20, UR35, -R87 ;  /* 0x0000002314147c23 */ /* 0x000fc20008010857 */
[----:B------:R-:W-:Y:S01]  /*1ce30*/  FSEL R49, R49, -INF , !P4 ;  /* 0xff80000031317808 */ /* 0x000fe20006000000 */
[----:B------:R-:W-:-:S01]  /*1ce40*/  FFMA.FTZ R77, R77, UR35, -R87 ;  /* 0x000000234d4d7c23 */ /* 0x000fc20008010857 */
[----:B------:R-:W-:Y:S01]  /*1ce50*/  FMNMX.FTZ R7, R25, R82, !PT ;  /* 0x0000005219077209 */ /* 0x000fe20007810000 */
[----:B------:R-:W-:-:S01]  /*1ce60*/  FFMA.FTZ R80, R80, UR35, -R87 ;  /* 0x0000002350507c23 */ /* 0x000fc20008010857 */
[----:B------:R-:W-:Y:S01]  /*1ce70*/  ISETP.GT.AND P4, PT, R79, 0x50, P2 ;  /* 0x000000504f00780c */ /* 0x000fe20001784270 */
[----:B------:R-:W-:-:S01]  /*1ce80*/  FADD.FTZ R72, -R72, R13 ;  /* 0x0000000d48487221 */ /* 0x000fc20000010100 */
[----:B------:R-:W-:Y:S01]  /*1ce90*/  FMNMX.FTZ R82, R26, R7, !PT ;  /* 0x000000071a527209 */ /* 0x000fe20007810000 */
[----:B------:R-:W-:Y:S01]  /*1cea0*/  MUFU.EX2 R9, R9 ;  /* 0x0000000900097308 */ /* 0x000fe20000000800 */
[----:B------:R-:W-:-:S02]  /*1ceb0*/  ISETP.LT.OR P4, PT, R78, 0x51, P4 ;  /* 0x000000514e00780c */ /* 0x000fc40002781670 */
[----:B------:R-:W-:Y:S02]  /*1cec0*/  FMNMX.FTZ R7, R29, R82, !PT ;  /* 0x000000521d077209 */ /* 0x000fe40007810000 */
[----:B------:R-:W-:Y:S02]  /*1ced0*/  FSEL R67, R52, -INF , !P4 ;  /* 0xff80000034437808 */ /* 0x000fe40006000000 */
[----:B------:R-:W-:Y:S01]  /*1cee0*/  FMNMX.FTZ R82, R30, R7, !PT ;  /* 0x000000071e527209 */ /* 0x000fe20007810000 */
[----:B------:R-:W-:Y:S01]  /*1cef0*/  MUFU.EX2 R73, R73 ;  /* 0x0000004900497308 */ /* 0x000fe20000000800 */
[----:B------:R-:W-:Y:S02]  /*1cf00*/  ISETP.GT.AND P4, PT, R79, 0x51, P2 ;  /* 0x000000514f00780c */ /* 0x000fe40001784270 */
[----:B------:R-:W-:Y:S02]  /*1cf10*/  FMNMX.FTZ R7, R35, R82, !PT ;  /* 0x0000005223077209 */ /* 0x000fe40007810000 */
[----:B------:R-:W-:-:S02]  /*1cf20*/  ISETP.LT.OR P4, PT, R78, 0x52, P4 ;  /* 0x000000524e00780c */ /* 0x000fc40002781670 */
[----:B------:R-:W-:Y:S01]  /*1cf30*/  FMNMX.FTZ R82, R36, R7, !PT ;  /* 0x0000000724527209 */ /* 0x000fe20007810000 */
[----:B------:R-:W-:Y:S01]  /*1cf40*/  MUFU.EX2 R76, R76 ;  /* 0x0000004c004c7308 */ /* 0x000fe20000000800 */
[----:B------:R-:W-:Y:S02]  /*1cf50*/  FSEL R53, R53, -INF , !P4 ;  /* 0xff80000035357808 */ /* 0x000fe40006000000 */
[----:B------:R-:W-:Y:S01]  /*1cf60*/  FMNMX.FTZ R7, R37, R82, !PT ;  /* 0x0000005225077209 */ /* 0x000fe20007810000 */
[----:B------:R-:W-:-:S01]  /*1cf70*/  FFMA.FTZ R82, R160, UR35, -R87 ;  /* 0x00000023a0527c23 */ /* 0x000fc20008010857 */
[----:B------:R-:W-:Y:S02]  /*1cf80*/  ISETP.GT.AND P4, PT, R79, 0x58, P2 ;  /* 0x000000584f00780c */ /* 0x000fe40001784270 */
        /* <DEDUP_REMOVED lines=21> */
[----:B------:R0:W-:Y:S01]  /*1d0e0*/  MUFU.EX2 R56, R85 ;  /* 0x0000005500387308 */ /* 0x0001e20000000800 */
[----:B------:R-:W-:Y:S02]  /*1d0f0*/  ISETP.LT.OR P4, PT, R78, 0x62, P4 ;  /* 0x000000624e00780c */ /* 0x000fe40002781670 */
[----:B------:R-:W-:Y:S02]  /*1d100*/  FMNMX.FTZ R7, R75, R84, !PT ;  /* 0x000000544b077209 */ /* 0x000fe40007810000 */
[----:B------:R-:W-:-:S02]  /*1d110*/  FSEL R57, R57, -INF , !P4 ;  /* 0xff80000039397808 */ /* 0x000fc40006000000 */
[----:B------:R-:W-:Y:S01]  /*1d120*/  ISETP.GT.AND P4, PT, R79, 0x68, P2 ;  /* 0x000000684f00780c */ /* 0x000fe20001784270 */
[----:B------:R-:W-:Y:S01]  /*1d130*/  MUFU.EX2 R13, R80 ;  /* 0x00000050000d7308 */ /* 0x000fe20000000800 */
[----:B------:R-:W-:Y:S01]  /*1d140*/  FMNMX.FTZ R84, R46, R7, !PT ;  /* 0x000000072e547209 */ /* 0x000fe20007810000 */
[----:B0-----:R-:W-:Y:S01]  /*1d150*/  FFMA.FTZ R85, R24, UR35, -R87 ;  /* 0x0000002318557c23 */ /* 0x001fe20008010857 */
[----:B------:R-:W-:Y:S02]  /*1d160*/  ISETP.LT.OR P4, PT, R78, 0x69, P4 ;  /* 0x000000694e00780c */ /* 0x000fe40002781670 */
[----:B------:R-:W-:Y:S02]  /*1d170*/  FMNMX.FTZ R84, R49, R84, !PT ;  /* 0x0000005431547209 */ /* 0x000fe40007810000 */
[----:B------:R-:W-:Y:S01]  /*1d180*/  FSEL R58, R58, -INF , !P4 ;  /* 0xff8000003a3a7808 */ /* 0x000fe20006000000 */
[----:B------:R-:W-:Y:S01]  /*1d190*/  MUFU.EX2 R71, R161 ;  /* 0x000000a100477308 */ /* 0x000fe20000000800 */
[----:B------:R-:W-:-:S02]  /*1d1a0*/  FMNMX.FTZ R84, R67, R84, !PT ;  /* 0x0000005443547209 */ /* 0x000fc40007810000 */
[----:B------:R-:W-:Y:S02]  /*1d1b0*/  ISETP.GT.AND P4, PT, R79, 0x69, P2 ;  /* 0x000000694f00780c */ /* 0x000fe40001784270 */
[----:B------:R-:W-:Y:S02]  /*1d1c0*/  FMNMX.FTZ R7, R53, R84, !PT ;  /* 0x0000005435077209 */ /* 0x000fe40007810000 */
[----:B------:R-:W-:Y:S01]  /*1d1d0*/  ISETP.LT.OR P4, PT, R78, 0x6a, P4 ;  /* 0x0000006a4e00780c */ /* 0x000fe20002781670 */
[----:B------:R-:W-:Y:S01]  /*1d1e0*/  MUFU.EX2 R82, R82 ;  /* 0x0000005200527308 */ /* 0x000fe20000000800 */
[----:B------:R-:W-:Y:S02]  /*1d1f0*/  FMNMX.FTZ R84, R54, R7, !PT ;  /* 0x0000000736547209 */ /* 0x000fe40007810000 */
        /* <DEDUP_REMOVED lines=16> */
[----:B------:R-:W-:Y:S01]  /*1d300*/  ISETP.GT.AND P2, PT, R79, 0x79, P2 ;  /* 0x000000794f00780c */ /* 0x000fe20001744270 */
[--C-:B------:R-:W-:Y:S01]  /*1d310*/  FFMA.FTZ R79, R31, UR35, -R87.reuse ;  /* 0x000000231f4f7c23 */ /* 0x100fe20008010857 */
[----:B------:R-:W-:Y:S01]  /*1d320*/  ISETP.LT.OR P4, PT, R78, 0x79, P4 ;  /* 0x000000794e00780c */ /* 0x000fe20002781670 */
[--C-:B------:R-:W-:Y:S01]  /*1d330*/  FFMA.FTZ R31, R32, UR35, -R87.reuse ;  /* 0x00000023201f7c23 */ /* 0x100fe20008010857 */
[----:B------:R-:W-:Y:S01]  /*1d340*/  FMNMX.FTZ R84, R60, R7, !PT ;  /* 0x000000073c547209 */ /* 0x000fe20007810000 */
[--C-:B------:R-:W-:Y:S01]  /*1d350*/  FFMA.FTZ R32, R33, UR35, -R87.reuse ;  /* 0x0000002321207c23 */ /* 0x100fe20008010857 */
[----:B------:R-:W-:Y:S01]  /*1d360*/  ISETP.LT.OR P2, PT, R78, 0x7a, P2 ;  /* 0x0000007a4e00780c */ /* 0x000fe20001741670 */
[--C-:B------:R-:W-:Y:S01]  /*1d370*/  FFMA.FTZ R33, R34, UR35, -R87.reuse ;  /* 0x0000002322217c23 */ /* 0x100fe20008010857 */
[----:B------:R-:W-:Y:S01]  /*1d380*/  FSEL R62, R62, -INF , !P4 ;  /* 0xff8000003e3e7808 */ /* 0x000fe20006000000 */
[--C-:B------:R-:W-:Y:S01]  /*1d390*/  FFMA.FTZ R34, R64, UR35, -R87.reuse ;  /* 0x0000002340227c23 */ /* 0x100fe20008010857 */
[----:B------:R-:W-:Y:S01]  /*1d3a0*/  FMNMX.FTZ R7, R61, R84, !PT ;  /* 0x000000543d077209 */ /* 0x000fe20007810000 */
[--C-:B------:R-:W-:Y:S01]  /*1d3b0*/  FFMA.FTZ R84, R66, UR35, -R87.reuse ;  /* 0x0000002342547c23 */ /* 0x100fe20008010857 */
[----:B------:R-:W-:Y:S01]  /*1d3c0*/  FSEL R63, R63, -INF , !P2 ;  /* 0xff8000003f3f7808 */ /* 0x000fe20005000000 */
[--C-:B------:R-:W-:Y:S01]  /*1d3d0*/  FFMA.FTZ R64, R68, UR35, -R87.reuse ;  /* 0x0000002344407c23 */ /* 0x100fe20008010857 */
[----:B------:R-:W-:Y:S01]  /*1d3e0*/  FMNMX.FTZ R28, R62, R7, !PT ;  /* 0x000000073e1c7209 */ /* 0x000fe20007810000 */
[--C-:B------:R-:W-:Y:S01]  /*1d3f0*/  FFMA.FTZ R66, R74, UR35, -R87.reuse ;  /* 0x000000234a427c23 */ /* 0x100fe20008010857 */
[----:B------:R-:W-:-:S01]  /*1d400*/  FFMA.FTZ R68, R81, UR35, -R87 ;  /* 0x0000002351447c23 */ /* 0x000fc20008010857 */
[----:B------:R-:W-:Y:S01]  /*1d410*/  FMUL.FTZ R74, R72, UR35 ;  /* 0x00000023484a7c20 */ /* 0x000fe20008410000 */
[----:B------:R-:W-:Y:S01]  /*1d420*/  FMNMX.FTZ R7, R63, R28, !PT ;  /* 0x0000001c3f077209 */ /* 0x000fe20007810000 */
[----:B------:R-:W-:Y:S04]  /*1d430*/  MUFU.EX2 R51, R51 ;  /* 0x0000003300337308 */ /* 0x000fe80000000800 */
[----:B------:R-:W0:Y:S04]  /*1d440*/  SHFL.BFLY PT, R78, R7, 0x2, 0x1f ;  /* 0x0c401f00074e7f89 */ /* 0x000e2800000e0000 */
[----:B------:R-:W1:Y:S08]  /*1d450*/  MUFU.EX2 R74, R74 ;  /* 0x0000004a004a7308 */ /* 0x000e700000000800 */
[----:B------:R-:W-:Y:S08]  /*1d460*/  MUFU.EX2 R50, R50 ;  /* 0x0000003200327308 */ /* 0x000ff00000000800 */
[----:B------:R-:W-:Y:S01]  /*1d470*/  MUFU.EX2 R20, R20 ;  /* 0x0000001400147308 */ /* 0x000fe20000000800 */
[----:B0-----:R-:W-:-:S07]  /*1d480*/  FMNMX.FTZ R78, R7, R78, !PT ;  /* 0x0000004e074e7209 */ /* 0x001fce0007810000 */
[----:B------:R-:W-:Y:S01]  /*1d490*/  MUFU.EX2 R85, R85 ;  /* 0x0000005500557308 */ /* 0x000fe20000000800 */
[----:B------:R-:W0:Y:S07]  /*1d4a0*/  SHFL.BFLY PT, R7, R78, 0x1, 0x1f ;  /* 0x0c201f004e077f89 */ /* 0x000e2e00000e0000 */
[----:B------:R-:W-:Y:S08]  /*1d4b0*/  MUFU.EX2 R24, R86 ;  /* 0x0000005600187308 */ /* 0x000ff00000000800 */
[----:B------:R-:W-:Y:S08]  /*1d4c0*/  MUFU.EX2 R27, R27 ;  /* 0x0000001b001b7308 */ /* 0x000ff00000000800 */
[----:B------:R-:W-:Y:S01]  /*1d4d0*/  MUFU.EX2 R28, R79 ;  /* 0x0000004f001c7308 */ /* 0x000fe20000000800 */
[----:B0-----:R-:W-:Y:S01]  /*1d4e0*/  FMNMX.FTZ R7, R78, R7, !PT ;  /* 0x000000074e077209 */ /* 0x001fe20007810000 */
[----:B------:R-:W-:-:S03]  /*1d4f0*/  IMAD.U32 R78, RZ, RZ, UR35 ;  /* 0x00000023ff4e7e24 */ /* 0x000fc6000f8e00ff */
[C---:B------:R-:W-:Y:S01]  /*1d500*/  FSETP.NEU.FTZ.AND P2, PT, R7.reuse, -INF , PT ;  /* 0xff8000000700780b */ /* 0x040fe20003f5d000 */
[----:B------:R-:W-:-:S02]  /*1d510*/  FFMA.FTZ R78, R7, R78, -8 ;  /* 0xc1000000074e7423 */ /* 0x000fc4000001004e */
[----:B------:R-:W-:Y:S01]  /*1d520*/  MUFU.EX2 R31, R31 ;  /* 0x0000001f001f7308 */ /* 0x000fe20000000800 */
[----:B------:R-:W-:Y:S02]  /*1d530*/  FSEL R87, R7, RZ, P2 ;  /* 0x000000ff07577208 */ /* 0x000fe40001000000 */
[----:B------:R-:W-:-:S03]  /*1d540*/  FSEL R72, R78, RZ, P2 ;  /* 0x000000ff4e487208 */ /* 0x000fc60001000000 */
[----:B------:R-:W-:Y:S02]  /*1d550*/  FADD.FTZ R87, -R87, R14 ;  /* 0x0000000e57577221 */ /* 0x000fe40000010100 */
[----:B------:R-:W-:-:S01]  /*1d560*/  FFMA.FTZ R78, R153, UR35, -R72 ;  /* 0x00000023994e7c23 */ /* 0x000fc20008010848 */
[--C-:B------:R-:W-:Y:S01]  /*1d570*/  FFMA.FTZ R81, R8, UR35, -R72.reuse ;  /* 0x0000002308517c23 */ /* 0x100fe20008010848 */
[----:B------:R-:W-:Y:S01]  /*1d580*/  FMUL.FTZ R87, R87, UR35 ;  /* 0x0000002357577c20 */ /* 0x000fe20008410000 */
[--C-:B------:R-:W-:Y:S01]  /*1d590*/  FFMA.FTZ R8, R25, UR35, -R72.reuse ;  /* 0x0000002319087c23 */ /* 0x100fe20008010848 */
[----:B------:R-:W-:-:S01]  /*1d5a0*/  FFMA.FTZ R25, R26, UR35, -R72 ;  /* 0x000000231a197c23 */ /* 0x000fc20008010848 */
[--C-:B------:R-:W-:Y:S01]  /*1d5b0*/  FFMA.FTZ R26, R29, UR35, -R72.reuse ;  /* 0x000000231d1a7c23 */ /* 0x100fe20008010848 */
        /* <DEDUP_REMOVED lines=10> */
[----:B------:R-:W-:Y:S01]  /*1d660*/  FFMA.FTZ R39, R40, UR35, -R72 ;  /* 0x0000002328277c23 */ /* 0x000fe20008010848 */
[----:B-1----:R-:W-:-:S01]  /*1d670*/  FFMA.FTZ R75, R74, R4, R9 ;  /* 0x000000044a4b7223 */ /* 0x002fc20000010009 */
[--C-:B------:R-:W-:Y:S01]  /*1d680*/  FFMA.FTZ R40, R41, UR35, -R72.reuse ;  /* 0x0000002329287c23 */ /* 0x100fe20008010848 */
[----:B------:R-:W-:-:S01]  /*1d690*/  FFMA.FTZ R41, R42, UR35, -R72 ;  /* 0x000000232a297c23 */ /* 0x000fc20008010848 */
[----:B------:R-:W-:Y:S01]  /*1d6a0*/  FFMA.FTZ R42, R46, UR35, -R72 ;  /* 0x000000232e2a7c23 */ /* 0x000fe20008010848 */
[----:B------:R-:W-:-:S01]  /*1d6b0*/  FADD.FTZ R46, R44, R75 ;  /* 0x0000004b2c2e7221 */ /* 0x000fc20000010000 */
[----:B------:R-:W1:Y:S01]  /*1d6c0*/  MUFU.EX2 R81, R81 ;  /* 0x0000005100517308 */ /* 0x000e620000000800 */
[----:B------:R-:W-:-:S01]  /*1d6d0*/  FFMA.FTZ R10, R10, UR35, -R72 ;  /* 0x000000230a0a7c23 */ /* 0x000fc20008010848 */
[----:B------:R-:W-:Y:S01]  /*1d6e0*/  FFMA.FTZ R11, R11, UR35, -R72 ;  /* 0x000000230b0b7c23 */ /* 0x000fe20008010848 */
[----:B------:R-:W-:-:S01]  /*1d6f0*/  FADD.FTZ R75, R73, R46 ;  /* 0x0000002e494b7221 */ /* 0x000fc20000010000 */
[--C-:B------:R-:W-:Y:S01]  /*1d700*/  FFMA.FTZ R46, R67, UR35, -R72.reuse ;  /* 0x00000023432e7c23 */ /* 0x100fe20008010848 */
[----:B------:R-:W-:-:S01]  /*1d710*/  FFMA.FTZ R49, R49, UR35, -R72 ;  /* 0x0000002331317c23 */ /* 0x000fc20008010848 */
[----:B------:R-:W-:Y:S01]  /*1d720*/  FFMA.FTZ R53, R53, UR35, -R72 ;  /* 0x0000002335357c23 */ /* 0x000fe20008010848 */
[----:B------:R-:W-:-:S01]  /*1d730*/  FADD.FTZ R80, R76, R75 ;  /* 0x0000004b4c507221 */ /* 0x000fc20000010000 */
[----:B------:R-:W2:Y:S01]  /*1d740*/  MUFU.EX2 R8, R8 ;  /* 0x0000000800087308 */ /* 0x000ea20000000800 */
[----:B0-----:R-:W-:-:S01]  /*1d750*/  FFMA.FTZ R4, R87, R3, R78 ;  /* 0x0000000357047223 */ /* 0x001fc2000001004e */
[----:B------:R-:W-:Y:S01]  /*1d760*/  FFMA.FTZ R54, R54, UR35, -R72 ;  /* 0x0000002336367c23 */ /* 0x000fe20008010848 */
[----:B------:R-:W-:-:S01]  /*1d770*/  FADD.FTZ R67, R69, R80 ;  /* 0x0000005045437221 */ /* 0x000fc20000010000 */
[--C-:B------:R-:W-:Y:S01]  /*1d780*/  FFMA.FTZ R45, R45, UR35, -R72.reuse ;  /* 0x000000232d2d7c23 */ /* 0x100fe20008010848 */
[----:B------:R-:W-:-:S01]  /*1d790*/  FFMA.FTZ R59, R59, UR35, -R72 ;  /* 0x000000233b3b7c23 */ /* 0x000fc20008010848 */
[----:B------:R-:W-:Y:S01]  /*1d7a0*/  FFMA.FTZ R62, R62, UR35, -R72 ;  /* 0x000000233e3e7c23 */ /* 0x000fe20008010848 */
[----:B------:R-:W-:-:S01]  /*1d7b0*/  FADD.FTZ R67, R70, R67 ;  /* 0x0000004346437221 */ /* 0x000fc20000010000 */
[----:B------:R-:W0:Y:S01]  /*1d7c0*/  MUFU.EX2 R25, R25 ;  /* 0x0000001900197308 */ /* 0x000e220000000800 */
[----:B-1----:R-:W-:-:S01]  /*1d7d0*/  FADD.FTZ R3, R81, R4 ;  /* 0x0000000451037221 */ /* 0x002fc20000010000 */
[----:B------:R-:W-:-:S06]  /*1d7e0*/  FFMA.FTZ R63, R63, UR35, -R72 ;  /* 0x000000233f3f7c23 */ /* 0x000fcc0008010848 */
        /* <DEDUP_REMOVED lines=12> */
[----:B------:R-:W-:-:S06]  /*1d8b0*/  FADD.FTZ R67, R71, R4 ;  /* 0x0000000447437221 */ /* 0x000fcc0000010000 */
[----:B------:R-:W0:Y:S01]  /*1d8c0*/  MUFU.EX2 R37, R37 ;  /* 0x0000002500257308 */ /* 0x000e220000000800 */
[----:B-1----:R-:W-:-:S01]  /*1d8d0*/  FADD.FTZ R3, R35, R80 ;  /* 0x0000005023037221 */ /* 0x002fc20000010000 */
[----:B------:R-:W-:Y:S01]  /*1d8e0*/  FADD.FTZ R80, R82, R67 ;  /* 0x0000004352507221 */ /* 0x000fe20000010000 */
[----:B------:R-:W-:-:S03]  /*1d8f0*/  FFMA.FTZ R67, R83, UR35, -R72 ;  /* 0x0000002353437c23 */ /* 0x000fc60008010848 */
[----:B------:R-:W-:Y:S02]  /*1d900*/  FADD.FTZ R75, R55, R80 ;  /* 0x00000050374b7221 */ /* 0x000fe40000010000 */
[----:B------:R-:W1:Y:S01]  /*1d910*/  MUFU.EX2 R38, R38 ;  /* 0x0000002600267308 */ /* 0x000e620000000800 */
[----:B--2---:R-:W-:-:S01]  /*1d920*/  FADD.FTZ R4, R36, R3 ;  /* 0x0000000324047221 */ /* 0x004fc20000010000 */
[----:B------:R-:W-:-:S06]  /*1d930*/  FADD.FTZ R75, R56, R75 ;  /* 0x0000004b384b7221 */ /* 0x000fcc0000010000 */
[----:B------:R-:W2:Y:S01]  /*1d940*/  MUFU.EX2 R39, R39 ;  /* 0x0000002700277308 */ /* 0x000ea20000000800 */
[----:B0-----:R-:W-:-:S07]  /*1d950*/  FADD.FTZ R3, R37, R4 ;  /* 0x0000000425037221 */ /* 0x001fce0000010000 */
[----:B------:R-:W0:Y:S01]  /*1d960*/  MUFU.EX2 R40, R40 ;  /* 0x0000002800287308 */ /* 0x000e220000000800 */
[----:B-1----:R-:W-:-:S07]  /*1d970*/  FADD.FTZ R4, R38, R3 ;  /* 0x0000000326047221 */ /* 0x002fce0000010000 */
[----:B------:R-:W1:Y:S01]  /*1d980*/  MUFU.EX2 R41, R41 ;  /* 0x0000002900297308 */ /* 0x000e620000000800 */
[----:B--2---:R-:W-:-:S01]  /*1d990*/  FADD.FTZ R3, R39, R4 ;  /* 0x0000000427037221 */ /* 0x004fc20000010000 */
[----:B------:R-:W-:Y:S01]  /*1d9a0*/  FADD.FTZ R4, R48, R75 ;  /* 0x0000004b30047221 */ /* 0x000fe20000010000 */
[----:B------:R-:W-:-:S03]  /*1d9b0*/  FFMA.FTZ R75, R58, UR35, -R72 ;  /* 0x000000233a4b7c23 */ /* 0x000fc60008010848 */
[----:B------:R-:W-:Y:S02]  /*1d9c0*/  FADD.FTZ R4, R47, R4 ;  /* 0x000000042f047221 */ /* 0x000fe40000010000 */
[----:B------:R-:W2:Y:S01]  /*1d9d0*/  MUFU.EX2 R10, R10 ;  /* 0x0000000a000a7308 */ /* 0x000ea20000000800 */
[----:B0-----:R-:W-:-:S07]  /*1d9e0*/  FADD.FTZ R80, R40, R3 ;  /* 0x0000000328507221 */ /* 0x001fce0000010000 */
[----:B------:R-:W0:Y:S01]  /*1d9f0*/  MUFU.EX2 R11, R11 ;  /* 0x0000000b000b7308 */ /* 0x000e220000000800 */
[----:B-1----:R-:W-:-:S01]  /*1da00*/  FADD.FTZ R3, R41, R80 ;  /* 0x0000005029037221 */ /* 0x002fc20000010000 */
[----:B------:R-:W-:Y:S01]  /*1da10*/  FFMA.FTZ R80, R57, UR35, -R72 ;  /* 0x0000002339507c23 */ /* 0x000fe20008010848 */
[----:B------:R-:W-:-:S04]  /*1da20*/  FADD.FTZ R57, R51, R4 ;  /* 0x0000000433397221 */ /* 0x000fc80000010000 */
[----:B------:R-:W-:Y:S01]  /*1da30*/  FADD.FTZ R57, R50, R57 ;  /* 0x0000003932397221 */ /* 0x000fe20000010000 */
[----:B------:R-:W1:Y:S01]  /*1da40*/  MUFU.EX2 R14, R14 ;  /* 0x0000000e000e7308 */ /* 0x000e620000000800 */
[----:B--2---:R-:W-:-:S07]  /*1da50*/  FADD.FTZ R4, R10, R3 ;  /* 0x000000030a047221 */ /* 0x004fce0000010000 */
[----:B------:R-:W2:Y:S01]  /*1da60*/  MUFU.EX2 R43, R43 ;  /* 0x0000002b002b7308 */ /* 0x000ea20000000800 */
[----:B0-----:R-:W-:-:S01]  /*1da70*/  FADD.FTZ R3, R11, R4 ;  /* 0x000000040b037221 */ /* 0x001fc20000010000 */
[----:B------:R-:W-:-:S06]  /*1da80*/  FADD.FTZ R4, R20, R57 ;  /* 0x0000003914047221 */ /* 0x000fcc0000010000 */
        /* <DEDUP_REMOVED lines=10> */
[----:B------:R-:W-:Y:S01]  /*1db30*/  FADD.FTZ R3, R31, R4 ;  /* 0x000000041f037221 */ /* 0x000fe20000010000 */
[----:B------:R-:W-:-:S05]  /*1db40*/  FFMA.FTZ R57, R60, UR35, -R72 ;  /* 0x000000233c397c23 */ /* 0x000fca0008010848 */
[----:B------:R-:W0:Y:S01]  /*1db50*/  MUFU.EX2 R53, R53 ;  /* 0x0000003500357308 */ /* 0x000e220000000800 */
[----:B-1----:R-:W-:-:S07]  /*1db60*/  FADD.FTZ R83, R49, R58 ;  /* 0x0000003a31537221 */ /* 0x002fce0000010000 */
[----:B------:R-:W1:Y:S01]  /*1db70*/  MUFU.EX2 R32, R32 ;  /* 0x0000002000207308 */ /* 0x000e620000000800 */
[----:B--2---:R-:W-:-:S07]  /*1db80*/  FADD.FTZ R58, R46, R83 ;  /* 0x000000532e3a7221 */ /* 0x004fce0000010000 */
[----:B------:R-:W2:Y:S01]  /*1db90*/  MUFU.EX2 R54, R54 ;  /* 0x0000003600367308 */ /* 0x000ea20000000800 */
[----:B0-----:R-:W-:-:S01]  /*1dba0*/  FADD.FTZ R83, R53, R58 ;  /* 0x0000003a35537221 */ /* 0x001fc20000010000 */
[----:B------:R-:W-:-:S06]  /*1dbb0*/  FFMA.FTZ R58, R61, UR35, -R72 ;  /* 0x000000233d3a7c23 */ /* 0x000fcc0008010848 */
        /* <DEDUP_REMOVED lines=12> */
[----:B------:R-:W0:Y:S08]  /*1dc80*/  MUFU.EX2 R64, R64 ;  /* 0x0000004000407308 */ /* 0x000e300000000800 */
[----:B------:R-:W3:Y:S08]  /*1dc90*/  MUFU.EX2 R75, R75 ;  /* 0x0000004b004b7308 */ /* 0x000ef00000000800 */
[----:B------:R-:W4:Y:S08]  /*1dca0*/  MUFU.EX2 R155, R155 ;  /* 0x0000009b009b7308 */ /* 0x000f300000000800 */
[----:B------:R1:W5:Y:S08]  /*1dcb0*/  MUFU.EX2 R84, R59 ;  /* 0x0000003b00547308 */ /* 0x0003700000000800 */
[----:B------:R-:W5:Y:S01]  /*1dcc0*/  MUFU.EX2 R66, R66 ;  /* 0x0000004200427308 */ /* 0x000f620000000800 */
[----:B-1----:R-:W-:-:S01]  /*1dcd0*/  FADD.FTZ R59, R79, R4 ;  /* 0x000000044f3b7221 */ /* 0x002fc20000010000 */
[----:B--2---:R-:W-:-:S03]  /*1dce0*/  FADD.FTZ R4, R80, R3 ;  /* 0x0000000350047221 */ /* 0x004fc60000010000 */
[----:B0-----:R-:W-:Y:S01]  /*1dcf0*/  FADD.FTZ R60, R64, R59 ;  /* 0x0000003b403c7221 */ /* 0x001fe20000010000 */
[----:B---3--:R-:W-:-:S02]  /*1dd00*/  FADD.FTZ R4, R75, R4 ;  /* 0x000000044b047221 */ /* 0x008fc40000010000 */
[----:B------:R-:W0:Y:S01]  /*1dd10*/  MUFU.EX2 R57, R57 ;  /* 0x0000003900397308 */ /* 0x000e220000000800 */
[----:B----4-:R-:W-:-:S01]  /*1dd20*/  FADD.FTZ R3, R155, R60 ;  /* 0x0000003c9b037221 */ /* 0x010fc20000010000 */
[----:B-----5:R-:W-:-:S06]  /*1dd30*/  FADD.FTZ R4, R84, R4 ;  /* 0x0000000454047221 */ /* 0x020fcc0000010000 */
[----:B------:R-:W1:Y:S01]  /*1dd40*/  MUFU.EX2 R77, R77 ;  /* 0x0000004d004d7308 */ /* 0x000e620000000800 */
[----:B------:R-:W-:-:S07]  /*1dd50*/  FADD.FTZ R60, R66, R3 ;  /* 0x00000003423c7221 */ /* 0x000fce0000010000 */
        /* <DEDUP_REMOVED lines=8> */
[----:B------:R-:W-:Y:S01]  /*1dde0*/  FADD.FTZ R4, R13, R4 ;  /* 0x000000040d047221 */ /* 0x000fe20000010000 */
[----:B-1----:R-:W-:-:S04]  /*1ddf0*/  FADD.FTZ R3, R62, R3 ;  /* 0x000000033e037221 */ /* 0x002fc80000010000 */
[----:B--2---:R-:W-:Y:S01]  /*1de00*/  FADD.FTZ R3, R63, R3 ;  /* 0x000000033f037221 */ /* 0x004fe20000010000 */
[----:B------:R-:W-:Y:S06]  /*1de10*/  @!P0 BRA `(.L_x_1511) ;  /* 0x0000000000048947 */ /* 0x000fec0003800000 */
[----:B------:R-:W-:Y:S01]  /*1de20*/  BPT.TRAP 0x1 ;  /* 0x000000040000795c */ /* 0x000fe20000300000 */
.L_x_1511:
[----:B------:R-:W-:Y:S01]  /*1de30*/  F2FP.SATFINITE.E4M3.F32.PACK_AB_MERGE_C R8, R25, R8, RZ ;  /* 0x000000081908723e */ /* 0x000fe200048070ff */
[-C--:B------:R-:W-:Y:S01]  /*1de40*/  FMUL.FTZ R88, R88, R74.reuse ;  /* 0x0000004a58587220 */ /* 0x080fe20000410000 */
[----:B------:R-:W-:Y:S01]  /*1de50*/  F2FP.SATFINITE.E4M3.F32.PACK_AB_MERGE_C R73, R76, R73, RZ ;  /* 0x000000494c49723e */ /* 0x000fe200048070ff */
[----:B------:R-:W-:Y:S01]  /*1de60*/  FMUL.FTZ R89, R89, R74 ;  /* 0x0000004a59597220 */ /* 0x000fe20000410000 */
[----:B------:R-:W-:Y:S01]  /*1de70*/  F2FP.SATFINITE.E4M3.F32.PACK_AB_MERGE_C R165, R81, R78, R8 ;  /* 0x0000004e51a5723e */ /* 0x000fe20004807008 */
[----:B------:R-:W-:Y:S01]  /*1de80*/  IMAD R8, R21, 0x8, R16 ;  /* 0x0000000815087824 */ /* 0x000fe200078e0210 */
[----:B------:R-:W-:Y:S01]  /*1de90*/  ISETP.GT.AND P2, PT, R6, R178, PT ;  /* 0x000000b20600720c */ /* 0x000fe20003f44270 */
[----:B------:R-:W-:Y:S01]  /*1dea0*/  FMUL.FTZ R92, R92, R74 ;  /* 0x0000004a5c5c7220 */ /* 0x000fe20000410000 */
[----:B------:R-:W-:Y:S01]  /*1deb0*/  F2FP.SATFINITE.E4M3.F32.PACK_AB_MERGE_C R164, R44, R9, R73 ;  /* 0x000000092ca4723e */ /* 0x000fe20004807049 */
        /* <DEDUP_REMOVED lines=96> */
[----:B------:R-:W-:Y:S02]  /*1e4c0*/  IMAD.MOV.U32 R20, RZ, RZ, R18 ;  /* 0x000000ffff147224 */ /* 0x000fe400078e0012 */
[----:B------:R-:W-:Y:S01]  /*1e4d0*/  IMAD.MOV.U32 R21, RZ, RZ, R168 ;  /* 0x000000ffff157224 */ /* 0x000fe200078e00a8 */
[----:B0-----:R-:W-:Y:S06]  /*1e4e0*/  @P2 BRA `(.L_x_1512) ;  /* 0xffffffc800042947 */ /* 0x001fec000383ffff */
.L_x_1493:
[----:B------:R-:W-:Y:S05]  /*1e4f0*/  WARPSYNC.ALL ;  /* 0x0000000000007948 */ /* 0x000fea0003800000 */
[----:B------:R-:W-:Y:S06]  /*1e500*/  BAR.ARV 0x8, 0x120 ;  /* 0x0204800000007b1d */ /* 0x000fec0000002000 */
[----:B------:R-:W-:Y:S05]  /*1e510*/  @!P0 BRA `(.L_x_1513) ;  /* 0x0000000000048947 */ /* 0x000fea0003800000 */
[----:B------:R-:W-:Y:S01]  /*1e520*/  BPT.TRAP 0x1 ;  /* 0x000000040000795c */ /* 0x000fe20000300000 */
.L_x_1513:
[----:B------:R-:W-:Y:S01]  /*1e530*/  IMAD R13, R168, 0x8, R16 ;  /* 0x00000008a80d7824 */ /* 0x000fe200078e0210 */
[----:B------:R-:W-:-:S04]  /*1e540*/  SHF.L.U32 R0, R18, 0x1f, RZ ;  /* 0x0000001f12007819 */ /* 0x000fc800000006ff */
[----:B------:R0:W1:Y:S01]  /*1e550*/  SYNCS.PHASECHK.TRANS64.TRYWAIT P1, [R13+URZ+0x22850], R0 ;  /* 0x022850000d0075a7 */ /* 0x000062000802017f */
[----:B------:R-:W-:Y:S05]  /*1e560*/  @!P0 BRA `(.L_x_1514) ;  /* 0x0000000000048947 */ /* 0x000fea0003800000 */
[----:B------:R-:W-:Y:S01]  /*1e570*/  BPT.TRAP 0x1 ;  /* 0x000000040000795c */ /* 0x000fe20000300000 */
.L_x_1514:
[----:B------:R-:W-:-:S05]  /*1e580*/  VIADD R16, R16, 0x400 ;  /* 0x0000040010107836 */ /* 0x000fca0000000000 */
[----:B------:R-:W-:-:S04]  /*1e590*/  SHF.R.U32.HI R16, RZ, 0x4, R16 ;  /* 0x00000004ff107819 */ /* 0x000fc80000011610 */
[----:B------:R-:W-:-:S04]  /*1e5a0*/  LOP3.LUT R16, R16, 0x3fff, RZ, 0xc0, !PT ;  /* 0x00003fff10107812 */ /* 0x000fc800078ec0ff */
[----:B------:R-:W-:Y:S01]  /*1e5b0*/  LOP3.LUT R9, R16, 0x10000, RZ, 0xfc, !PT ;  /* 0x0001000010097812 */ /* 0x000fe200078efcff */
[----:B-1----:R-:W-:Y:S06]  /*1e5c0*/  @P1 BRA `(.L_x_1515) ;  /* 0x0000000000081947 */ /* 0x002fec0003800000 */
[----:B------:R-:W1:Y:S02]  /*1e5d0*/  SYNCS.PHASECHK.TRANS64.TRYWAIT P1, [R13+URZ+0x22850], R0 ;  /* 0x022850000d0075a7 */ /* 0x000e64000802017f */
[----:B-1----:R-:W-:Y:S05]  /*1e5e0*/  @!P1 BRA `(.L_x_1516) ;  /* 0x000000a400849947 */ /* 0x002fea0003800000 */
.L_x_1515:
[----:B------:R-:W-:Y:S01]  /*1e5f0*/  IMAD R8, R168, 0x400, R9 ;  /* 0x00000400a8087824 */ /* 0x000fe200078e0209 */
[----:B------:R-:W-:Y:S05]  /*1e600*/  WARPSYNC.ALL ;  /* 0x0000000000007948 */ /* 0x000fea0003800000 */
[----:B------:R-:W-:Y:S01]  /*1e610*/  IMAD.MOV.U32 R9, RZ, RZ, 0x40000040 ;  /* 0x40000040ff097424 */ /* 0x000fe200078e00ff */
[----:B------:R-:W-:Y:S01]  /*1e620*/  R2UR UR6, R8 ;  /* 0x00000000080672ca */ /* 0x000fe200000e0000 */
[----:B------:R-:W-:Y:S01]  /*1e630*/  WARPGROUP.ARRIVE ;  /* 0x00000000000079c5 */ /* 0x000fe20000000000 */
[----:B------:R-:W-:Y:S02]  /*1e640*/  ULDC.64 UR4, c[0x0][0x9a0] ;  /* 0x0002680000047ab9 */ /* 0x000fe40000000a00 */
[----:B------:R-:W-:-:S02]  /*1e650*/  R2UR UR7, R9 ;  /* 0x00000000090772ca */ /* 0x000fc400000e0000 */
[----:B------:R-:W-:-:S04]  /*1e660*/  ISETP.NE.U32.AND P1, PT, RZ, UR4, PT ;  /* 0x00000004ff007c0c */ /* 0x000fc8000bf25070 */
[----:B------:R-:W-:-:S07]  /*1e670*/  ISETP.NE.AND.EX P1, PT, RZ, UR5, PT, P1 ;  /* 0x00000005ff007c0c */ /* 0x000fce000bf25310 */
[----:B------:R-:W-:Y:S06]  /*1e680*/  QGMMA.64x128x32.F32.E4M3.E4M3 R88, R164, gdesc[UR4], R88, gsb0 ;  /* 0x01e00004a4587df3 */ /* 0x000fec0008000858 */
[----:B------:R-:W0:Y:S01]  /*1e690*/  @P1 LDC.64 R10, c[0x0][0x9c8] ;  /* 0x00027200ff0a1b82 */ /* 0x000e220000000a00 */
[----:B------:R-:W-:Y:S02]  /*1e6a0*/  @P1 SHF.R.S32.HI R5, RZ, 0x1f, R179 ;  /* 0x0000001fff051819 */ /* 0x000fe400000114b3 */
[----:B------:R-:W-:-:S05]  /*1e6b0*/  @P1 SHF.R.S32.HI R9, RZ, 0x1f, R191 ;  /* 0x0000001fff091819 */ /* 0x000fca00000114bf */
[----:B------:R-:W2:Y:S01]  /*1e6c0*/  @P1 LDC.64 R14, c[0x0][0x9d0] ;  /* 0x00027400ff0e1b82 */ /* 0x000ea20000000a00 */
[----:B01----:R-:W-:-:S04]  /*1e6d0*/  @P1 IMAD R0, R5, R10, RZ ;  /* 0x0000000a05001224 */ /* 0x003fc800078e02ff */
[C---:B------:R-:W-:Y:S02]  /*1e6e0*/  @P1 IMAD R5, R179.reuse, R11, R0 ;  /* 0x0000000bb3051224 */ /* 0x040fe400078e0200 */
[----:B------:R-:W-:-:S04]  /*1e6f0*/  @P1 IMAD.WIDE.U32 R10, R179, R10, RZ ;  /* 0x0000000ab30a1225 */ /* 0x000fc800078e00ff */
[-C--:B--2---:R-:W-:Y:S02]  /*1e700*/  @P1 IMAD R0, R9, R14.reuse, RZ ;  /* 0x0000000e09001224 */ /* 0x084fe400078e02ff */
[----:B------:R-:W-:Y:S02]  /*1e710*/  @P1 IMAD.IADD R11, R11, 0x1, R5 ;  /* 0x000000010b0b1824 */ /* 0x000fe400078e0205 */
[C---:B------:R-:W-:Y:S02]  /*1e720*/  @P1 IMAD R5, R191.reuse, R15, R0 ;  /* 0x0000000fbf051224 */ /* 0x040fe400078e0200 */
[----:B------:R-:W-:-:S04]  /*1e730*/  @P1 IMAD.WIDE.U32 R10, R191, R14, R10 ;  /* 0x0000000ebf0a1225 */ /* 0x000fc800078e000a */
[----:B------:R-:W-:Y:S01]  /*1e740*/  @P1 IMAD.IADD R5, R11, 0x1, R5 ;  /* 0x000000010b051824 */ /* 0x000fe200078e0205 */
[C---:B------:R-:W-:Y:S01]  /*1e750*/  @P1 LEA R14, P2, R10.reuse, UR4, 0x2 ;  /* 0x000000040a0e1c11 */ /* 0x040fe2000f8410ff */
[----:B------:R-:W-:Y:S02]  /*1e760*/  IMAD.MOV.U32 R11, RZ, RZ, 0x40000040 ;  /* 0x40000040ff0b7424 */ /* 0x000fe400078e00ff */
[----:B------:R-:W-:Y:S01]  /*1e770*/  IMAD.MOV.U32 R0, RZ, RZ, 0x3f800000 ;  /* 0x3f800000ff007424 */ /* 0x000fe200078e00ff */
[----:B------:R-:W-:Y:S01]  /*1e780*/  @P1 LEA.HI.X R15, R10, UR5, R5, 0x2, P2 ;  /* 0x000000050a0f1c11 */ /* 0x000fe200090f1405 */
[----:B------:R-:W-:Y:S01]  /*1e790*/  VIADD R10, R8, 0x2 ;  /* 0x00000002080a7836 */ /* 0x000fe20000000000 */
[----:B------:R-:W-:-:S03]  /*1e7a0*/  R2UR UR7, R11 ;  /* 0x000000000b0772ca */ /* 0x000fc600000e0000 */
[----:B------:R0:W2:Y:S01]  /*1e7b0*/  @P1 LDG.E R0, desc[UR40][R14.64] ;  /* 0x000000280e001981 */ /* 0x0000a2000c1e1900 */
[----:B------:R-:W-:Y:S01]  /*1e7c0*/  R2UR UR6, R10 ;  /* 0x000000000a0672ca */ /* 0x000fe200000e0000 */
[----:B------:R-:W-:Y:S02]  /*1e7d0*/  WARPGROUP.DEPBAR.LE gsb0, 0x0 ;  /* 0x00008000000079c5 */ /* 0x000fe40000010000 */
[----:B------:R-:W-:-:S10]  /*1e7e0*/  WARPGROUP.ARRIVE ;  /* 0x00000000000079c5 */ /* 0x000fd40000000000 */
[----:B------:R-:W-:Y:S01]  /*1e7f0*/  QGMMA.64x128x32.F32.E4M3.E4M3 R88, R160, gdesc[UR4], R88, gsb0 ;  /* 0x01e00004a0587df3 */ /* 0x000fe20008000858 */
[----:B------:R-:W-:Y:S01]  /*1e800*/  IMAD.MOV.U32 R11, RZ, RZ, 0x40000040 ;  /* 0x40000040ff0b7424 */ /* 0x000fe200078e00ff */
[----:B------:R-:W-:-:S04]  /*1e810*/  IADD3 R10, R8, 0x4, RZ ;  /* 0x00000004080a7810 */ /* 0x000fc80007ffe0ff */
[----:B------:R-:W-:Y:S02]  /*1e820*/  R2UR UR6, R10 ;  /* 0x000000000a0672ca */ /* 0x000fe400000e0000 */
[----:B------:R-:W-:Y:S01]  /*1e830*/  R2UR UR7, R11 ;  /* 0x000000000b0772ca */ /* 0x000fe200000e0000 */
[----:B------:R-:W-:Y:S02]  /*1e840*/  VIADD R8, R8, 0x6 ;  /* 0x0000000608087836 */ /* 0x000fe40000000000 */
[----:B------:R-:W-:Y:S01]  /*1e850*/  IMAD.MOV.U32 R9, RZ, RZ, 0x40000040 ;  /* 0x40000040ff097424 */ /* 0x000fe200078e00ff */
[----:B------:R-:W1:Y:S04]  /*1e860*/  SHFL.BFLY PT, R5, R4, 0x2, 0x1f ;  /* 0x0c401f0004057f89 */ /* 0x000e6800000e0000 */
[----:B------:R-:W3:Y:S01]  /*1e870*/  SHFL.BFLY PT, R6, R3, 0x2, 0x1f ;  /* 0x0c401f0003067f89 */ /* 0x000ee200000e0000 */
[----:B------:R-:W-:-:S02]  /*1e880*/  WARPGROUP.DEPBAR.LE gsb0, 0x0 ;  /* 0x00008000000079c5 */ /* 0x000fc40000010000 */
[----:B------:R-:W-:-:S06]  /*1e890*/  WARPGROUP.ARRIVE ;  /* 0x00000000000079c5 */ /* 0x000fcc0000000000 */
[----:B------:R-:W-:Y:S01]  /*1e8a0*/  QGMMA.64x128x32.F32.E4M3.E4M3 R88, R156, gdesc[UR4], R88, gsb0 ;  /* 0x01e000049c587df3 */ /* 0x000fe20008000858 */
[----:B------:R-:W-:Y:S02]  /*1e8b0*/  R2UR UR6, R8 ;  /* 0x00000000080672ca */ /* 0x000fe400000e0000 */
[----:B------:R-:W-:Y:S01]  /*1e8c0*/  R2UR UR7, R9 ;  /* 0x00000000090772ca */ /* 0x000fe200000e0000 */
[----:B-1----:R-:W-:-:S01]  /*1e8d0*/  FADD.FTZ R5, R5, R4 ;  /* 0x0000000405057221 */ /* 0x002fc20000010000 */
[----:B---3--:R-:W-:-:S04]  /*1e8e0*/  FADD.FTZ R6, R6, R3 ;  /* 0x0000000306067221 */ /* 0x008fc80000010000 */
        /* <DEDUP_REMOVED lines=19> */
[----:B------:R-:W-:-:S02]  /*1ea20*/  IMAD.U32 R5, RZ, RZ, UR35 ;  /* 0x00000023ff057e24 */ /* 0x000fc4000f8e00ff */
[----:B0-----:R-:W-:Y:S02]  /*1ea30*/  IMAD.U32 R15, RZ, RZ, UR35 ;  /* 0x00000023ff0f7e24 */ /* 0x001fe4000f8e00ff */
[----:B-1----:R-:W-:Y:S01]  /*1ea40*/  @P2 FMUL.FTZ R2, R2, 0.69314718246459960938 ;  /* 0x3f31721802022820 */ /* 0x002fe20000410000 */
[----:B------:R-:W-:Y:S01]  /*1ea50*/  @P2 FMUL.FTZ R5, R5, 0.69314718246459960938 ;  /* 0x3f31721805052820 */ /* 0x000fe20000410000 */
[----:B------:R-:W-:Y:S01]  /*1ea60*/  @P3 FMUL.FTZ R15, R15, 0.69314718246459960938 ;  /* 0x3f3172180f0f3820 */ /* 0x000fe20000410000 */
[----:B---3--:R-:W-:Y:S01]  /*1ea70*/  @P3 FMUL.FTZ R4, R4, 0.69314718246459960938 ;  /* 0x3f31721804043820 */ /* 0x008fe20000410000 */
[----:B------:R-:W-:Y:S02]  /*1ea80*/  IMAD.MOV.U32 R64, RZ, RZ, -0x800000 ;  /* 0xff800000ff407424 */ /* 0x000fe400078e00ff */
[----:B------:R-:W-:Y:S01]  /*1ea90*/  @P2 FFMA.FTZ R64, R5, R12, R2 ;  /* 0x0000000c05402223 */ /* 0x000fe20000010002 */
[----:B------:R-:W-:Y:S02]  /*1eaa0*/  IMAD.MOV.U32 R62, RZ, RZ, -0x800000 ;  /* 0xff800000ff3e7424 */ /* 0x000fe400078e00ff */
[----:B------:R-:W-:Y:S01]  /*1eab0*/  @P3 FFMA.FTZ R62, R15, R7, R4 ;  /* 0x000000070f3e3223 */ /* 0x000fe20000010004 */
[-C--:B--2---:R-:W-:Y:S01]  /*1eac0*/  FMUL.FTZ R3, R3, R0.reuse ;  /* 0x0000000003037220 */ /* 0x084fe20000410000 */
[----:B----4-:R-:W-:Y:S01]  /*1ead0*/  FMUL.FTZ R2, R9, R0 ;  /* 0x0000000009027220 */ /* 0x010fe20000410000 */
[----:B------:R-:W-:-:S02]  /*1eae0*/  WARPGROUP.DEPBAR.LE gsb0, 0x0 ;  /* 0x00008000000079c5 */ /* 0x000fc40000010000 */
[----:B------:R-:W-:Y:S05]  /*1eaf0*/  @!P0 BRA `(.L_x_1517) ;  /* 0x0000000000048947 */ /* 0x000fea0003800000 */
[----:B------:R-:W-:Y:S01]  /*1eb00*/  BPT.TRAP 0x1 ;  /* 0x000000040000795c */ /* 0x000fe20000300000 */
.L_x_1517:
[----:B------:R-:W-:Y:S02]  /*1eb10*/  VIADD R0, R13, 0x22860 ;  /* 0x000228600d007836 */ /* 0x000fe40000000000 */
[-C--:B------:R-:W-:Y:S01]  /*1eb20*/  FMUL.FTZ R41, R88, R3.reuse ;  /* 0x0000000358297220 */ /* 0x080fe20000410000 */
[----:B------:R-:W-:Y:S02]  /*1eb30*/  IMAD.U32 R5, RZ, RZ, UR38 ;  /* 0x00000026ff057e24 */ /* 0x000fe4000f8e00ff */
[-C--:B------:R-:W-:Y:S01]  /*1eb40*/  FMUL.FTZ R40, R89, R3.reuse ;  /* 0x0000000359287220 */ /* 0x080fe20000410000 */
[----:B------:R-:W-:Y:S02]  /*1eb50*/  VIADD R168, R168, 0x1 ;  /* 0x00000001a8a87836 */ /* 0x000fe40000000000 */
[-C--:B------:R-:W-:Y:S01]  /*1eb60*/  FMUL.FTZ R92, R92, R3.reuse ;  /* 0x000000035c5c7220 */ /* 0x080fe20000410000 */
[-C--:B------:R-:W-:Y:S01]  /*1eb70*/  FMUL.FTZ R93, R93, R3.reuse ;  /* 0x000000035d5d7220 */ /* 0x080fe20000410000 */
[----:B------:R-:W-:Y:S01]  /*1eb80*/  PRMT R0, R5, 0x654, R0 ;  /* 0x0000065405007816 */ /* 0x000fe20000000000 */
[-C--:B------:R-:W-:Y:S01]  /*1eb90*/  FMUL.FTZ R37, R96, R3.reuse ;  /* 0x0000000360257220 */ /* 0x080fe20000410000 */
[----:B------:R-:W-:Y:S01]  /*1eba0*/  ISETP.NE.AND P1, PT, R168, 0x2, PT ;  /* 0x00000002a800780c */ /* 0x000fe20003f25270 */
        /* <DEDUP_REMOVED lines=28> */
[----:B------:R-:W-:Y:S01]  /*1ed70*/  SEL R3, RZ, 0x1, P1 ;  /* 0x00000001ff037807 */ /* 0x000fe20000800000 */
        /* <DEDUP_REMOVED lines=35> */
[----:B0-----:R-:W-:-:S11]  /*1efb0*/  SEL R168, R168, RZ, P1 ;  /* 0x000000ffa8a87207 */ /* 0x001fd60000800000 */
.L_x_1399:
        /* <DEDUP_REMOVED lines=28> */
[----:B-----5:R-:W-:Y:S02]  /*1f180*/  F2FP.BF16.F32.PACK_AB R55, R110, R31 ;  /* 0x0000001f6e37723e */ /* 0x020fe400000010ff */
        /* <DEDUP_REMOVED lines=10> */
[----:B------:R-:W-:Y:S02]  /*1f230*/  F2FP.BF16.F32.PACK_AB R43, R148, R5 ;  /* 0x00000005942b723e */ /* 0x000fe400000010ff */
[----:B--2---:R-:W-:Y:S01]  /*1f240*/  LOP3.LUT P0, R2, R45, 0x3, RZ, 0xc0, !PT ;  /* 0x000000032d027812 */ /* 0x004fe2000780c0ff */
[----:B------:R-:W-:Y:S01]  /*1f250*/  IMAD.WIDE R4, R205, 0x2, R66 ;  /* 0x00000002cd047825 */ /* 0x000fe200078e0242 */
[----:B------:R-:W-:Y:S02]  /*1f260*/  F2FP.BF16.F32.PACK_AB R41, R92, R41 ;  /* 0x000000295c29723e */ /* 0x000fe400000010ff */
[----:B------:R-:W-:-:S02]  /*1f270*/  F2FP.BF16.F32.PACK_AB R40, R93, R40 ;  /* 0x000000285d28723e */ /* 0x000fc400000010ff */
        /* <DEDUP_REMOVED lines=35> */
[--C-:B------:R-:W-:Y:S01]  /*1f4b0*/  IMAD.X R27, RZ, RZ, R5.reuse, P1 ;  /* 0x000000ffff1b7224 */ /* 0x100fe200008e0605 */
[----:B------:R-:W-:Y:S01]  /*1f4c0*/  LOP3.LUT R4, R15, R4, RZ, 0x3c, !PT ;  /* 0x000000040f047212 */ /* 0x000fe200078e3cff */
[----:B------:R-:W-:Y:S01]  /*1f4d0*/  IMAD.X R15, RZ, RZ, R5, P3 ;  /* 0x000000ffff0f7224 */ /* 0x000fe200018e0605 */
[----:B------:R-:W-:-:S02]  /*1f4e0*/  ISETP.EQ.OR P0, PT, R2, 0x3, !P0 ;  /* 0x000000030200780c */ /* 0x000fc40004702670 */
        /* <DEDUP_REMOVED lines=11> */
[----:B------:R-:W-:-:S02]  /*1f5a0*/  SEL R13, R41, R40, P0 ;  /* 0x00000028290d7207 */ /* 0x000fc40000000000 */
[----:B------:R-:W-:Y:S02]  /*1f5b0*/  SEL R3, R40, R41, P0 ;  /* 0x0000002928037207 */ /* 0x000fe40000000000 */
[----:B------:R-:W-:Y:S02]  /*1f5c0*/  MOV R80, R4 ;  /* 0x0000000400507202 */ /* 0x000fe40000000f00 */
[----:B------:R-:W-:Y:S02]  /*1f5d0*/  MOV R68, R6 ;  /* 0x0000000600447202 */ /* 0x000fe40000000f00 */
[----:B------:R-:W-:Y:S02]  /*1f5e0*/  MOV R70, R8 ;  /* 0x0000000800467202 */ /* 0x000fe40000000f00 */
[----:B------:R-:W-:Y:S02]  /*1f5f0*/  MOV R72, R10 ;  /* 0x0000000a00487202 */ /* 0x000fe40000000f00 */
[----:B------:R-:W-:-:S02]  /*1f600*/  MOV R74, R14 ;  /* 0x0000000e004a7202 */ /* 0x000fc40000000f00 */
[----:B------:R-:W-:Y:S02]  /*1f610*/  MOV R76, R20 ;  /* 0x00000014004c7202 */ /* 0x000fe40000000f00 */
[----:B------:R-:W-:Y:S02]  /*1f620*/  MOV R78, R24 ;  /* 0x00000018004e7202 */ /* 0x000fe40000000f00 */
        /* <DEDUP_REMOVED lines=19> */
[----:B------:R-:W2:Y:S01]  /*1f760*/  SHFL.IDX PT, R10, R5, R0, 0x1c1f ;  /* 0x001c1f00050a7589 */ /* 0x000ea200000e0000 */
        /* <DEDUP_REMOVED lines=8> */
[----:B------:R-:W3:Y:S01]  /*1f7f0*/  SHFL.IDX PT, R38, R33, R0, 0x1c1f ;  /* 0x001c1f0021267589 */ /* 0x000ee200000e0000 */
        /* <DEDUP_REMOVED lines=8> */
[----:B------:R-:W5:Y:S01]  /*1f880*/  SHFL.IDX PT, R20, R39, R2, 0x1c1f ;  /* 0x001c1f0227147589 */ /* 0x000f6200000e0000 */
[----:B------:R-:W-:-:S02]  /*1f890*/  SEL R55, R30, R55, P0 ;  /* 0x000000371e377207 */ /* 0x000fc40000000000 */
[----:B------:R-:W-:Y:S01]  /*1f8a0*/  SEL R59, R42, R59, P0 ;  /* 0x0000003b2a3b7207 */ /* 0x000fe20000000000 */
[----:B------:R-:W0:Y:S01]  /*1f8b0*/  SHFL.IDX PT, R30, R25, R0, 0x1c1f ;  /* 0x001c1f00191e7589 */ /* 0x000e2200000e0000 */
[----:B------:R-:W-:Y:S02]  /*1f8c0*/  SEL R63, R46, R63, P0 ;  /* 0x0000003f2e3f7207 */ /* 0x000fe40000000000 */
[----:B------:R-:W-:Y:S01]  /*1f8d0*/  SEL R69, R50, R69, P0 ;  /* 0x0000004532457207 */ /* 0x000fe20000000000 */
[----:B------:R-:W1:Y:S01]  /*1f8e0*/  SHFL.IDX PT, R34, R29, R0, 0x1c1f ;  /* 0x001c1f001d227589 */ /* 0x000e6200000e0000 */
[----:B------:R-:W-:Y:S02]  /*1f8f0*/  SEL R73, R54, R73, P0 ;  /* 0x0000004936497207 */ /* 0x000fe40000000000 */
[----:B------:R-:W-:Y:S01]  /*1f900*/  SEL R75, R77, R58, P0 ;  /* 0x0000003a4d4b7207 */ /* 0x000fe20000000000 */
[----:B------:R-:W-:Y:S01]  /*1f910*/  SHFL.IDX PT, R45, R45, R0, 0x1c1f ;  /* 0x001c1f002d2d7589 */ /* 0x000fe200000e0000 */
[----:B------:R-:W-:-:S02]  /*1f920*/  SEL R77, R58, R77, P0 ;  /* 0x0000004d3a4d7207 */ /* 0x000fc40000000000 */
[----:B--2---:R-:W-:Y:S01]  /*1f930*/  SEL R8, R10, R7, P0 ;  /* 0x000000070a087207 */ /* 0x004fe20000000000 */
[----:B------:R-:W2:Y:S01]  /*1f940*/  SHFL.IDX PT, R42, R47, R2, 0x1c1f ;  /* 0x001c1f022f2a7589 */ /* 0x000ea200000e0000 */
[----:B------:R-:W-:Y:S02]  /*1f950*/  SEL R10, R7, R10, P0 ;  /* 0x0000000a070a7207 */ /* 0x000fe40000000000 */
[----:B---3--:R-:W-:Y:S01]  /*1f960*/  SEL R36, R38, R35, P0 ;  /* 0x0000002326247207 */ /* 0x008fe20000000000 */
[----:B------:R-:W-:Y:S01]  /*1f970*/  SHFL.IDX PT, R41, R41, R0, 0x1c1f ;  /* 0x001c1f0029297589 */ /* 0x000fe200000e0000 */
[----:B------:R-:W-:Y:S02]  /*1f980*/  SEL R4, R6, R3, P0 ;  /* 0x0000000306047207 */ /* 0x000fe40000000000 */
[----:B----4-:R-:W-:Y:S01]  /*1f990*/  SEL R24, R26, R21, P0 ;  /* 0x000000151a187207 */ /* 0x010fe20000000000 */
[----:B------:R-:W3:Y:S01]  /*1f9a0*/  SHFL.IDX PT, R40, R43, R2, 0x1c1f ;  /* 0x001c1f022b287589 */ /* 0x000ee200000e0000 */
[----:B------:R-:W-:-:S02]  /*1f9b0*/  SEL R38, R35, R38, P0 ;  /* 0x0000002623267207 */ /* 0x000fc40000000000 */
[----:B-----5:R-:W-:Y:S01]  /*1f9c0*/  SEL R12, R37, R20, P0 ;  /* 0x00000014250c7207 */ /* 0x020fe20000000000 */
[----:B------:R-:W-:Y:S01]  /*1f9d0*/  SHFL.IDX PT, R49, R49, R0, 0x1c1f ;  /* 0x001c1f0031317589 */ /* 0x000fe200000e0000 */
[----:B0-----:R-:W-:Y:S02]  /*1f9e0*/  SEL R28, R30, R27, P0 ;  /* 0x0000001b1e1c7207 */ /* 0x001fe40000000000 */
[----:B------:R-:W-:Y:S01]  /*1f9f0*/  SEL R30, R27, R30, P0 ;  /* 0x0000001e1b1e7207 */ /* 0x000fe20000000000 */
[----:B------:R-:W-:Y:S01]  /*1fa00*/  SHFL.IDX PT, R53, R53, R0, 0x1c1f ;  /* 0x001c1f0035357589 */ /* 0x000fe200000e0000 */
[----:B-1----:R-:W-:Y:S02]  /*1fa10*/  SEL R32, R34, R31, P0 ;  /* 0x0000001f22207207 */ /* 0x002fe40000000000 */
[----:B------:R-:W-:Y:S01]  /*1fa20*/  SEL R34, R31, R34, P0 ;  /* 0x000000221f227207 */ /* 0x000fe20000000000 */
[----:B------:R-:W-:Y:S01]  /*1fa30*/  SHFL.IDX PT, R57, R57, R0, 0x1c1f ;  /* 0x001c1f0039397589 */ /* 0x000fe200000e0000 */
[----:B------:R-:W-:-:S02]  /*1fa40*/  SEL R14, R20, R37, P0 ;  /* 0x00000025140e7207 */ /* 0x000fc40000000000 */
[----:B------:R-:W-:Y:S01]  /*1fa50*/  SEL R6, R3, R6, P0 ;  /* 0x0000000603067207 */ /* 0x000fe20000000000 */
[----:B------:R-:W-:Y:S01]  /*1fa60*/  SHFL.IDX PT, R61, R61, R0, 0x1c1f ;  /* 0x001c1f003d3d7589 */ /* 0x000fe200000e0000 */
[----:B--2---:R-:W-:Y:S02]  /*1fa70*/  SEL R5, R45, R42, P0 ;  /* 0x0000002a2d057207 */ /* 0x004fe40000000000 */
[----:B------:R-:W-:Y:S01]  /*1fa80*/  SEL R7, R42, R45, P0 ;  /* 0x0000002d2a077207 */ /* 0x000fe20000000000 */
[----:B------:R-:W-:Y:S01]  /*1fa90*/  SHFL.IDX PT, R65, R65, R0, 0x1c1f ;  /* 0x001c1f0041417589 */ /* 0x000fe200000e0000 */
[----:B------:R-:W-:Y:S01]  /*1faa0*/  SEL R26, R21, R26, P0 ;  /* 0x0000001a151a7207 */ /* 0x000fe20000000000 */
[----:B------:R-:W-:Y:S02]  /*1fab0*/  IMAD.MOV.U32 R45, RZ, RZ, RZ ;  /* 0x000000ffff2d7224 */ /* 0x000fe400078e00ff */
[----:B------:R-:W-:Y:S01]  /*1fac0*/  SHFL.IDX PT, R71, R71, R0, 0x1c1f ;  /* 0x001c1f0047477589 */ /* 0x000fe200000e0000 */
[----:B---3--:R-:W-:-:S02]  /*1fad0*/  SEL R52, R41, R40, P0 ;  /* 0x0000002829347207 */ /* 0x008fc40000000000 */
[----:B------:R-:W-:Y:S01]  /*1fae0*/  SEL R54, R40, R41, P0 ;  /* 0x0000002928367207 */ /* 0x000fe20000000000 */
[----:B------:R-:W0:Y:S04]  /*1faf0*/  SHFL.IDX PT, R44, R51, R2, 0x1c1f ;  /* 0x001c1f02332c7589 */ /* 0x000e2800000e0000 */
[----:B------:R-:W1:Y:S04]  /*1fb00*/  SHFL.IDX PT, R46, R55, R2, 0x1c1f ;  /* 0x001c1f02372e7589 */ /* 0x000e6800000e0000 */
[----:B------:R-:W2:Y:S04]  /*1fb10*/  SHFL.IDX PT, R48, R59, R2, 0x1c1f ;  /* 0x001c1f023b307589 */ /* 0x000ea800000e0000 */
[----:B------:R-:W3:Y:S04]  /*1fb20*/  SHFL.IDX PT, R50, R63, R2, 0x1c1f ;  /* 0x001c1f023f327589 */ /* 0x000ee800000e0000 */
[----:B------:R-:W4:Y:S04]  /*1fb30*/  SHFL.IDX PT, R56, R69, R2, 0x1c1f ;  /* 0x001c1f0245387589 */ /* 0x000f2800000e0000 */
[----:B------:R-:W5:Y:S04]  /*1fb40*/  SHFL.IDX PT, R58, R73, R2, 0x1c1f ;  /* 0x001c1f02493a7589 */ /* 0x000f6800000e0000 */
[----:B------:R3:W5:Y:S01]  /*1fb50*/  SHFL.IDX PT, R75, R75, R0, 0x1c1f ;  /* 0x001c1f004b4b7589 */ /* 0x00076200000e0000 */
[----:B0-----:R-:W-:-:S02]  /*1fb60*/  SEL R9, R49, R44, P0 ;  /* 0x0000002c31097207 */ /* 0x001fc40000000000 */
[----:B------:R-:W-:Y:S01]  /*1fb70*/  SEL R11, R44, R49, P0 ;  /* 0x000000312c0b7207 */ /* 0x000fe20000000000 */
[----:B------:R0:W0:Y:S01]  /*1fb80*/  SHFL.IDX PT, R60, R77, R2, 0x1c1f ;  /* 0x001c1f024d3c7589 */ /* 0x00002200000e0000 */
[----:B-1----:R-:W-:Y:S02]  /*1fb90*/  SEL R25, R53, R46, P0 ;  /* 0x0000002e35197207 */ /* 0x002fe40000000000 */
[----:B------:R-:W-:Y:S02]  /*1fba0*/  SEL R27, R46, R53, P0 ;  /* 0x000000352e1b7207 */ /* 0x000fe40000000000 */
[----:B--2---:R-:W-:Y:S02]  /*1fbb0*/  SEL R29, R57, R48, P0 ;  /* 0x00000030391d7207 */ /* 0x004fe40000000000 */
[----:B------:R-:W-:Y:S02]  /*1fbc0*/  SEL R31, R48, R57, P0 ;  /* 0x00000039301f7207 */ /* 0x000fe40000000000 */
[----:B---3--:R-:W-:-:S02]  /*1fbd0*/  SEL R33, R61, R50, P0 ;  /* 0x000000323d217207 */ /* 0x008fc40000000000 */
[----:B------:R-:W-:Y:S02]  /*1fbe0*/  SEL R35, R50, R61, P0 ;  /* 0x0000003d32237207 */ /* 0x000fe40000000000 */
[----:B----4-:R-:W-:Y:S02]  /*1fbf0*/  SEL R37, R65, R56, P0 ;  /* 0x0000003841257207 */ /* 0x010fe40000000000 */
[----:B------:R-:W-:Y:S02]  /*1fc00*/  SEL R39, R56, R65, P0 ;  /* 0x0000004138277207 */ /* 0x000fe40000000000 */
[----:B-----5:R-:W-:Y:S02]  /*1fc10*/  SEL R13, R71, R58, P0 ;  /* 0x0000003a470d7207 */ /* 0x020fe40000000000 */
[----:B------:R-:W-:-:S07]  /*1fc20*/  SEL R15, R58, R71, P0 ;  /* 0x000000473a0f7207 */ /* 0x000fce0000000000 */
.L_x_1749:
[----:B------:R-:W-:Y:S05]  /*1fc30*/  WARPSYNC.ALL ;  /* 0x0000000000007948 */ /* 0x000fea0003800000 */
[----:B------:R-:W-:Y:S01]  /*1fc40*/  BAR.SYNC.DEFER_BLOCKING 0x1, 0x100 ;  /* 0x0044000000007b1d */ /* 0x000fe20000010000 */
[----:B0-----:R-:W-:Y:S02]  /*1fc50*/  SEL R53, R75, R60, P0 ;  /* 0x0000003c4b357207 */ /* 0x001fe40000000000 */
[----:B------:R-:W-:-:S03]  /*1fc60*/  SEL R55, R60, R75, P0 ;  /* 0x0000004b3c377207 */ /* 0x000fc60000000000 */
[----:B------:R-:W-:Y:S02]  /*1fc70*/  ULDC.64 UR4, c[0x0][0xbd8] ;  /* 0x0002f60000047ab9 */ /* 0x000fe40000000a00 */
[----:B------:R-:W0:Y:S01]  /*1fc80*/  LDC.64 R2, c[0x0][0xbd8] ;  /* 0x0002f600ff027b82 */ /* 0x000e220000000a00 */
[----:B------:R-:W-:-:S04]  /*1fc90*/  ISETP.NE.U32.AND P2, PT, RZ, UR4, PT ;  /* 0x00000004ff007c0c */ /* 0x000fc8000bf45070 */
[----:B------:R-:W-:Y:S01]  /*1fca0*/  ISETP.NE.AND.EX P2, PT, RZ, UR5, PT, P2 ;  /* 0x00000005ff007c0c */ /* 0x000fe2000bf45320 */
[----:B------:R-:W-:Y:S02]  /*1fcb0*/  ULDC.64 UR4, c[0x0][0xbe0] ;  /* 0x0002f80000047ab9 */ /* 0x000fe40000000a00 */
[----:B------:R-:W-:-:S04]  /*1fcc0*/  ISETP.NE.U32.AND P0, PT, RZ, UR4, PT ;  /* 0x00000004ff007c0c */ /* 0x000fc8000bf05070 */
[----:B------:R-:W-:Y:S01]  /*1fcd0*/  ISETP.NE.AND.EX P0, PT, RZ, UR5, PT, P0 ;  /* 0x00000005ff007c0c */ /* 0x000fe2000bf05300 */
[----:B------:R1:W-:Y:S04]  /*1fce0*/  STSM.16.M88.4 [R80], R4 ;  /* 0x0000000450007844 */ /* 0x0003e80000000200 */
[----:B------:R2:W-:Y:S01]  /*1fcf0*/  STSM.16.M88.4 [R79], R8 ;  /* 0x000000084f007844 */ /* 0x0005e20000000200 */
[----:B0-----:R-:W-:-:S03]  /*1fd00*/  IMAD.WIDE R20, R193, 0x4, R2 ;  /* 0x00000004c1147825 */ /* 0x001fc600078e0202 */
[----:B------:R2:W-:Y:S04]  /*1fd10*/  STSM.16.M88.4 [R78], R24 ;  /* 0x000000184e007844 */ /* 0x0005e80000000200 */
[----:B------:R-:W0:Y:S01]  /*1fd20*/  @P0 LDC.64 R2, c[0x0][0xbe0] ;  /* 0x0002f800ff020b82 */ /* 0x000e220000000a00 */
[----:B------:R2:W-:Y:S04]  /*1fd30*/  STSM.16.M88.4 [R76], R28 ;  /* 0x0000001c4c007844 */ /* 0x0005e80000000200 */
[----:B------:R2:W-:Y:S04]  /*1fd40*/  STSM.16.M88.4 [R74], R32 ;  /* 0x000000204a007844 */ /* 0x0005e80000000200 */
[----:B------:R2:W-:Y:S04]  /*1fd50*/  STSM.16.M88.4 [R72], R36 ;  /* 0x0000002448007844 */ /* 0x0005e80000000200 */
[----:B------:R2:W-:Y:S04]  /*1fd60*/  STSM.16.M88.4 [R70], R12 ;  /* 0x0000000c46007844 */ /* 0x0005e80000000200 */
[----:B------:R2:W-:Y:S01]  /*1fd70*/  STSM.16.M88.4 [R68], R52 ;  /* 0x0000003444007844 */ /* 0x0005e20000000200 */
[----:B------:R-:W-:Y:S01]  /*1fd80*/  BAR.SYNC.DEFER_BLOCKING 0x1, 0x100 ;  /* 0x0044000000007b1d */ /* 0x000fe20000010000 */
[----:B0-----:R-:W-:-:S05]  /*1fd90*/  @P0 IMAD.WIDE R2, R193, 0x4, R2 ;  /* 0x00000004c1020825 */ /* 0x001fca00078e0202 */
[----:B------:R-:W-:Y:S02]  /*1fda0*/  ULDC UR4, c[0x0][0xa88] ;  /* 0x0002a20000047ab9 */ /* 0x000fe40000000800 */
[----:B------:R-:W-:Y:S01]  /*1fdb0*/  IMAD.U32 R47, RZ, RZ, UR4 ;  /* 0x00000004ff2f7e24 */ /* 0x000fe2000f8e00ff */
[----:B------:R2:W5:Y:S01]  /*1fdc0*/  @P2 LDG.E R45, desc[UR40][R20.64] ;  /* 0x00000028142d2981 */ /* 0x000562000c1e1900 */
[----:B-1----:R-:W-:-:S04]  /*1fdd0*/  IMAD R5, R186, 0x40, R184 ;  /* 0x00000040ba057824 */ /* 0x002fc800078e02b8 */
[----:B------:R2:W5:Y:S01]  /*1fde0*/  @P0 LDG.E R47, desc[UR40][R2.64] ;  /* 0x00000028022f0981 */ /* 0x000562000c1e1900 */
[----:B------:R-:W-:Y:S01]  /*1fdf0*/  IMAD.WIDE R66, R5, 0x2, R66 ;  /* 0x0000000205427825 */ /* 0x000fe200078e0242 */
[----:B------:R-:W-:Y:S06]  /*1fe00*/  @P0 BRA `(.L_x_1521) ;  /* 0x0000000000100947 */ /* 0x000fec0003800000 */
[----:B------:R-:W-:Y:S05]  /*1fe10*/  @!P2 BRA `(.L_x_1521) ;  /* 0x00000000000ca947 */ /* 0x000fea0003800000 */
[----:B------:R-:W3:Y:S04]  /*1fe20*/  LDG.E R0, desc[UR40][R20.64] ;  /* 0x0000002814007981 */ /* 0x000ee8000c1e1900 */
[----:B-----5:R-:W3:Y:S02]  /*1fe30*/  LDG.E R47, desc[UR40][R20.64+0x4] ;  /* 0x00000428142f7981 */ /* 0x020ee4000c1e1900 */
[----:B---3--:R-:W-:-:S07]  /*1fe40*/  IMAD.IADD R47, R47, 0x1, -R0 ;  /* 0x000000012f2f7824 */ /* 0x008fce00078e0a00 */
.L_x_1521:
[----:B------:R-:W-:Y:S01]  /*1fe50*/  SHF.R.S32.HI R44, RZ, 0x1f, R192 ;  /* 0x0000001fff2c7819 */ /* 0x000fe200000114c0 */
[----:B------:R-:W-:Y:S01]  /*1fe60*/  ULDC.64 UR4, c[0x0][0xb70] ;  /* 0x0002dc0000047ab9 */ /* 0x000fe20000000a00 */
[----:B--2--5:R-:W-:Y:S01]  /*1fe70*/  SHF.R.S32.HI R21, RZ, 0x1f, R45 ;  /* 0x0000001fff157819 */ /* 0x024fe2000001142d */
[----:B------:R-:W-:Y:S01]  /*1fe80*/  IMAD R6, R194, 0x80, R201 ;  /* 0x00000080c2067824 */ /* 0x000fe200078e02c9 */
[----:B------:R-:W-:Y:S01]  /*1fe90*/  MOV R20, R45 ;  /* 0x0000002d00147202 */ /* 0x000fe20000000f00 */
[----:B------:R-:W-:Y:S01]  /*1fea0*/  IMAD R5, R44, UR4, RZ ;  /* 0x000000042c057c24 */ /* 0x000fe2000f8e02ff */
[----:B------:R-:W-:Y:S02]  /*1feb0*/  SHF.R.S32.HI R46, RZ, 0x1f, R193 ;  /* 0x0000001fff2e7819 */ /* 0x000fe400000114c1 */
[----:B------:R-:W-:Y:S01]  /*1fec0*/  SEL R49, R193, RZ, !P2 ;  /* 0x000000ffc1317207 */ /* 0x000fe20005000000 */
[----:B------:R-:W-:Y:S01]  /*1fed0*/  IMAD.WIDE.U32 R2, R192, UR4, R20 ;  /* 0x00000004c0027c25 */ /* 0x000fe2000f8e0014 */
[----:B------:R-:W-:-:S02]  /*1fee0*/  SEL R46, R46, RZ, !P2 ;  /* 0x000000ff2e2e7207 */ /* 0x000fc40005000000 */
[----:B------:R-:W-:Y:S01]  /*1fef0*/  IADD3 R9, P0, R66, 0x1000, RZ ;  /* 0x0000100042097810 */ /* 0x000fe20007f1e0ff */
[----:B------:R-:W-:Y:S01]  /*1ff00*/  IMAD R5, R192, UR5, R5 ;  /* 0x00000005c0057c24 */ /* 0x000fe2000f8e0205 */
[----:B------:R-:W-:Y:S01]  /*1ff10*/  ULDC.64 UR4, c[0x0][0xb78] ;  /* 0x0002de0000047ab9 */ /* 0x000fe20000000a00 */
[----:B------:R-:W-:Y:S01]  /*1ff20*/  IADD3 R25, P2, R66, 0x3000, RZ ;  /* 0x0000300042197810 */ /* 0x000fe20007f5e0ff */
[----:B------:R-:W-:Y:S01]  /*1ff30*/  IMAD R0, R46, UR4, RZ ;  /* 0x000000042e007c24 */ /* 0x000fe2000f8e02ff */
[----:B------:R-:W-:Y:S01]  /*1ff40*/  LOP3.LUT R8, R9, 0x380, RZ, 0xc0, !PT ;  /* 0x0000038009087812 */ /* 0x000fe200078ec0ff */
[----:B------:R-:W-:Y:S01]  /*1ff50*/  IMAD.IADD R3, R3, 0x1, R5 ;  /* 0x0000000103037824 */ /* 0x000fe200078e0205 */
[----:B------:R-:W-:Y:S01]  /*1ff60*/  IADD3 R13, P1, R66, 0x2000, RZ ;  /* 0x00002000420d7810 */ /* 0x000fe20007f3e0ff */
[C---:B------:R-:W-:Y:S01]  /*1ff70*/  IMAD R4, R49.reuse, UR5, R0 ;  /* 0x0000000531047c24 */ /* 0x040fe2000f8e0200 */
[----:B------:R-:W-:Y:S01]  /*1ff80*/  SHF.R.S32.HI R5, RZ, 0x1f, R6 ;  /* 0x0000001fff057819 */ /* 0x000fe20000011406 */
[----:B------:R-:W-:Y:S01]  /*1ff90*/  IMAD.WIDE.U32 R2, R49, UR4, R2 ;  /* 0x0000000431027c25 */ /* 0x000fe2000f8e0002 */
[----:B------:R-:W-:Y:S01]  /*1ffa0*/  LOP3.LUT R24, R25, 0x380, RZ, 0xc0, !PT ;  /* 0x0000038019187812 */ /* 0x000fe200078ec0ff */
[----:B------:R-:W-:Y:S01]  /*1ffb0*/  ULDC.64 UR4, c[0x0][0xb40] ;  /* 0x0002d00000047ab9 */ /* 0x000fe20000000a00 */
[----:B------:R-:W-:-:S02]  /*1ffc0*/  SHF.R.U64 R8, R8, 0x3, RZ ;  /* 0x0000000308087819 */ /* 0x000fc400000012ff */
[----:B------:R-:W-:Y:S02]  /*1ffd0*/  IADD3 R0, P3, R6, R2, RZ ;  /* 0x0000000206007210 */ /* 0x000fe40007f7e0ff */
[----:B------:R-:W-:Y:S02]  /*1ffe0*/  LOP3.LUT R12, R13, 0x380, RZ, 0xc0, !PT ;  /* 0x000003800d0c7812 */ /* 0x000fe400078ec0ff */
[----:B------:R-:W-:Y:S02]  /*1fff0*/  IADD3.X R5, R5, R3, R4, P3, !PT ;  /* 0x0000000305057210 */ /* 0x000fe40001ffe404 */
[----:B------:R-:W-:Y:S02]  /*20000*/  LEA R2, P3, R0, UR4, 0x2 ;  /* 0x0000000400027c11 */ /* 0x000fe4000f8610ff */
[----:B------:R-:W-:Y:S02]  /*20010*/  SHF.R.U64 R24, R24, 0x3, RZ ;  /* 0x0000000318187819 */ /* 0x000fe400000012ff */
[----:B------:R-:W-:Y:S01]  /*20020*/  LOP3.LUT R8, R8, R9, RZ, 0x3c, !PT ;  /* 0x0000000908087212 */ /* 0x000fe200078e3cff */
[----:B------:R-:W-:Y:S01]  /*20030*/  IMAD.X R9, RZ, RZ, R67, P0 ;  /* 0x000000ffff097224 */ /* 0x000fe200000e0643 */
[----:B------:R-:W-:-:S02]  /*20040*/  SHF.R.U64 R12, R12, 0x3, RZ ;  /* 0x000000030c0c7819 */ /* 0x000fc400000012ff */
[----:B------:R-:W-:Y:S01]  /*20050*/  LEA.HI.X R3, R0, UR5, R5, 0x2, P3 ;  /* 0x0000000500037c11 */ /* 0x000fe200098f1405 */
[----:B------:R-:W-:Y:S01]  /*20060*/  VIADD R0, R6, 0x8 ;  /* 0x0000000806007836 */ /* 0x000fe20000000000 */
[----:B------:R-:W-:Y:S01]  /*20070*/  LOP3.LUT R24, R24, R25, RZ, 0x3c, !PT ;  /* 0x0000001918187212 */ /* 0x000fe200078e3cff */
[----:B------:R-:W-:Y:S01]  /*20080*/  IMAD.X R25, RZ, RZ, R67, P2 ;  /* 0x000000ffff197224 */ /* 0x000fe200010e0643 */
[----:B------:R-:W-:Y:S01]  /*20090*/  LOP3.LUT P0, RZ, R197, 0x3, RZ, 0xc0, !PT ;  /* 0x00000003c5ff7812 */ /* 0x000fe2000780c0ff */
[----:B------:R-:W-:Y:S01]  /*200a0*/  ULDC.64 UR4, c[0x0][0xaa0] ;  /* 0x0002a80000047ab9 */ /* 0x000fe20000000a00 */
[C---:B------:R-:W-:Y:S02]  /*200b0*/  IADD3 R41, P5, R66.reuse, 0x4000, RZ ;  /* 0x0000400042297810 */ /* 0x040fe40007fbe0ff */
[C---:B------:R-:W-:Y:S02]  /*200c0*/  IADD3 R37, P4, R66.reuse, 0x5000, RZ ;  /* 0x0000500042257810 */ /* 0x040fe40007f9e0ff */
[----:B------:R-:W-:-:S02]  /*200d0*/  IADD3 R33, P3, R66, 0x6000, RZ ;  /* 0x0000600042217810 */ /* 0x000fc40007f7e0ff */
[----:B------:R-:W-:Y:S01]  /*200e0*/  LOP3.LUT R12, R12, R13, RZ, 0x3c, !PT ;  /* 0x0000000d0c0c7212 */ /* 0x000fe200078e3cff */
[--C-:B------:R-:W-:Y:S01]  /*200f0*/  IMAD.X R13, RZ, RZ, R67.reuse, P1 ;  /* 0x000000ffff0d7224 */ /* 0x100fe200008e0643 */
[----:B------:R-:W-:Y:S02]  /*20100*/  IADD3 R5, P2, R66, 0x7000, RZ ;  /* 0x0000700042057810 */ /* 0x000fe40007f5e0ff */
[----:B------:R-:W-:Y:S02]  /*20110*/  ISETP.GE.OR P1, PT, R6, R47, P0 ;  /* 0x0000002f0600720c */ /* 0x000fe40000726670 */
[----:B------:R-:W-:Y:S01]  /*20120*/  LOP3.LUT R40, R41, 0x380, RZ, 0xc0, !PT ;  /* 0x0000038029287812 */ /* 0x000fe200078ec0ff */
[----:B------:R-:W-:Y:S01]  /*20130*/  IMAD.X R29, RZ, RZ, R67, P2 ;  /* 0x000000ffff1d7224 */ /* 0x000fe200010e0643 */
[----:B------:R-:W-:Y:S02]  /*20140*/  LOP3.LUT R36, R37, 0x380, RZ, 0xc0, !PT ;  /* 0x0000038025247812 */ /* 0x000fe400078ec0ff */
[----:B------:R-:W-:-:S02]  /*20150*/  LOP3.LUT R32, R33, 0x380, RZ, 0xc0, !PT ;  /* 0x0000038021207812 */ /* 0x000fc400078ec0ff */
[----:B------:R-:W-:Y:S02]  /*20160*/  ISETP.GE.OR P0, PT, R0, R47, P0 ;  /* 0x0000002f0000720c */ /* 0x000fe40000706670 */
[----:B------:R-:W-:Y:S02]  /*20170*/  LOP3.LUT R0, R5, 0x380, RZ, 0xc0, !PT ;  /* 0x0000038005007812 */ /* 0x000fe400078ec0ff */
[----:B------:R-:W-:Y:S01]  /*20180*/  LOP3.LUT R7, R66, 0x380, RZ, 0xc0, !PT ;  /* 0x0000038042077812 */ /* 0x000fe200078ec0ff */
[----:B------:R-:W-:Y:S01]  /*20190*/  @!P1 STG.E desc[UR40][R2.64], R64 ;  /* 0x0000004002009986 */ /* 0x000fe2000c101928 */
[----:B------:R-:W-:Y:S02]  /*201a0*/  SHF.R.U64 R40, R40, 0x3, RZ ;  /* 0x0000000328287819 */ /* 0x000fe400000012ff */
[----:B------:R-:W-:Y:S02]  /*201b0*/  SHF.R.U64 R36, R36, 0x3, RZ ;  /* 0x0000000324247819 */ /* 0x000fe400000012ff */
[----:B------:R-:W-:-:S02]  /*201c0*/  SHF.R.U64 R32, R32, 0x3, RZ ;  /* 0x0000000320207819 */ /* 0x000fc400000012ff */
[----:B------:R-:W-:Y:S01]  /*201d0*/  SHF.R.U64 R0, R0, 0x3, RZ ;  /* 0x0000000300007819 */ /* 0x000fe200000012ff */
[----:B------:R0:W-:Y:S01]  /*201e0*/  @!P0 STG.E desc[UR40][R2.64+0x20], R62 ;  /* 0x0000203e02008986 */ /* 0x0001e2000c101928 */
[----:B------:R-:W-:Y:S02]  /*201f0*/  SHF.R.U64 R7, R7, 0x3, RZ ;  /* 0x0000000307077819 */ /* 0x000fe400000012ff */
        /* <DEDUP_REMOVED lines=8> */
[----:B------:R-:W-:-:S02]  /*20280*/  LOP3.LUT R66, R7, R66, RZ, 0x3c, !PT ;  /* 0x0000004207427212 */ /* 0x000fc400078e3cff */
[----:B------:R-:W-:Y:S01]  /*20290*/  SHF.R.S32.HI R185, RZ, 0x1f, R184 ;  /* 0x0000001fffb97819 */ /* 0x000fe200000114b8 */
[----:B------:R-:W5:Y:S01]  /*202a0*/  LD.E.128 R12, desc[UR40][R12.64] ;  /* 0x000000280c0c7980 */ /* 0x000f62000c101d00 */
[----:B------:R-:W-:-:S03]  /*202b0*/  IMAD R0, R21, UR4, RZ ;  /* 0x0000000415007c24 */ /* 0x000fc6000f8e02ff */
[----:B------:R1:W5:Y:S04]  /*202c0*/  LD.E.128 R4, desc[UR40][R66.64] ;  /* 0x0000002842047980 */ /* 0x000368000c101d00 */
[----:B------:R-:W5:Y:S04]  /*202d0*/  LD.E.128 R24, desc[UR40][R24.64] ;  /* 0x0000002818187980 */ /* 0x000f68000c101d00 */
[----:B------:R-:W5:Y:S04]  /*202e0*/  LD.E.128 R40, desc[UR40][R40.64] ;  /* 0x0000002828287980 */ /* 0x000f68000c101d00 */
        /* <DEDUP_REMOVED lines=9> */
[----:B0-----:R-:W-:-:S04]  /*20380*/  IMAD.WIDE.U32 R2, R45, UR4, R184 ;  /* 0x000000042d027c25 */ /* 0x001fc8000f8e00b8 */
[----:B------:R-:W-:Y:S01]  /*20390*/  IMAD R45, R45, UR5, R0 ;  /* 0x000000052d2d7c24 */ /* 0x000fe2000f8e0200 */
[----:B------:R-:W-:Y:S01]  /*203a0*/  ULDC.64 UR4, c[0x0][0xae0] ;  /* 0x0002b80000047ab9 */ /* 0x000fe20000000a00 */
[----:B------:R-:W-:Y:S02]  /*203b0*/  IMAD R47, R194, -0x80, R47 ;  /* 0xffffff80c22f7824 */ /* 0x000fe400078e022f */
[C---:B------:R-:W-:Y:S02]  /*203c0*/  VIADD R0, R186.reuse, 0x20 ;  /* 0x00000020ba007836 */ /* 0x040fe40000000000 */
[----:B------:R-:W-:Y:S01]  /*203d0*/  IMAD.IADD R3, R3, 0x1, R45 ;  /* 0x0000000103037824 */ /* 0x000fe200078e022d */
[-C--:B------:R-:W-:Y:S01]  /*203e0*/  ISETP.GE.AND P3, PT, R186, R47.reuse, PT ;  /* 0x0000002fba00720c */ /* 0x080fe20003f66270 */
[----:B------:R-:W-:Y:S01]  /*203f0*/  IMAD R45, R44, UR4, RZ ;  /* 0x000000042c2d7c24 */ /* 0x000fe2000f8e02ff */
[----:B------:R-:W-:Y:S01]  /*20400*/  ISETP.GE.AND P0, PT, R0, R47, PT ;  /* 0x0000002f0000720c */ /* 0x000fe20003f06270 */
[----:B------:R-:W-:-:S02]  /*20410*/  VIADD R20, R186, 0x40 ;  /* 0x00000040ba147836 */ /* 0x000fc40000000000 */
[C---:B------:R-:W-:Y:S02]  /*20420*/  IMAD R45, R192.reuse, UR5, R45 ;  /* 0x00000005c02d7c24 */ /* 0x040fe4000f8e022d */
[----:B------:R-:W-:Y:S01]  /*20430*/  IMAD.WIDE.U32 R2, R192, UR4, R2 ;  /* 0x00000004c0027c25 */ /* 0x000fe2000f8e0002 */
[----:B------:R-:W-:-:S03]  /*20440*/  ULDC.64 UR4, c[0x0][0xae8] ;  /* 0x0002ba0000047ab9 */ /* 0x000fc60000000a00 */
[----:B------:R-:W-:Y:S01]  /*20450*/  VIADD R0, R16, 0x22820 ;  /* 0x0002282010007836 */ /* 0x000fe20000000000 */
[-C--:B------:R-:W-:Y:S01]  /*20460*/  ISETP.GE.AND P1, PT, R20, R47.reuse, PT ;  /* 0x0000002f1400720c */ /* 0x080fe20003f26270 */
[----:B------:R-:W-:Y:S02]  /*20470*/  VIADD R21, R186, 0x60 ;  /* 0x00000060ba157836 */ /* 0x000fe40000000000 */
[----:B------:R-:W-:Y:S01]  /*20480*/  IMAD.IADD R3, R3, 0x1, R45 ;  /* 0x0000000103037824 */ /* 0x000fe200078e022d */
[----:B------:R-:W-:Y:S01]  /*20490*/  PRMT R0, RZ, 0x654, R0 ;  /* 0x00000654ff007816 */ /* 0x000fe20000000000 */
[----:B------:R-:W-:Y:S01]  /*204a0*/  IMAD R20, R46, UR4, RZ ;  /* 0x000000042e147c24 */ /* 0x000fe2000f8e02ff */
[----:B------:R-:W-:Y:S01]  /*204b0*/  ISETP.GE.AND P2, PT, R21, R47, PT ;  /* 0x0000002f1500720c */ /* 0x000fe20003f46270 */
[C---:B------:R-:W-:Y:S01]  /*204c0*/  IMAD.WIDE.U32 R44, R49.reuse, UR4, R2 ;  /* 0x00000004312c7c25 */ /* 0x040fe2000f8e0002 */
[----:B------:R-:W-:Y:S01]  /*204d0*/  SHF.R.S32.HI R187, RZ, 0x1f, R186 ;  /* 0x0000001fffbb7819 */ /* 0x000fe200000114ba */
[----:B--2---:R1:W-:Y:S01]  /*204e0*/  SYNCS.ARRIVE.TRANS64.RED.A1T0 RZ, [R0+URZ], RZ ;  /* 0x000000ff00ff79a7 */ /* 0x0043e2000810043f */
[----:B------:R-:W-:Y:S01]  /*204f0*/  BSSY B1, `(.L_x_1522) ;  /* 0x0000015000017945 */ /* 0x000fe20003800000 */
[----:B------:R-:W-:-:S02]  /*20500*/  IMAD R47, R49, UR5, R20 ;  /* 0x00000005312f7c24 */ /* 0x000fc4000f8e0214 */
[----:B------:R-:W-:-:S04]  /*20510*/  IMAD.WIDE R20, R194, 0x80, R186 ;  /* 0x00000080c2147825 */ /* 0x000fc800078e02ba */
[----:B------:R-:W-:Y:S01]  /*20520*/  IMAD.IADD R49, R45, 0x1, R47 ;  /* 0x000000012d317824 */ /* 0x000fe200078e022f */
[----:B-1----:R-:W-:Y:S06]  /*20530*/  @P3 BRA `(.L_x_1523) ;  /* 0x0000000000403947 */ /* 0x002fec0003800000 */
        /* <DEDUP_REMOVED lines=16> */
.L_x_1523:
[----:B------:R-:W-:Y:S05]  /*20640*/  BSYNC B1 ;  /* 0x0000000000017941 */ /* 0x000fea0003800000 */
.L_x_1522:
[----:B------:R-:W-:Y:S04]  /*20650*/  BSSY B1, `(.L_x_1524) ;  /* 0x0000014000017945 */ /* 0x000fe80003800000 */
[----:B------:R-:W-:Y:S05]  /*20660*/  @P0 BRA `(.L_x_1525) ;  /* 0x0000000000480947 */ /* 0x000fea0003800000 */
[----:B0----5:R-:W-:Y:S01]  /*20670*/  IADD3 R5, P0, R20, 0x20, RZ ;  /* 0x0000002014057810 */ /* 0x021fe20007f1e0ff */
[----:B------:R-:W-:Y:S01]  /*20680*/  ULDC.64 UR4, c[0x0][0xad8] ;  /* 0x0002b60000047ab9 */ /* 0x000fe20000000a00 */
[----:B------:R-:W-:Y:S01]  /*20690*/  IMAD.MOV.U32 R2, RZ, RZ, R44 ;  /* 0x000000ffff027224 */ /* 0x000fe200078e002c */
[----:B------:R-:W-:Y:S01]  /*206a0*/  ULDC.64 UR6, c[0x0][0xa80] ;  /* 0x0002a00000067ab9 */ /* 0x000fe20000000a00 */
[----:B------:R-:W-:Y:S02]  /*206b0*/  IMAD.MOV.U32 R3, RZ, RZ, R49 ;  /* 0x000000ffff037224 */ /* 0x000fe400078e0031 */
[----:B------:R-:W-:Y:S02]  /*206c0*/  IMAD.X R0, RZ, RZ, R21, P0 ;  /* 0x000000ffff007224 */ /* 0x000fe400000e0615 */
[----:B------:R-:W-:Y:S02]  /*206d0*/  VIADD R4, R184, 0x40 ;  /* 0x00000040b8047836 */ /* 0x000fe40000000000 */
[----:B------:R-:W-:-:S02]  /*206e0*/  IMAD R0, R0, UR4, RZ ;  /* 0x0000000400007c24 */ /* 0x000fc4000f8e02ff */
[C---:B------:R-:W-:Y:S01]  /*206f0*/  IMAD.WIDE.U32 R2, R5.reuse, UR4, R2 ;  /* 0x0000000405027c25 */ /* 0x040fe2000f8e0002 */
        /* <DEDUP_REMOVED lines=9> */
.L_x_1525:
[----:B------:R-:W-:Y:S05]  /*20790*/  BSYNC B1 ;  /* 0x0000000000017941 */ /* 0x000fea0003800000 */
.L_x_1524:
[----:B------:R-:W-:Y:S04]  /*207a0*/  BSSY B1, `(.L_x_1526) ;  /* 0x0000014000017945 */ /* 0x000fe80003800000 */
[----:B------:R-:W-:Y:S05]  /*207b0*/  @P1 BRA `(.L_x_1527) ;  /* 0x0000000000481947 */ /* 0x000fea0003800000 */
[----:B01---5:R-:W-:Y:S01]  /*207c0*/  IADD3 R5, P0, R20, 0x40, RZ ;  /* 0x0000004014057810 */ /* 0x023fe20007f1e0ff */
[----:B------:R-:W-:Y:S01]  /*207d0*/  ULDC.64 UR4, c[0x0][0xad8] ;  /* 0x0002b60000047ab9 */ /* 0x000fe20000000a00 */
[----:B------:R-:W-:Y:S01]  /*207e0*/  IMAD.MOV.U32 R2, RZ, RZ, R44 ;  /* 0x000000ffff027224 */ /* 0x000fe200078e002c */
[----:B------:R-:W-:Y:S01]  /*207f0*/  ULDC.64 UR6, c[0x0][0xa80] ;  /* 0x0002a00000067ab9 */ /* 0x000fe20000000a00 */
[----:B------:R-:W-:Y:S01]  /*20800*/  IADD3.X R0, RZ, R21, RZ, P0, !PT ;  /* 0x00000015ff007210 */ /* 0x000fe200007fe4ff */
[----:B------:R-:W-:Y:S02]  /*20810*/  IMAD.MOV.U32 R3, RZ, RZ, R49 ;  /* 0x000000ffff037224 */ /* 0x000fe400078e0031 */
        /* <DEDUP_REMOVED lines=12> */
.L_x_1527:
[----:B------:R-:W-:Y:S05]  /*208e0*/  BSYNC B1 ;  /* 0x0000000000017941 */ /* 0x000fea0003800000 */
.L_x_1526:
[----:B------:R-:W-:Y:S05]  /*208f0*/  @P2 BRA `(.L_x_1528) ;  /* 0x0000000800c82947 */ /* 0x000fea0003800000 */
[----:B012--5:R-:W-:Y:S01]  /*20900*/  IADD3 R5, P0, R20, 0x60, RZ ;  /* 0x0000006014057810 */ /* 0x027fe20007f1e0ff */
        /* <DEDUP_REMOVED lines=19> */
.L_x_1519:
[----:B------:R-:W-:Y:S01]  /*20a40*/  ULDC.64 UR4, c[0x0][0xbd8] ;  /* 0x0002f60000047ab9 */ /* 0x000fe20000000a00 */
[----:B------:R-:W2:Y:S01]  /*20a50*/  LDC.64 R2, c[0x0][0xbd8] ;  /* 0x0002f600ff027b82 */ /* 0x000ea20000000a00 */
[----:B------:R-:W-:Y:S01]  /*20a60*/  ISETP.NE.U32.AND P0, PT, RZ, UR4, PT ;  /* 0x00000004ff007c0c */ /* 0x000fe2000bf05070 */
[----:B------:R-:W-:-:S03]  /*20a70*/  IMAD.MOV.U32 R9, RZ, RZ, RZ ;  /* 0x000000ffff097224 */ /* 0x000fc600078e00ff */
[----:B------:R-:W-:Y:S01]  /*20a80*/  ISETP.NE.AND.EX P0, PT, RZ, UR5, PT, P0 ;  /* 0x00000005ff007c0c */ /* 0x000fe2000bf05300 */
[----:B------:R-:W-:Y:S02]  /*20a90*/  ULDC.64 UR4, c[0x0][0xbe0] ;  /* 0x0002f80000047ab9 */ /* 0x000fe40000000a00 */
[----:B------:R-:W-:-:S04]  /*20aa0*/  ISETP.NE.U32.AND P1, PT, RZ, UR4, PT ;  /* 0x00000004ff007c0c */ /* 0x000fc8000bf25070 */
[----:B------:R-:W-:Y:S01]  /*20ab0*/  ISETP.NE.AND.EX P1, PT, RZ, UR5, PT, P1 ;  /* 0x00000005ff007c0c */ /* 0x000fe2000bf25310 */
[----:B--2---:R-:W-:-:S12]  /*20ac0*/  IMAD.WIDE R2, R193, 0x4, R2 ;  /* 0x00000004c1027825 */ /* 0x004fd800078e0202 */
[----:B------:R-:W2:Y:S01]  /*20ad0*/  @P1 LDC.64 R4, c[0x0][0xbe0] ;  /* 0x0002f800ff041b82 */ /* 0x000ea20000000a00 */
[----:B------:R-:W-:Y:S02]  /*20ae0*/  ULDC UR4, c[0x0][0xa88] ;  /* 0x0002a20000047ab9 */ /* 0x000fe40000000800 */
[----:B------:R-:W-:Y:S01]  /*20af0*/  IMAD.U32 R7, RZ, RZ, UR4 ;  /* 0x00000004ff077e24 */ /* 0x000fe2000f8e00ff */
[----:B------:R3:W5:Y:S01]  /*20b00*/  @P0 LDG.E R9, desc[UR40][R2.64] ;  /* 0x0000002802090981 */ /* 0x000762000c1e1900 */
[----:B--2---:R-:W-:-:S05]  /*20b10*/  @P1 IMAD.WIDE R4, R193, 0x4, R4 ;  /* 0x00000004c1041825 */ /* 0x004fca00078e0204 */
[----:B------:R3:W5:Y:S01]  /*20b20*/  @P1 LDG.E R7, desc[UR40][R4.64] ;  /* 0x0000002804071981 */ /* 0x000762000c1e1900 */
[----:B------:R-:W-:Y:S01]  /*20b30*/  ISETP.GT.AND P2, PT, R206, 0x7f, PT ;  /* 0x0000007fce00780c */ /* 0x000fe20003f44270 */
[----:B------:R-:W-:-:S12]  /*20b40*/  @P1 BRA `(.L_x_1529) ;  /* 0x0000000000101947 */ /* 0x000fd80003800000 */
[----:B------:R-:W-:Y:S05]  /*20b50*/  @!P0 BRA `(.L_x_1529) ;  /* 0x00000000000c8947 */ /* 0x000fea0003800000 */
[----:B------:R-:W2:Y:S04]  /*20b60*/  LDG.E R0, desc[UR40][R2.64] ;  /* 0x0000002802007981 */ /* 0x000ea8000c1e1900 */
[----:B-----5:R-:W2:Y:S02]  /*20b70*/  LDG.E R7, desc[UR40][R2.64+0x4] ;  /* 0x0000042802077981 */ /* 0x020ea4000c1e1900 */
[----:B--2---:R-:W-:-:S07]  /*20b80*/  IMAD.IADD R7, R7, 0x1, -R0 ;  /* 0x0000000107077824 */ /* 0x004fce00078e0a00 */
.L_x_1529:
[----:B------:R-:W-:Y:S01]  /*20b90*/  SHF.R.S32.HI R0, RZ, 0x1f, R193 ;  /* 0x0000001fff007819 */ /* 0x000fe200000114c1 */
[----:B------:R-:W-:Y:S01]  /*20ba0*/  BSSY B1, `(.L_x_1530) ;  /* 0x000001d000017945 */ /* 0x000fe20003800000 */
[----:B------:R-:W-:Y:S02]  /*20bb0*/  SHF.R.S32.HI R8, RZ, 0x1f, R192 ;  /* 0x0000001fff087819 */ /* 0x000fe400000114c0 */
[----:B------:R-:W-:Y:S02]  /*20bc0*/  SHF.R.S32.HI R185, RZ, 0x1f, R184 ;  /* 0x0000001fffb97819 */ /* 0x000fe400000114b8 */
[----:B------:R-:W-:Y:S02]  /*20bd0*/  SEL R11, R193, RZ, !P0 ;  /* 0x000000ffc10b7207 */ /* 0x000fe40004000000 */
[----:B------:R-:W-:Y:S02]  /*20be0*/  SEL R10, R0, RZ, !P0 ;  /* 0x000000ff000a7207 */ /* 0x000fe40004000000 */
[----:B-----5:R-:W-:Y:S01]  /*20bf0*/  SHF.R.S32.HI R6, RZ, 0x1f, R9 ;  /* 0x0000001fff067819 */ /* 0x020fe20000011409 */
[----:B------:R-:W-:Y:S06]  /*20c00*/  @P2 BRA `(.L_x_1531) ;  /* 0x0000000000582947 */ /* 0x000fec0003800000 */
[----:B---3--:R-:W2:Y:S02]  /*20c10*/  S2R R2, SR_TID.X ;  /* 0x0000000000027919 */ /* 0x008ea40000002100 */
[----:B--2---:R-:W-:-:S04]  /*20c20*/  IMAD R0, R194, 0x80, R2 ;  /* 0x00000080c2007824 */ /* 0x004fc800078e0202 */
[----:B------:R-:W-:-:S05]  /*20c30*/  VIADD R0, R0, 0xffffff80 ;  /* 0xffffff8000007836 */ /* 0x000fca0000000000 */
[----:B------:R-:W-:-:S13]  /*20c40*/  ISETP.GE.AND P0, PT, R0, R7, PT ;  /* 0x000000070000720c */ /* 0x000fda0003f06270 */
[----:B------:R-:W-:Y:S05]  /*20c50*/  @P0 BRA `(.L_x_1531) ;  /* 0x0000000000440947 */ /* 0x000fea0003800000 */
[----:B------:R-:W-:Y:S01]  /*20c60*/  IADD3 R2, P0, R0, R9, RZ ;  /* 0x0000000900027210 */ /* 0x000fe20007f1e0ff */
        /* <DEDUP_REMOVED lines=16> */
.L_x_1531:
[----:B------:R-:W-:Y:S05]  /*20d70*/  BSYNC B1 ;  /* 0x0000000000017941 */ /* 0x000fea0003800000 */
.L_x_1530:
[----:B------:R-:W-:Y:S01]  /*20d80*/  ULDC.64 UR4, c[0x0][0xaa0] ;  /* 0x0002a80000047ab9 */ /* 0x000fe20000000a00 */
[----:B------:R-:W-:Y:S01]  /*20d90*/  IMAD R7, R194, -0x80, R7 ;  /* 0xffffff80c2077824 */ /* 0x000fe200078e0207 */
[----:B------:R-:W-:Y:S01]  /*20da0*/  BSSY B1, `(.L_x_1532) ;  /* 0x000002a000017945 */ /* 0x000fe20003800000 */
[----:B------:R-:W-:Y:S02]  /*20db0*/  IMAD R0, R6, UR4, RZ ;  /* 0x0000000406007c24 */ /* 0x000fe4000f8e02ff */
[----:B--23--:R-:W-:Y:S01]  /*20dc0*/  IMAD.WIDE.U32 R2, R9, UR4, R184 ;  /* 0x0000000409027c25 */ /* 0x00cfe2000f8e00b8 */
[----:B------:R-:W-:-:S03]  /*20dd0*/  ISETP.GE.AND P3, PT, R186, R7, PT ;  /* 0x00000007ba00720c */ /* 0x000fc60003f66270 */
[----:B------:R-:W-:Y:S01]  /*20de0*/  IMAD R9, R9, UR5, R0 ;  /* 0x0000000509097c24 */ /* 0x000fe2000f8e0200 */
[----:B------:R-:W-:Y:S01]  /*20df0*/  ULDC.64 UR4, c[0x0][0xae0] ;  /* 0x0002b80000047ab9 */ /* 0x000fe20000000a00 */
[----:B------:R-:W-:Y:S02]  /*20e00*/  VIADD R0, R186, 0x20 ;  /* 0x00000020ba007836 */ /* 0x000fe40000000000 */
[----:B------:R-:W-:Y:S02]  /*20e10*/  IMAD.IADD R3, R3, 0x1, R9 ;  /* 0x0000000103037824 */ /* 0x000fe400078e0209 */
[----:B------:R-:W-:Y:S01]  /*20e20*/  IMAD R5, R8, UR4, RZ ;  /* 0x0000000408057c24 */ /* 0x000fe2000f8e02ff */
[----:B------:R-:W-:Y:S01]  /*20e30*/  ISETP.GE.AND P2, PT, R0, R7, PT ;  /* 0x000000070000720c */ /* 0x000fe20003f46270 */
[----:B------:R-:W-:Y:S02]  /*20e40*/  VIADD R0, R186, 0x60 ;  /* 0x00000060ba007836 */ /* 0x000fe40000000000 */
[----:B------:R-:W-:-:S02]  /*20e50*/  IMAD R5, R192, UR5, R5 ;  /* 0x00000005c0057c24 */ /* 0x000fc4000f8e0205 */
[----:B------:R-:W-:Y:S01]  /*20e60*/  IMAD.WIDE.U32 R2, R192, UR4, R2 ;  /* 0x00000004c0027c25 */ /* 0x000fe2000f8e0002 */
[----:B------:R-:W-:Y:S01]  /*20e70*/  ULDC.64 UR4, c[0x0][0xae8] ;  /* 0x0002ba0000047ab9 */ /* 0x000fe20000000a00 */
[-C--:B------:R-:W-:Y:S02]  /*20e80*/  ISETP.GE.AND P1, PT, R0, R7.reuse, PT ;  /* 0x000000070000720c */ /* 0x080fe40003f26270 */
        /* <DEDUP_REMOVED lines=11> */
[----:B------:R-:W-:Y:S01]  /*20f40*/  MOV R3, R11 ;  /* 0x0000000b00037202 */ /* 0x000fe20000000f00 */
[----:B------:R-:W-:Y:S01]  /*20f50*/  ULDC.64 UR4, c[0x0][0xad8] ;  /* 0x0002b60000047ab9 */ /* 0x000fe20000000a00 */
[----:B------:R-:W-:Y:S01]  /*20f60*/  IMAD.MOV.U32 R2, RZ, RZ, R4 ;  /* 0x000000ffff027224 */ /* 0x000fe200078e0004 */
[----:B------:R-:W-:Y:S01]  /*20f70*/  ULDC.64 UR6, c[0x0][0xa80] ;  /* 0x0002a00000067ab9 */ /* 0x000fe20000000a00 */
[----:B------:R-:W-:Y:S02]  /*20f80*/  IMAD R9, R7, UR4, RZ ;  /* 0x0000000407097c24 */ /* 0x000fe4000f8e02ff */
[----:B------:R-:W-:Y:S02]  /*20f90*/  VIADD R0, R184, 0x40 ;  /* 0x00000040b8007836 */ /* 0x000fe40000000000 */
[----:B------:R-:W-:Y:S01]  /*20fa0*/  IMAD.WIDE.U32 R2, R6, UR4, R2 ;  /* 0x0000000406027c25 */ /* 0x000fe2000f8e0002 */
[----:B------:R-:W-:Y:S02]  /*20fb0*/  ULDC UR4, c[0x0][0xa8c] ;  /* 0x0002a30000047ab9 */ /* 0x000fe40000000800 */
[----:B------:R-:W-:Y:S01]  /*20fc0*/  ISETP.GE.AND P4, PT, R184, UR4, PT ;  /* 0x00000004b8007c0c */ /* 0x000fe2000bf86270 */
[----:B------:R-:W-:Y:S01]  /*20fd0*/  IMAD R9, R6, UR5, R9 ;  /* 0x0000000506097c24 */ /* 0x000fe2000f8e0209 */
[----:B------:R-:W-:-:S02]  /*20fe0*/  ISETP.GE.AND P5, PT, R0, UR4, PT ;  /* 0x0000000400007c0c */ /* 0x000fc4000bfa6270 */
[----:B------:R-:W-:Y:S01]  /*20ff0*/  LEA R8, P3, R2, UR6, 0x1 ;  /* 0x0000000602087c11 */ /* 0x000fe2000f8608ff */
[----:B------:R-:W-:-:S05]  /*21000*/  IMAD.IADD R3, R3, 0x1, R9 ;  /* 0x0000000103037824 */ /* 0x000fca00078e0209 */
[----:B------:R-:W-:-:S05]  /*21010*/  LEA.HI.X R9, R2, UR7, R3, 0x1, P3 ;  /* 0x0000000702097c11 */ /* 0x000fca00098f0c03 */
[----:B------:R2:W-:Y:S04]  /*21020*/  @!P4 STG.E.128 desc[UR40][R8.64], RZ ;  /* 0x000000ff0800c986 */ /* 0x0005e8000c101d28 */
[----:B------:R2:W-:Y:S02]  /*21030*/  @!P5 STG.E.128 desc[UR40][R8.64+0x80], RZ ;  /* 0x000080ff0800d986 */ /* 0x0005e4000c101d28 */
.L_x_1533:
[----:B------:R-:W-:Y:S05]  /*21040*/  BSYNC B1 ;  /* 0x0000000000017941 */ /* 0x000fea0003800000 */
.L_x_1532:
[----:B------:R-:W-:Y:S04]  /*21050*/  BSSY B1, `(.L_x_1534) ;  /* 0x0000014000017945 */ /* 0x000fe80003800000 */
[----:B------:R-:W-:Y:S05]  /*21060*/  @P2 BRA `(.L_x_1535) ;  /* 0x0000000000482947 */ /* 0x000fea0003800000 */
[----:B--2---:R-:W-:Y:S01]  /*21070*/  IADD3 R9, P2, R6, 0x20, RZ ;  /* 0x0000002006097810 */ /* 0x004fe20007f5e0ff */
        /* <DEDUP_REMOVED lines=17> */
.L_x_1535:
[----:B------:R-:W-:Y:S05]  /*21190*/  BSYNC B1 ;  /* 0x0000000000017941 */ /* 0x000fea0003800000 */
.L_x_1534:
[----:B------:R-:W-:Y:S04]  /*211a0*/  BSSY B1, `(.L_x_1536) ;  /* 0x0000014000017945 */ /* 0x000fe80003800000 */
[----:B------:R-:W-:Y:S05]  /*211b0*/  @P0 BRA `(.L_x_1537) ;  /* 0x0000000000480947 */ /* 0x000fea0003800000 */
[----:B--23--:R-:W-:Y:S01]  /*211c0*/  IADD3 R9, P0, R6, 0x40, RZ ;  /* 0x0000004006097810 */ /* 0x00cfe20007f1e0ff */
        /* <DEDUP_REMOVED lines=17> */
.L_x_1537:
[----:B------:R-:W-:Y:S05]  /*212e0*/  BSYNC B1 ;  /* 0x0000000000017941 */ /* 0x000fea0003800000 */
.L_x_1536:
        /* <DEDUP_REMOVED lines=19> */
.L_x_1528:
[----:B------:R-:W-:Y:S05]  /*21420*/  BSYNC B0 ;  /* 0x0000000000007941 */ /* 0x000fea0003800000 */
.L_x_1518:
[----:B------:R-:W-:Y:S02]  /*21430*/  ULDC UR4, c[0x0][0xc14] ;  /* 0x0003050000047ab9 */ /* 0x000fe40000000800 */
[----:B-1----:R-:W-:-:S13]  /*21440*/  ISETP.GE.AND P0, PT, R179, UR4, PT ;  /* 0x00000004b3007c0c */ /* 0x002fda000bf06270 */
[----:B------:R-:W-:Y:S05]  /*21450*/  @!P0 BRA `(.L_x_1538) ;  /* 0xfffffdfc00788947 */ /* 0x000fea000383ffff */
[----:B------:R-:W-:Y:S05]  /*21460*/  BRA `(.L_x_1317) ;  /* 0x0000006c00747947 */ /* 0x000fea0003800000 */
.L_x_1315:
        /* <DEDUP_REMOVED lines=20> */
.L_x_1539:
[----:B------:R-:W1:Y:S01]  /*215b0*/  S2R R0, SR_TID.X ;  /* 0x0000000000007919 */ /* 0x000e620000002100 */
[----:B------:R-:W-:Y:S01]  /*215c0*/  ULDC UR4, c[0x0][0xc14] ;  /* 0x0003050000047ab9 */ /* 0x000fe20000000800 */
[----:B------:R-:W2:Y:S01]  /*215d0*/  S2UR UR6, SR_CTAID.X ;  /* 0x00000000000679c3 */ /* 0x000ea20000002500 */
[----:B------:R-:W-:Y:S01]  /*215e0*/  ULDC UR5, c[0x0][0xc10] ;  /* 0x0003040000057ab9 */ /* 0x000fe20000000800 */
[----:B-1----:R-:W-:-:S04]  /*215f0*/  LOP3.LUT R0, R0, 0x1f, RZ, 0xc0, !PT ;  /* 0x0000001f00007812 */ /* 0x002fc800078ec0ff */
[----:B------:R-:W-:-:S04]  /*21600*/  ISETP.NE.AND P0, PT, R0, 0x1f, PT ;  /* 0x0000001f0000780c */ /* 0x000fc80003f05270 */
[----:B------:R-:W-:-:S13]  /*21610*/  ISETP.GE.OR P1, PT, R0, UR4, !P0 ;  /* 0x0000000400007c0c */ /* 0x000fda000c726670 */
[----:B0-----:R-:W0:Y:S02]  /*21620*/  @!P1 LDC.64 R2, c[0x0][0xc58] ;  /* 0x00031600ff029b82 */ /* 0x001e240000000a00 */
[----:B0-----:R-:W-:-:S05]  /*21630*/  @!P1 IMAD.WIDE.U32 R2, R0, 0x4, R2 ;  /* 0x0000000400029825 */ /* 0x001fca00078e0002 */
[----:B------:R-:W3:Y:S01]  /*21640*/  @!P1 LDG.E R5, desc[UR40][R2.64] ;  /* 0x0000002802059981 */ /* 0x000ee2000c1e1900 */
[C---:B------:R-:W-:Y:S01]  /*21650*/  ISETP.NE.AND P1, PT, R0.reuse, RZ, PT ;  /* 0x000000ff0000720c */ /* 0x040fe20003f25270 */
[----:B------:R-:W-:Y:S01]  /*21660*/  UMOV UR4, URZ ;  /* 0x0000003f00047c82 */ /* 0x000fe20008000000 */
[C---:B------:R-:W-:Y:S02]  /*21670*/  ISETP.GE.U32.AND P2, PT, R0.reuse, 0x2, PT ;  /* 0x000000020000780c */ /* 0x040fe40003f46070 */
[C---:B------:R-:W-:Y:S02]  /*21680*/  ISETP.GE.U32.AND P3, PT, R0.reuse, 0x4, PT ;  /* 0x000000040000780c */ /* 0x040fe40003f66070 */
[C---:B------:R-:W-:Y:S02]  /*21690*/  ISETP.GE.U32.AND P4, PT, R0.reuse, 0x8, PT ;  /* 0x000000080000780c */ /* 0x040fe40003f86070 */
[----:B------:R-:W-:Y:S01]  /*216a0*/  ISETP.GE.U32.AND P5, PT, R0, 0x10, PT ;  /* 0x000000100000780c */ /* 0x000fe20003fa6070 */
        /* <DEDUP_REMOVED lines=15> */
[----:B------:R-:W-:-:S03]  /*217a0*/  IMAD.MOV.U32 R4, RZ, RZ, RZ ;  /* 0x000000ffff047224 */ /* 0x000fc600078e00ff */
[----:B------:R-:W0:Y:S02]  /*217b0*/  SHFL.IDX PT, R7, R6, 0x1f, 0x1f ;  /* 0x03e01f0006077f89 */ /* 0x000e2400000e0000 */
[----:B0-----:R-:W-:-:S04]  /*217c0*/  IMAD R7, R7, UR5, RZ ;  /* 0x0000000507077c24 */ /* 0x001fc8000f8e02ff */
[----:B------:R-:W-:Y:S01]  /*217d0*/  IMAD.MOV.U32 R2, RZ, RZ, R7 ;  /* 0x000000ffff027224 */ /* 0x000fe200078e0007 */
[----:B--2---:R-:W-:-:S13]  /*217e0*/  ISETP.GT.AND P6, PT, R7, UR6, PT ;  /* 0x0000000607007c0c */ /* 0x004fda000bfc4270 */
[----:B------:R-:W-:Y:S05]  /*217f0*/  @P6 BRA `(.L_x_1541) ;  /* 0x0000000000a06947 */ /* 0x000fea0003800000 */
[----:B------:R-:W0:Y:S01]  /*21800*/  LDC R6, c[0x0][0xc14] ;  /* 0x00030500ff067b82 */ /* 0x000e220000000800 */
[----:B------:R-:W-:Y:S01]  /*21810*/  IMAD.MOV.U32 R7, RZ, RZ, R2 ;  /* 0x000000ffff077224 */ /* 0x000fe200078e0002 */
[----:B------:R-:W-:Y:S01]  /*21820*/  UMOV UR4, URZ ;  /* 0x0000003f00047c82 */ /* 0x000fe20008000000 */
[----:B------:R-:W-:Y:S01]  /*21830*/  ULDC UR7, c[0x0][0xc14] ;  /* 0x0003050000077ab9 */ /* 0x000fe20000000800 */
[----:B------:R-:W-:-:S05]  /*21840*/  ULDC UR5, c[0x0][0xc10] ;  /* 0x0003040000057ab9 */ /* 0x000fca0000000800 */
.L_x_1545:
[----:B------:R-:W-:Y:S01]  /*21850*/  IMAD.U32 R2, RZ, RZ, UR7 ;  /* 0x00000007ff027e24 */ /* 0x000fe2000f8e00ff */
[----:B------:R-:W-:-:S04]  /*21860*/  UIADD3 UR4, UR4, 0x1f, URZ ;  /* 0x0000001f04047890 */ /* 0x000fc8000fffe03f */
[----:B------:R1:W-:Y:S02]  /*21870*/  STL [R1+0xc], R2 ;  /* 0x00000c0201007387 */ /* 0x0003e40000100800 */
[----:B0-----:R-:W-:-:S13]  /*21880*/  ISETP.LE.AND P6, PT, R6, UR4, PT ;  /* 0x0000000406007c0c */ /* 0x001fda000bfc3270 */
[----:B-1----:R-:W-:Y:S05]  /*21890*/  @P6 BRA `(.L_x_1542) ;  /* 0x0000000400b86947 */ /* 0x002fea0003800000 */
[----:B------:R-:W-:Y:S01]  /*218a0*/  IADD3 R9, R0, UR4, RZ ;  /* 0x0000000400097c10 */ /* 0x000fe2000fffe0ff */
[----:B------:R-:W-:Y:S01]  /*218b0*/  BSSY B0, `(.L_x_1543) ;  /* 0x0000007000007945 */ /* 0x000fe20003800000 */
[----:B------:R-:W-:Y:S02]  /*218c0*/  IMAD.MOV.U32 R5, RZ, RZ, RZ ;  /* 0x000000ffff057224 */ /* 0x000fe400078e00ff */
[----:B------:R-:W-:-:S13]  /*218d0*/  ISETP.GE.OR P6, PT, R9, R6, !P0 ;  /* 0x000000060900720c */ /* 0x000fda00047c6670 */
[----:B------:R-:W-:Y:S05]  /*218e0*/  @P6 BRA `(.L_x_1544) ;  /* 0x00000000000c6947 */ /* 0x000fea0003800000 */
[----:B------:R-:W0:Y:S02]  /*218f0*/  LDC.64 R2, c[0x0][0xc58] ;  /* 0x00031600ff027b82 */ /* 0x000e240000000a00 */
[----:B0-----:R-:W-:-:S05]  /*21900*/  IMAD.WIDE R2, R9, 0x4, R2 ;  /* 0x0000000409027825 */ /* 0x001fca00078e0202 */
[----:B------:R0:W5:Y:S02]  /*21910*/  LDG.E R5, desc[UR40][R2.64] ;  /* 0x0000002802057981 */ /* 0x000164000c1e1900 */
.L_x_1544:
[----:B------:R-:W-:Y:S05]  /*21920*/  BSYNC B0 ;  /* 0x0000000000007941 */ /* 0x000fea0003800000 */
.L_x_1543:
        /* <DEDUP_REMOVED lines=15> */
[----:B------:R-:W0:Y:S02]  /*21a20*/  SHFL.IDX PT, R2, R10, 0x1f, 0x1f ;  /* 0x03e01f000a027f89 */ /* 0x000e2400000e0000 */
[----:B0-----:R-:W-:-:S04]  /*21a30*/  IMAD R2, R2, UR5, RZ ;  /* 0x0000000502027c24 */ /* 0x001fc8000f8e02ff */
[----:B------:R-:W-:-:S05]  /*21a40*/  IMAD.IADD R7, R2, 0x1, R7 ;  /* 0x0000000102077824 */ /* 0x000fca00078e0207 */
[----:B------:R-:W-:-:S13]  /*21a50*/  ISETP.GT.AND P6, PT, R7, UR6, PT ;  /* 0x0000000607007c0c */ /* 0x000fda000bfc4270 */
[----:B------:R-:W-:Y:S05]  /*21a60*/  @!P6 BRA `(.L_x_1545) ;  /* 0xfffffffc0078e947 */ /* 0x000fea000383ffff */
[----:B------:R-:W-:-:S07]  /*21a70*/  IMAD.MOV.U32 R6, RZ, RZ, R10 ;  /* 0x000000ffff067224 */ /* 0x000fce00078e000a */
.L_x_1541:
[----:B------:R-:W-:-:S04]  /*21a80*/  IMAD.IADD R7, R7, 0x1, -R2 ;  /* 0x0000000107077824 */ /* 0x000fc800078e0a02 */
[----:B------:R-:W-:-:S05]  /*21a90*/  IMAD R2, R6, UR5, R7 ;  /* 0x0000000506027c24 */ /* 0x000fca000f8e0207 */
[----:B------:R-:W-:Y:S02]  /*21aa0*/  ISETP.GT.AND P0, PT, R2, UR6, PT ;  /* 0x0000000602007c0c */ /* 0x000fe4000bf04270 */
[----:B------:R-:W0:Y:S11]  /*21ab0*/  LDC.64 R2, c[0x0][0xc68] ;  /* 0x00031a00ff027b82 */ /* 0x000e360000000a00 */
[----:B------:R-:W-:-:S04]  /*21ac0*/  VOTE.ANY R12, PT, !P0 ;  /* 0x00000000000c7806 */ /* 0x000fc800040e0100 */
[----:B------:R-:W1:Y:S02]  /*21ad0*/  POPC R8, R12 ;  /* 0x0000000c00087309 */ /* 0x000e640000000000 */
[----:B-1----:R-:W-:-:S04]  /*21ae0*/  VIADD R9, R8, UR4 ;  /* 0x0000000408097c36 */ /* 0x002fc80008000000 */
[----:B0-----:R-:W-:Y:S01]  /*21af0*/  IMAD.WIDE R2, R9, 0x4, R2 ;  /* 0x0000000409027825 */ /* 0x001fe200078e0202 */
[----:B------:R-:W0:Y:S04]  /*21b00*/  SHFL.IDX PT, R5, R5, R8, 0x1f ;  /* 0x00001f0805057589 */ /* 0x000e2800000e0000 */
[----:B------:R-:W0:Y:S04]  /*21b10*/  LDG.E R10, desc[UR40][R2.64] ;  /* 0x00000028020a7981 */ /* 0x000e28000c1e1900 */
[----:B------:R0:W-:Y:S01]  /*21b20*/  STL [R1+0xc], R9 ;  /* 0x00000c0901007387 */ /* 0x0001e20000100800 */
[----:B------:R-:W-:Y:S01]  /*21b30*/  ISETP.NE.AND P0, PT, R12, RZ, PT ;  /* 0x000000ff0c00720c */ /* 0x000fe20003f05270 */
[----:B0-----:R-:W-:-:S05]  /*21b40*/  IMAD R9, R5, R10, RZ ;  /* 0x0000000a05097224 */ /* 0x001fca00078e02ff */
[----:B------:R-:W-:-:S04]  /*21b50*/  IABS R11, R9 ;  /* 0x00000009000b7213 */ /* 0x000fc80000000000 */
[----:B------:R-:W0:Y:S08]  /*21b60*/  I2F.RP R13, R11 ;  /* 0x0000000b000d7306 */ /* 0x000e300000209400 */
[----:B0-----:R-:W0:Y:S02]  /*21b70*/  MUFU.RCP R13, R13 ;  /* 0x0000000d000d7308 */ /* 0x001e240000001000 */
[----:B0-----:R-:W-:-:S06]  /*21b80*/  VIADD R14, R13, 0xffffffe ;  /* 0x0ffffffe0d0e7836 */ /* 0x001fcc0000000000 */
[----:B------:R0:W1:Y:S01]  /*21b90*/  F2I.FTZ.U32.TRUNC.NTZ R3, R14 ;  /* 0x0000000e00037305 */ /* 0x000062000021f000 */
[----:B------:R-:W-:Y:S05]  /*21ba0*/  @!P0 BRA `(.L_x_1546) ;  /* 0x0000000000088947 */ /* 0x000fea0003800000 */
[----:B------:R-:W-:-:S05]  /*21bb0*/  VIADD R13, R8, 0xffffffff ;  /* 0xffffffff080d7836 */ /* 0x000fca0000000000 */
[----:B------:R2:W3:Y:S02]  /*21bc0*/  SHFL.IDX PT, R4, R6, R13, 0x1f ;  /* 0x00001f0d06047589 */ /* 0x0004e400000e0000 */
.L_x_1546:
[----:B-1----:R-:W-:Y:S01]  /*21bd0*/  IMAD.MOV R2, RZ, RZ, -R3 ;  /* 0x000000ffff027224 */ /* 0x002fe200078e0a03 */
[----:B--2---:R-:W-:Y:S01]  /*21be0*/  IABS R6, R9 ;  /* 0x0000000900067213 */ /* 0x004fe20000000000 */
[----:B---3--:R-:W-:Y:S02]  /*21bf0*/  IMAD R4, R4, UR5, R7 ;  /* 0x0000000504047c24 */ /* 0x008fe4000f8e0207 */
[----:B------:R-:W-:Y:S02]  /*21c00*/  IMAD R7, R2, R11, RZ ;  /* 0x0000000b02077224 */ /* 0x000fe400078e02ff */
[----:B------:R-:W-:Y:S01]  /*21c10*/  IMAD.MOV.U32 R2, RZ, RZ, RZ ;  /* 0x000000ffff027224 */ /* 0x000fe200078e00ff */
[----:B------:R1:W-:Y:S01]  /*21c20*/  STL [R1], R4 ;  /* 0x0000000401007387 */ /* 0x0003e20000100800 */
[----:B------:R-:W-:Y:S02]  /*21c30*/  IMAD.MOV R6, RZ, RZ, -R6 ;  /* 0x000000ffff067224 */ /* 0x000fe400078e0a06 */
[----:B------:R-:W-:Y:S01]  /*21c40*/  IMAD.HI.U32 R3, R3, R7, R2 ;  /* 0x0000000703037227 */ /* 0x000fe200078e0002 */
[----:B------:R-:W-:-:S04]  /*21c50*/  IADD3 R2, -R4, UR6, RZ ;  /* 0x0000000604027c10 */ /* 0x000fc8000fffe1ff */
[----:B-1----:R-:W-:-:S05]  /*21c60*/  IABS R4, R2 ;  /* 0x0000000200047213 */ /* 0x002fca0000000000 */
[----:B------:R-:W-:Y:S01]  /*21c70*/  IMAD.HI.U32 R7, R3, R4, RZ ;  /* 0x0000000403077227 */ /* 0x000fe200078e00ff */
[----:B------:R-:W-:-:S03]  /*21c80*/  LOP3.LUT R3, R2, R9, RZ, 0x3c, !PT ;  /* 0x0000000902037212 */ /* 0x000fc600078e3cff */
[----:B------:R-:W-:Y:S01]  /*21c90*/  IMAD R4, R7, R6, R4 ;  /* 0x0000000607047224 */ /* 0x000fe200078e0204 */
[----:B------:R-:W-:-:S04]  /*21ca0*/  ISETP.GE.AND P2, PT, R3, RZ, PT ;  /* 0x000000ff0300720c */ /* 0x000fc80003f46270 */
[----:B------:R-:W-:-:S13]  /*21cb0*/  ISETP.GT.U32.AND P1, PT, R11, R4, PT ;  /* 0x000000040b00720c */ /* 0x000fda0003f24070 */
        /* <DEDUP_REMOVED lines=12> */
[----:B------:R-:W-:-:S04]  /*21d80*/  VIADDMNMX R10, R3, UR5, R10, PT ;  /* 0x00000005030a7c46 */ /* 0x000fc8000b80010a */
[----:B------:R-:W-:-:S04]  /*21d90*/  IABS R6, R10 ;  /* 0x0000000a00067213 */ /* 0x000fc80000000000 */
[----:B------:R-:W1:Y:S08]  /*21da0*/  I2F.RP R8, R6 ;  /* 0x0000000600087306 */ /* 0x000e700000209400 */
[----:B-1----:R-:W1:Y:S02]  /*21db0*/  MUFU.RCP R8, R8 ;  /* 0x0000000800087308 */ /* 0x002e640000001000 */
[----:B-1----:R-:W-:Y:S01]  /*21dc0*/  VIADD R3, R8, 0xffffffe ;  /* 0x0ffffffe08037836 */ /* 0x002fe20000000000 */
[----:B------:R-:W-:-:S05]  /*21dd0*/  IABS R8, R10 ;  /* 0x0000000a00087213 */ /* 0x000fca0000000000 */
[----:B------:R-:W1:Y:S02]  /*21de0*/  F2I.FTZ.U32.TRUNC.NTZ R3, R3 ;  /* 0x0000000300037305 */ /* 0x000e64000021f000 */
[----:B-1----:R-:W-:-:S04]  /*21df0*/  IMAD.MOV R7, RZ, RZ, -R3 ;  /* 0x000000ffff077224 */ /* 0x002fc800078e0a03 */
[----:B------:R-:W-:-:S04]  /*21e00*/  IMAD R7, R7, R6, RZ ;  /* 0x0000000607077224 */ /* 0x000fc800078e02ff */
[----:B------:R-:W-:Y:S01]  /*21e10*/  IMAD.HI.U32 R2, R3, R7, R2 ;  /* 0x0000000703027227 */ /* 0x000fe200078e0002 */
[----:B------:R-:W-:-:S03]  /*21e20*/  IABS R7, R9 ;  /* 0x0000000900077213 */ /* 0x000fc60000000000 */
[----:B------:R-:W-:Y:S02]  /*21e30*/  IMAD.MOV R3, RZ, RZ, -R8 ;  /* 0x000000ffff037224 */ /* 0x000fe400078e0a08 */
[----:B------:R-:W-:-:S04]  /*21e40*/  IMAD.HI.U32 R2, R2, R7, RZ ;  /* 0x0000000702027227 */ /* 0x000fc800078e00ff */
[----:B------:R-:W-:-:S05]  /*21e50*/  IMAD R3, R2, R3, R7 ;  /* 0x0000000302037224 */ /* 0x000fca00078e0207 */
[----:B------:R-:W-:-:S13]  /*21e60*/  ISETP.GT.U32.AND P1, PT, R6, R3, PT ;  /* 0x000000030600720c */ /* 0x000fda0003f24070 */
[----:B------:R-:W-:Y:S01]  /*21e70*/  @!P1 IMAD.IADD R3, R3, 0x1, -R6 ;  /* 0x0000000103039824 */ /* 0x000fe200078e0a06 */
[----:B------:R-:W-:Y:S02]  /*21e80*/  @!P1 IADD3 R2, R2, 0x1, RZ ;  /* 0x0000000102029810 */ /* 0x000fe40007ffe0ff */
        /* <DEDUP_REMOVED lines=11> */
[----:B------:R1:W-:Y:S01]  /*21f40*/  STL [R1+0x8], R3 ;  /* 0x0000080301007387 */ /* 0x0003e20000100800 */
[----:B------:R-:W-:-:S05]  /*21f50*/  IMAD.IADD R2, R5, 0x1, R2 ;  /* 0x0000000105027824 */ /* 0x000fca00078e0202 */
[----:B------:R1:W-:Y:S01]  /*21f60*/  STL [R1+0x4], R2 ;  /* 0x0000040201007387 */ /* 0x0003e20000100800 */
[----:B------:R-:W-:Y:S05]  /*21f70*/  BRA `(.L_x_1547) ;  /* 0x0000000000107947 */ /* 0x000fea0003800000 */
.L_x_1542:
[----:B------:R-:W-:Y:S01]  /*21f80*/  IMAD.U32 R2, RZ, RZ, UR6 ;  /* 0x00000006ff027e24 */ /* 0x000fe2000f8e00ff */
[----:B------:R0:W-:Y:S04]  /*21f90*/  STL [R1+0x4], RZ ;  /* 0x000004ff01007387 */ /* 0x0001e80000100800 */
[----:B------:R0:W-:Y:S04]  /*21fa0*/  STL [R1+0x8], RZ ;  /* 0x000008ff01007387 */ /* 0x0001e80000100800 */
[----:B------:R0:W-:Y:S02]  /*21fb0*/  STL [R1], R2 ;  /* 0x0000000201007387 */ /* 0x0001e40000100800 */
.L_x_1547:
[----:B------:R-:W2:Y:S04]  /*21fc0*/  LDL R4, [R1] ;  /* 0x0000000001047983 */ /* 0x000ea80000100800 */
[----:B------:R-:W2:Y:S04]  /*21fd0*/  LDL R5, [R1+0x4] ;  /* 0x0000040001057983 */ /* 0x000ea80000100800 */
[----:B------:R-:W2:Y:S04]  /*21fe0*/  LDL R6, [R1+0x8] ;  /* 0x0000080001067983 */ /* 0x000ea80000100800 */
[----:B------:R-:W2:Y:S01]  /*21ff0*/  LDL R7, [R1+0xc] ;  /* 0x00000c0001077983 */ /* 0x000ea20000100800 */
[----:B------:R-:W-:-:S13]  /*22000*/  ISETP.NE.AND P0, PT, R0, RZ, PT ;  /* 0x000000ff0000720c */ /* 0x000fda0003f05270 */
[----:B-1----:R-:W1:Y:S01]  /*22010*/  @!P0 S2R R3, SR_CgaCtaId ;  /* 0x0000000000038919 */ /* 0x002e620000008800 */
[----:B------:R-:W-:-:S04]  /*22020*/  @!P0 MOV R0, 0x400 ;  /* 0x0000040000008802 */ /* 0x000fc80000000f00 */
[----:B-1----:R-:W-:-:S05]  /*22030*/  @!P0 LEA R0, R3, R0, 0x18 ;  /* 0x0000000003008211 */ /* 0x002fca00078ec0ff */
[----:B--2---:R1:W-:Y:S01]  /*22040*/  @!P0 STS.128 [R0+0x228d0], R4 ;  /* 0x0228d00400008388 */ /* 0x0043e20000000c00 */
[----:B------:R-:W-:Y:S06]  /*22050*/  BAR.ARV 0x5, 0x180 ;  /* 0x0146000000007b1d */ /* 0x000fec0000002000 */
.L_x_1540:
[----:B-1----:R-:W3:Y:S01]  /*22060*/  LDL R0, [R1+0xc] ;  /* 0x00000c0001007983 */ /* 0x002ee20000100800 */
[----:B------:R-:W-:-:S03]  /*22070*/  ULDC UR4, c[0x0][0xc14] ;  /* 0x0003050000047ab9 */ /* 0x000fc60000000800 */
[----:B------:R1:W-:Y:S01]  /*22080*/  STL [R1+0x10], RZ ;  /* 0x000010ff01007387 */ /* 0x0003e20000100800 */
[----:B---3--:R-:W-:Y:S01]  /*22090*/  ISETP.GE.AND P0, PT, R0, UR4, PT ;  /* 0x0000000400007c0c */ /* 0x008fe2000bf06270 */
[----:B------:R-:W-:-:S05]  /*220a0*/  IMAD.MOV.U32 R0, RZ, RZ, 0x1 ;  /* 0x00000001ff007424 */ /* 0x000fca00078e00ff */
[----:B------:R1:W-:Y:S04]  /*220b0*/  STL [R1+0x18], R0 ;  /* 0x0000180001007387 */ /* 0x0003e80000100800 */
[----:B------:R1:W-:Y:S03]  /*220c0*/  STL [R1+0x44], RZ ;  /* 0x000044ff01007387 */ /* 0x0003e60000100800 */
[----:B------:R-:W-:Y:S05]  /*220d0*/  @P0 BRA `(.L_x_1548) ;  /* 0x0000005c00540947 */ /* 0x000fea0003800000 */
[----:B--2---:R-:W0:Y:S01]  /*220e0*/  S2R R7, SR_TID.X ;  /* 0x0000000000077919 */ /* 0x004e220000002100 */
[----:B------:R-:W-:Y:S01]  /*220f0*/  BSSY B7, `(.L_x_1548) ;  /* 0x00005d3000077945 */ /* 0x000fe20003800000 */
[----:B------:R-:W-:Y:S01]  /*22100*/  ULDC.64 UR42, c[0x0][0x198] ;  /* 0x00006600002a7ab9 */ /* 0x000fe20000000a00 */
[----:B------:R-:W-:Y:S01]  /*22110*/  ULOP3.LUT UR36, UR37, 0x1, URZ, 0xfc, !UPT ;  /* 0x0000000125247892 */ /* 0x000fe2000f8efc3f */
[----:B------:R-:W2:Y:S01]  /*22120*/  S2R R3, SR_TID.X ;  /* 0x0000000000037919 */ /* 0x000ea20000002100 */
[----:B------:R-:W-:Y:S01]  /*22130*/  ULOP3.LUT UR39, UR37, 0x2, URZ, 0xfc, !UPT ;  /* 0x0000000225277892 */ /* 0x000fe2000f8efc3f */
[----:B------:R-:W-:Y:S01]  /*22140*/  ULDC UR38, c[0x0][0xc] ;  /* 0x0000030000267ab9 */ /* 0x000fe20000000800 */
[C---:B0-----:R-:W-:Y:S01]  /*22150*/  IMAD.SHL.U32 R2, R7.reuse, 0x10, RZ ;  /* 0x0000001007027824 */ /* 0x041fe200078e00ff */
[C---:B------:R-:W-:Y:S01]  /*22160*/  R2P PR, R7.reuse, 0x6 ;  /* 0x0000000607007804 */ /* 0x040fe20000000000 */
[----:B-1----:R-:W-:Y:S01]  /*22170*/  IMAD.SHL.U32 R0, R7, 0x80, RZ ;  /* 0x0000008007007824 */ /* 0x002fe200078e00ff */
[----:B--2---:R-:W-:-:S02]  /*22180*/  LOP3.LUT R5, R3, 0x7f, RZ, 0xc0, !PT ;  /* 0x0000007f03057812 */ /* 0x004fc400078ec0ff */
[----:B------:R-:W-:Y:S02]  /*22190*/  LOP3.LUT R4, R2, 0x70, RZ, 0xc0, !PT ;  /* 0x0000007002047812 */ /* 0x000fe400078ec0ff */
[----:B------:R-:W-:Y:S01]  /*221a0*/  SHF.R.U32.HI R3, RZ, 0x1, R7 ;  /* 0x00000001ff037819 */ /* 0x000fe20000011607 */
[----:B------:R-:W-:Y:S01]  /*221b0*/  IMAD.SHL.U32 R6, R5, 0x40, RZ ;  /* 0x0000004005067824 */ /* 0x000fe200078e00ff */
[C---:B------:R-:W-:Y:S02]  /*221c0*/  LOP3.LUT R2, R0.reuse, 0x380, RZ, 0xc0, !PT ;  /* 0x0000038000027812 */ /* 0x040fe400078ec0ff */
[----:B------:R-:W-:Y:S02]  /*221d0*/  LOP3.LUT R5, R0, 0x400, RZ, 0xc0, !PT ;  /* 0x0000040000057812 */ /* 0x000fe400078ec0ff */
[----:B------:R-:W-:Y:S02]  /*221e0*/  LOP3.LUT R3, R2, 0x30, R3, 0xf8, !PT ;  /* 0x0000003002037812 */ /* 0x000fe400078ef803 */
[----:B------:R-:W-:-:S02]  /*221f0*/  LOP3.LUT R6, R5, 0x1800, R6, 0xf8, !PT ;  /* 0x0000180005067812 */ /* 0x000fc400078ef806 */
[----:B------:R-:W-:Y:S02]  /*22200*/  LOP3.LUT R5, R2, 0x10, R7, 0xf8, !PT ;  /* 0x0000001002057812 */ /* 0x000fe400078ef807 */
[----:B------:R-:W-:Y:S02]  /*22210*/  LOP3.LUT R3, R3, R4, RZ, 0x3c, !PT ;  /* 0x0000000403037212 */ /* 0x000fe400078e3cff */
[----:B------:R-:W-:Y:S02]  /*22220*/  LOP3.LUT R2, R6, R5, R4, 0xf6, !PT ;  /* 0x0000000506027212 */ /* 0x000fe400078ef604 */
[----:B------:R-:W-:-:S03]  /*22230*/  LOP3.LUT R0, R3, 0xc00, R0, 0xf8, !PT ;  /* 0x00000c0003007812 */ /* 0x000fc600078ef800 */
[----:B------:R0:W-:Y:S04]  /*22240*/  STL [R1+0x38], R2 ;  /* 0x0000380201007387 */ /* 0x0001e80000100800 */
[----:B------:R1:W-:Y:S01]  /*22250*/  STL [R1+0x3c], R0 ;  /* 0x00003c0001007387 */ /* 0x0003e20000100800 */
[----:B0-----:R-:W-:Y:S02]  /*22260*/  IMAD.MOV.U32 R2, RZ, RZ, 0x20 ;  /* 0x00000020ff027424 */ /* 0x001fe400078e00ff */
[----:B-1----:R-:W-:-:S03]  /*22270*/  IMAD.MOV.U32 R0, RZ, RZ, 0x40 ;  /* 0x00000040ff007424 */ /* 0x002fc600078e00ff */
[----:B------:R-:W-:Y:S02]  /*22280*/  SEL R2, R2, 0xffffffe0, !P1 ;  /* 0xffffffe002027807 */ /* 0x000fe40004800000 */
[----:B------:R-:W-:Y:S01]  /*22290*/  SEL R3, R0, 0xffffffc0, !P2 ;  /* 0xffffffc000037807 */ /* 0x000fe20005000000 */
[----:B------:R-:W-:-:S04]  /*222a0*/  IMAD.MOV.U32 R0, RZ, RZ, 0x1 ;  /* 0x00000001ff007424 */ /* 0x000fc800078e00ff */
[----:B------:R0:W-:Y:S04]  /*222b0*/  STL [R1+0x28], R3 ;  /* 0x0000280301007387 */ /* 0x0001e80000100800 */
[----:B------:R0:W-:Y:S04]  /*222c0*/  STL [R1+0x24], R2 ;  /* 0x0000240201007387 */ /* 0x0001e80000100800 */
[----:B------:R0:W-:Y:S04]  /*222d0*/  STL [R1+0x44], RZ ;  /* 0x000044ff01007387 */ /* 0x0001e80000100800 */
[----:B------:R0:W-:Y:S04]  /*222e0*/  STL [R1+0x1c], R0 ;  /* 0x00001c0001007387 */ /* 0x0001e80000100800 */
[----:B------:R0:W-:Y:S04]  /*222f0*/  STL [R1+0x14], RZ ;  /* 0x000014ff01007387 */ /* 0x0001e80000100800 */
[----:B------:R0:W-:Y:S04]  /*22300*/  STL [R1+0x10], RZ ;  /* 0x000010ff01007387 */ /* 0x0001e80000100800 */
[----:B------:R0:W-:Y:S02]  /*22310*/  STL [R1+0x18], R0 ;  /* 0x0000180001007387 */ /* 0x0001e40000100800 */
.L_x_1669:
[----:B------:R-:W2:Y:S01]  /*22320*/  LDL R14, [R1+0xc] ;  /* 0x00000c00010e7983 */ /* 0x000ea20000100800 */
[----:B------:R-:W-:Y:S05]  /*22330*/  YIELD ;  /* 0x0000000000007946 */ /* 0x000fea0003800000 */
[----:B------:R-:W-:Y:S01]  /*22340*/  ULDC.64 UR4, c[0x0][0xa28] ;  /* 0x00028a0000047ab9 */ /* 0x000fe20000000a00 */
[----:B------:R-:W-:Y:S01]  /*22350*/  IMAD.MOV.U32 R8, RZ, RZ, RZ ;  /* 0x000000ffff087224 */ /* 0x000fe200078e00ff */
[----:B------:R-:W-:Y:S01]  /*22360*/  ISETP.NE.U32.AND P0, PT, RZ, UR4, PT ;  /* 0x00000004ff007c0c */ /* 0x000fe2000bf05070 */
[----:B------:R-:W1:Y:S01]  /*22370*/  LDC.64 R10, c[0x0][0xa00] ;  /* 0x00028000ff0a7b82 */ /* 0x000e620000000a00 */
[----:B------:R-:W-:Y:S01]  /*22380*/  ULDC.64 UR6, c[0x0][0xa08] ;  /* 0x0002820000067ab9 */ /* 0x000fe20000000a00 */
[----:B------:R-:W-:Y:S01]  /*22390*/  ULDC.64 UR8, c[0x0][0xa10] ;  /* 0x0002840000087ab9 */ /* 0x000fe20000000a00 */
[----:B------:R-:W-:Y:S01]  /*223a0*/  ISETP.NE.AND.EX P0, PT, RZ, UR5, PT, P0 ;  /* 0x00000005ff007c0c */ /* 0x000fe2000bf05300 */
[----:B------:R-:W-:-:S04]  /*223b0*/  ULDC.64 UR4, c[0x0][0xa18] ;  /* 0x0002860000047ab9 */ /* 0x000fc80000000a00 */
[----:B0-----:R-:W3:Y:S08]  /*223c0*/  LDC.64 R4, c[0x0][0xa08] ;  /* 0x00028200ff047b82 */ /* 0x001ef00000000a00 */
[----:B0-----:R-:W2:Y:S01]  /*223d0*/  @P0 LDC.64 R2, c[0x0][0xa28] ;  /* 0x00028a00ff020b82 */ /* 0x001ea20000000a00 */
[----:B------:R-:W-:Y:S02]  /*223e0*/  ISETP.NE.U32.AND P2, PT, RZ, UR6, PT ;  /* 0x00000006ff007c0c */ /* 0x000fe4000bf45070 */
[----:B------:R-:W-:Y:S01]  /*223f0*/  ISETP.NE.U32.AND P4, PT, RZ, UR8, PT ;  /* 0x00000008ff007c0c */ /* 0x000fe2000bf85070 */
[----:B------:R-:W-:-:S02]  /*22400*/  IMAD.MOV.U32 R19, RZ, RZ, RZ ;  /* 0x000000ffff137224 */ /* 0x000fc400078e00ff */
[----:B------:R-:W-:Y:S02]  /*22410*/  IMAD.MOV.U32 R7, RZ, RZ, RZ ;  /* 0x000000ffff077224 */ /* 0x000fe400078e00ff */
[----:B------:R-:W-:Y:S02]  /*22420*/  IMAD.MOV.U32 R17, RZ, RZ, RZ ;  /* 0x000000ffff117224 */ /* 0x000fe400078e00ff */
[----:B--2---:R-:W-:-:S05]  /*22430*/  @P0 IMAD.WIDE R2, R14, 0x4, R2 ;  /* 0x000000040e020825 */ /* 0x004fca00078e0202 */
[----:B------:R0:W5:Y:S01]  /*22440*/  @P0 LDG.E R8, desc[UR40][R2.64] ;  /* 0x0000002802080981 */ /* 0x000162000c1e1900 */
[----:B------:R-:W-:Y:S01]  /*22450*/  ISETP.NE.U32.AND P0, PT, RZ, UR4, PT ;  /* 0x00000004ff007c0c */ /* 0x000fe2000bf05070 */
[----:B-1----:R-:W-:-:S03]  /*22460*/  IMAD.WIDE R10, R14, 0x4, R10 ;  /* 0x000000040e0a7825 */ /* 0x002fc600078e020a */
[----:B------:R-:W-:Y:S01]  /*22470*/  ISETP.NE.AND.EX P0, PT, RZ, UR5, PT, P0 ;  /* 0x00000005ff007c0c */ /* 0x000fe2000bf05300 */
[----:B------:R-:W-:Y:S01]  /*22480*/  ULDC.64 UR4, c[0x0][0xa00] ;  /* 0x0002800000047ab9 */ /* 0x000fe20000000a00 */
[----:B---3--:R-:W-:Y:S01]  /*22490*/  IMAD.WIDE R4, R14, 0x4, R4 ;  /* 0x000000040e047825 */ /* 0x008fe200078e0204 */
[----:B------:R-:W-:Y:S01]  /*224a0*/  ISETP.NE.U32.AND P1, PT, RZ, UR4, PT ;  /* 0x00000004ff007c0c */ /* 0x000fe2000bf25070 */
[----:B0-----:R-:W0:Y:S03]  /*224b0*/  LDC.64 R2, c[0x0][0xa10] ;  /* 0x00028400ff027b82 */ /* 0x001e260000000a00 */
[----:B------:R-:W-:Y:S02]  /*224c0*/  ISETP.NE.AND.EX P3, PT, RZ, UR5, PT, P1 ;  /* 0x00000005ff007c0c */ /* 0x000fe4000bf65310 */
[----:B------:R-:W-:Y:S02]  /*224d0*/  ISETP.NE.AND.EX P1, PT, RZ, UR7, PT, P2 ;  /* 0x00000007ff007c0c */ /* 0x000fe4000bf25320 */
[----:B------:R-:W-:-:S02]  /*224e0*/  ISETP.NE.AND.EX P2, PT, RZ, UR9, PT, P4 ;  /* 0x00000009ff007c0c */ /* 0x000fc4000bf45340 */
[----:B------:R-:W1:Y:S01]  /*224f0*/  @P0 LDC.64 R12, c[0x0][0xa18] ;  /* 0x00028600ff0c0b82 */ /* 0x000e620000000a00 */
[----:B------:R-:W-:Y:S02]  /*22500*/  ULDC UR4, c[0x0][0x288] ;  /* 0x0000a20000047ab9 */ /* 0x000fe40000000800 */
[----:B------:R-:W-:Y:S01]  /*22510*/  IMAD.U32 R0, RZ, RZ, UR4 ;  /* 0x00000004ff007e24 */ /* 0x000fe2000f8e00ff */
[----:B------:R-:W-:-:S03]  /*22520*/  ULDC.64 UR4, c[0x0][0x3f8] ;  /* 0x0000fe0000047ab9 */ /* 0x000fc60000000a00 */
[----:B------:R2:W5:Y:S04]  /*22530*/  @P3 LDG.E R19, desc[UR40][R10.64] ;  /* 0x000000280a133981 */ /* 0x000568000c1e1900 */
[----:B------:R2:W5:Y:S01]  /*22540*/  @P1 LDG.E R7, desc[UR40][R4.64] ;  /* 0x0000002804071981 */ /* 0x000562000c1e1900 */
[----:B0-----:R-:W-:-:S05]  /*22550*/  IMAD.WIDE R2, R14, 0x4, R2 ;  /* 0x000000040e027825 */ /* 0x001fca00078e0202 */
[----:B------:R2:W5:Y:S01]  /*22560*/  @P2 LDG.E R17, desc[UR40][R2.64] ;  /* 0x0000002802112981 */ /* 0x000562000c1e1900 */
[----:B-1----:R-:W-:-:S05]  /*22570*/  @P0 IMAD.WIDE R12, R14, 0x4, R12 ;  /* 0x000000040e0c0825 */ /* 0x002fca00078e020c */
        /* <DEDUP_REMOVED lines=11> */
[----:B------:R-:W-:Y:S05]  /*22630*/  @!P3 BRA `(.L_x_1549) ;  /* 0x00000000000cb947 */ /* 0x000fea0003800000 */
[----:B------:R-:W2:Y:S04]  /*22640*/  LDG.E R12, desc[UR40][R10.64] ;  /* 0x000000280a0c7981 */ /* 0x000ea8000c1e1900 */
[----:B-----5:R-:W2:Y:S02]  /*22650*/  LDG.E R0, desc[UR40][R10.64+0x4] ;  /* 0x000004280a007981 */ /* 0x020ea4000c1e1900 */
[----:B--2---:R-:W-:-:S07]  /*22660*/  IMAD.IADD R0, R0, 0x1, -R12 ;  /* 0x0000000100007824 */ /* 0x004fce00078e0a0c */
.L_x_1549:
[----:B-----5:R-:W-:Y:S01]  /*22670*/  IMAD.IADD R7, R7, 0x1, R8 ;  /* 0x0000000107077824 */ /* 0x020fe200078e0208 */
[----:B------:R-:W-:Y:S02]  /*22680*/  ULDC.64 UR4, c[0x0][0xa20] ;  /* 0x0002880000047ab9 */ /* 0x000fe40000000a00 */
[----:B------:R-:W-:Y:S02]  /*22690*/  ISETP.NE.U32.AND P0, PT, RZ, UR4, PT ;  /* 0x00000004ff007c0c */ /* 0x000fe4000bf05070 */
[----:B------:R0:W-:Y:S02]  /*226a0*/  STL [R1+0x34], R7 ;  /* 0x0000340701007387 */ /* 0x0001e40000100800 */
[----:B------:R-:W-:-:S13]  /*226b0*/  ISETP.NE.AND.EX P0, PT, RZ, UR5, PT, P0 ;  /* 0x00000005ff007c0c */ /* 0x000fda000bf05300 */
[----:B0-----:R-:W-:Y:S05]  /*226c0*/  @!P0 BRA `(.L_x_1550) ;  /* 0x0000000000108947 */ /* 0x001fea0003800000 */
[----:B------:R-:W0:Y:S02]  /*226d0*/  LDC.64 R6, c[0x0][0xa20] ;  /* 0x00028800ff067b82 */ /* 0x000e240000000a00 */
[----:B0-----:R-:W-:-:S06]  /*226e0*/  IMAD.WIDE R6, R14, 0x4, R6 ;  /* 0x000000040e067825 */ /* 0x001fcc00078e0206 */
[----:B------:R0:W5:Y:S01]  /*226f0*/  LDG.E R6, desc[UR40][R6.64] ;  /* 0x0000002806067981 */ /* 0x000162000c1e1900 */
[----:B------:R-:W-:Y:S05]  /*22700*/  BRA `(.L_x_1551) ;  /* 0x0000000000107947 */ /* 0x000fea0003800000 */
.L_x_1550:
[----:B------:R-:W-:Y:S05]  /*22710*/  @!P1 BRA `(.L_x_1551) ;  /* 0x00000000000c9947 */ /* 0x000fea0003800000 */
[----:B------:R-:W2:Y:S04]  /*22720*/  LDG.E R6, desc[UR40][R4.64] ;  /* 0x0000002804067981 */ /* 0x000ea8000c1e1900 */
[----:B------:R-:W2:Y:S02]  /*22730*/  LDG.E R4, desc[UR40][R4.64+0x4] ;  /* 0x0000042804047981 */ /* 0x000ea4000c1e1900 */
[----:B--2---:R-:W-:-:S07]  /*22740*/  IMAD.IADD R6, R4, 0x1, -R6 ;  /* 0x0000000104067824 */ /* 0x004fce00078e0a06 */
.L_x_1551:
[----:B------:R-:W2:Y:S04]  /*22750*/  @P2 LDG.E R4, desc[UR40][R2.64] ;  /* 0x0000002802042981 */ /* 0x000ea8000c1e1900 */
[----:B------:R-:W3:Y:S04]  /*22760*/  LDL R10, [R1+0x4] ;  /* 0x00000400010a7983 */ /* 0x000ee80000100800 */
[----:B------:R-:W2:Y:S01]  /*22770*/  @P2 LDG.E R2, desc[UR40][R2.64+0x4] ;  /* 0x0000042802022981 */ /* 0x000ea2000c1e1900 */
[----:B-----5:R-:W-:Y:S02]  /*22780*/  IMAD.IADD R8, R6, 0x1, -R8 ;  /* 0x0000000106087824 */ /* 0x020fe400078e0a08 */
[----:B--2---:R-:W-:-:S04]  /*22790*/  @P2 IMAD.IADD R9, R2, 0x1, -R4 ;  /* 0x0000000102092824 */ /* 0x004fc800078e0a04 */
[----:B------:R-:W-:-:S05]  /*227a0*/  IMAD.IADD R6, R8, 0x1, R9 ;  /* 0x0000000108067824 */ /* 0x000fca00078e0209 */
[----:B------:R-:W-:-:S04]  /*227b0*/  IADD3 R2, R6, 0x7f, RZ ;  /* 0x0000007f06027810 */ /* 0x000fc80007ffe0ff */
[----:B------:R-:W-:-:S04]  /*227c0*/  SHF.R.S32.HI R3, RZ, 0x1f, R2 ;  /* 0x0000001fff037819 */ /* 0x000fc80000011402 */
[----:B------:R-:W-:Y:S02]  /*227d0*/  LEA.HI R18, R3, R2, RZ, 0x7 ;  /* 0x0000000203127211 */ /* 0x000fe400078f38ff */
[----:B------:R-:W1:Y:S01]  /*227e0*/  LDC.64 R2, c[0x0][0x9e0] ;  /* 0x00027800ff027b82 */ /* 0x000e620000000a00 */
[----:B---3--:R-:W-:-:S04]  /*227f0*/  LEA R16, R10, 0x80, 0x7 ;  /* 0x000000800a107811 */ /* 0x008fc800078e38ff */
[----:B------:R-:W-:Y:S02]  /*22800*/  IADD3 R16, R6, R16, -R0 ;  /* 0x0000001006107210 */ /* 0x000fe40007ffe800 */
[----:B------:R-:W-:Y:S02]  /*22810*/  SHF.R.S32.HI R18, RZ, 0x7, R18 ;  /* 0x00000007ff127819 */ /* 0x000fe40000011412 */
[----:B-1----:R-:W-:Y:S01]  /*22820*/  ISETP.GE.AND P1, PT, R3, 0x1, PT ;  /* 0x000000010300780c */ /* 0x002fe20003f26270 */
[----:B------:R-:W-:-:S12]  /*22830*/  IMAD.IADD R2, R16, 0x1, R2 ;  /* 0x0000000110027824 */ /* 0x000fd800078e0202 */
[----:B------:R-:W-:Y:S05]  /*22840*/  @!P1 BRA `(.L_x_1552) ;  /* 0x0000000000489947 */ /* 0x000fea0003800000 */
[C---:B------:R-:W-:Y:S01]  /*22850*/  ISETP.GT.AND P0, PT, R16.reuse, RZ, PT ;  /* 0x000000ff1000720c */ /* 0x040fe20003f04270 */
[----:B------:R-:W-:Y:S01]  /*22860*/  BSSY B0, `(.L_x_1553) ;  /* 0x000000e000007945 */ /* 0x000fe20003800000 */
[----:B0-----:R-:W-:-:S11]  /*22870*/  VIADD R7, R16, 0xffffffff ;  /* 0xffffffff10077836 */ /* 0x001fd60000000000 */
        /* <DEDUP_REMOVED lines=8> */
.L_x_1554:
[----:B------:R-:W-:-:S13]  /*22900*/  ISETP.NE.AND P0, PT, R3, 0x1, PT ;  /* 0x000000010300780c */ /* 0x000fda0003f05270 */
[----:B------:R-:W0:Y:S02]  /*22910*/  @P0 LDC.64 R4, c[0x0][0x9e8] ;  /* 0x00027a00ff040b82 */ /* 0x000e240000000a00 */
[----:B0-----:R-:W-:-:S05]  /*22920*/  @P0 IMAD.HI.U32 R4, R7, R4, RZ ;  /* 0x0000000407040227 */ /* 0x001fca00078e00ff */
[----:B------:R-:W-:-:S07]  /*22930*/  @P0 SHF.R.U32.HI R7, RZ, R5, R4 ;  /* 0x00000005ff070219 */ /* 0x000fce0000011604 */
.L_x_1555:
[----:B------:R-:W-:Y:S05]  /*22940*/  BSYNC B0 ;  /* 0x0000000000007941 */ /* 0x000fea0003800000 */
.L_x_1553:
[----:B------:R-:W-:-:S05]  /*22950*/  IMAD R7, R7, R3, R3 ;  /* 0x0000000307077224 */ /* 0x000fca00078e0203 */
[----:B------:R-:W-:-:S07]  /*22960*/  VIMNMX R2, R2, R7, PT ;  /* 0x0000000702027248 */ /* 0x000fce0003fe0100 */
.L_x_1552:
        /* <DEDUP_REMOVED lines=10> */
[----:B0-----:R-:W0:Y:S02]  /*22a10*/  @P0 LDC.64 R6, c[0x0][0x9e8] ;  /* 0x00027a00ff060b82 */ /* 0x001e240000000a00 */
[----:B0-----:R-:W-:-:S05]  /*22a20*/  @P0 IMAD.HI.U32 R6, R5, R6, RZ ;  /* 0x0000000605060227 */ /* 0x001fca00078e00ff */
[----:B------:R-:W-:-:S04]  /*22a30*/  @P0 SHF.R.U32.HI R5, RZ, R7, R6 ;  /* 0x00000007ff050219 */ /* 0x000fc80000011606 */
[----:B------:R-:W-:Y:S01]  /*22a40*/  LOP3.LUT R5, RZ, R5, RZ, 0x33, !PT ;  /* 0x00000005ff057212 */ /* 0x000fe200078e33ff */
[----:B------:R-:W-:Y:S06]  /*22a50*/  BRA `(.L_x_1559) ;  /* 0x0000000000147947 */ /* 0x000fec0003800000 */
.L_x_1558:
[----:B------:R-:W-:Y:S01]  /*22a60*/  ISETP.NE.AND P0, PT, R3, 0x1, PT ;  /* 0x000000010300780c */ /* 0x000fe20003f05270 */
[----:B------:R-:W-:-:S12]  /*22a70*/  IMAD.MOV.U32 R5, RZ, RZ, R4 ;  /* 0x000000ffff057224 */ /* 0x000fd800078e0004 */
[----:B0-----:R-:W0:Y:S02]  /*22a80*/  @P0 LDC.64 R6, c[0x0][0x9e8] ;  /* 0x00027a00ff060b82 */ /* 0x001e240000000a00 */
[----:B0-----:R-:W-:-:S05]  /*22a90*/  @P0 IMAD.HI.U32 R6, R4, R6, RZ ;  /* 0x0000000604060227 */ /* 0x001fca00078e00ff */
[----:B------:R-:W-:-:S07]  /*22aa0*/  @P0 SHF.R.U32.HI R5, RZ, R7, R6 ;  /* 0x00000007ff050219 */ /* 0x000fce0000011606 */
.L_x_1559:
[----:B------:R-:W-:Y:S05]  /*22ab0*/  BSYNC B0 ;  /* 0x0000000000007941 */ /* 0x000fea0003800000 */
.L_x_1557:
[----:B------:R-:W-:-:S05]  /*22ac0*/  IMAD R3, R5, R3, RZ ;  /* 0x0000000305037224 */ /* 0x000fca00078e02ff */
[----:B------:R-:W-:-:S07]  /*22ad0*/  VIMNMX R0, R0, R3, !PT ;  /* 0x0000000300007248 */ /* 0x000fce0007fe0100 */
.L_x_1556:
[----:B------:R-:W-:Y:S01]  /*22ae0*/  VIADD R2, R2, 0x7f ;  /* 0x0000007f02027836 */ /* 0x000fe20000000000 */
[----:B------:R-:W-:Y:S04]  /*22af0*/  BSSY B0, `(.L_x_1560) ;  /* 0x0000137000007945 */ /* 0x000fe80003800000 */
[----:B------:R-:W-:-:S04]  /*22b00*/  SHF.R.S32.HI R3, RZ, 0x1f, R2 ;  /* 0x0000001fff037819 */ /* 0x000fc80000011402 */
[----:B------:R-:W-:Y:S02]  /*22b10*/  LEA.HI R3, R3, R2, RZ, 0x7 ;  /* 0x0000000203037211 */ /* 0x000fe400078f38ff */
[----:B------:R-:W-:Y:S02]  /*22b20*/  SHF.R.S32.HI R2, RZ, 0x1f, R0 ;  /* 0x0000001fff027819 */ /* 0x000fe40000011400 */
[----:B------:R-:W-:Y:S02]  /*22b30*/  SHF.R.S32.HI R3, RZ, 0x7, R3 ;  /* 0x00000007ff037819 */ /* 0x000fe40000011403 */
[----:B------:R-:W-:-:S04]  /*22b40*/  LEA.HI R0, R2, R0, RZ, 0x7 ;  /* 0x0000000002007211 */ /* 0x000fc800078f38ff */
[----:B------:R-:W-:-:S04]  /*22b50*/  SHF.R.S32.HI R0, RZ, 0x7, R0 ;  /* 0x00000007ff007819 */ /* 0x000fc80000011400 */
[----:B------:R-:W-:Y:S02]  /*22b60*/  VIMNMX R2, RZ, R0, !PT ;  /* 0x00000000ff027248 */ /* 0x000fe40007fe0100 */
[----:B------:R-:W-:-:S03]  /*22b70*/  VIMNMX R0, R18, R3, PT ;  /* 0x0000000312007248 */ /* 0x000fc60003fe0100 */
[--C-:B------:R-:W-:Y:S02]  /*22b80*/  IMAD R2, R2, 0x80, -R8.reuse ;  /* 0x0000008002027824 */ /* 0x100fe400078e0a08 */
[----:B------:R-:W-:-:S03]  /*22b90*/  IMAD R0, R0, 0x80, -R8 ;  /* 0x0000008000007824 */ /* 0x000fc600078e0a08 */
[----:B------:R-:W-:Y:S02]  /*22ba0*/  VIMNMX R3, RZ, R2, !PT ;  /* 0x00000002ff037248 */ /* 0x000fe40007fe0100 */
[----:B------:R-:W-:-:S04]  /*22bb0*/  VIMNMX R0, R0, R9, PT ;  /* 0x0000000900007248 */ /* 0x000fc80003fe0100 */
[----:B------:R-:W-:Y:S02]  /*22bc0*/  ISETP.GT.AND P0, PT, R0, R3, PT ;  /* 0x000000030000720c */ /* 0x000fe40003f04270 */
[----:B------:R-:W-:-:S05]  /*22bd0*/  SHF.R.U32.HI R3, RZ, 0x7, R3 ;  /* 0x00000007ff037819 */ /* 0x000fca0000011603 */
[----:B------:R-:W-:-:S06]  /*22be0*/  IMAD.MOV.U32 R9, RZ, RZ, R3 ;  /* 0x000000ffff097224 */ /* 0x000fcc00078e0003 */
[----:B------:R-:W-:-:S05]  /*22bf0*/  @P0 VIADD R0, R0, 0x7f ;  /* 0x0000007f00000836 */ /* 0x000fca0000000000 */
[----:B------:R-:W-:-:S04]  /*22c00*/  @P0 SHF.R.S32.HI R2, RZ, 0x1f, R0 ;  /* 0x0000001fff020819 */ /* 0x000fc80000011400 */
[----:B------:R-:W-:-:S04]  /*22c10*/  @P0 LEA.HI R0, R2, R0, RZ, 0x7 ;  /* 0x0000000002000211 */ /* 0x000fc800078f38ff */
[----:B------:R-:W-:Y:S02]  /*22c20*/  @P0 SHF.R.S32.HI R9, RZ, 0x7, R0 ;  /* 0x00000007ff090819 */ /* 0x000fe40000011400 */
[----:B------:R-:W-:Y:S02]  /*22c30*/  PLOP3.LUT P0, PT, PT, PT, PT, 0x80, 0x0 ;  /* 0x000000000000781c */ /* 0x000fe40003f0f070 */
[----:B------:R-:W-:-:S13]  /*22c40*/  ISETP.GT.AND P1, PT, R9, R3, PT ;  /* 0x000000030900720c */ /* 0x000fda0003f24270 */
[----:B------:R-:W-:Y:S05]  /*22c50*/  @!P1 BRA `(.L_x_1561) ;  /* 0x0000001000809947 */ /* 0x000fea0003800000 */
[----:B------:R-:W2:Y:S01]  /*22c60*/  LDL R6, [R1+0x8] ;  /* 0x0000080001067983 */ /* 0x000ea20000100800 */
[----:B------:R-:W1:Y:S01]  /*22c70*/  LDC R0, c[0x0][0x428] ;  /* 0x00010a00ff007b82 */ /* 0x000e620000000800 */
[----:B------:R-:W-:Y:S01]  /*22c80*/  UMOV UR4, 0xffffffff ;  /* 0xffffffff00047882 */ /* 0x000fe20000000000 */
[----:B-1----:R-:W-:-:S13]  /*22c90*/  ISETP.NE.AND P0, PT, R0, 0x1, PT ;  /* 0x000000010000780c */ /* 0x002fda0003f05270 */
[----:B------:R-:W2:Y:S08]  /*22ca0*/  @P0 LDC R0, c[0x0][0x42c] ;  /* 0x00010b00ff000b82 */ /* 0x000eb00000000800 */
[----:B------:R-:W1:Y:S01]  /*22cb0*/  @P0 LDC R5, c[0x0][0x430] ;  /* 0x00010c00ff050b82 */ /* 0x000e620000000800 */
[----:B--2---:R-:W-:-:S04]  /*22cc0*/  @P0 IMAD.HI.U32 R0, R6, R0, RZ ;  /* 0x0000000006000227 */ /* 0x004fc800078e00ff */
[----:B------:R-:W-:Y:S01]  /*22cd0*/  IMAD.MOV.U32 R2, RZ, RZ, R6 ;  /* 0x000000ffff027224 */ /* 0x000fe200078e0006 */
[----:B-1----:R-:W-:Y:S02]  /*22ce0*/  @P0 SHF.R.U32.HI R2, RZ, R5, R0 ;  /* 0x00000005ff020219 */ /* 0x002fe40000011600 */
[----:B------:R-:W-:Y:S01]  /*22cf0*/  SEL R0, R14, RZ, !P2 ;  /* 0x000000ff0e007207 */ /* 0x000fe20005000000 */
[----:B------:R-:W-:Y:S06]  /*22d00*/  BRA.DIV UR4, `(.L_x_1562) ;  /* 0x0000006e04cc7947 */ /* 0x000fec000b800000 */
[----:B------:R-:W1:Y:S02]  /*22d10*/  S2R R5, SR_TID.X ;  /* 0x0000000000057919 */ /* 0x000e640000002100 */
[----:B-1----:R-:W-:-:S04]  /*22d20*/  SHF.R.U32.HI R5, RZ, 0x5, R5 ;  /* 0x00000005ff057819 */ /* 0x002fc80000011605 */
[----:B------:R-:W-:-:S05]  /*22d30*/  LOP3.LUT R5, R5, 0x3, RZ, 0xc0, !PT ;  /* 0x0000000305057812 */ /* 0x000fca00078ec0ff */
[----:B------:R1:W2:Y:S02]  /*22d40*/  SHFL.IDX PT, R14, R5, RZ, 0x1f ;  /* 0x00001fff050e7589 */ /* 0x0002a400000e0000 */
.L_x_1752:
[----:B--2---:R-:W-:Y:S02]  /*22d50*/  ISETP.NE.AND P0, PT, R14, RZ, PT ;  /* 0x000000ff0e00720c */ /* 0x004fe40003f05270 */
[----:B------:R-:W-:-:S11]  /*22d60*/  PLOP3.LUT P6, PT, PT, PT, PT, 0x8, 0x0 ;  /* 0x000000000000781c */ /* 0x000fd60003fce170 */
[----:B------:R-:W-:Y:S05]  /*22d70*/  @P0 BRA `(.L_x_1563) ;  /* 0x00000000000c0947 */ /* 0x000fea0003800000 */
[----:B------:R-:W-:-:S03]  /*22d80*/  UMOV UR4, 0xffffffff ;  /* 0xffffffff00047882 */ /* 0x000fc60000000000 */
[----:B------:R-:W-:Y:S05]  /*22d90*/  BRA.DIV UR4, `(.L_x_1564) ;  /* 0x0000006e04dc7947 */ /* 0x000fea000b800000 */
[----:B------:R-:W-:-:S13]  /*22da0*/  ELECT P6, URZ, PT ;  /* 0x00000000003f782f */ /* 0x000fda00038c0000 */
.L_x_1563:
[----:B-1----:R-:W2:Y:S01]  /*22db0*/  LDL R5, [R1+0x44] ;  /* 0x0000440001057983 */ /* 0x002ea20000100800 */
        /* <DEDUP_REMOVED lines=11> */
.L_x_1755:
[----:B------:R-:W-:Y:S05]  /*22e70*/  BSYNC B1 ;  /* 0x0000000000017941 */ /* 0x000fea0003800000 */
.L_x_1565:
[----:B------:R-:W-:Y:S04]  /*22e80*/  BSSY B1, `(.L_x_1567) ;  /* 0x0000070000017945 */ /* 0x000fe80003800000 */
[----:B------:R-:W-:Y:S05]  /*22e90*/  @!P6 BRA `(.L_x_1568) ;  /* 0x0000000400b8e947 */ /* 0x000fea0003800000 */
[----:B------:R-:W2:Y:S04]  /*22ea0*/  LDL R8, [R1+0x14] ;  /* 0x0000140001087983 */ /* 0x000ea80000100800 */
[----:B0-----:R-:W3:Y:S01]  /*22eb0*/  LDL R7, [R1+0x1c] ;  /* 0x00001c0001077983 */ /* 0x001ee20000100800 */
[----:B------:R-:W0:Y:S01]  /*22ec0*/  S2R R6, SR_TID.X ;  /* 0x0000000000067919 */ /* 0x000e220000002100 */
[----:B------:R-:W-:Y:S01]  /*22ed0*/  BSSY B2, `(.L_x_1569) ;  /* 0x0000007000027945 */ /* 0x000fe20003800000 */
[----:B0-----:R-:W-:-:S04]  /*22ee0*/  LOP3.LUT R6, R6, 0x7f, RZ, 0xc0, !PT ;  /* 0x0000007f06067812 */ /* 0x001fc800078ec0ff */
[----:B------:R-:W-:Y:S01]  /*22ef0*/  ISETP.NE.AND P1, PT, R6, RZ, PT ;  /* 0x000000ff0600720c */ /* 0x000fe20003f25270 */
[----:B--2---:R-:W-:Y:S01]  /*22f00*/  IMAD R8, R8, 0x8, R12 ;  /* 0x0000000808087824 */ /* 0x004fe200078e020c */
[----:B---3--:R-:W-:-:S04]  /*22f10*/  SHF.L.U32 R11, R7, 0x1f, RZ ;  /* 0x0000001f070b7819 */ /* 0x008fc800000006ff */
[----:B------:R-:W0:Y:S02]  /*22f20*/  SYNCS.PHASECHK.TRANS64.TRYWAIT P0, [R8+URZ+0x228a0], R11 ;  /* 0x0228a00b080075a7 */ /* 0x000e24000800017f */
[----:B0-----:R-:W-:Y:S05]  /*22f30*/  @!P0 BRA `(.L_x_1570) ;  /* 0x0000006c00a88947 */ /* 0x001fea0003800000 */
.L_x_1756:
[----:B------:R-:W-:Y:S05]  /*22f40*/  BSYNC B2 ;  /* 0x0000000000027941 */ /* 0x000fea0003800000 */
.L_x_1569:
[----:B------:R-:W-:Y:S04]  /*22f50*/  BSSY B2, `(.L_x_1571) ;  /* 0x0000009000027945 */ /* 0x000fe80003800000 */
[----:B------:R-:W-:Y:S05]  /*22f60*/  @P1 BRA `(.L_x_1572) ;  /* 0x00000000001c1947 */ /* 0x000fea0003800000 */
[----:B-1----:R-:W1:Y:S02]  /*22f70*/  S2R R5, SR_TID.X ;  /* 0x0000000000057919 */ /* 0x002e640000002100 */
[----:B-1----:R-:W-:Y:S01]  /*22f80*/  LOP3.LUT R6, R5, 0x1f, RZ, 0xc0, !PT ;  /* 0x0000001f05067812 */ /* 0x002fe200078ec0ff */
[----:B------:R-:W-:-:S03]  /*22f90*/  IMAD.MOV.U32 R5, RZ, RZ, 0x6000 ;  /* 0x00006000ff057424 */ /* 0x000fc600078e00ff */
[----:B------:R-:W-:Y:S01]  /*22fa0*/  ISETP.NE.AND P0, PT, R6, RZ, PT ;  /* 0x000000ff0600720c */ /* 0x000fe20003f05270 */
[----:B------:R2:W-:-:S12]  /*22fb0*/  SYNCS.ARRIVE.TRANS64 RZ, [R8+URZ+0x22890], R5 ;  /* 0x0228900508ff79a7 */ /* 0x0005d8000800003f */
[----:B--2---:R-:W-:Y:S05]  /*22fc0*/  @!P0 BRA `(.L_x_1572) ;  /* 0x0000000000048947 */ /* 0x004fea0003800000 */
[----:B------:R-:W-:Y:S01]  /*22fd0*/  BPT.TRAP 0x1 ;  /* 0x000000040000795c */ /* 0x000fe20000300000 */
.L_x_1572:
[----:B------:R-:W-:Y:S05]  /*22fe0*/  BSYNC B2 ;  /* 0x0000000000027941 */ /* 0x000fea0003800000 */
.L_x_1571:
[----:B-1----:R-:W2:Y:S01]  /*22ff0*/  LDL R5, [R1+0x14] ;  /* 0x0000140001057983 */ /* 0x002ea20000100800 */
[----:B------:R-:W-:Y:S01]  /*23000*/  IMAD.MOV.U32 R13, RZ, RZ, RZ ;  /* 0x000000ffff0d7224 */ /* 0x000fe200078e00ff */
[----:B------:R-:W-:Y:S01]  /*23010*/  UIADD3 UR4, UP0, UR42, 0x570, URZ ;  /* 0x000005702a047890 */ /* 0x000fe2000ff1e03f */
[----:B------:R-:W-:Y:S01]  /*23020*/  IMAD R6, R9, 0x80, R17 ;  /* 0x0000008009067824 */ /* 0x000fe200078e0211 */
[----:B------:R-:W-:Y:S01]  /*23030*/  PLOP3.LUT P0, PT, PT, PT, PT, 0x80, 0x0 ;  /* 0x000000000000781c */ /* 0x000fe20003f0f070 */
[----:B------:R-:W-:Y:S01]  /*23040*/  UMOV UR6, 0x0 ;  /* 0x0000000000067882 */ /* 0x000fe20000000000 */
[----:B------:R-:W-:Y:S01]  /*23050*/  R2UR UR10, R13 ;  /* 0x000000000d0a72ca */ /* 0x000fe200000e0000 */
[----:B------:R-:W-:Y:S01]  /*23060*/  VIADD R6, R6, 0xffffff80 ;  /* 0xffffff8006067836 */ /* 0x000fe20000000000 */
[----:B------:R-:W-:Y:S01]  /*23070*/  UIADD3.X UR5, URZ, UR43, URZ, UP0, !UPT ;  /* 0x0000002b3f057290 */ /* 0x000fe200087fe43f */
[----:B------:R-:W-:Y:S01]  /*23080*/  UMOV UR7, 0x12f00000 ;  /* 0x12f0000000077882 */ /* 0x000fe20000000000 */
[----:B--2---:R-:W-:-:S02]  /*23090*/  IMAD R10, R5, 0x6000, R12 ;  /* 0x00006000050a7824 */ /* 0x004fc400078e020c */
[----:B------:R-:W-:Y:S02]  /*230a0*/  VIADD R5, R8, 0x22890 ;  /* 0x0002289008057836 */ /* 0x000fe40000000000 */
[----:B------:R-:W-:-:S07]  /*230b0*/  VIADD R7, R10, 0x16400 ;  /* 0x000164000a077836 */ /* 0x000fce0000000000 */
.L_x_1573:
        /* <DEDUP_REMOVED lines=15> */
.L_x_1574:
        /* <DEDUP_REMOVED lines=15> */
.L_x_1575:
        /* <DEDUP_REMOVED lines=13> */
.L_x_1757:
[----:B------:R-:W-:Y:S05]  /*23370*/  BSYNC B2 ;  /* 0x0000000000027941 */ /* 0x000fea0003800000 */
.L_x_1576:
[----:B------:R-:W-:Y:S01]  /*23380*/  BSSY B2, `(.L_x_1578) ;  /* 0x000000b000027945 */ /* 0x000fe20003800000 */
[----:B------:R-:W-:Y:S02]  /*23390*/  IMAD.MOV.U32 R10, RZ, RZ, 0x0 ;  /* 0x00000000ff0a7424 */ /* 0x000fe400078e00ff */
[----:B01----:R-:W-:Y:S01]  /*233a0*/  IMAD.MOV.U32 R11, RZ, RZ, 0x12f00000 ;  /* 0x12f00000ff0b7424 */ /* 0x003fe200078e00ff */
[----:B------:R-:W-:Y:S06]  /*233b0*/  @P1 BRA `(.L_x_1579) ;  /* 0x00000000001c1947 */ /* 0x000fec0003800000 */
[----:B------:R-:W0:Y:S02]  /*233c0*/  S2R R5, SR_TID.X ;  /* 0x0000000000057919 */ /* 0x000e240000002100 */
[----:B0-----:R-:W-:Y:S02]  /*233d0*/  LOP3.LUT R7, R5, 0x1f, RZ, 0xc0, !PT ;  /* 0x0000001f05077812 */ /* 0x001fe400078ec0ff */
[----:B------:R-:W-:Y:S02]  /*233e0*/  MOV R5, 0x4000 ;  /* 0x0000400000057802 */ /* 0x000fe40000000f00 */
[----:B------:R-:W-:Y:S02]  /*233f0*/  ISETP.NE.AND P0, PT, R7, RZ, PT ;  /* 0x000000ff0700720c */ /* 0x000fe40003f05270 */
[----:B------:R0:W-:Y:S11]  /*23400*/  SYNCS.ARRIVE.TRANS64 RZ, [R8+URZ+0x228b0], R5 ;  /* 0x0228b00508ff79a7 */ /* 0x0001f6000800003f */
[----:B0-----:R-:W-:Y:S05]  /*23410*/  @!P0 BRA `(.L_x_1579) ;  /* 0x0000000000048947 */ /* 0x001fea0003800000 */
[----:B------:R-:W-:Y:S01]  /*23420*/  BPT.TRAP 0x1 ;  /* 0x000000040000795c */ /* 0x000fe20000300000 */
.L_x_1579:
[----:B------:R-:W-:Y:S05]  /*23430*/  BSYNC B2 ;  /* 0x0000000000027941 */ /* 0x000fea0003800000 */
.L_x_1578:
[----:B------:R-:W2:Y:S01]  /*23440*/  LDL R5, [R1+0x14] ;  /* 0x0000140001057983 */ /* 0x000ea20000100800 */
        /* <DEDUP_REMOVED lines=9> */
.L_x_1580:
        /* <DEDUP_REMOVED lines=10> */
.L_x_1568:
[----:B------:R-:W-:Y:S05]  /*23580*/  BSYNC B1 ;  /* 0x0000000000017941 */ /* 0x000fea0003800000 */
.L_x_1567:
[----:B------:R-:W1:Y:S04]  /*23590*/  LDL.LU R10, [R1+0x14] ;  /* 0x00001400010a7983 */ /* 0x000e680000300800 */
[----:B0-----:R-:W2:Y:S01]  /*235a0*/  LDL.LU R7, [R1+0x1c] ;  /* 0x00001c0001077983 */ /* 0x001ea20000300800 */
[----:B------:R-:W-:Y:S01]  /*235b0*/  PLOP3.LUT P0, PT, PT, PT, PT, 0x8, 0x0 ;  /* 0x000000000000781c */ /* 0x000fe20003f0e170 */
[----:B-1----:R-:W-:-:S05]  /*235c0*/  VIADD R5, R10, 0x1 ;  /* 0x000000010a057836 */ /* 0x002fca0000000000 */
[----:B------:R-:W-:-:S04]  /*235d0*/  ISETP.NE.AND P1, PT, R5, 0x2, PT ;  /* 0x000000020500780c */ /* 0x000fc80003f25270 */
[----:B------:R-:W-:Y:S02]  /*235e0*/  SEL R6, RZ, 0x1, P1 ;  /* 0x00000001ff067807 */ /* 0x000fe40000800000 */
[----:B------:R-:W-:Y:S02]  /*235f0*/  SEL R5, R5, RZ, P1 ;  /* 0x000000ff05057207 */ /* 0x000fe40000800000 */
[----:B--2---:R-:W-:Y:S01]  /*23600*/  LOP3.LUT R7, R7, R6, RZ, 0x3c, !PT ;  /* 0x0000000607077212 */ /* 0x004fe200078e3cff */
[----:B------:R-:W-:-:S04]  /*23610*/  VIADD R6, R9, 0xfffffffe ;  /* 0xfffffffe09067836 */ /* 0x000fc80000000000 */
[----:B------:R1:W-:Y:S01]  /*23620*/  STL [R1+0x1c], R7 ;  /* 0x00001c0701007387 */ /* 0x0003e20000100800 */
[----:B------:R-:W-:-:S03]  /*23630*/  ISETP.GE.AND P2, PT, R6, R3, PT ;  /* 0x000000030600720c */ /* 0x000fc60003f46270 */
[----:B------:R1:W-:Y:S10]  /*23640*/  STL [R1+0x14], R5 ;  /* 0x0000140501007387 */ /* 0x0003f40000100800 */
[----:B-1----:R-:W-:Y:S05]  /*23650*/  @!P2 BRA `(.L_x_1561) ;  /* 0x000000080000a947 */ /* 0x002fea0003800000 */
[C---:B------:R-:W-:Y:S02]  /*23660*/  IMAD R17, R9.reuse, 0x80, R17 ;  /* 0x0000008009117824 */ /* 0x040fe400078e0211 */
[----:B------:R-:W-:Y:S02]  /*23670*/  VIADD R10, R9, 0xffffffff ;  /* 0xffffffff090a7836 */ /* 0x000fe40000000000 */
[----:B------:R-:W-:-:S07]  /*23680*/  VIADD R9, R17, 0xffffff00 ;  /* 0xffffff0011097836 */ /* 0x000fce0000000000 */
.L_x_1595:
[----:B------:R-:W-:Y:S05]  /*23690*/  YIELD ;  /* 0x0000000000007946 */ /* 0x000fea0003800000 */
[----:B------:R-:W-:Y:S04]  /*236a0*/  BSSY B1, `(.L_x_1581) ;  /* 0x000006e000017945 */ /* 0x000fe80003800000 */
[----:B-1----:R-:W-:Y:S05]  /*236b0*/  @!P6 BRA `(.L_x_1582) ;  /* 0x0000000400b0e947 */ /* 0x002fea0003800000 */
[----:B------:R-:W2:Y:S04]  /*236c0*/  LDL R7, [R1+0x14] ;  /* 0x0000140001077983 */ /* 0x000ea80000100800 */
[----:B------:R-:W3:Y:S01]  /*236d0*/  LDL R6, [R1+0x1c] ;  /* 0x00001c0001067983 */ /* 0x000ee20000100800 */
        /* <DEDUP_REMOVED lines=8> */
.L_x_1758:
[----:B------:R-:W-:Y:S05]  /*23760*/  BSYNC B2 ;  /* 0x0000000000027941 */ /* 0x000fea0003800000 */
.L_x_1583:
        /* <DEDUP_REMOVED lines=9> */
.L_x_1586:
[----:B------:R-:W-:Y:S05]  /*23800*/  BSYNC B2 ;  /* 0x0000000000027941 */ /* 0x000fea0003800000 */
.L_x_1585:
        /* <DEDUP_REMOVED lines=8> */
[----:B--2---:R-:W-:Y:S02]  /*23890*/  IMAD R6, R5, 0x6000, R12 ;  /* 0x0000600005067824 */ /* 0x004fe400078e020c */
[----:B------:R-:W-:-:S02]  /*238a0*/  VIADD R5, R8, 0x22890 ;  /* 0x0002289008057836 */ /* 0x000fc40000000000 */
[----:B------:R-:W-:-:S09]  /*238b0*/  VIADD R11, R6, 0x16400 ;  /* 0x00016400060b7836 */ /* 0x000fd20000000000 */
.L_x_1587:
        /* <DEDUP_REMOVED lines=15> */
.L_x_1588:
        /* <DEDUP_REMOVED lines=15> */
.L_x_1589:
        /* <DEDUP_REMOVED lines=13> */
.L_x_1759:
[----:B------:R-:W-:Y:S05]  /*23b70*/  BSYNC B2 ;  /* 0x0000000000027941 */ /* 0x000fea0003800000 */
.L_x_1590:
[----:B------:R-:W-:Y:S01]  /*23b80*/  BSSY B2, `(.L_x_1592) ;  /* 0x000000b000027945 */ /* 0x000fe20003800000 */
[----:B------:R-:W-:Y:S02]  /*23b90*/  IMAD.MOV.U32 R6, RZ, RZ, 0x0 ;  /* 0x00000000ff067424 */ /* 0x000fe400078e00ff */
[----:B01----:R-:W-:Y:S01]  /*23ba0*/  IMAD.MOV.U32 R7, RZ, RZ, 0x12f00000 ;  /* 0x12f00000ff077424 */ /* 0x003fe200078e00ff */
[----:B------:R-:W-:Y:S06]  /*23bb0*/  @P2 BRA `(.L_x_1593) ;  /* 0x00000000001c2947 */ /* 0x000fec0003800000 */
[----:B------:R-:W0:Y:S02]  /*23bc0*/  S2R R5, SR_TID.X ;  /* 0x0000000000057919 */ /* 0x000e240000002100 */
[----:B0-----:R-:W-:Y:S01]  /*23bd0*/  LOP3.LUT R11, R5, 0x1f, RZ, 0xc0, !PT ;  /* 0x0000001f050b7812 */ /* 0x001fe200078ec0ff */
[----:B------:R-:W-:-:S03]  /*23be0*/  IMAD.MOV.U32 R5, RZ, RZ, 0x4000 ;  /* 0x00004000ff057424 */ /* 0x000fc600078e00ff */
[----:B------:R-:W-:Y:S01]  /*23bf0*/  ISETP.NE.AND P1, PT, R11, RZ, PT ;  /* 0x000000ff0b00720c */ /* 0x000fe20003f25270 */
[----:B------:R0:W-:-:S12]  /*23c00*/  SYNCS.ARRIVE.TRANS64 RZ, [R8+URZ+0x228b0], R5 ;  /* 0x0228b00508ff79a7 */ /* 0x0001d8000800003f */
[----:B0-----:R-:W-:Y:S05]  /*23c10*/  @!P1 BRA `(.L_x_1593) ;  /* 0x0000000000049947 */ /* 0x001fea0003800000 */
[----:B------:R-:W-:Y:S01]  /*23c20*/  BPT.TRAP 0x1 ;  /* 0x000000040000795c */ /* 0x000fe20000300000 */
.L_x_1593:
[----:B------:R-:W-:Y:S05]  /*23c30*/  BSYNC B2 ;  /* 0x0000000000027941 */ /* 0x000fea0003800000 */
.L_x_1592:
        /* <DEDUP_REMOVED lines=10> */
.L_x_1594:
        /* <DEDUP_REMOVED lines=10> */
.L_x_1582:
[----:B------:R-:W-:Y:S05]  /*23d80*/  BSYNC B1 ;  /* 0x0000000000017941 */ /* 0x000fea0003800000 */
.L_x_1581:
[----:B------:R-:W2:Y:S04]  /*23d90*/  LDL.LU R6, [R1+0x14] ;  /* 0x0000140001067983 */ /* 0x000ea80000300800 */
[----:B------:R-:W3:Y:S01]  /*23da0*/  LDL.LU R7, [R1+0x1c] ;  /* 0x00001c0001077983 */ /* 0x000ee20000300800 */
[----:B------:R-:W-:Y:S02]  /*23db0*/  VIADD R10, R10, 0xffffffff ;  /* 0xffffffff0a0a7836 */ /* 0x000fe40000000000 */
[----:B------:R-:W-:-:S03]  /*23dc0*/  VIADD R9, R9, 0xffffff80 ;  /* 0xffffff8009097836 */ /* 0x000fc60000000000 */
[----:B------:R-:W-:Y:S01]  /*23dd0*/  ISETP.GT.AND P2, PT, R10, R3, PT ;  /* 0x000000030a00720c */ /* 0x000fe20003f44270 */
[----:B--2---:R-:W-:-:S05]  /*23de0*/  VIADD R5, R6, 0x1 ;  /* 0x0000000106057836 */ /* 0x004fca0000000000 */
[----:B------:R-:W-:-:S04]  /*23df0*/  ISETP.NE.AND P1, PT, R5, 0x2, PT ;  /* 0x000000020500780c */ /* 0x000fc80003f25270 */
[----:B------:R-:W-:Y:S02]  /*23e00*/  SEL R6, RZ, 0x1, P1 ;  /* 0x00000001ff067807 */ /* 0x000fe40000800000 */
[----:B------:R-:W-:Y:S02]  /*23e10*/  SEL R5, R5, RZ, P1 ;  /* 0x000000ff05057207 */ /* 0x000fe40000800000 */
[----:B---3--:R-:W-:-:S03]  /*23e20*/  LOP3.LUT R7, R7, R6, RZ, 0x3c, !PT ;  /* 0x0000000607077212 */ /* 0x008fc600078e3cff */
[----:B------:R1:W-:Y:S04]  /*23e30*/  STL [R1+0x14], R5 ;  /* 0x0000140501007387 */ /* 0x0003e80000100800 */
[----:B------:R1:W-:Y:S01]  /*23e40*/  STL [R1+0x1c], R7 ;  /* 0x00001c0701007387 */ /* 0x0003e20000100800 */
[----:B------:R-:W-:Y:S05]  /*23e50*/  @P2 BRA `(.L_x_1595) ;  /* 0xfffffff8000c2947 */ /* 0x000fea000383ffff */
.L_x_1561:
[----:B------:R-:W-:Y:S05]  /*23e60*/  BSYNC B0 ;  /* 0x0000000000007941 */ /* 0x000fea0003800000 */
.L_x_1560:
[----:B------:R-:W2:Y:S01]  /*23e70*/  LDC.64 R2, c[0x0][0x9e0] ;  /* 0x00027800ff027b82 */ /* 0x000ea20000000a00 */
[----:B------:R-:W-:Y:S07]  /*23e80*/  @!P0 WARPSYNC.ALL ;  /* 0x0000000000008948 */ /* 0x000fee0003800000 */
[----:B------:R-:W-:Y:S01]  /*23e90*/  @!P0 BAR.SYNC.DEFER_BLOCKING 0xc, 0x180 ;  /* 0x0306000000008b1d */ /* 0x000fe20000010000 */
[----:B--2---:R-:W-:Y:S01]  /*23ea0*/  ISETP.GE.AND P0, PT, R3, 0x1, PT ;  /* 0x000000010300780c */ /* 0x004fe20003f06270 */
[----:B------:R-:W-:-:S12]  /*23eb0*/  IMAD.IADD R2, R16, 0x1, R2 ;  /* 0x0000000110027824 */ /* 0x000fd800078e0202 */
[----:B------:R-:W-:Y:S05]  /*23ec0*/  @!P0 BRA `(.L_x_1596) ;  /* 0x0000000000488947 */ /* 0x000fea0003800000 */
[C---:B------:R-:W-:Y:S01]  /*23ed0*/  ISETP.GT.AND P1, PT, R16.reuse, RZ, PT ;  /* 0x000000ff1000720c */ /* 0x040fe20003f24270 */
[----:B------:R-:W-:Y:S01]  /*23ee0*/  BSSY B0, `(.L_x_1597) ;  /* 0x000000e000007945 */ /* 0x000fe20003800000 */
[----:B------:R-:W-:-:S11]  /*23ef0*/  VIADD R0, R16, 0xffffffff ;  /* 0xffffffff10007836 */ /* 0x000fd60000000000 */
[----:B------:R-:W-:Y:S05]  /*23f00*/  @P1 BRA `(.L_x_1598) ;  /* 0x00000000001c1947 */ /* 0x000fea0003800000 */
[----:B------:R-:W-:Y:S02]  /*23f10*/  ISETP.NE.AND P1, PT, R3, 0x1, PT ;  /* 0x000000010300780c */ /* 0x000fe40003f25270 */
[----:B------:R-:W-:-:S11]  /*23f20*/  IADD3 R0, -R16, RZ, RZ ;  /* 0x000000ff10007210 */ /* 0x000fd60007ffe1ff */
[----:B01----:R-:W0:Y:S02]  /*23f30*/  @P1 LDC.64 R6, c[0x0][0x9e8] ;  /* 0x00027a00ff061b82 */ /* 0x003e240000000a00 */
[----:B0-----:R-:W-:-:S05]  /*23f40*/  @P1 IMAD.HI.U32 R6, R0, R6, RZ ;  /* 0x0000000600061227 */ /* 0x001fca00078e00ff */
[----:B------:R-:W-:-:S04]  /*23f50*/  @P1 SHF.R.U32.HI R0, RZ, R7, R6 ;  /* 0x00000007ff001219 */ /* 0x000fc80000011606 */
[----:B------:R-:W-:Y:S01]  /*23f60*/  LOP3.LUT R0, RZ, R0, RZ, 0x33, !PT ;  /* 0x00000000ff007212 */ /* 0x000fe200078e33ff */
[----:B------:R-:W-:Y:S06]  /*23f70*/  BRA `(.L_x_1599) ;  /* 0x0000000000107947 */ /* 0x000fec0003800000 */
.L_x_1598:
[----:B------:R-:W-:-:S13]  /*23f80*/  ISETP.NE.AND P1, PT, R3, 0x1, PT ;  /* 0x000000010300780c */ /* 0x000fda0003f25270 */
[----:B01----:R-:W0:Y:S02]  /*23f90*/  @P1 LDC.64 R6, c[0x0][0x9e8] ;  /* 0x00027a00ff061b82 */ /* 0x003e240000000a00 */
[----:B0-----:R-:W-:-:S05]  /*23fa0*/  @P1 IMAD.HI.U32 R6, R0, R6, RZ ;  /* 0x0000000600061227 */ /* 0x001fca00078e00ff */
[----:B------:R-:W-:-:S07]  /*23fb0*/  @P1 SHF.R.U32.HI R0, RZ, R7, R6 ;  /* 0x00000007ff001219 */ /* 0x000fce0000011606 */
.L_x_1599:
[----:B------:R-:W-:Y:S05]  /*23fc0*/  BSYNC B0 ;  /* 0x0000000000007941 */ /* 0x000fea0003800000 */
.L_x_1597:
[----:B------:R-:W-:-:S05]  /*23fd0*/  IMAD R0, R0, R3, R3 ;  /* 0x0000000300007224 */ /* 0x000fca00078e0203 */
[----:B------:R-:W-:-:S07]  /*23fe0*/  VIMNMX R2, R2, R0, PT ;  /* 0x0000000002027248 */ /* 0x000fce0003fe0100 */
.L_x_1596:
[----:B------:R-:W-:Y:S01]  /*23ff0*/  VIADD R2, R2, 0x7f ;  /* 0x0000007f02027836 */ /* 0x000fe20000000000 */
[----:B------:R-:W-:-:S04]  /*24000*/  ULDC UR4, c[0x0][0x9dc] ;  /* 0x0002770000047ab9 */ /* 0x000fc80000000800 */
[----:B------:R-:W-:-:S04]  /*24010*/  SHF.R.S32.HI R0, RZ, 0x1f, R2 ;  /* 0x0000001fff007819 */ /* 0x000fc80000011402 */
[----:B------:R-:W-:-:S04]  /*24020*/  LEA.HI R0, R0, R2, RZ, 0x7 ;  /* 0x0000000200007211 */ /* 0x000fc800078f38ff */
[----:B------:R-:W-:-:S04]  /*24030*/  SHF.R.S32.HI R0, RZ, 0x7, R0 ;  /* 0x00000007ff007819 */ /* 0x000fc80000011400 */
[----:B------:R-:W-:Y:S01]  /*24040*/  VIMNMX R16, R18, R0, PT ;  /* 0x0000000012107248 */ /* 0x000fe20003fe0100 */
[----:B------:R-:W-:Y:S01]  /*24050*/  VIADD R0, R4, -UR4 ;  /* 0x8000000404007c36 */ /* 0x000fe20008000000 */
[----:B------:R-:W-:Y:S06]  /*24060*/  @!P0 BRA `(.L_x_1600) ;  /* 0x0000000000448947 */ /* 0x000fec0003800000 */
[----:B------:R-:W-:Y:S01]  /*24070*/  ISETP.GT.AND P0, PT, R4, -0x1, PT ;  /* 0xffffffff0400780c */ /* 0x000fe20003f04270 */
[----:B------:R-:W-:-:S12]  /*24080*/  BSSY B0, `(.L_x_1601) ;  /* 0x000000d000007945 */ /* 0x000fd80003800000 */
[----:B------:R-:W-:Y:S05]  /*24090*/  @P0 BRA `(.L_x_1602) ;  /* 0x00000000001c0947 */ /* 0x000fea0003800000 */
[----:B------:R-:W-:Y:S02]  /*240a0*/  ISETP.NE.AND P0, PT, R3, 0x1, PT ;  /* 0x000000010300780c */ /* 0x000fe40003f05270 */
[----:B------:R-:W-:-:S11]  /*240b0*/  LOP3.LUT R4, RZ, R4, RZ, 0x33, !PT ;  /* 0x00000004ff047212 */ /* 0x000fd600078e33ff */
[----:B01----:R-:W0:Y:S02]  /*240c0*/  @P0 LDC.64 R6, c[0x0][0x9e8] ;  /* 0x00027a00ff060b82 */ /* 0x003e240000000a00 */
[----:B0-----:R-:W-:-:S05]  /*240d0*/  @P0 IMAD.HI.U32 R6, R4, R6, RZ ;  /* 0x0000000604060227 */ /* 0x001fca00078e00ff */
[----:B------:R-:W-:-:S04]  /*240e0*/  @P0 SHF.R.U32.HI R4, RZ, R7, R6 ;  /* 0x00000007ff040219 */ /* 0x000fc80000011606 */
[----:B------:R-:W-:Y:S01]  /*240f0*/  LOP3.LUT R4, RZ, R4, RZ, 0x33, !PT ;  /* 0x00000004ff047212 */ /* 0x000fe200078e33ff */
[----:B------:R-:W-:Y:S06]  /*24100*/  BRA `(.L_x_1603) ;  /* 0x0000000000107947 */ /* 0x000fec0003800000 */
.L_x_1602:
[----:B------:R-:W-:-:S13]  /*24110*/  ISETP.NE.AND P0, PT, R3, 0x1, PT ;  /* 0x000000010300780c */ /* 0x000fda0003f05270 */
[----:B01----:R-:W0:Y:S02]  /*24120*/  @P0 LDC.64 R6, c[0x0][0x9e8] ;  /* 0x00027a00ff060b82 */ /* 0x003e240000000a00 */
[----:B0-----:R-:W-:-:S05]  /*24130*/  @P0 IMAD.HI.U32 R6, R4, R6, RZ ;  /* 0x0000000604060227 */ /* 0x001fca00078e00ff */
[----:B------:R-:W-:-:S07]  /*24140*/  @P0 SHF.R.U32.HI R4, RZ, R7, R6 ;  /* 0x00000007ff040219 */ /* 0x000fce0000011606 */
.L_x_1603:
[----:B------:R-:W-:Y:S05]  /*24150*/  BSYNC B0 ;  /* 0x0000000000007941 */ /* 0x000fea0003800000 */
.L_x_1601:
[----:B------:R-:W-:-:S05]  /*24160*/  IMAD R3, R4, R3, RZ ;  /* 0x0000000304037224 */ /* 0x000fca00078e02ff */
[----:B------:R-:W-:-:S07]  /*24170*/  VIMNMX R0, R0, R3, !PT ;  /* 0x0000000300007248 */ /* 0x000fce0007fe0100 */
.L_x_1600:
[----:B------:R-:W-:Y:S01]  /*24180*/  SHF.R.S32.HI R2, RZ, 0x1f, R0 ;  /* 0x0000001fff027819 */ /* 0x000fe20000011400 */
[----:B------:R-:W-:Y:S03]  /*24190*/  BSSY B6, `(.L_x_1604) ;  /* 0x00002f1000067945 */ /* 0x000fe60003800000 */
[----:B------:R-:W-:-:S04]  /*241a0*/  LEA.HI R2, R2, R0, RZ, 0x7 ;  /* 0x0000000002027211 */ /* 0x000fc800078f38ff */
[----:B------:R-:W-:-:S04]  /*241b0*/  SHF.R.S32.HI R2, RZ, 0x7, R2 ;  /* 0x00000007ff027819 */ /* 0x000fc80000011402 */
[----:B------:R-:W-:-:S04]  /*241c0*/  VIMNMX R3, RZ, R2, !PT ;  /* 0x00000002ff037248 */ /* 0x000fc80007fe0100 */
[----:B------:R-:W-:Y:S01]  /*241d0*/  ISETP.GT.AND P0, PT, R16, R3, PT ;  /* 0x000000031000720c */ /* 0x000fe20003f04270 */
[----:B------:R2:W-:-:S12]  /*241e0*/  STL [R1+0x30], R3 ;  /* 0x0000300301007387 */ /* 0x0005d80000100800 */
[----:B--2---:R-:W-:Y:S05]  /*241f0*/  @P0 BRA `(.L_x_1605) ;  /* 0x0000000000480947 */ /* 0x004fea0003800000 */
[----:B------:R-:W2:Y:S02]  /*24200*/  S2R R3, SR_TID.X ;  /* 0x0000000000037919 */ /* 0x000ea40000002100 */
[----:B--2---:R-:W-:-:S04]  /*24210*/  LOP3.LUT R3, R3, 0x7f, RZ, 0xc0, !PT ;  /* 0x0000007f03037812 */ /* 0x004fc800078ec0ff */
[----:B------:R-:W-:-:S13]  /*24220*/  ISETP.NE.AND P0, PT, R3, RZ, PT ;  /* 0x000000ff0300720c */ /* 0x000fda0003f05270 */
[----:B------:R-:W-:Y:S05]  /*24230*/  @P0 BRA `(.L_x_1606) ;  /* 0x0000002c00980947 */ /* 0x000fea0003800000 */
[----:B-1----:R-:W1:Y:S01]  /*24240*/  S2R R5, SR_LANEID ;  /* 0x0000000000057919 */ /* 0x002e620000000000 */
        /* <DEDUP_REMOVED lines=8> */
[----:B0-----:R-:W0:Y:S01]  /*242d0*/  POPC R7, R4 ;  /* 0x0000000400077309 */ /* 0x001e220000000000 */
[----:B--2---:R-:W0:Y:S02]  /*242e0*/  SHFL.IDX PT, R0, R3, R0, 0x1f ;  /* 0x00001f0003007589 */ /* 0x004e2400000e0000 */
[----:B0-----:R-:W-:-:S05]  /*242f0*/  IADD3 R0, R0, UR38, R7 ;  /* 0x0000002600007c10 */ /* 0x001fca000fffe007 */
[----:B------:R2:W-:Y:S01]  /*24300*/  STL [R1], R0 ;  /* 0x0000000001007387 */ /* 0x0005e20000100800 */
[----:B------:R-:W-:Y:S05]  /*24310*/  BRA `(.L_x_1606) ;  /* 0x0000002c00607947 */ /* 0x000fea0003800000 */
.L_x_1605:
[----:B------:R-:W2:Y:S01]  /*24320*/  S2R R0, SR_CgaCtaId ;  /* 0x0000000000007919 */ /* 0x000ea20000008800 */
[----:B------:R-:W-:-:S04]  /*24330*/  MOV R2, 0x400 ;  /* 0x0000040000027802 */ /* 0x000fc80000000f00 */
[----:B--2---:R-:W-:-:S05]  /*24340*/  LEA R18, R0, R2, 0x18 ;  /* 0x0000000200127211 */ /* 0x004fca00078ec0ff */
[----:B------:R-:W-:-:S05]  /*24350*/  VIADD R0, R18, 0x16400 ;  /* 0x0001640012007836 */ /* 0x000fca0000000000 */
[----:B------:R-:W-:-:S13]  /*24360*/  LOP3.LUT P0, RZ, R0, 0x1bf, RZ, 0xc0, !PT ;  /* 0x000001bf00ff7812 */ /* 0x000fda000780c0ff */
[----:B------:R-:W-:Y:S05]  /*24370*/  @!P0 BRA `(.L_x_1607) ;  /* 0x0000000000408947 */ /* 0x000fea0003800000 */
[----:B------:R-:W-:Y:S01]  /*24380*/  MOV R2, 0x0 ;  /* 0x0000000000027802 */ /* 0x000fe20000000f00 */
[----:B------:R-:W-:Y:S01]  /*24390*/  ULDC.64 UR6, c[0x4][0xc8] ;  /* 0x0100320000067ab9 */ /* 0x000fe20000000a00 */
[----:B------:R-:W-:Y:S01]  /*243a0*/  ULDC.64 UR8, c[0x4][0xd0] ;  /* 0x0100340000087ab9 */ /* 0x000fe20000000a00 */
[----:B------:R-:W-:Y:S01]  /*243b0*/  ULDC.64 UR4, c[0x4][0x48] ;  /* 0x0100120000047ab9 */ /* 0x000fe20000000a00 */
[----:B------:R-:W-:Y:S02]  /*243c0*/  IMAD.U32 R4, RZ, RZ, UR6 ;  /* 0x00000006ff047e24 */ /* 0x000fe4000f8e00ff */
[----:B------:R-:W2:Y:S01]  /*243d0*/  LDC.64 R2, c[0x4][R2] ;  /* 0x0100000002027b82 */ /* 0x000ea20000000a00 */
[----:B-1----:R-:W-:Y:S02]  /*243e0*/  IMAD.U32 R5, RZ, RZ, UR7 ;  /* 0x00000007ff057e24 */ /* 0x002fe4000f8e00ff */
[----:B------:R-:W-:Y:S02]  /*243f0*/  IMAD.U32 R6, RZ, RZ, UR8 ;  /* 0x00000008ff067e24 */ /* 0x000fe4000f8e00ff */
[----:B0-----:R-:W-:-:S02]  /*24400*/  IMAD.U32 R7, RZ, RZ, UR9 ;  /* 0x00000009ff077e24 */ /* 0x001fc4000f8e00ff */
[----:B------:R-:W-:Y:S02]  /*24410*/  IMAD.U32 R10, RZ, RZ, UR4 ;  /* 0x00000004ff0a7e24 */ /* 0x000fe4000f8e00ff */
[----:B------:R-:W-:Y:S02]  /*24420*/  IMAD.U32 R11, RZ, RZ, UR5 ;  /* 0x00000005ff0b7e24 */ /* 0x000fe4000f8e00ff */
[----:B------:R-:W-:Y:S02]  /*24430*/  IMAD.MOV.U32 R8, RZ, RZ, 0x70 ;  /* 0x00000070ff087424 */ /* 0x000fe400078e00ff */
[----:B------:R-:W-:Y:S02]  /*24440*/  IMAD.MOV.U32 R12, RZ, RZ, 0x1 ;  /* 0x00000001ff0c7424 */ /* 0x000fe400078e00ff */
[----:B------:R-:W-:-:S07]  /*24450*/  IMAD.MOV.U32 R13, RZ, RZ, RZ ;  /* 0x000000ffff0d7224 */ /* 0x000fce00078e00ff */
[----:B------:R-:W-:-:S07]  /*24460*/  LEPC R20, `(.L_x_1607) ;  /* 0x000000001014794e */ /* 0x000fce0000000000 */
[----:B--2---:R-:W-:Y:S05]  /*24470*/  CALL.ABS.NOINC R2 ;  /* 0x0000000002007343 */ /* 0x004fea0003c00000 */
.L_x_1607:
[----:B------:R-:W2:Y:S01]  /*24480*/  LDL.LU R2, [R1+0x40] ;  /* 0x0000400001027983 */ /* 0x000ea20000300800 */
[----:B------:R-:W-:-:S05]  /*24490*/  VIADD R17, R18, 0x8400 ;  /* 0x0000840012117836 */ /* 0x000fca0000000000 */
        /* <DEDUP_REMOVED lines=21> */
.L_x_1608:
[----:B------:R-:W-:-:S05]  /*245f0*/  VIADD R0, R18, 0x400 ;  /* 0x0000040012007836 */ /* 0x000fca0000000000 */
[----:B------:R-:W-:-:S13]  /*24600*/  LOP3.LUT P0, RZ, R0, 0x3ff, RZ, 0xc0, !PT ;  /* 0x000003ff00ff7812 */ /* 0x000fda000780c0ff */
[----:B------:R-:W-:Y:S05]  /*24610*/  @!P0 BRA `(.L_x_1609) ;  /* 0x0000000000408947 */ /* 0x000fea0003800000 */
[----:B--2---:R-:W-:Y:S01]  /*24620*/  MOV R2, 0x0 ;  /* 0x0000000000027802 */ /* 0x004fe20000000f00 */
[----:B------:R-:W-:Y:S01]  /*24630*/  ULDC.64 UR4, c[0x4][0xc8] ;  /* 0x0100320000047ab9 */ /* 0x000fe20000000a00 */
[----:B------:R-:W-:Y:S01]  /*24640*/  ULDC.64 UR6, c[0x4][0xd0] ;  /* 0x0100340000067ab9 */ /* 0x000fe20000000a00 */
[----:B------:R-:W-:Y:S01]  /*24650*/  ULDC.64 UR8, c[0x4][0x58] ;  /* 0x0100160000087ab9 */ /* 0x000fe20000000a00 */
[----:B------:R-:W-:Y:S01]  /*24660*/  IMAD.U32 R4, RZ, RZ, UR4 ;  /* 0x00000004ff047e24 */ /* 0x000fe2000f8e00ff */
[----:B01----:R-:W-:Y:S01]  /*24670*/  MOV R7, UR7 ;  /* 0x0000000700077c02 */ /* 0x003fe20008000f00 */
[----:B------:R-:W0:Y:S01]  /*24680*/  LDC.64 R2, c[0x4][R2] ;  /* 0x0100000002027b82 */ /* 0x000e220000000a00 */
[----:B------:R-:W-:Y:S02]  /*24690*/  IMAD.U32 R5, RZ, RZ, UR5 ;  /* 0x00000005ff057e24 */ /* 0x000fe4000f8e00ff */
[----:B------:R-:W-:Y:S02]  /*246a0*/  IMAD.U32 R6, RZ, RZ, UR6 ;  /* 0x00000006ff067e24 */ /* 0x000fe4000f8e00ff */
[----:B------:R-:W-:-:S02]  /*246b0*/  IMAD.U32 R10, RZ, RZ, UR8 ;  /* 0x00000008ff0a7e24 */ /* 0x000fc4000f8e00ff */
[----:B------:R-:W-:Y:S02]  /*246c0*/  IMAD.U32 R11, RZ, RZ, UR9 ;  /* 0x00000009ff0b7e24 */ /* 0x000fe4000f8e00ff */
[----:B------:R-:W-:Y:S02]  /*246d0*/  IMAD.MOV.U32 R8, RZ, RZ, 0x70 ;  /* 0x00000070ff087424 */ /* 0x000fe400078e00ff */
[----:B------:R-:W-:Y:S02]  /*246e0*/  IMAD.MOV.U32 R12, RZ, RZ, 0x1 ;  /* 0x00000001ff0c7424 */ /* 0x000fe400078e00ff */
[----:B------:R-:W-:-:S07]  /*246f0*/  IMAD.MOV.U32 R13, RZ, RZ, RZ ;  /* 0x000000ffff0d7224 */ /* 0x000fce00078e00ff */
[----:B------:R-:W-:-:S07]  /*24700*/  LEPC R20, `(.L_x_1609) ;  /* 0x000000001014794e */ /* 0x000fce0000000000 */
[----:B0-----:R-:W-:Y:S05]  /*24710*/  CALL.ABS.NOINC R2 ;  /* 0x0000000002007343 */ /* 0x001fea0003c00000 */
.L_x_1609:
        /* <DEDUP_REMOVED lines=18> */
.L_x_1610:
[----:B--2---:R-:W2:Y:S01]  /*24840*/  LDL.LU R2, [R1+0x4] ;  /* 0x0000040001027983 */ /* 0x004ea20000300800 */
[----:B------:R-:W3:Y:S01]  /*24850*/  LDC R0, c[0x0][0x428] ;  /* 0x00010a00ff007b82 */ /* 0x000ee20000000800 */
[----:B------:R-:W-:Y:S02]  /*24860*/  ULDC.64 UR4, c[0x0][0x9f8] ;  /* 0x00027e0000047ab9 */ /* 0x000fe40000000a00 */
[----:B------:R-:W4:Y:S04]  /*24870*/  LDL R18, [R1+0x8] ;  /* 0x0000080001127983 */ /* 0x000f280000100800 */
[----:B------:R-:W5:Y:S01]  /*24880*/  LDL R17, [R1+0xc] ;  /* 0x00000c0001117983 */ /* 0x000f620000100800 */
[----:B---3--:R-:W-:-:S13]  /*24890*/  ISETP.NE.AND P0, PT, R0, 0x1, PT ;  /* 0x000000010000780c */ /* 0x008fda0003f05270 */
[----:B------:R-:W3:Y:S01]  /*248a0*/  @P0 LDC R4, c[0x0][0x430] ;  /* 0x00010c00ff040b82 */ /* 0x000ee20000000800 */
[----:B--2---:R-:W-:-:S07]  /*248b0*/  IMAD R3, R2, 0x80, R19 ;  /* 0x0000008002037824 */ /* 0x004fce00078e0213 */
[----:B------:R-:W2:Y:S01]  /*248c0*/  @P0 LDC R2, c[0x0][0x42c] ;  /* 0x00010b00ff020b82 */ /* 0x000ea20000000800 */
[----:B----4-:R-:W-:Y:S02]  /*248d0*/  IMAD.MOV.U32 R0, RZ, RZ, R18 ;  /* 0x000000ffff007224 */ /* 0x010fe400078e0012 */
[----:B--2---:R-:W-:Y:S02]  /*248e0*/  @P0 IMAD.HI.U32 R2, R18, R2, RZ ;  /* 0x0000000212020227 */ /* 0x004fe400078e00ff */
[----:B------:R-:W2:Y:S03]  /*248f0*/  S2R R18, SR_TID.X ;  /* 0x0000000000127919 */ /* 0x000ea60000002100 */
[----:B---3--:R-:W-:Y:S01]  /*24900*/  @P0 SHF.R.U32.HI R0, RZ, R4, R2 ;  /* 0x00000004ff000219 */ /* 0x008fe20000011602 */
[----:B-----5:R-:W-:Y:S01]  /*24910*/  IMAD.MOV.U32 R2, RZ, RZ, R17 ;  /* 0x000000ffff027224 */ /* 0x020fe200078e0011 */
[----:B------:R-:W-:-:S04]  /*24920*/  ISETP.NE.U32.AND P0, PT, RZ, UR4, PT ;  /* 0x00000004ff007c0c */ /* 0x000fc8000bf05070 */
[----:B------:R-:W-:Y:S01]  /*24930*/  ISETP.NE.AND.EX P0, PT, RZ, UR5, PT, P0 ;  /* 0x00000005ff007c0c */ /* 0x000fe2000bf05300 */
[----:B------:R-:W-:-:S12]  /*24940*/  ULDC.64 UR4, c[0x0][0xa00] ;  /* 0x0002800000047ab9 */ /* 0x000fd80000000a00 */
[----:B-1----:R-:W1:Y:S01]  /*24950*/  @P0 LDC.64 R4, c[0x0][0x9f8] ;  /* 0x00027e00ff040b82 */ /* 0x002e620000000a00 */
[----:B--2---:R-:W-:Y:S01]  /*24960*/  LOP3.LUT R18, R18, 0x7f, RZ, 0xc0, !PT ;  /* 0x0000007f12127812 */ /* 0x004fe200078ec0ff */
[----:B-1----:R-:W-:-:S05]  /*24970*/  @P0 IMAD.WIDE R4, R17, 0x4, R4 ;  /* 0x0000000411040825 */ /* 0x002fca00078e0204 */
[----:B------:R1:W2:Y:S01]  /*24980*/  @P0 LDG.E R2, desc[UR40][R4.64] ;  /* 0x0000002804020981 */ /* 0x0002a2000c1e1900 */
[----:B------:R-:W-:Y:S02]  /*24990*/  ISETP.NE.AND P1, PT, R18, RZ, PT ;  /* 0x000000ff1200720c */ /* 0x000fe40003f25270 */
[----:B------:R-:W-:Y:S02]  /*249a0*/  ISETP.NE.U32.AND P0, PT, RZ, UR4, PT ;  /* 0x00000004ff007c0c */ /* 0x000fe4000bf05070 */
[----:B------:R-:W-:Y:S02]  /*249b0*/  PLOP3.LUT P3, PT, P1, PT, PT, 0x8, 0x0 ;  /* 0x000000000000781c */ /* 0x000fe40000f6e170 */
[----:B------:R-:W-:-:S04]  /*249c0*/  ISETP.NE.AND.EX P2, PT, RZ, UR5, PT, P0 ;  /* 0x00000005ff007c0c */ /* 0x000fc8000bf45300 */
[----:B-1----:R-:W-:-:S03]  /*249d0*/  SEL R4, R17, RZ, !P2 ;  /* 0x000000ff11047207 */ /* 0x002fc60005000000 */
[----:B------:R-:W-:-:S05]  /*249e0*/  VOTEU.ALL UP1, P1 ;  /* 0x00000000003f7886 */ /* 0x000fca0000820000 */
[----:B------:R-:W-:-:S04]  /*249f0*/  @!UP1 UIADD3 UR8, UP0, UR42, 0x270, URZ ;  /* 0x000002702a089890 */ /* 0x000fc8000ff1e03f */
[----:B------:R-:W-:-:S03]  /*24a00*/  @!UP1 UIADD3.X UR9, URZ, UR43, URZ, UP0, !UPT ;  /* 0x0000002b3f099290 */ /* 0x000fc600087fe43f */
[----:B------:R-:W-:Y:S01]  /*24a10*/  VOTEU.ALL UP0, P1 ;  /* 0x00000000003f7886 */ /* 0x000fe20000800000 */
[----:B--2---:R1:W-:Y:S08]  /*24a20*/  STL [R1+0x20], R2 ;  /* 0x0000200201007387 */ /* 0x0043f00000100800 */
.L_x_1611:
[----:B-1----:R-:W2:Y:S01]  /*24a30*/  LDL R2, [R1+0x8] ;  /* 0x0000080001027983 */ /* 0x002ea20000100800 */
        /* <DEDUP_REMOVED lines=9> */
[----:B--2---:R-:W-:Y:S05]  /*24ad0*/  @P3 BRA.U.ANY `(.L_x_1611) ;  /* 0xfffffffd00d43947 */ /* 0x004fea000393ffff */
[----:B------:R-:W-:Y:S01]  /*24ae0*/  PLOP3.LUT P2, PT, P1, PT, PT, 0x8, 0x0 ;  /* 0x000000000000781c */ /* 0x000fe20000f4e170 */
[----:B------:R-:W-:Y:S01]  /*24af0*/  VOTEU.ALL UP0, P1 ;  /* 0x00000000003f7886 */ /* 0x000fe20000800000 */
[----:B------:R-:W-:-:S11]  /*24b00*/  UMOV UR4, 0x40 ;  /* 0x0000004000047882 */ /* 0x000fd60000000000 */
.L_x_1612:
        /* <DEDUP_REMOVED lines=9> */
[----:B-1----:R-:W-:Y:S05]  /*24ba0*/  @P2 BRA.U.ANY `(.L_x_1612) ;  /* 0xfffffffd00d82947 */ /* 0x002fea000393ffff */
[----:B------:R-:W-:Y:S01]  /*24bb0*/  PLOP3.LUT P2, PT, P1, PT, PT, 0x8, 0x0 ;  /* 0x000000000000781c */ /* 0x000fe20000f4e170 */
[----:B------:R-:W-:Y:S01]  /*24bc0*/  VOTEU.ALL UP0, P1 ;  /* 0x00000000003f7886 */ /* 0x000fe20000800000 */
[----:B------:R-:W-:-:S11]  /*24bd0*/  UMOV UR4, 0x80 ;  /* 0x0000008000047882 */ /* 0x000fd60000000000 */
.L_x_1613:
        /* <DEDUP_REMOVED lines=10> */
[----:B------:R-:W2:Y:S01]  /*24c80*/  LDL R17, [R1+0x20] ;  /* 0x0000200001117983 */ /* 0x000ea20000100800 */
[----:B0-----:R-:W0:Y:S01]  /*24c90*/  LDC.64 R6, c[0x0][0x3f8] ;  /* 0x0000fe00ff067b82 */ /* 0x001e220000000a00 */
        /* <DEDUP_REMOVED lines=12> */
.L_x_1762:
[----:B--2---:R-:W-:Y:S02]  /*24d60*/  ISETP.NE.AND P0, PT, R14, RZ, PT ;  /* 0x000000ff0e00720c */ /* 0x004fe40003f05270 */
[----:B------:R-:W-:-:S11]  /*24d70*/  PLOP3.LUT P6, PT, PT, PT, PT, 0x8, 0x0 ;  /* 0x000000000000781c */ /* 0x000fd60003fce170 */
[----:B------:R-:W-:Y:S05]  /*24d80*/  @P0 BRA `(.L_x_1615) ;  /* 0x0000000800440947 */ /* 0x000fea0003800000 */
[----:B------:R-:W-:-:S03]  /*24d90*/  UMOV UR4, 0xffffffff ;  /* 0xffffffff00047882 */ /* 0x000fc60000000000 */
[----:B------:R-:W-:Y:S05]  /*24da0*/  BRA.DIV UR4, `(.L_x_1616) ;  /* 0x0000005204907947 */ /* 0x000fea000b800000 */
[----:B------:R-:W-:-:S13]  /*24db0*/  ELECT P6, URZ, PT ;  /* 0x00000000003f782f */ /* 0x000fda00038c0000 */
.L_x_1765:
[----:B------:R-:W-:Y:S05]  /*24dc0*/  @!P6 BRA `(.L_x_1617) ;  /* 0x000000040098e947 */ /* 0x000fea0003800000 */
[----:B------:R-:W-:Y:S01]  /*24dd0*/  ISETP.NE.U32.AND P0, PT, R6, RZ, PT ;  /* 0x000000ff0600720c */ /* 0x000fe20003f05070 */
[----:B------:R-:W-:-:S03]  /*24de0*/  VIADD R8, R16, 0xffffffff ;  /* 0xffffffff10087836 */ /* 0x000fc60000000000 */
[----:B------:R-:W-:-:S13]  /*24df0*/  ISETP.NE.AND.EX P0, PT, R7, RZ, PT, P0 ;  /* 0x000000ff0700720c */ /* 0x000fda0003f05300 */
[----:B------:R-:W-:Y:S05]  /*24e00*/  @!P0 BRA `(.L_x_1618) ;  /* 0x0000000000488947 */ /* 0x000fea0003800000 */
[----:B------:R-:W2:Y:S01]  /*24e10*/  LDC R9, c[0x0][0x41c] ;  /* 0x00010700ff097b82 */ /* 0x000ea20000000800 */
[----:B------:R-:W-:Y:S01]  /*24e20*/  IMAD.MOV.U32 R2, RZ, RZ, R8 ;  /* 0x000000ffff027224 */ /* 0x000fe200078e0008 */
[----:B------:R-:W-:Y:S01]  /*24e30*/  ULDC.64 UR4, c[0x0][0x408] ;  /* 0x0001020000047ab9 */ /* 0x000fe20000000a00 */
[----:B--2---:R-:W-:-:S13]  /*24e40*/  ISETP.NE.AND P0, PT, R9, 0x1, PT ;  /* 0x000000010900780c */ /* 0x004fda0003f05270 */
[----:B------:R-:W2:Y:S02]  /*24e50*/  @P0 LDC.64 R10, c[0x0][0x420] ;  /* 0x00010800ff0a0b82 */ /* 0x000ea40000000a00 */
[----:B--2---:R-:W-:-:S05]  /*24e60*/  @P0 IMAD.HI.U32 R10, R8, R10, RZ ;  /* 0x0000000a080a0227 */ /* 0x004fca00078e00ff */
[----:B------:R-:W-:-:S04]  /*24e70*/  @P0 SHF.R.U32.HI R2, RZ, R11, R10 ;  /* 0x0000000bff020219 */ /* 0x000fc8000001160a */
[--C-:B------:R-:W-:Y:S01]  /*24e80*/  SHF.R.S32.HI R11, RZ, 0x1f, R2.reuse ;  /* 0x0000001fff0b7819 */ /* 0x100fe20000011402 */
[--C-:B-1----:R-:W-:Y:S02]  /*24e90*/  IMAD.MOV R5, RZ, RZ, -R2.reuse ;  /* 0x000000ffff057224 */ /* 0x102fe400078e0a02 */
[----:B------:R-:W-:Y:S02]  /*24ea0*/  IMAD.MOV.U32 R10, RZ, RZ, R2 ;  /* 0x000000ffff0a7224 */ /* 0x000fe400078e0002 */
        /* <DEDUP_REMOVED lines=8> */
.L_x_1618:
[----:B-1----:R-:W3:Y:S01]  /*24f30*/  LDL R5, [R1+0x10] ;  /* 0x0000100001057983 */ /* 0x002ee20000100800 */
[----:B------:R-:W-:-:S03]  /*24f40*/  MOV R9, 0x400 ;  /* 0x0000040000097802 */ /* 0x000fc60000000f00 */
[----:B--2---:R-:W2:Y:S01]  /*24f50*/  LDL R6, [R1+0x18] ;  /* 0x0000180001067983 */ /* 0x004ea20000100800 */
[----:B------:R-:W1:Y:S01]  /*24f60*/  S2R R10, SR_CgaCtaId ;  /* 0x00000000000a7919 */ /* 0x000e620000008800 */
[----:B------:R-:W4:Y:S01]  /*24f70*/  S2R R7, SR_TID.X ;  /* 0x0000000000077919 */ /* 0x000f220000002100 */
[----:B-1----:R-:W-:Y:S02]  /*24f80*/  LEA R9, R10, R9, 0x18 ;  /* 0x000000090a097211 */ /* 0x002fe400078ec0ff */
[----:B----4-:R-:W-:-:S04]  /*24f90*/  LOP3.LUT R7, R7, 0x7f, RZ, 0xc0, !PT ;  /* 0x0000007f07077812 */ /* 0x010fc800078ec0ff */
[----:B------:R-:W-:Y:S01]  /*24fa0*/  ISETP.NE.AND P0, PT, R7, RZ, PT ;  /* 0x000000ff0700720c */ /* 0x000fe20003f05270 */
[----:B---3--:R-:W-:Y:S01]  /*24fb0*/  IMAD R5, R5, 0x8, R9 ;  /* 0x0000000805057824 */ /* 0x008fe200078e0209 */
[----:B--2---:R-:W-:-:S04]  /*24fc0*/  SHF.L.U32 R6, R6, 0x1f, RZ ;  /* 0x0000001f06067819 */ /* 0x004fc800000006ff */
[----:B------:R-:W1:Y:S02]  /*24fd0*/  SYNCS.PHASECHK.TRANS64.TRYWAIT P2, [R5+URZ+0x22880], R6 ;  /* 0x02288006050075a7 */ /* 0x000e64000804017f */
[----:B-1----:R-:W-:Y:S05]  /*24fe0*/  @!P2 BRA `(.L_x_1619) ;  /* 0x000000500020a947 */ /* 0x002fea0003800000 */
.L_x_1766:
        /* <DEDUP_REMOVED lines=8> */
.L_x_1620:
        /* <DEDUP_REMOVED lines=22> */
.L_x_1767:
[----:B------:R-:W-:Y:S05]  /*251d0*/  @P0 BRA `(.L_x_1622) ;  /* 0x00000000001c0947 */ /* 0x000fea0003800000 */
[----:B------:R-:W3:Y:S01]  /*251e0*/  S2R R7, SR_TID.X ;  /* 0x0000000000077919 */ /* 0x000ee20000002100 */
[----:B-12---:R-:W-:-:S04]  /*251f0*/  MOV R6, 0x6000 ;  /* 0x0000600000067802 */ /* 0x006fc80000000f00 */
[----:B------:R4:W-:Y:S01]  /*25200*/  SYNCS.ARRIVE.TRANS64 RZ, [R5+URZ+0x22830], R6 ;  /* 0x0228300605ff79a7 */ /* 0x0009e2000800003f */
[----:B---3--:R-:W-:-:S04]  /*25210*/  LOP3.LUT R7, R7, 0x1f, RZ, 0xc0, !PT ;  /* 0x0000001f07077812 */ /* 0x008fc800078ec0ff */
[----:B------:R-:W-:-:S13]  /*25220*/  ISETP.NE.AND P0, PT, R7, RZ, PT ;  /* 0x000000ff0700720c */ /* 0x000fda0003f05270 */
[----:B----4-:R-:W-:Y:S05]  /*25230*/  @!P0 BRA `(.L_x_1622) ;  /* 0x0000000000048947 */ /* 0x010fea0003800000 */
[----:B------:R-:W-:Y:S01]  /*25240*/  BPT.TRAP 0x1 ;  /* 0x000000040000795c */ /* 0x000fe20000300000 */
.L_x_1622:
[----:B-12---:R-:W2:Y:S01]  /*25250*/  LDL R6, [R1+0x10] ;  /* 0x0000100001067983 */ /* 0x006ea20000100800 */
[----:B------:R-:W-:Y:S01]  /*25260*/  MOV R7, 0x400 ;  /* 0x0000040000077802 */ /* 0x000fe20000000f00 */
[----:B------:R-:W1:Y:S01]  /*25270*/  S2R R9, SR_CgaCtaId ;  /* 0x0000000000097919 */ /* 0x000e620000008800 */
[----:B------:R-:W-:Y:S01]  /*25280*/  R2UR UR9, R5 ;  /* 0x00000000050972ca */ /* 0x000fe200000e0000 */
[----:B------:R-:W-:Y:S01]  /*25290*/  UIADD3 UR4, UP0, UR42, 0x370, URZ ;  /* 0x000003702a047890 */ /* 0x000fe2000ff1e03f */
[----:B------:R-:W-:Y:S02]  /*252a0*/  R2UR UR11, R8 ;  /* 0x00000000080b72ca */ /* 0x000fe400000e0000 */
[----:B------:R-:W-:Y:S02]  /*252b0*/  R2UR UR12, R0 ;  /* 0x00000000000c72ca */ /* 0x000fe400000e0000 */
[----:B------:R-:W-:Y:S01]  /*252c0*/  R2UR UR13, R2 ;  /* 0x00000000020d72ca */ /* 0x000fe200000e0000 */
[----:B------:R-:W-:Y:S01]  /*252d0*/  UIADD3.X UR5, URZ, UR43, URZ, UP0, !UPT ;  /* 0x0000002b3f057290 */ /* 0x000fe200087fe43f */
[----:B-1----:R-:W-:-:S05]  /*252e0*/  LEA R7, R9, R7, 0x18 ;  /* 0x0000000709077211 */ /* 0x002fca00078ec0ff */
        /* <DEDUP_REMOVED lines=20> */
.L_x_1617:
        /* <DEDUP_REMOVED lines=39> */
.L_x_1615:
[----:B------:R-:W2:Y:S01]  /*256a0*/  LDL.LU R6, [R1+0x44] ;  /* 0x0000440001067983 */ /* 0x000ea20000300800 */
[----:B------:R-:W-:Y:S01]  /*256b0*/  MOV R4, 0x400 ;  /* 0x0000040000047802 */ /* 0x000fe20000000f00 */
[----:B------:R-:W-:Y:S01]  /*256c0*/  BSSY B0, `(.L_x_1623) ;  /* 0x000000b000007945 */ /* 0x000fe20003800000 */
[----:B-1----:R-:W1:Y:S02]  /*256d0*/  S2R R5, SR_CgaCtaId ;  /* 0x0000000000057919 */ /* 0x002e640000008800 */
[----:B-1----:R-:W-:Y:S01]  /*256e0*/  LEA R4, R5, R4, 0x18 ;  /* 0x0000000405047211 */ /* 0x002fe200078ec0ff */
[----:B--2---:R-:W-:-:S05]  /*256f0*/  VIADD R6, R6, 0x1 ;  /* 0x0000000106067836 */ /* 0x004fca0000000000 */
[----:B------:R-:W-:Y:S01]  /*25700*/  LEA.HI R3, R6, R6, RZ, 0x1 ;  /* 0x0000000606037211 */ /* 0x000fe200078f08ff */
[----:B------:R1:W-:Y:S03]  /*25710*/  STL [R1+0x44], R6 ;  /* 0x0000440601007387 */ /* 0x0003e60000100800 */
[----:B------:R-:W-:-:S05]  /*25720*/  LOP3.LUT R3, R3, 0xfffffffe, RZ, 0xc0, !PT ;  /* 0xfffffffe03037812 */ /* 0x000fca00078ec0ff */
[----:B------:R-:W-:-:S05]  /*25730*/  IMAD.IADD R3, R6, 0x1, -R3 ;  /* 0x0000000106037824 */ /* 0x000fca00078e0a03 */
[----:B------:R-:W-:-:S04]  /*25740*/  SHF.L.U32 R3, R3, 0x1f, RZ ;  /* 0x0000001f03037819 */ /* 0x000fc800000006ff */
[----:B------:R-:W2:Y:S02]  /*25750*/  SYNCS.PHASECHK.TRANS64.TRYWAIT P0, [R4+URZ+0x22820], R3 ;  /* 0x02282003040075a7 */ /* 0x000ea4000800017f */
[----:B-12---:R-:W-:Y:S05]  /*25760*/  @!P0 BRA `(.L_x_1624) ;  /* 0x0000004800688947 */ /* 0x006fea0003800000 */
.L_x_1768:
[----:B------:R-:W-:Y:S05]  /*25770*/  BSYNC B0 ;  /* 0x0000000000007941 */ /* 0x000fea0003800000 */
.L_x_1623:
[----:B-1----:R-:W2:Y:S01]  /*25780*/  LDL R4, [R1+0x30] ;  /* 0x0000300001047983 */ /* 0x002ea20000100800 */
[----:B------:R-:W-:-:S05]  /*25790*/  VIADD R3, R16, 0xfffffffe ;  /* 0xfffffffe10037836 */ /* 0x000fca0000000000 */
[----:B--2---:R-:W-:-:S13]  /*257a0*/  ISETP.GE.AND P0, PT, R3, R4, PT ;  /* 0x000000040300720c */ /* 0x004fda0003f06270 */
[----:B------:R-:W-:Y:S05]  /*257b0*/  @!P0 BRA `(.L_x_1625) ;  /* 0x00000010002c8947 */ /* 0x000fea0003800000 */
[----:B------:R1:W5:Y:S04]  /*257c0*/  LDL.LU R8, [R1+0x10] ;  /* 0x0000100001087983 */ /* 0x0003680000300800 */
[----:B------:R1:W5:Y:S02]  /*257d0*/  LDL.LU R9, [R1+0x18] ;  /* 0x0000180001097983 */ /* 0x0003640000300800 */
.L_x_1647:
[----:B-----5:R-:W-:Y:S01]  /*257e0*/  VIADD R5, R8, 0x1 ;  /* 0x0000000108057836 */ /* 0x020fe20000000000 */
[----:B------:R-:W-:Y:S05]  /*257f0*/  YIELD ;  /* 0x0000000000007946 */ /* 0x000fea0003800000 */
[----:B------:R-:W-:Y:S01]  /*25800*/  ISETP.NE.AND P0, PT, R5, 0x2, PT ;  /* 0x000000020500780c */ /* 0x000fe20003f05270 */
[----:B------:R-:W-:Y:S03]  /*25810*/  BSSY B0, `(.L_x_1626) ;  /* 0x0000094000007945 */ /* 0x000fe60003800000 */
[----:B--2---:R-:W-:-:S02]  /*25820*/  SEL R4, RZ, 0x1, P0 ;  /* 0x00000001ff047807 */ /* 0x004fc40000000000 */
[----:B------:R-:W-:Y:S02]  /*25830*/  SEL R12, R5, RZ, P0 ;  /* 0x000000ff050c7207 */ /* 0x000fe40000000000 */
        /* <DEDUP_REMOVED lines=23> */
[----:B------:R-:W-:-:S04]  /*259b0*/  IMAD.WIDE.U32 R4, R7, UR6, R4 ;  /* 0x0000000607047c25 */ /* 0x000fc8000f8e0004 */
[----:B------:R-:W-:Y:S01]  /*259c0*/  IMAD.IADD R2, R2, 0x1, R5 ;  /* 0x0000000102027824 */ /* 0x000fe200078e0205 */
[----:B------:R-:W-:-:S04]  /*259d0*/  LEA R6, P0, R4, UR4, 0x2 ;  /* 0x0000000404067c11 */ /* 0x000fc8000f8010ff */
[----:B------:R-:W-:-:S05]  /*259e0*/  LEA.HI.X R7, R4, UR5, R2, 0x2, P0 ;  /* 0x0000000504077c11 */ /* 0x000fca00080f1402 */
[----:B------:R3:W5:Y:S04]  /*259f0*/  LDG.E R2, desc[UR40][R6.64] ;  /* 0x0000002806027981 */ /* 0x000768000c1e1900 */
.L_x_1628:
[----:B------:R-:W4:Y:S01]  /*25a00*/  S2R R5, SR_CgaCtaId ;  /* 0x0000000000057919 */ /* 0x000f220000008800 */
[----:B------:R-:W-:Y:S01]  /*25a10*/  MOV R4, 0x400 ;  /* 0x0000040000047802 */ /* 0x000fe20000000f00 */
[----:B------:R-:W-:Y:S01]  /*25a20*/  BSSY B1, `(.L_x_1629) ;  /* 0x0000009000017945 */ /* 0x000fe20003800000 */
[----:B---3--:R-:W3:Y:S02]  /*25a30*/  S2R R6, SR_TID.X ;  /* 0x0000000000067919 */ /* 0x008ee40000002100 */
[----:B----4-:R-:W-:Y:S02]  /*25a40*/  LEA R4, R5, R4, 0x18 ;  /* 0x0000000405047211 */ /* 0x010fe400078ec0ff */
[----:B---3--:R-:W-:-:S03]  /*25a50*/  LOP3.LUT R6, R6, 0x7f, RZ, 0xc0, !PT ;  /* 0x0000007f06067812 */ /* 0x008fc600078ec0ff */
[----:B------:R-:W-:Y:S01]  /*25a60*/  IMAD R5, R12, 0x8, R4 ;  /* 0x000000080c057824 */ /* 0x000fe200078e0204 */
[----:B------:R-:W-:Y:S02]  /*25a70*/  SHF.L.U32 R4, R11, 0x1f, RZ ;  /* 0x0000001f0b047819 */ /* 0x000fe400000006ff */
[----:B------:R-:W-:Y:S02]  /*25a80*/  ISETP.NE.AND P2, PT, R6, RZ, PT ;  /* 0x000000ff0600720c */ /* 0x000fe40003f45270 */
[----:B------:R-:W3:Y:S02]  /*25a90*/  SYNCS.PHASECHK.TRANS64.TRYWAIT P0, [R5+URZ+0x22880], R4 ;  /* 0x02288004050075a7 */ /* 0x000ee4000800017f */
[----:B---3--:R-:W-:Y:S09]  /*25aa0*/  @!P0 BRA `(.L_x_1630) ;  /* 0x0000004400b88947 */ /* 0x008ff20003800000 */
.L_x_1769:
[----:B------:R-:W-:Y:S05]  /*25ab0*/  BSYNC B1 ;  /* 0x0000000000017941 */ /* 0x000fea0003800000 */
.L_x_1629:
        /* <DEDUP_REMOVED lines=9> */
.L_x_1632:
[----:B------:R-:W-:Y:S05]  /*25b50*/  BSYNC B1 ;  /* 0x0000000000017941 */ /* 0x000fea0003800000 */
.L_x_1631:
[----:B------:R-:W4:Y:S04]  /*25b60*/  LDL R7, [R1+0x10] ;  /* 0x0000100001077983 */ /* 0x000f280000100800 */
[----:B------:R-:W3:Y:S01]  /*25b70*/  LDL R6, [R1+0x34] ;  /* 0x0000340001067983 */ /* 0x000ee20000100800 */
[----:B--2---:R-:W-:Y:S01]  /*25b80*/  IMAD.MOV.U32 R12, RZ, RZ, RZ ;  /* 0x000000ffff0c7224 */ /* 0x004fe200078e00ff */
[----:B------:R-:W-:Y:S01]  /*25b90*/  MOV R11, 0x400 ;  /* 0x00000400000b7802 */ /* 0x000fe20000000f00 */
[----:B------:R-:W-:Y:S01]  /*25ba0*/  UIADD3 UR4, UP0, UR42, 0x470, URZ ;  /* 0x000004702a047890 */ /* 0x000fe2000ff1e03f */
[----:B------:R-:W2:Y:S01]  /*25bb0*/  S2R R13, SR_CgaCtaId ;  /* 0x00000000000d7919 */ /* 0x000ea20000008800 */
[----:B------:R-:W-:Y:S01]  /*25bc0*/  PLOP3.LUT P0, PT, PT, PT, PT, 0x80, 0x0 ;  /* 0x000000000000781c */ /* 0x000fe20003f0f070 */
[----:B------:R-:W-:Y:S01]  /*25bd0*/  UMOV UR6, 0x0 ;  /* 0x0000000000067882 */ /* 0x000fe20000000000 */
[----:B------:R-:W-:Y:S01]  /*25be0*/  R2UR UR10, R12 ;  /* 0x000000000c0a72ca */ /* 0x000fe200000e0000 */
[----:B------:R-:W-:Y:S01]  /*25bf0*/  UIADD3.X UR5, URZ, UR43, URZ, UP0, !UPT ;  /* 0x0000002b3f057290 */ /* 0x000fe200087fe43f */
[----:B------:R-:W-:Y:S01]  /*25c00*/  UMOV UR7, 0x14f00000 ;  /* 0x14f0000000077882 */ /* 0x000fe20000000000 */
[----:B--2---:R-:W-:-:S05]  /*25c10*/  LEA R11, R13, R11, 0x18 ;  /* 0x0000000b0d0b7211 */ /* 0x004fca00078ec0ff */
[----:B----4-:R-:W-:Y:S02]  /*25c20*/  IMAD R7, R7, 0x4000, R11 ;  /* 0x0000400007077824 */ /* 0x010fe400078e020b */
[----:B---3--:R-:W-:Y:S02]  /*25c30*/  IMAD R6, R10, 0x80, R6 ;  /* 0x000000800a067824 */ /* 0x008fe400078e0206 */
[----:B------:R-:W-:Y:S02]  /*25c40*/  VIADD R7, R7, 0x8400 ;  /* 0x0000840007077836 */ /* 0x000fe40000000000 */
[----:B------:R-:W-:-:S07]  /*25c50*/  VIADD R10, R5, 0x22870 ;  /* 0x00022870050a7836 */ /* 0x000fce0000000000 */
.L_x_1633:
        /* <DEDUP_REMOVED lines=10> */
[----:B------:R-:W2:Y:S01]  /*25d00*/  SYNCS.PHASECHK.TRANS64.TRYWAIT P0, [R5+URZ+0x22840], R4 ;  /* 0x02284004050075a7 */ /* 0x000ea2000800017f */
[----:B------:R-:W-:Y:S04]  /*25d10*/  BSSY B1, `(.L_x_1634) ;  /* 0x0000002000017945 */ /* 0x000fe80003800000 */
[----:B--2---:R-:W-:Y:S05]  /*25d20*/  @!P0 BRA `(.L_x_1635) ;  /* 0x00000044002c8947 */ /* 0x004fea0003800000 */
.L_x_1770:
[----:B------:R-:W-:Y:S05]  /*25d30*/  BSYNC B1 ;  /* 0x0000000000017941 */ /* 0x000fea0003800000 */
.L_x_1634:
[----:B------:R-:W-:Y:S01]  /*25d40*/  BSSY B1, `(.L_x_1636) ;  /* 0x000000b000017945 */ /* 0x000fe20003800000 */
[----:B------:R-:W-:Y:S02]  /*25d50*/  IMAD.MOV.U32 R10, RZ, RZ, 0x0 ;  /* 0x00000000ff0a7424 */ /* 0x000fe400078e00ff */
[----:B------:R-:W-:Y:S01]  /*25d60*/  IMAD.MOV.U32 R11, RZ, RZ, 0x14f00000 ;  /* 0x14f00000ff0b7424 */ /* 0x000fe200078e00ff */
[----:B------:R-:W-:Y:S06]  /*25d70*/  @P2 BRA `(.L_x_1637) ;  /* 0x00000000001c2947 */ /* 0x000fec0003800000 */
[----:B------:R-:W3:Y:S01]  /*25d80*/  S2R R7, SR_TID.X ;  /* 0x0000000000077919 */ /* 0x000ee20000002100 */
[----:B--2---:R-:W-:-:S04]  /*25d90*/  IMAD.MOV.U32 R4, RZ, RZ, 0x6000 ;  /* 0x00006000ff047424 */ /* 0x004fc800078e00ff */
[----:B------:R4:W-:Y:S01]  /*25da0*/  SYNCS.ARRIVE.TRANS64 RZ, [R5+URZ+0x22830], R4 ;  /* 0x0228300405ff79a7 */ /* 0x0009e2000800003f */
[----:B---3--:R-:W-:-:S04]  /*25db0*/  LOP3.LUT R7, R7, 0x1f, RZ, 0xc0, !PT ;  /* 0x0000001f07077812 */ /* 0x008fc800078ec0ff */
[----:B------:R-:W-:-:S13]  /*25dc0*/  ISETP.NE.AND P0, PT, R7, RZ, PT ;  /* 0x000000ff0700720c */ /* 0x000fda0003f05270 */
[----:B----4-:R-:W-:Y:S05]  /*25dd0*/  @!P0 BRA `(.L_x_1637) ;  /* 0x0000000000048947 */ /* 0x010fea0003800000 */
[----:B------:R-:W-:Y:S01]  /*25de0*/  BPT.TRAP 0x1 ;  /* 0x000000040000795c */ /* 0x000fe20000300000 */
.L_x_1637:
[----:B------:R-:W-:Y:S05]  /*25df0*/  BSYNC B1 ;  /* 0x0000000000017941 */ /* 0x000fea0003800000 */
.L_x_1636:
[----:B--2---:R-:W2:Y:S01]  /*25e00*/  LDL R4, [R1+0x10] ;  /* 0x0000100001047983 */ /* 0x004ea20000100800 */
[----:B------:R-:W-:Y:S01]  /*25e10*/  MOV R7, 0x400 ;  /* 0x0000040000077802 */ /* 0x000fe20000000f00 */
[----:B------:R-:W-:Y:S01]  /*25e20*/  UIADD3 UR4, UP0, UR42, 0x370, URZ ;  /* 0x000003702a047890 */ /* 0x000fe2000ff1e03f */
[----:B------:R-:W-:Y:S01]  /*25e30*/  R2UR UR10, R12 ;  /* 0x000000000c0a72ca */ /* 0x000fe200000e0000 */
[----:B------:R-:W3:Y:S01]  /*25e40*/  S2R R13, SR_CgaCtaId ;  /* 0x00000000000d7919 */ /* 0x000ee20000008800 */
[----:B------:R-:W-:Y:S01]  /*25e50*/  R2UR UR6, R10 ;  /* 0x000000000a0672ca */ /* 0x000fe200000e0000 */
[----:B------:R-:W-:Y:S01]  /*25e60*/  VIADD R5, R5, 0x22830 ;  /* 0x0002283005057836 */ /* 0x000fe20000000000 */
[----:B------:R-:W-:Y:S01]  /*25e70*/  R2UR UR7, R11 ;  /* 0x000000000b0772ca */ /* 0x000fe200000e0000 */
[----:B------:R-:W-:Y:S01]  /*25e80*/  UIADD3.X UR5, URZ, UR43, URZ, UP0, !UPT ;  /* 0x0000002b3f057290 */ /* 0x000fe200087fe43f */
[----:B------:R-:W-:Y:S02]  /*25e90*/  PLOP3.LUT P0, PT, PT, PT, PT, 0x80, 0x0 ;  /* 0x000000000000781c */ /* 0x000fe40003f0f070 */
[----:B---3--:R-:W-:-:S05]  /*25ea0*/  LEA R7, R13, R7, 0x18 ;  /* 0x000000070d077211 */ /* 0x008fca00078ec0ff */
[----:B--2---:R-:W-:-:S04]  /*25eb0*/  IMAD R4, R4, 0x6000, R7 ;  /* 0x0000600004047824 */ /* 0x004fc800078e0207 */
[----:B------:R-:W-:-:S07]  /*25ec0*/  VIADD R7, R4, 0x16400 ;  /* 0x0001640004077836 */ /* 0x000fce0000000000 */
.L_x_1638:
        /* <DEDUP_REMOVED lines=10> */
[----:B------:R-:W-:Y:S01]  /*25f70*/  R2UR UR6, R10 ;  /* 0x000000000a0672ca */ /* 0x000fe200000e0000 */
[----:B------:R-:W-:Y:S01]  /*25f80*/  VIADD R7, R4, 0x18400 ;  /* 0x0001840004077836 */ /* 0x000fe20000000000 */
[----:B------:R-:W-:Y:S01]  /*25f90*/  R2UR UR7, R11 ;  /* 0x000000000b0772ca */ /* 0x000fe200000e0000 */
[----:B------:R-:W-:Y:S01]  /*25fa0*/  UMOV UR10, 0x40 ;  /* 0x00000040000a7882 */ /* 0x000fe20000000000 */
[----:B------:R-:W-:-:S13]  /*25fb0*/  PLOP3.LUT P0, PT, PT, PT, PT, 0x80, 0x0 ;  /* 0x000000000000781c */ /* 0x000fda0003f0f070 */
.L_x_1639:
        /* <DEDUP_REMOVED lines=15> */
.L_x_1640:
        /* <DEDUP_REMOVED lines=9> */
[----:B---3--:R-:W-:Y:S05]  /*26140*/  @P0 BRA.U.ANY `(.L_x_1640) ;  /* 0xfffffffd00d80947 */ /* 0x008fea000393ffff */
.L_x_1627:
[----:B------:R-:W-:Y:S05]  /*26150*/  BSYNC B0 ;  /* 0x0000000000007941 */ /* 0x000fea0003800000 */
.L_x_1626:
[----:B------:R-:W-:-:S06]  /*26160*/  UISETP.NE.AND UP0, UPT, UR36, 0x3, UPT ;  /* 0x000000032400788c */ /* 0x000fcc000bf05270 */
[----:B------:R-:W-:-:S13]  /*26170*/  PLOP3.LUT P0, PT, PT, PT, UP0, 0x80, 0x0 ;  /* 0x000000000000781c */ /* 0x000fda0003f0f008 */
[----:B------:R-:W-:Y:S05]  /*26180*/  @!P0 BRA `(.L_x_1641) ;  /* 0x0000000000048947 */ /* 0x000fea0003800000 */
[----:B------:R-:W-:Y:S01]  /*26190*/  BPT.TRAP 0x1 ;  /* 0x000000040000795c */ /* 0x000fe20000300000 */
.L_x_1641:
[----:B------:R-:W3:Y:S01]  /*261a0*/  S2R R6, SR_CgaCtaId ;  /* 0x0000000000067919 */ /* 0x000ee20000008800 */
[----:B------:R-:W-:Y:S01]  /*261b0*/  IMAD.U32 R4, RZ, RZ, UR39 ;  /* 0x00000027ff047e24 */ /* 0x000fe2000f8e00ff */
[----:B------:R-:W-:Y:S01]  /*261c0*/  MOV R5, 0x400 ;  /* 0x0000040000057802 */ /* 0x000fe20000000f00 */
[----:B------:R-:W-:Y:S03]  /*261d0*/  BSSY B0, `(.L_x_1642) ;  /* 0x0000009000007945 */ /* 0x000fe60003800000 */
[----:B------:R-:W-:Y:S02]  /*261e0*/  ISETP.NE.AND P0, PT, R4, 0x3, PT ;  /* 0x000000030400780c */ /* 0x000fe40003f05270 */
[----:B------:R-:W-:-:S04]  /*261f0*/  LOP3.LUT R4, R9, 0x1, RZ, 0x3c, !PT ;  /* 0x0000000109047812 */ /* 0x000fc800078e3cff */
[----:B------:R-:W-:Y:S02]  /*26200*/  SHF.L.U32 R4, R4, 0x1f, RZ ;  /* 0x0000001f04047819 */ /* 0x000fe400000006ff */
[----:B---3--:R-:W-:-:S05]  /*26210*/  LEA R5, R6, R5, 0x18 ;  /* 0x0000000506057211 */ /* 0x008fca00078ec0ff */
[----:B------:R-:W-:-:S04]  /*26220*/  IMAD R5, R8, 0x8, R5 ;  /* 0x0000000808057824 */ /* 0x000fc800078e0205 */
[----:B------:R-:W3:Y:S01]  /*26230*/  SYNCS.PHASECHK.TRANS64.TRYWAIT P2, [R5+URZ+0x22870], R4 ;  /* 0x02287004050075a7 */ /* 0x000ee2000804017f */
[----:B------:R4:W-:Y:S02]  /*26240*/  STL [R1+0x4], R5 ;  /* 0x0000040501007387 */ /* 0x0009e40000100800 */
[----:B---34-:R-:W-:Y:S05]  /*26250*/  @!P2 BRA `(.L_x_1643) ;  /* 0x0000003c00f4a947 */ /* 0x018fea0003800000 */
.L_x_1771:
[----:B------:R-:W-:Y:S05]  /*26260*/  BSYNC B0 ;  /* 0x0000000000007941 */ /* 0x000fea0003800000 */
.L_x_1642:
[----:B------:R-:W-:Y:S05]  /*26270*/  @!P0 BRA `(.L_x_1644) ;  /* 0x0000000000048947 */ /* 0x000fea0003800000 */
[----:B------:R-:W-:Y:S01]  /*26280*/  BPT.TRAP 0x1 ;  /* 0x000000040000795c */ /* 0x000fe20000300000 */
.L_x_1644:
[----:B---3--:R-:W3:Y:S01]  /*26290*/  LDL R5, [R1+0x4] ;  /* 0x0000040001057983 */ /* 0x008ee20000100800 */
[----:B------:R-:W-:Y:S01]  /*262a0*/  SHF.L.U32 R4, R9, 0x1f, RZ ;  /* 0x0000001f09047819 */ /* 0x000fe200000006ff */
[----:B--2---:R-:W-:-:S03]  /*262b0*/  IMAD.SHL.U32 R12, R8, 0x4000, RZ ;  /* 0x00004000080c7824 */ /* 0x004fc600078e00ff */
[----:B---3--:R-:W2:Y:S02]  /*262c0*/  SYNCS.PHASECHK.TRANS64.TRYWAIT P2, [R5+URZ+0x22860], R4 ;  /* 0x02286004050075a7 */ /* 0x008ea4000804017f */
[----:B--2---:R-:W-:Y:S05]  /*262d0*/  @!P2 BRA `(.L_x_1645) ;  /* 0x0000003c00eca947 */ /* 0x004fea0003800000 */
.L_x_1772:
[----:B--2---:R-:W2:Y:S04]  /*262e0*/  LDL R5, [R1+0x3c] ;  /* 0x00003c0001057983 */ /* 0x004ea80000100800 */
[----:B0-----:R-:W3:Y:S04]  /*262f0*/  LDL R18, [R1+0x28] ;  /* 0x0000280001127983 */ /* 0x001ee80000100800 */
[----:B------:R-:W4:Y:S01]  /*26300*/  LDL R15, [R1+0x38] ;  /* 0x00003800010f7983 */ /* 0x000f220000100800 */
[----:B------:R-:W-:-:S03]  /*26310*/  MOV R13, 0x400 ;  /* 0x00000400000d7802 */ /* 0x000fc60000000f00 */
[----:B------:R-:W5:Y:S01]  /*26320*/  LDL R17, [R1+0x24] ;  /* 0x0000240001117983 */ /* 0x000f620000100800 */
[----:B------:R-:W0:Y:S01]  /*26330*/  S2R R14, SR_CgaCtaId ;  /* 0x00000000000e7919 */ /* 0x000e220000008800 */
[----:B------:R-:W-:Y:S05]  /*26340*/  WARPSYNC.ALL ;  /* 0x0000000000007948 */ /* 0x000fea0003800000 */
[----:B0-----:R-:W-:Y:S02]  /*26350*/  LEA R13, R14, R13, 0x18 ;  /* 0x0000000d0e0d7211 */ /* 0x001fe400078ec0ff */
[----:B--2---:R-:W-:-:S04]  /*26360*/  LOP3.LUT R20, R12, R5, RZ, 0xfc, !PT ;  /* 0x000000050c147212 */ /* 0x004fc800078efcff */
[----:B------:R-:W-:-:S05]  /*26370*/  IADD3 R20, R13, R20, RZ ;  /* 0x000000140d147210 */ /* 0x000fca0007ffe0ff */
[----:B------:R-:W0:Y:S01]  /*26380*/  LDSM.16.MT88.4 R4, [R20+0x8400] ;  /* 0x008400001404783b */ /* 0x000e220000004200 */
[----:B---3--:R-:W-:Y:S01]  /*26390*/  IMAD.IADD R21, R18, 0x1, R20 ;  /* 0x0000000112157824 */ /* 0x008fe200078e0214 */
[----:B----4-:R-:W-:Y:S02]  /*263a0*/  LOP3.LUT R12, R12, R15, RZ, 0xfc, !PT ;  /* 0x0000000f0c0c7212 */ /* 0x010fe400078efcff */
[C-C-:B0-----:R-:W-:Y:S02]  /*263b0*/  PRMT R8, R4.reuse, 0x6420, R5.reuse ;  /* 0x0000642004087816 */ /* 0x141fe40000000005 */
[----:B------:R-:W-:Y:S02]  /*263c0*/  PRMT R9, R4, 0x7531, R5 ;  /* 0x0000753104097816 */ /* 0x000fe40000000005 */
[C-C-:B------:R-:W-:Y:S02]  /*263d0*/  PRMT R10, R6.reuse, 0x6420, R7.reuse ;  /* 0x00006420060a7816 */ /* 0x140fe40000000007 */
[----:B------:R-:W-:-:S02]  /*263e0*/  PRMT R11, R6, 0x7531, R7 ;  /* 0x00007531060b7816 */ /* 0x000fc40000000007 */
[----:B------:R-:W0:Y:S01]  /*263f0*/  LDSM.16.MT88.4 R4, [R21+0x8400] ;  /* 0x008400001504783b */ /* 0x000e220000004200 */
[----:B------:R-:W-:-:S05]  /*26400*/  IMAD.IADD R19, R13, 0x1, R12 ;  /* 0x000000010d137824 */ /* 0x000fca00078e020c */
[----:B------:R0:W-:Y:S02]  /*26410*/  STSM.16.M88.4 [R19+0x400], R8 ;  /* 0x0004000813007844 */ /* 0x0001e40000000200 */
[C-C-:B0-----:R-:W-:Y:S02]  /*26420*/  PRMT R8, R4.reuse, 0x6420, R5.reuse ;  /* 0x0000642004087816 */ /* 0x141fe40000000005 */
        /* <DEDUP_REMOVED lines=9> */
[----:B------:R-:W0:Y:S01]  /*264c0*/  LDSM.16.MT88.4 R4, [R21+0x9400] ;  /* 0x009400001504783b */ /* 0x000e220000004200 */
[----:B-----5:R-:W-:-:S05]  /*264d0*/  IADD3 R16, R17, 0x400, R19 ;  /* 0x0000040011107810 */ /* 0x020fca0007ffe013 */
[----:B------:R2:W-:Y:S01]  /*264e0*/  STSM.16.M88.4 [R16], R12 ;  /* 0x0000000c10007844 */ /* 0x0005e20000000200 */
[C-C-:B0-----:R-:W-:Y:S02]  /*264f0*/  PRMT R8, R4.reuse, 0x6420, R5.reuse ;  /* 0x0000642004087816 */ /* 0x141fe40000000005 */
[----:B------:R-:W-:Y:S02]  /*26500*/  PRMT R9, R4, 0x7531, R5 ;  /* 0x0000753104097816 */ /* 0x000fe40000000005 */
[C-C-:B------:R-:W-:Y:S02]  /*26510*/  PRMT R10, R6.reuse, 0x6420, R7.reuse ;  /* 0x00006420060a7816 */ /* 0x140fe40000000007 */
[----:B------:R-:W-:-:S05]  /*26520*/  PRMT R11, R6, 0x7531, R7 ;  /* 0x00007531060b7816 */ /* 0x000fca0000000007 */
[----:B------:R-:W-:Y:S04]  /*26530*/  STSM.16.M88.4 [R16+0x2000], R8 ;  /* 0x0020000810007844 */ /* 0x000fe80000000200 */
[----:B------:R-:W0:Y:S01]  /*26540*/  LDSM.16.MT88.4 R4, [R20+0xa400] ;  /* 0x00a400001404783b */ /* 0x000e220000004200 */
[----:B--2---:R-:W-:Y:S02]  /*26550*/  IMAD.MOV.U32 R13, RZ, RZ, R19 ;  /* 0x000000ffff0d7224 */ /* 0x004fe400078e0013 */
[----:B------:R-:W-:Y:S02]  /*26560*/  IMAD.MOV.U32 R14, RZ, RZ, R18 ;  /* 0x000000ffff0e7224 */ /* 0x000fe400078e0012 */
[----:B------:R-:W-:Y:S01]  /*26570*/  IMAD.MOV.U32 R15, RZ, RZ, R17 ;  /* 0x000000ffff0f7224 */ /* 0x000fe200078e0011 */
[----:B0-----:R-:W-:-:S02]  /*26580*/  PRMT R16, R4, 0x6420, R5 ;  /* 0x0000642004107816 */ /* 0x001fc40000000005 */
[----:B------:R-:W-:Y:S02]  /*26590*/  PRMT R17, R4, 0x7531, R5 ;  /* 0x0000753104117816 */ /* 0x000fe40000000005 */
[C-C-:B------:R-:W-:Y:S02]  /*265a0*/  PRMT R18, R6.reuse, 0x6420, R7.reuse ;  /* 0x0000642006127816 */ /* 0x140fe40000000007 */
[----:B------:R-:W-:Y:S02]  /*265b0*/  PRMT R19, R6, 0x7531, R7 ;  /* 0x0000753106137816 */ /* 0x000fe40000000007 */
[----:B------:R-:W0:Y:S01]  /*265c0*/  LDSM.16.MT88.4 R4, [R21+0xa400] ;  /* 0x00a400001504783b */ /* 0x000e220000004200 */
[----:B------:R-:W-:-:S05]  /*265d0*/  IADD3 R12, R14, 0x400, R13 ;  /* 0x000004000e0c7810 */ /* 0x000fca0007ffe00d */
[----:B------:R2:W-:Y:S02]  /*265e0*/  STSM.16.M88.4 [R12], R16 ;  /* 0x000000100c007844 */ /* 0x0005e40000000200 */
[----:B--2---:R-:W-:Y:S01]  /*265f0*/  IMAD.MOV.U32 R18, RZ, RZ, R12 ;  /* 0x000000ffff127224 */ /* 0x004fe200078e000c */
[C-C-:B0-----:R-:W-:Y:S02]  /*26600*/  PRMT R8, R4.reuse, 0x6420, R5.reuse ;  /* 0x0000642004087816 */ /* 0x141fe40000000005 */
[----:B------:R-:W-:Y:S02]  /*26610*/  PRMT R9, R4, 0x7531, R5 ;  /* 0x0000753104097816 */ /* 0x000fe40000000005 */
[C-C-:B------:R-:W-:Y:S02]  /*26620*/  PRMT R10, R6.reuse, 0x6420, R7.reuse ;  /* 0x00006420060a7816 */ /* 0x140fe40000000007 */
[----:B------:R-:W-:-:S05]  /*26630*/  PRMT R11, R6, 0x7531, R7 ;  /* 0x00007531060b7816 */ /* 0x000fca0000000007 */
[----:B------:R-:W-:Y:S04]  /*26640*/  STSM.16.M88.4 [R18+0x2000], R8 ;  /* 0x0020000812007844 */ /* 0x000fe80000000200 */
[----:B------:R-:W0:Y:S01]  /*26650*/  LDSM.16.MT88.4 R4, [R20+0xb400] ;  /* 0x00b400001404783b */ /* 0x000e220000004200 */
[----:B------:R-:W-:Y:S01]  /*26660*/  IMAD.MOV.U32 R19, RZ, RZ, R15 ;  /* 0x000000ffff137224 */ /* 0x000fe200078e000f */
        /* <DEDUP_REMOVED lines=20> */
.L_x_1646:
[----:B------:R-:W0:Y:S04]  /*267b0*/  LDL.LU R4, [R1+0x4] ;  /* 0x0000040001047983 */ /* 0x000e280000300800 */
[----:B------:R-:W3:Y:S04]  /*267c0*/  LDL R5, [R1+0x30] ;  /* 0x0000300001057983 */ /* 0x000ee80000100800 */
[----:B--2---:R2:W5:Y:S04]  /*267d0*/  LDL R8, [R1+0x10] ;  /* 0x0000100001087983 */ /* 0x0045680000100800 */
[----:B------:R2:W5:Y:S01]  /*267e0*/  LDL R9, [R1+0x18] ;  /* 0x0000180001097983 */ /* 0x0005620000100800 */
[----:B0-----:R0:W-:Y:S01]  /*267f0*/  SYNCS.ARRIVE.TRANS64.A1T0 RZ, [R4+URZ+0x22850], RZ ;  /* 0x022850ff04ff79a7 */ /* 0x0011e2000810003f */
[----:B------:R-:W-:Y:S01]  /*26800*/  BAR.SYNC.DEFER_BLOCKING 0x2, 0x80 ;  /* 0x0082000000007b1d */ /* 0x000fe20000010000 */
[C---:B---3--:R-:W-:Y:S01]  /*26810*/  ISETP.GT.AND P0, PT, R3.reuse, R5, PT ;  /* 0x000000050300720c */ /* 0x048fe20003f04270 */
[----:B------:R-:W-:-:S02]  /*26820*/  VIADD R3, R3, 0xffffffff ;  /* 0xffffffff03037836 */ /* 0x000fc40000000000 */
[----:B0-----:R-:W-:-:S05]  /*26830*/  @!P1 VIADD R4, R4, 0x22880 ;  /* 0x0002288004049836 */ /* 0x001fca0000000000 */
[----:B------:R-:W-:-:S04]  /*26840*/  @!P1 PRMT R4, RZ, 0x654, R4 ;  /* 0x00000654ff049816 */ /* 0x000fc80000000004 */
[----:B------:R2:W-:Y:S01]  /*26850*/  @!P1 SYNCS.ARRIVE.TRANS64.RED.A1T0 RZ, [R4+URZ], RZ ;  /* 0x000000ff04ff99a7 */ /* 0x0005e2000810043f */
[----:B------:R-:W-:Y:S05]  /*26860*/  @P0 BRA `(.L_x_1647) ;  /* 0xffffffec00dc0947 */ /* 0x000fea000383ffff */
.L_x_1625:
[----:B------:R-:W-:Y:S04]  /*26870*/  BSSY B0, `(.L_x_1648) ;  /* 0x000000f000007945 */ /* 0x000fe80003800000 */
[----:B------:R-:W-:Y:S05]  /*26880*/  @P1 BRA `(.L_x_1649) ;  /* 0x0000000000341947 */ /* 0x000fea0003800000 */
[----:B------:R-:W3:Y:S01]  /*26890*/  S2R R5, SR_LANEID ;  /* 0x0000000000057919 */ /* 0x000ee20000000000 */
[----:B------:R-:W-:Y:S01]  /*268a0*/  VOTEU.ANY UR4, UPT, PT ;  /* 0x0000000000047886 */ /* 0x000fe200038e0100 */
[----:B------:R-:W4:Y:S01]  /*268b0*/  LDC.64 R2, c[0x0][0xc38] ;  /* 0x00030e00ff027b82 */ /* 0x000f220000000a00 */
[----:B------:R-:W3:Y:S02]  /*268c0*/  FLO.U32 R0, UR4 ;  /* 0x0000000400007d00 */ /* 0x000ee400080e0000 */
[----:B---3--:R-:W-:-:S06]  /*268d0*/  ISETP.EQ.U32.AND P0, PT, R0, R5, PT ;  /* 0x000000050000720c */ /* 0x008fcc0003f02070 */
[----:B------:R-:W4:Y:S07]  /*268e0*/  POPC R5, UR4 ;  /* 0x0000000400057d09 */ /* 0x000f2e0008000000 */
[----:B----4-:R-:W3:Y:S01]  /*268f0*/  @P0 ATOMG.E.ADD.STRONG.GPU PT, R3, desc[UR40][R2.64], R5 ;  /* 0x00000005020309a8 */ /* 0x010ee200081ee1e8 */
[----:B--2---:R-:W2:Y:S02]  /*26900*/  S2R R4, SR_LTMASK ;  /* 0x0000000000047919 */ /* 0x004ea40000003900 */
[----:B--2---:R-:W-:-:S04]  /*26910*/  LOP3.LUT R4, R4, UR4, RZ, 0xc0, !PT ;  /* 0x0000000404047c12 */ /* 0x004fc8000f8ec0ff */
[----:B------:R-:W2:Y:S01]  /*26920*/  POPC R7, R4 ;  /* 0x0000000400077309 */ /* 0x000ea20000000000 */
[----:B---3--:R-:W2:Y:S02]  /*26930*/  SHFL.IDX PT, R0, R3, R0, 0x1f ;  /* 0x00001f0003007589 */ /* 0x008ea400000e0000 */
[----:B--2---:R-:W-:-:S05]  /*26940*/  IADD3 R0, R0, UR38, R7 ;  /* 0x0000002600007c10 */ /* 0x004fca000fffe007 */
[----:B------:R3:W-:Y:S02]  /*26950*/  STL [R1], R0 ;  /* 0x0000000001007387 */ /* 0x0007e40000100800 */
.L_x_1649:
[----:B------:R-:W-:Y:S05]  /*26960*/  BSYNC B0 ;  /* 0x0000000000007941 */ /* 0x000fea0003800000 */
.L_x_1648:
[----:B------:R-:W-:-:S06]  /*26970*/  UISETP.NE.AND UP0, UPT, UR36, 0x3, UPT ;  /* 0x000000032400788c */ /* 0x000fcc000bf05270 */
[----:B------:R-:W-:-:S13]  /*26980*/  PLOP3.LUT P0, PT, PT, PT, UP0, 0x80, 0x0 ;  /* 0x000000000000781c */ /* 0x000fda0003f0f008 */
[----:B------:R-:W-:Y:S05]  /*26990*/  @!P0 BRA `(.L_x_1650) ;  /* 0x0000000000048947 */ /* 0x000fea0003800000 */
[----:B------:R-:W-:Y:S01]  /*269a0*/  BPT.TRAP 0x1 ;  /* 0x000000040000795c */ /* 0x000fe20000300000 */
.L_x_1650:
[----:B------:R-:W4:Y:S04]  /*269b0*/  LDL R3, [R1+0x18] ;  /* 0x0000180001037983 */ /* 0x000f280000100800 */
[----:B---3--:R-:W3:Y:S01]  /*269c0*/  LDL R0, [R1+0x10] ;  /* 0x0000100001007983 */ /* 0x008ee20000100800 */
[----:B--2---:R-:W2:Y:S01]  /*269d0*/  S2R R4, SR_CgaCtaId ;  /* 0x0000000000047919 */ /* 0x004ea20000008800 */
[----:B------:R-:W-:-:S04]  /*269e0*/  MOV R2, 0x400 ;  /* 0x0000040000027802 */ /* 0x000fc80000000f00 */
[----:B--2---:R-:W-:Y:S01]  /*269f0*/  LEA R2, R4, R2, 0x18 ;  /* 0x0000000204027211 */ /* 0x004fe200078ec0ff */
[----:B------:R-:W-:Y:S01]  /*26a00*/  BSSY B0, `(.L_x_1651) ;  /* 0x0000008000007945 */ /* 0x000fe20003800000 */
[----:B----4-:R-:W-:-:S04]  /*26a10*/  LOP3.LUT R3, R3, 0x1, RZ, 0x3c, !PT ;  /* 0x0000000103037812 */ /* 0x010fc800078e3cff */
[----:B------:R-:W-:Y:S01]  /*26a20*/  SHF.L.U32 R3, R3, 0x1f, RZ ;  /* 0x0000001f03037819 */ /* 0x000fe200000006ff */
[----:B---3--:R-:W-:-:S04]  /*26a30*/  IMAD R20, R0, 0x8, R2 ;  /* 0x0000000800147824 */ /* 0x008fc800078e0202 */
[----:B------:R-:W2:Y:S01]  /*26a40*/  SYNCS.PHASECHK.TRANS64.TRYWAIT P0, [R20+URZ+0x22870], R3 ;  /* 0x02287003140075a7 */ /* 0x000ea2000800017f */
[----:B------:R-:W-:-:S05]  /*26a50*/  IMAD.U32 R0, RZ, RZ, UR39 ;  /* 0x00000027ff007e24 */ /* 0x000fca000f8e00ff */
[----:B------:R-:W-:Y:S01]  /*26a60*/  ISETP.NE.AND P2, PT, R0, 0x3, PT ;  /* 0x000000030000780c */ /* 0x000fe20003f45270 */
[----:B--2---:R-:W-:-:S12]  /*26a70*/  @!P0 BRA `(.L_x_1652) ;  /* 0x00000038001c8947 */ /* 0x004fd80003800000 */
.L_x_1773:
[----:B------:R-:W-:Y:S05]  /*26a80*/  BSYNC B0 ;  /* 0x0000000000007941 */ /* 0x000fea0003800000 */
.L_x_1651:
[----:B------:R-:W-:Y:S05]  /*26a90*/  @!P2 BRA `(.L_x_1653) ;  /* 0x000000000004a947 */ /* 0x000fea0003800000 */
[----:B------:R-:W-:Y:S01]  /*26aa0*/  BPT.TRAP 0x1 ;  /* 0x000000040000795c */ /* 0x000fe20000300000 */
.L_x_1653:
[----:B------:R-:W2:Y:S02]  /*26ab0*/  LDL R0, [R1+0x18] ;  /* 0x0000180001007983 */ /* 0x000ea40000100800 */
[----:B--2---:R-:W-:-:S04]  /*26ac0*/  SHF.L.U32 R3, R0, 0x1f, RZ ;  /* 0x0000001f00037819 */ /* 0x004fc800000006ff */
[----:B------:R-:W2:Y:S02]  /*26ad0*/  SYNCS.PHASECHK.TRANS64.TRYWAIT P0, [R20+URZ+0x22860], R3 ;  /* 0x02286003140075a7 */ /* 0x000ea4000800017f */
[----:B--2---:R-:W-:Y:S05]  /*26ae0*/  @!P0 BRA `(.L_x_1654) ;  /* 0x0000003800148947 */ /* 0x004fea0003800000 */
.L_x_1774:
[----:B------:R-:W3:Y:S04]  /*26af0*/  LDL R2, [R1+0x10] ;  /* 0x0000100001027983 */ /* 0x000ee80000100800 */
[----:B------:R-:W4:Y:S04]  /*26b00*/  LDL R0, [R1+0x3c] ;  /* 0x00003c0001007983 */ /* 0x000f280000100800 */
[----:B------:R-:W2:Y:S01]  /*26b10*/  LDL R10, [R1+0x38] ;  /* 0x00003800010a7983 */ /* 0x000ea20000100800 */
[----:B-----5:R-:W-:-:S03]  /*26b20*/  MOV R8, 0x400 ;  /* 0x0000040000087802 */ /* 0x020fc60000000f00 */
[----:B0-----:R-:W2:Y:S04]  /*26b30*/  LDL R18, [R1+0x28] ;  /* 0x0000280001127983 */ /* 0x001ea80000100800 */
[----:B------:R-:W2:Y:S01]  /*26b40*/  LDL R17, [R1+0x24] ;  /* 0x0000240001117983 */ /* 0x000ea20000100800 */
[----:B------:R-:W0:Y:S01]  /*26b50*/  S2R R9, SR_CgaCtaId ;  /* 0x0000000000097919 */ /* 0x000e220000008800 */
[----:B------:R-:W-:Y:S05]  /*26b60*/  WARPSYNC.ALL ;  /* 0x0000000000007948 */ /* 0x000fea0003800000 */
[----:B0-----:R-:W-:Y:S01]  /*26b70*/  LEA R8, R9, R8, 0x18 ;  /* 0x0000000809087211 */ /* 0x001fe200078ec0ff */
[----:B---3--:R-:W-:-:S05]  /*26b80*/  IMAD.SHL.U32 R2, R2, 0x4000, RZ ;  /* 0x0000400002027824 */ /* 0x008fca00078e00ff */
[----:B----4-:R-:W-:-:S05]  /*26b90*/  LOP3.LUT R0, R2, R0, RZ, 0xfc, !PT ;  /* 0x0000000002007212 */ /* 0x010fca00078efcff */
[----:B------:R-:W-:-:S05]  /*26ba0*/  IMAD.IADD R0, R8, 0x1, R0 ;  /* 0x0000000108007824 */ /* 0x000fca00078e0200 */
[----:B------:R-:W0:Y:S01]  /*26bb0*/  LDSM.16.MT88.4 R4, [R0+0x8400] ;  /* 0x008400000004783b */ /* 0x000e220000004200 */
[----:B--2---:R-:W-:Y:S01]  /*26bc0*/  LOP3.LUT R2, R2, R10, RZ, 0xfc, !PT ;  /* 0x0000000a02027212 */ /* 0x004fe200078efcff */
[----:B------:R-:W-:-:S04]  /*26bd0*/  IMAD.IADD R3, R18, 0x1, R0 ;  /* 0x0000000112037824 */ /* 0x000fc800078e0200 */
        /* <DEDUP_REMOVED lines=62> */
.L_x_1655:
[----:B--2---:R-:W2:Y:S01]  /*26fc0*/  LDL.LU R2, [R1+0x10] ;  /* 0x0000100001027983 */ /* 0x004ea20000300800 */
        /* <DEDUP_REMOVED lines=13> */
.L_x_1606:
[----:B------:R-:W-:Y:S05]  /*270a0*/  BSYNC B6 ;  /* 0x0000000000067941 */ /* 0x000fea0003800000 */
.L_x_1604:
[----:B0-2---:R-:W2:Y:S02]  /*270b0*/  LDL R0, [R1+0x40] ;  /* 0x0000400001007983 */ /* 0x005ea40000100800 */
[----:B--2---:R-:W-:-:S13]  /*270c0*/  LOP3.LUT P0, RZ, R0, 0x2, RZ, 0xc0, !PT ;  /* 0x0000000200ff7812 */ /* 0x004fda000780c0ff */
[----:B------:R-:W-:Y:S05]  /*270d0*/  @!P0 BRA `(.L_x_1656) ;  /* 0x0000000000288947 */ /* 0x000fea0003800000 */
[----:B------:R-:W-:Y:S05]  /*270e0*/  WARPSYNC.ALL ;  /* 0x0000000000007948 */ /* 0x000fea0003800000 */
[----:B------:R-:W0:Y:S08]  /*270f0*/  S2UR UR5, SR_CgaCtaId ;  /* 0x00000000000579c3 */ /* 0x000e300000008800 */
[----:B------:R-:W-:Y:S06]  /*27100*/  BAR.SYNC.DEFER_BLOCKING 0x5, 0x180 ;  /* 0x0146000000007b1d */ /* 0x000fec0000010000 */
[----:B------:R-:W-:-:S02]  /*27110*/  UMOV UR4, 0x400 ;  /* 0x0000040000047882 */ /* 0x000fc40000000000 */
[----:B0-----:R-:W-:-:S09]  /*27120*/  ULEA UR4, UR5, UR4, 0x18 ;  /* 0x0000000405047291 */ /* 0x001fd2000f8ec03f */
[----:B-1----:R-:W0:Y:S04]  /*27130*/  LDS.128 R4, [UR4+0x228d0] ;  /* 0x0228d004ff047984 */ /* 0x002e280008000c00 */
[----:B0-----:R0:W-:Y:S04]  /*27140*/  STL.64 [R1], R4 ;  /* 0x0000000401007387 */ /* 0x0011e80000100a00 */
[----:B------:R0:W-:Y:S01]  /*27150*/  STL.64 [R1+0x8], R6 ;  /* 0x0000080601007387 */ /* 0x0001e20000100a00 */
[----:B------:R-:W-:Y:S06]  /*27160*/  BAR.ARV 0x4, 0x180 ;  /* 0x0106000000007b1d */ /* 0x000fec0000002000 */
[----:B------:R-:W-:Y:S05]  /*27170*/  BRA `(.L_x_1657) ;  /* 0x0000000c00187947 */ /* 0x000fea0003800000 */
.L_x_1656:
[----:B------:R-:W1:Y:S01]  /*27180*/  S2R R0, SR_TID.X ;  /* 0x0000000000007919 */ /* 0x000e620000002100 */
[----:B------:R-:W-:Y:S01]  /*27190*/  UMOV UR4, 0xffffffff ;  /* 0xffffffff00047882 */ /* 0x000fe20000000000 */
[----:B-1----:R-:W-:-:S04]  /*271a0*/  LOP3.LUT R7, R0, 0x1f, RZ, 0xc0, !PT ;  /* 0x0000001f00077812 */ /* 0x002fc800078ec0ff */
[----:B------:R-:W-:Y:S01]  /*271b0*/  ISETP.NE.AND P0, PT, R7, 0x1f, PT ;  /* 0x0000001f0700780c */ /* 0x000fe20003f05270 */
[----:B------:R-:W-:-:S12]  /*271c0*/  BRA.DIV UR4, `(.L_x_1658) ;  /* 0x0000003204707947 */ /* 0x000fd8000b800000 */
[----:B------:R-:W2:Y:S01]  /*271d0*/  LDL.LU R6, [R1] ;  /* 0x0000000001067983 */ /* 0x000ea20000300800 */
[----:B------:R-:W-:-:S03]  /*271e0*/  ULDC UR4, c[0x0][0xc14] ;  /* 0x0003050000047ab9 */ /* 0x000fc60000000800 */
[----:B------:R-:W3:Y:S02]  /*271f0*/  LDL R5, [R1+0xc] ;  /* 0x00000c0001057983 */ /* 0x000ee40000100800 */
[----:B---3--:R-:W-:-:S05]  /*27200*/  IMAD.IADD R5, R5, 0x1, R7 ;  /* 0x0000000105057824 */ /* 0x008fca00078e0207 */
        /* <DEDUP_REMOVED lines=28> */
[----:B------:R0:W1:Y:S02]  /*273d0*/  SHFL.IDX PT, R14, R2, 0x1f, 0x1f ;  /* 0x03e01f00020e7f89 */ /* 0x00006400000e0000 */
.L_x_1784:
[----:B------:R-:W-:Y:S02]  /*273e0*/  ULDC UR4, c[0x0][0xc10] ;  /* 0x0003040000047ab9 */ /* 0x000fe40000000800 */
[----:B------:R-:W-:-:S04]  /*273f0*/  IMAD.U32 R5, RZ, RZ, UR4 ;  /* 0x00000004ff057e24 */ /* 0x000fc8000f8e00ff */
[----:B-1----:R-:W-:-:S04]  /*27400*/  IMAD R8, R14, R5, RZ ;  /* 0x000000050e087224 */ /* 0x002fc800078e02ff */
[----:B------:R-:W-:-:S05]  /*27410*/  IMAD.IADD R4, R4, 0x1, R8 ;  /* 0x0000000104047824 */ /* 0x000fca00078e0208 */
[----:B------:R-:W-:-:S13]  /*27420*/  ISETP.GT.AND P6, PT, R4, R0, PT ;  /* 0x000000000400720c */ /* 0x000fda0003fc4270 */
[----:B------:R-:W-:Y:S05]  /*27430*/  @P6 BRA `(.L_x_1659) ;  /* 0x0000000000a46947 */ /* 0x000fea0003800000 */
.L_x_1664:
        /* <DEDUP_REMOVED lines=9> */
[----:B------:R-:W-:Y:S02]  /*274d0*/  IMAD.IADD R6, R2, 0x1, R3 ;  /* 0x0000000102067824 */ /* 0x000fe400078e0203 */
[----:B------:R-:W-:-:S03]  /*274e0*/  IMAD.MOV.U32 R3, RZ, RZ, RZ ;  /* 0x000000ffff037224 */ /* 0x000fc600078e00ff */
[----:B------:R-:W-:-:S13]  /*274f0*/  ISETP.GE.OR P6, PT, R6, R5, !P0 ;  /* 0x000000050600720c */ /* 0x000fda00047c6670 */
[----:B-1----:R-:W-:Y:S05]  /*27500*/  @P6 BRA `(.L_x_1662) ;  /* 0x00000000000c6947 */ /* 0x002fea0003800000 */
[----:B------:R-:W0:Y:S02]  /*27510*/  LDC.64 R2, c[0x0][0xc58] ;  /* 0x00031600ff027b82 */ /* 0x000e240000000a00 */
[----:B0-----:R-:W-:-:S06]  /*27520*/  IMAD.WIDE R2, R6, 0x4, R2 ;  /* 0x0000000406027825 */ /* 0x001fcc00078e0202 */
[----:B------:R0:W5:Y:S02]  /*27530*/  LDG.E R3, desc[UR40][R2.64] ;  /* 0x0000002802037981 */ /* 0x000164000c1e1900 */
.L_x_1662:
[----:B------:R-:W-:Y:S05]  /*27540*/  BSYNC B0 ;  /* 0x0000000000007941 */ /* 0x000fea0003800000 */
.L_x_1661:
[----:B------:R-:W-:-:S03]  /*27550*/  UMOV UR4, 0xffffffff ;  /* 0xffffffff00047882 */ /* 0x000fc60000000000 */
[----:B------:R-:W-:Y:S05]  /*27560*/  BRA.DIV UR4, `(.L_x_1663) ;  /* 0x0000003204b47947 */ /* 0x000fea000b800000 */
[----:B-----5:R-:W0:Y:S02]  /*27570*/  SHFL.UP PT, R14, R3, 0x1, RZ ;  /* 0x04200000030e7989 */ /* 0x020e2400000e00ff */
        /* <DEDUP_REMOVED lines=15> */
.L_x_1792:
[----:B------:R-:W-:Y:S02]  /*27670*/  ULDC UR4, c[0x0][0xc10] ;  /* 0x0003040000047ab9 */ /* 0x000fe40000000800 */
[----:B------:R-:W-:-:S04]  /*27680*/  IMAD.U32 R5, RZ, RZ, UR4 ;  /* 0x00000004ff057e24 */ /* 0x000fc8000f8e00ff */
[----:B-1----:R-:W-:-:S04]  /*27690*/  IMAD R8, R14, R5, RZ ;  /* 0x000000050e087224 */ /* 0x002fc800078e02ff */
[----:B------:R-:W-:-:S05]  /*276a0*/  IMAD.IADD R4, R8, 0x1, R4 ;  /* 0x0000000108047824 */ /* 0x000fca00078e0204 */
[----:B------:R-:W-:-:S13]  /*276b0*/  ISETP.GT.AND P6, PT, R4, R0, PT ;  /* 0x000000000400720c */ /* 0x000fda0003fc4270 */
[----:B------:R-:W-:Y:S05]  /*276c0*/  @!P6 BRA `(.L_x_1664) ;  /* 0xfffffffc005ce947 */ /* 0x000fea000383ffff */
.L_x_1659:
        /* <DEDUP_REMOVED lines=8> */
.L_x_1796:
[----:B------:R-:W-:Y:S01]  /*27750*/  ISETP.NE.AND P0, PT, R6, RZ, PT ;  /* 0x000000ff0600720c */ /* 0x000fe20003f05270 */
[----:B------:R-:W-:-:S12]  /*27760*/  IMAD.MOV.U32 R9, RZ, RZ, RZ ;  /* 0x000000ffff097224 */ /* 0x000fd800078e00ff */
[----:B------:R-:W-:Y:S05]  /*27770*/  @!P0 BRA `(.L_x_1666) ;  /* 0x0000000000108947 */ /* 0x000fea0003800000 */
[----:B------:R-:W-:Y:S01]  /*27780*/  UMOV UR4, 0xffffffff ;  /* 0xffffffff00047882 */ /* 0x000fe20000000000 */
[----:B------:R-:W-:Y:S02]  /*27790*/  VIADD R12, R7, 0xffffffff ;  /* 0xffffffff070c7836 */ /* 0x000fe40000000000 */
[----:B------:R-:W-:Y:S05]  /*277a0*/  BRA.DIV UR4, `(.L_x_1667) ;  /* 0x00000036042c7947 */ /* 0x000fea000b800000 */
[----:B------:R3:W4:Y:S02]  /*277b0*/  SHFL.IDX PT, R9, R2, R12, 0x1f ;  /* 0x00001f0c02097589 */ /* 0x00072400000e0000 */
.L_x_1666:
[----:B------:R-:W5:Y:S01]  /*277c0*/  LDL.LU R6, [R1+0xc] ;  /* 0x00000c0001067983 */ /* 0x000f620000300800 */
[----:B01-3--:R-:W0:Y:S01]  /*277d0*/  LDC.64 R2, c[0x0][0xc68] ;  /* 0x00031a00ff027b82 */ /* 0x00be220000000a00 */
[----:B-----5:R-:W-:-:S04]  /*277e0*/  IMAD.IADD R6, R7, 0x1, R6 ;  /* 0x0000000107067824 */ /* 0x020fc800078e0206 */
[----:B0-----:R-:W-:Y:S01]  /*277f0*/  IMAD.WIDE R2, R6, 0x4, R2 ;  /* 0x0000000406027825 */ /* 0x001fe200078e0202 */
[----:B------:R2:W-:Y:S04]  /*27800*/  STL [R1+0xc], R6 ;  /* 0x00000c0601007387 */ /* 0x0005e80000100800 */
[----:B------:R-:W2:Y:S01]  /*27810*/  LDG.E R7, desc[UR40][R2.64] ;  /* 0x0000002802077981 */ /* 0x000ea2000c1e1900 */
[----:B----4-:R-:W-:-:S04]  /*27820*/  IMAD R9, R9, R5, R8 ;  /* 0x0000000509097224 */ /* 0x010fc800078e0208 */
[----:B------:R-:W-:Y:S01]  /*27830*/  IMAD.IADD R0, R0, 0x1, -R9 ;  /* 0x0000000100007824 */ /* 0x000fe200078e0a09 */
[----:B------:R0:W-:Y:S01]  /*27840*/  STL [R1], R9 ;  /* 0x0000000901007387 */ /* 0x0001e20000100800 */
[----:B--2---:R-:W-:-:S05]  /*27850*/  IMAD R6, R4, R7, RZ ;  /* 0x0000000704067224 */ /* 0x004fca00078e02ff */
[----:B------:R-:W-:-:S04]  /*27860*/  IABS R10, R6 ;  /* 0x00000006000a7213 */ /* 0x000fc80000000000 */
[----:B------:R-:W1:Y:S08]  /*27870*/  I2F.RP R2, R10 ;  /* 0x0000000a00027306 */ /* 0x000e700000209400 */
[----:B-1----:R-:W1:Y:S02]  /*27880*/  MUFU.RCP R2, R2 ;  /* 0x0000000200027308 */ /* 0x002e640000001000 */
[----:B-1----:R-:W-:-:S06]  /*27890*/  VIADD R2, R2, 0xffffffe ;  /* 0x0ffffffe02027836 */ /* 0x002fcc0000000000 */
[----:B------:R-:W1:Y:S02]  /*278a0*/  F2I.FTZ.U32.TRUNC.NTZ R3, R2 ;  /* 0x0000000200037305 */ /* 0x000e64000021f000 */
[----:B-1----:R-:W-:-:S04]  /*278b0*/  IMAD.MOV R2, RZ, RZ, -R3 ;  /* 0x000000ffff027224 */ /* 0x002fc800078e0a03 */
[----:B------:R-:W-:Y:S02]  /*278c0*/  IMAD R8, R2, R10, RZ ;  /* 0x0000000a02087224 */ /* 0x000fe400078e02ff */
[----:B------:R-:W-:-:S04]  /*278d0*/  IMAD.MOV.U32 R2, RZ, RZ, RZ ;  /* 0x000000ffff027224 */ /* 0x000fc800078e00ff */
[----:B------:R-:W-:Y:S01]  /*278e0*/  IMAD.HI.U32 R8, R3, R8, R2 ;  /* 0x0000000803087227 */ /* 0x000fe200078e0002 */
[----:B------:R-:W-:Y:S02]  /*278f0*/  IABS R2, R0 ;  /* 0x0000000000027213 */ /* 0x000fe40000000000 */
[----:B------:R-:W-:-:S03]  /*27900*/  IABS R3, R6 ;  /* 0x0000000600037213 */ /* 0x000fc60000000000 */
[----:B------:R-:W-:-:S04]  /*27910*/  IMAD.HI.U32 R8, R8, R2, RZ ;  /* 0x0000000208087227 */ /* 0x000fc800078e00ff */
[----:B------:R-:W-:-:S04]  /*27920*/  IMAD.MOV R3, RZ, RZ, -R3 ;  /* 0x000000ffff037224 */ /* 0x000fc800078e0a03 */
        /* <DEDUP_REMOVED lines=8> */
[----:B------:R-:W-:-:S05]  /*279b0*/  @P0 IADD3 R8, R8, 0x1, RZ ;  /* 0x0000000108080810 */ /* 0x000fca0007ffe0ff */
[----:B------:R-:W-:-:S04]  /*279c0*/  IMAD.MOV.U32 R2, RZ, RZ, R8 ;  /* 0x000000ffff027224 */ /* 0x000fc800078e0008 */
[----:B------:R-:W-:Y:S01]  /*279d0*/  @!P2 IMAD.MOV R2, RZ, RZ, -R2 ;  /* 0x000000ffff02a224 */ /* 0x000fe200078e0a02 */
[----:B------:R-:W-:-:S05]  /*279e0*/  @!P1 LOP3.LUT R2, RZ, R6, RZ, 0x33, !PT ;  /* 0x00000006ff029212 */ /* 0x000fca00078e33ff */
[----:B------:R-:W-:Y:S02]  /*279f0*/  IMAD R8, R7, R2, RZ ;  /* 0x0000000207087224 */ /* 0x000fe400078e02ff */
[----:B------:R-:W-:Y:S02]  /*27a00*/  IMAD.MOV R2, RZ, RZ, -R2 ;  /* 0x000000ffff027224 */ /* 0x000fe400078e0a02 */
[----:B------:R-:W-:Y:S02]  /*27a10*/  IMAD.MOV R3, RZ, RZ, -R8 ;  /* 0x000000ffff037224 */ /* 0x000fe400078e0a08 */
[----:B------:R-:W-:-:S03]  /*27a20*/  IMAD R0, R6, R2, R0 ;  /* 0x0000000206007224 */ /* 0x000fc600078e0200 */
[----:B------:R-:W-:-:S04]  /*27a30*/  VIADDMNMX R5, R3, R5, R7, PT ;  /* 0x0000000503057246 */ /* 0x000fc80003800107 */
        /* <DEDUP_REMOVED lines=32> */
.L_x_1660:
[----:B------:R-:W-:Y:S01]  /*27c40*/  UMOV UR4, URZ ;  /* 0x0000003f00047c82 */ /* 0x000fe20008000000 */
[----:B------:R-:W-:Y:S01]  /*27c50*/  ULDC UR6, c[0x0][0xc14] ;  /* 0x0003050000067ab9 */ /* 0x000fe20000000800 */
[----:B------:R-:W-:Y:S01]  /*27c60*/  UMOV UR5, URZ ;  /* 0x0000003f00057c82 */ /* 0x000fe20008000000 */
[----:B------:R0:W-:Y:S01]  /*27c70*/  STL [R1], R0 ;  /* 0x0000000001007387 */ /* 0x0001e20000100800 */
[----:B------:R-:W-:Y:S02]  /*27c80*/  IMAD.U32 R3, RZ, RZ, UR4 ;  /* 0x00000004ff037e24 */ /* 0x000fe4000f8e00ff */
[----:B------:R-:W-:-:S03]  /*27c90*/  IMAD.U32 R2, RZ, RZ, UR5 ;  /* 0x00000005ff027e24 */ /* 0x000fc6000f8e00ff */
[----:B------:R1:W-:Y:S01]  /*27ca0*/  STL [R1+0x4], R3 ;  /* 0x0000040301007387 */ /* 0x0003e20000100800 */
[----:B0-----:R-:W-:-:S05]  /*27cb0*/  IMAD.U32 R0, RZ, RZ, UR6 ;  /* 0x00000006ff007e24 */ /* 0x001fca000f8e00ff */
[----:B------:R1:W-:Y:S04]  /*27cc0*/  STL [R1+0xc], R0 ;  /* 0x00000c0001007387 */ /* 0x0003e80000100800 */
[----:B------:R1:W-:Y:S02]  /*27cd0*/  STL [R1+0x8], R2 ;  /* 0x0000080201007387 */ /* 0x0003e40000100800 */
.L_x_1668:
[----:B-1----:R-:W2:Y:S04]  /*27ce0*/  LDL R3, [R1+0x8] ;  /* 0x0000080001037983 */ /* 0x002ea80000100800 */
[----:B------:R-:W3:Y:S04]  /*27cf0*/  LDL R2, [R1+0xc] ;  /* 0x00000c0001027983 */ /* 0x000ee80000100800 */
[----:B------:R-:W4:Y:S04]  /*27d00*/  LDL R4, [R1] ;  /* 0x0000000001047983 */ /* 0x000f280000100800 */
[----:B0-----:R-:W4:Y:S01]  /*27d10*/  LDL R5, [R1+0x4] ;  /* 0x0000040001057983 */ /* 0x001f220000100800 */
        /* <DEDUP_REMOVED lines=12> */
.L_x_1657:
[----:B-1----:R-:W2:Y:S01]  /*27de0*/  LDL R0, [R1+0xc] ;  /* 0x00000c0001007983 */ /* 0x002ea20000100800 */
[----:B------:R-:W-:Y:S02]  /*27df0*/  ULDC UR4, c[0x0][0xc14] ;  /* 0x0003050000047ab9 */ /* 0x000fe40000000800 */
[----:B--2---:R-:W-:-:S13]  /*27e00*/  ISETP.GE.AND P0, PT, R0, UR4, PT ;  /* 0x0000000400007c0c */ /* 0x004fda000bf06270 */
[----:B------:R-:W-:Y:S05]  /*27e10*/  @!P0 BRA `(.L_x_1669) ;  /* 0xffffffa400408947 */ /* 0x000fea000383ffff */
[----:B------:R-:W-:Y:S05]  /*27e20*/  BSYNC B7 ;  /* 0x0000000000077941 */ /* 0x000fea0003800000 */
.L_x_1548:
[----:B-1----:R-:W3:Y:S01]  /*27e30*/  LDL.LU R0, [R1+0x44] ;  /* 0x0000440001007983 */ /* 0x002ee20000300800 */
[----:B------:R-:W-:Y:S01]  /*27e40*/  BSSY B0, `(.L_x_1670) ;  /* 0x000000b000007945 */ /* 0x000fe20003800000 */
[----:B0-2---:R-:W0:Y:S01]  /*27e50*/  S2R R5, SR_CgaCtaId ;  /* 0x0000000000057919 */ /* 0x005e220000008800 */
[----:B---3--:R-:W-:-:S05]  /*27e60*/  VIADD R0, R0, 0x1 ;  /* 0x0000000100007836 */ /* 0x008fca0000000000 */
        /* <DEDUP_REMOVED lines=8> */
.L_x_1799:
[----:B------:R-:W-:Y:S05]  /*27ef0*/  BSYNC B0 ;  /* 0x0000000000007941 */ /* 0x000fea0003800000 */
.L_x_1670:
[----:B------:R-:W-:-:S03]  /*27f00*/  UMOV UR4, 0xffffffff ;  /* 0xffffffff00047882 */ /* 0x000fc60000000000 */
[----:B------:R-:W-:Y:S05]  /*27f10*/  BRA.DIV UR4, `(.L_x_1672) ;  /* 0x0000002e048c7947 */ /* 0x000fea000b800000 */
[----:B------:R-:W1:Y:S02]  /*27f20*/  S2R R2, SR_TID.X ;  /* 0x0000000000027919 */ /* 0x000e640000002100 */
[----:B-1----:R-:W-:-:S04]  /*27f30*/  SHF.R.U32.HI R2, RZ, 0x5, R2 ;  /* 0x00000005ff027819 */ /* 0x002fc80000011602 */
[----:B------:R-:W-:-:S05]  /*27f40*/  LOP3.LUT R2, R2, 0x3, RZ, 0xc0, !PT ;  /* 0x0000000302027812 */ /* 0x000fca00078ec0ff */
[----:B------:R1:W2:Y:S02]  /*27f50*/  SHFL.IDX PT, R14, R2, RZ, 0x1f ;  /* 0x00001fff020e7589 */ /* 0x0002a400000e0000 */
.L_x_1802:
[----:B--2---:R-:W-:-:S13]  /*27f60*/  ISETP.NE.AND P0, PT, R14, RZ, PT ;  /* 0x000000ff0e00720c */ /* 0x004fda0003f05270 */
[----:B------:R-:W-:Y:S05]  /*27f70*/  @P0 BRA `(.L_x_1317) ;  /* 0x0000000000b00947 */ /* 0x000fea0003800000 */
[----:B------:R-:W-:-:S03]  /*27f80*/  UMOV UR4, 0xffffffff ;  /* 0xffffffff00047882 */ /* 0x000fc60000000000 */
[----:B------:R-:W-:Y:S05]  /*27f90*/  BRA.DIV UR4, `(.L_x_1673) ;  /* 0x0000002e04a07947 */ /* 0x000fea000b800000 */
[----:B------:R-:W-:-:S13]  /*27fa0*/  ELECT P6, URZ, PT ;  /* 0x00000000003f782f */ /* 0x000fda00038c0000 */
.L_x_1805:
[----:B------:R-:W-:Y:S05]  /*27fb0*/  @!P6 BRA `(.L_x_1317) ;  /* 0x0000000000a0e947 */ /* 0x000fea0003800000 */
[----:B------:R-:W-:-:S06]  /*27fc0*/  ULOP3.LUT UR4, UR37, 0x2, URZ, 0xfc, !UPT ;  /* 0x0000000225047892 */ /* 0x000fcc000f8efc3f */
[----:B-1----:R-:W-:-:S05]  /*27fd0*/  IMAD.U32 R2, RZ, RZ, UR4 ;  /* 0x00000004ff027e24 */ /* 0x002fca000f8e00ff */
[----:B------:R-:W-:-:S13]  /*27fe0*/  ISETP.NE.AND P0, PT, R2, 0x3, PT ;  /* 0x000000030200780c */ /* 0x000fda0003f05270 */
[----:B------:R-:W-:Y:S05]  /*27ff0*/  @!P0 BRA `(.L_x_1674) ;  /* 0x0000000000048947 */ /* 0x000fea0003800000 */
[----:B------:R-:W-:Y:S01]  /*28000*/  BPT.TRAP 0x1 ;  /* 0x000000040000795c */ /* 0x000fe20000300000 */
.L_x_1674:
[----:B0-----:R-:W2:Y:S04]  /*28010*/  LDL R3, [R1+0x10] ;  /* 0x0000100001037983 */ /* 0x001ea80000100800 */
        /* <DEDUP_REMOVED lines=13> */
.L_x_1806:
[----:B------:R-:W1:Y:S02]  /*280f0*/  SYNCS.PHASECHK.TRANS64.TRYWAIT P1, [R7+URZ], R2 ;  /* 0x00000002070075a7 */ /* 0x000e64000802017f */
[----:B-1----:R-:W-:Y:S05]  /*28100*/  @!P1 BRA `(.L_x_1676) ;  /* 0x0000002c00789947 */ /* 0x002fea0003800000 */
.L_x_1807:
[----:B------:R-:W-:Y:S05]  /*28110*/  @!P0 BRA `(.L_x_1677) ;  /* 0x0000000000048947 */ /* 0x000fea0003800000 */
[----:B------:R-:W-:Y:S01]  /*28120*/  BPT.TRAP 0x1 ;  /* 0x000000040000795c */ /* 0x000fe20000300000 */
.L_x_1677:
[----:B------:R-:W2:Y:S02]  /*28130*/  LDL.LU R4, [R1+0x10] ;  /* 0x0000100001047983 */ /* 0x000ea40000300800 */
[----:B--2---:R-:W-:-:S04]  /*28140*/  IMAD R4, R4, 0x8, R0 ;  /* 0x0000000804047824 */ /* 0x004fc800078e0200 */
[----:B------:R-:W2:Y:S02]  /*28150*/  SYNCS.PHASECHK.TRANS64.TRYWAIT P1, [R4+URZ+0x22860], R5 ;  /* 0x02286005040075a7 */ /* 0x000ea4000802017f */
[----:B--2---:R-:W-:Y:S05]  /*28160*/  @!P1 BRA `(.L_x_1678) ;  /* 0x0000002c00749947 */ /* 0x004fea0003800000 */
.L_x_1808:
[----:B------:R-:W-:Y:S05]  /*28170*/  @!P0 BRA `(.L_x_1679) ;  /* 0x0000000000048947 */ /* 0x000fea0003800000 */
[----:B------:R-:W-:Y:S01]  /*28180*/  BPT.TRAP 0x1 ;  /* 0x000000040000795c */ /* 0x000fe20000300000 */
.L_x_1679:
[----:B------:R-:W-:-:S04]  /*28190*/  IMAD R3, R3, 0x8, R0 ;  /* 0x0000000803037824 */ /* 0x000fc800078e0200 */
[----:B------:R-:W3:Y:S02]  /*281a0*/  SYNCS.PHASECHK.TRANS64.TRYWAIT P1, [R3+URZ+0x22860], R2 ;  /* 0x02286002030075a7 */ /* 0x000ee4000802017f */
[----:B---3--:R-:W-:Y:S05]  /*281b0*/  @!P1 BRA `(.L_x_1680) ;  /* 0x0000002c00749947 */ /* 0x008fea0003800000 */
.L_x_1809:
[----:B------:R-:W-:Y:S05]  /*281c0*/  @!P0 BRA `(.L_x_1681) ;  /* 0x0000000000048947 */ /* 0x000fea0003800000 */
[----:B------:R-:W-:Y:S01]  /*281d0*/  BPT.TRAP 0x1 ;  /* 0x000000040000795c */ /* 0x000fe20000300000 */
.L_x_1681:
[----:B------:R-:W4:Y:S02]  /*281e0*/  SYNCS.PHASECHK.TRANS64.TRYWAIT P0, [R4+URZ+0x22880], R5 ;  /* 0x02288005040075a7 */ /* 0x000f24000800017f */
[----:B----4-:R-:W-:Y:S05]  /*281f0*/  @!P0 BRA `(.L_x_1682) ;  /* 0x0000002c00788947 */ /* 0x010fea0003800000 */
.L_x_1683:
[----:B------:R0:W0:Y:S02]  /*28200*/  SYNCS.PHASECHK.TRANS64.TRYWAIT P0, [R3+URZ+0x22880], R2 ;  /* 0x02288002030075a7 */ /* 0x000024000800017f */
[----:B0-----:R-:W-:Y:S05]  /*28210*/  @!P0 NANOSLEEP.SYNCS 0x989680 ;  /* 0x009896800000895d */ /* 0x001fea0003900000 */
[----:B------:R-:W0:Y:S02]  /*28220*/  @!P0 SYNCS.PHASECHK.TRANS64 P0, [R3+URZ+0x22880], R2 ;  /* 0x02288002030085a7 */ /* 0x000e24000800007f */
[----:B0-----:R-:W-:Y:S05]  /*28230*/  @!P0 BRA `(.L_x_1683) ;  /* 0xfffffffc00f08947 */ /* 0x001fea000383ffff */
.L_x_1317:
[----:B------:R-:W-:Y:S05]  /*28240*/  BSYNC B8 ;  /* 0x0000000000087941 */ /* 0x000fea0003800000 */
.L_x_1314:
[----:B------:R-:W-:Y:S05]  /*28250*/  EXIT ;  /* 0x000000000000794d */ /* 0x000fea0003800000 */
.L_x_1341:
[----:B0-----:R0:W1:Y:S02]  /*28260*/  SYNCS.PHASECHK.TRANS64.TRYWAIT P3, [R92+URZ+0x22890], R95 ;  /* 0x0228905f5c0075a7 */ /* 0x001064000806017f */
[----:B-1----:R-:W-:Y:S05]  /*28270*/  @!P3 NANOSLEEP.SYNCS 0x989680 ;  /* 0x009896800000b95d */ /* 0x002fea0003900000 */
[----:B------:R-:W1:Y:S02]  /*28280*/  @!P3 SYNCS.PHASECHK.TRANS64 P3, [R92+URZ+0x22890], R95 ;  /* 0x0228905f5c00b5a7 */ /* 0x000e64000806007f */
[----:B-1----:R-:W-:Y:S05]  /*28290*/  @!P3 BRA `(.L_x_1341) ;  /* 0xfffffffc00f0b947 */ /* 0x002fea000383ffff */
[----:B------:R-:W-:Y:S05]  /*282a0*/  BRA `(.L_x_1684) ;  /* 0xfffffdac00307947 */ /* 0x000fea000383ffff */
.L_x_1369:
[----:B-1----:R1:W2:Y:S02]  /*282b0*/  SYNCS.PHASECHK.TRANS64.TRYWAIT P3, [R92+URZ+0x22890], R95 ;  /* 0x0228905f5c0075a7 */ /* 0x0022a4000806017f */
[----:B--2---:R-:W-:Y:S05]  /*282c0*/  @!P3 NANOSLEEP.SYNCS 0x989680 ;  /* 0x009896800000b95d */ /* 0x004fea0003900000 */
[----:B------:R-:W2:Y:S02]  /*282d0*/  @!P3 SYNCS.PHASECHK.TRANS64 P3, [R92+URZ+0x22890], R95 ;  /* 0x0228905f5c00b5a7 */ /* 0x000ea4000806007f */
[----:B--2---:R-:W-:Y:S05]  /*282e0*/  @!P3 BRA `(.L_x_1369) ;  /* 0xfffffffc00f0b947 */ /* 0x004fea000383ffff */
[----:B------:R-:W-:Y:S05]  /*282f0*/  BRA `(.L_x_1685) ;  /* 0xfffffdd800fc7947 */ /* 0x000fea000383ffff */
.L_x_1382:
[----:B0-----:R0:W1:Y:S02]  /*28300*/  SYNCS.PHASECHK.TRANS64.TRYWAIT P2, [R92+URZ+0x22890], R95 ;  /* 0x0228905f5c0075a7 */ /* 0x001064000804017f */
[----:B-1----:R-:W-:Y:S05]  /*28310*/  @!P2 NANOSLEEP.SYNCS 0x989680 ;  /* 0x009896800000a95d */ /* 0x002fea0003900000 */
[----:B------:R-:W1:Y:S02]  /*28320*/  @!P2 SYNCS.PHASECHK.TRANS64 P2, [R92+URZ+0x22890], R95 ;  /* 0x0228905f5c00a5a7 */ /* 0x000e64000804007f */
[----:B-1----:R-:W-:Y:S05]  /*28330*/  @!P2 BRA `(.L_x_1382) ;  /* 0xfffffffc00f0a947 */ /* 0x002fea000383ffff */
[----:B------:R-:W-:Y:S05]  /*28340*/  BRA `(.L_x_1686) ;  /* 0xfffffe0800d87947 */ /* 0x000fea000383ffff */
.L_x_1386:
[----:B--2---:R2:W3:Y:S02]  /*28350*/  SYNCS.PHASECHK.TRANS64.TRYWAIT P1, [R92+URZ+0x228b0], R95 ;  /* 0x0228b05f5c0075a7 */ /* 0x0044e4000802017f */
[----:B---3--:R-:W-:Y:S05]  /*28360*/  @!P1 NANOSLEEP.SYNCS 0x989680 ;  /* 0x009896800000995d */ /* 0x008fea0003900000 */
[----:B------:R-:W3:Y:S02]  /*28370*/  @!P1 SYNCS.PHASECHK.TRANS64 P1, [R92+URZ+0x228b0], R95 ;  /* 0x0228b05f5c0095a7 */ /* 0x000ee4000802007f */
[----:B---3--:R-:W-:Y:S05]  /*28380*/  @!P1 BRA `(.L_x_1386) ;  /* 0xfffffffc00f09947 */ /* 0x008fea000383ffff */
[----:B------:R-:W-:Y:S05]  /*28390*/  BRA `(.L_x_1687) ;  /* 0xfffffe0c00707947 */ /* 0x000fea000383ffff */
.L_x_1400:
[----:B------:R-:W-:Y:S01]  /*283a0*/  BSSY B0, `(.L_x_1688) ;  /* 0x0000008000007945 */ /* 0x000fe20003800000 */
[----:B------:R-:W-:Y:S02]  /*283b0*/  IMAD.MOV.U32 R13, RZ, RZ, R202 ;  /* 0x000000ffff0d7224 */ /* 0x000fe400078e00ca */
[----:B------:R-:W-:Y:S02]  /*283c0*/  IMAD.MOV.U32 R12, RZ, RZ, RZ ;  /* 0x000000ffff0c7224 */ /* 0x000fe400078e00ff */
[----:B------:R-:W-:Y:S02]  /*283d0*/  IMAD.MOV.U32 R11, RZ, RZ, 0x1f ;  /* 0x0000001fff0b7424 */ /* 0x000fe400078e00ff */
[----:B------:R-:W-:-:S07]  /*283e0*/  IMAD.MOV.U32 R15, RZ, RZ, -0x1 ;  /* 0xffffffffff0f7424 */ /* 0x000fce00078e00ff */
[----:B-----5:R-:W-:Y:S05]  /*283f0*/  WARPSYNC.COLLECTIVE R15, `(.L_x_1689) ;  /* 0x000000000f087348 */ /* 0x020fea0003c00000 */
[----:B------:R0:W1:Y:S02]  /*28400*/  SHFL.IDX P6, R14, R13, R12, R11 ;  /* 0x0000000c0d0e7389 */ /* 0x00006400000c000b */
[----:B01---5:R-:W-:Y:S01]  /*28410*/  ENDCOLLECTIVE ;  /* 0x000000000000791b */ /* 0x023fe20003800000 */
.L_x_1689:
[----:B------:R-:W-:Y:S05]  /*28420*/  BSYNC B0 ;  /* 0x0000000000007941 */ /* 0x000fea0003800000 */
.L_x_1688:
[----:B------:R-:W-:Y:S01]  /*28430*/  IMAD.MOV.U32 R176, RZ, RZ, R14 ;  /* 0x000000ffffb07224 */ /* 0x000fe200078e000e */
[----:B------:R-:W-:Y:S06]  /*28440*/  BRA `(.L_x_1690) ;  /* 0xfffffe1800107947 */ /* 0x000fec000383ffff */
.L_x_1412:
[----:B------:R-:W-:Y:S01]  /*28450*/  BSSY B1, `(.L_x_1691) ;  /* 0x0000007000017945 */ /* 0x000fe20003800000 */
[----:B------:R-:W-:Y:S02]  /*28460*/  IMAD.MOV.U32 R12, RZ, RZ, RZ ;  /* 0x000000ffff0c7224 */ /* 0x000fe400078e00ff */
[----:B------:R-:W-:Y:S02]  /*28470*/  IMAD.MOV.U32 R11, RZ, RZ, 0x1e1f ;  /* 0x00001e1fff0b7424 */ /* 0x000fe400078e00ff */
[----:B-1----:R-:W-:-:S07]  /*28480*/  IMAD.MOV.U32 R15, RZ, RZ, -0x1 ;  /* 0xffffffffff0f7424 */ /* 0x002fce00078e00ff */
[----:B0----5:R-:W-:Y:S05]  /*28490*/  WARPSYNC.COLLECTIVE R15, `(.L_x_1692) ;  /* 0x000000000f087348 */ /* 0x021fea0003c00000 */
[----:B------:R1:W2:Y:S02]  /*284a0*/  SHFL.IDX P6, R14, R13, R12, R11 ;  /* 0x0000000c0d0e7389 */ /* 0x0002a400000c000b */
[----:B012--5:R-:W-:Y:S01]  /*284b0*/  ENDCOLLECTIVE ;  /* 0x000000000000791b */ /* 0x027fe20003800000 */
.L_x_1692:
[----:B------:R-:W-:Y:S05]  /*284c0*/  BSYNC B1 ;  /* 0x0000000000017941 */ /* 0x000fea0003800000 */
.L_x_1691:
[----:B------:R-:W-:Y:S05]  /*284d0*/  BRA `(.L_x_1693) ;  /* 0xfffffe24009c7947 */ /* 0x000fea000383ffff */
.L_x_1413:
[----:B------:R-:W-:Y:S01]  /*284e0*/  BSSY B1, `(.L_x_1694) ;  /* 0x0000008000017945 */ /* 0x000fe20003800000 */
[----:B------:R-:W-:Y:S02]  /*284f0*/  IMAD.MOV.U32 R13, RZ, RZ, R4 ;  /* 0x000000ffff0d7224 */ /* 0x000fe400078e0004 */
[----:B------:R-:W-:Y:S02]  /*28500*/  IMAD.MOV.U32 R12, RZ, RZ, RZ ;  /* 0x000000ffff0c7224 */ /* 0x000fe400078e00ff */
[----:B------:R-:W-:Y:S02]  /*28510*/  IMAD.MOV.U32 R11, RZ, RZ, 0x1e1f ;  /* 0x00001e1fff0b7424 */ /* 0x000fe400078e00ff */
[----:B-1----:R-:W-:-:S07]  /*28520*/  IMAD.MOV.U32 R15, RZ, RZ, -0x1 ;  /* 0xffffffffff0f7424 */ /* 0x002fce00078e00ff */
[----:B0----5:R-:W-:Y:S05]  /*28530*/  WARPSYNC.COLLECTIVE R15, `(.L_x_1695) ;  /* 0x000000000f087348 */ /* 0x021fea0003c00000 */
[----:B------:R1:W2:Y:S02]  /*28540*/  SHFL.IDX P6, R14, R13, R12, R11 ;  /* 0x0000000c0d0e7389 */ /* 0x0002a400000c000b */
[----:B012--5:R-:W-:Y:S01]  /*28550*/  ENDCOLLECTIVE ;  /* 0x000000000000791b */ /* 0x027fe20003800000 */
.L_x_1695:
[----:B------:R-:W-:Y:S05]  /*28560*/  BSYNC B1 ;  /* 0x0000000000017941 */ /* 0x000fea0003800000 */
.L_x_1694:
[----:B------:R-:W-:Y:S05]  /*28570*/  BRA `(.L_x_1696) ;  /* 0xfffffe24007c7947 */ /* 0x000fea000383ffff */
.L_x_1414:
        /* <DEDUP_REMOVED lines=8> */
.L_x_1698:
[----:B------:R-:W-:Y:S05]  /*28600*/  BSYNC B1 ;  /* 0x0000000000017941 */ /* 0x000fea0003800000 */
.L_x_1697:
[----:B------:R-:W-:Y:S05]  /*28610*/  BRA `(.L_x_1699) ;  /* 0xfffffe24005c7947 */ /* 0x000fea000383ffff */
.L_x_1415:
        /* <DEDUP_REMOVED lines=8> */
.L_x_1701:
[----:B------:R-:W-:Y:S05]  /*286a0*/  BSYNC B1 ;  /* 0x0000000000017941 */ /* 0x000fea0003800000 */
.L_x_1700:
[----:B------:R-:W-:Y:S05]  /*286b0*/  BRA `(.L_x_1702) ;  /* 0xfffffe24003c7947 */ /* 0x000fea000383ffff */
.L_x_1417:
[----:B--2---:R2:W3:Y:S02]  /*286c0*/  SYNCS.PHASECHK.TRANS64.TRYWAIT P1, [R16+URZ+0x22800], R3 ;  /* 0x02280003100075a7 */ /* 0x0044e4000802017f */
[----:B---3--:R-:W-:Y:S05]  /*286d0*/  @!P1 NANOSLEEP.SYNCS 0x989680 ;  /* 0x009896800000995d */ /* 0x008fea0003900000 */
[----:B------:R-:W3:Y:S02]  /*286e0*/  @!P1 SYNCS.PHASECHK.TRANS64 P1, [R16+URZ+0x22800], R3 ;  /* 0x02280003100095a7 */ /* 0x000ee4000802007f */
[----:B---3--:R-:W-:Y:S05]  /*286f0*/  @!P1 BRA `(.L_x_1417) ;  /* 0xfffffffc00f09947 */ /* 0x008fea000383ffff */
[----:B------:R-:W-:Y:S05]  /*28700*/  BRA `(.L_x_1703) ;  /* 0xfffffe2400487947 */ /* 0x000fea000383ffff */
.L_x_1431:
[----:B------:R-:W-:Y:S01]  /*28710*/  BSSY B1, `(.L_x_1704) ;  /* 0x0000007000017945 */ /* 0x000fe20003800000 */
[----:B------:R-:W-:Y:S02]  /*28720*/  IMAD.MOV.U32 R12, RZ, RZ, RZ ;  /* 0x000000ffff0c7224 */ /* 0x000fe400078e00ff */
[----:B------:R-:W-:Y:S02]  /*28730*/  IMAD.MOV.U32 R11, RZ, RZ, 0x1e1f ;  /* 0x00001e1fff0b7424 */ /* 0x000fe400078e00ff */
[----:B------:R-:W-:-:S07]  /*28740*/  IMAD.MOV.U32 R15, RZ, RZ, -0x1 ;  /* 0xffffffffff0f7424 */ /* 0x000fce00078e00ff */
[----:B0----5:R-:W-:Y:S05]  /*28750*/  WARPSYNC.COLLECTIVE R15, `(.L_x_1705) ;  /* 0x000000000f087348 */ /* 0x021fea0003c00000 */
[----:B------:R1:W2:Y:S02]  /*28760*/  SHFL.IDX P6, R14, R13, R12, R11 ;  /* 0x0000000c0d0e7389 */ /* 0x0002a400000c000b */
[----:B012--5:R-:W-:Y:S01]  /*28770*/  ENDCOLLECTIVE ;  /* 0x000000000000791b */ /* 0x027fe20003800000 */
.L_x_1705:
[----:B------:R-:W-:Y:S05]  /*28780*/  BSYNC B1 ;  /* 0x0000000000017941 */ /* 0x000fea0003800000 */
.L_x_1704:
[----:B------:R-:W-:Y:S05]  /*28790*/  BRA `(.L_x_1706) ;  /* 0xfffffe5800307947 */ /* 0x000fea000383ffff */
.L_x_1432:
[----:B------:R-:W-:Y:S01]  /*287a0*/  BSSY B1, `(.L_x_1707) ;  /* 0x0000008000017945 */ /* 0x000fe20003800000 */
[----:B------:R-:W-:Y:S01]  /*287b0*/  IMAD.MOV.U32 R13, RZ, RZ, R8 ;  /* 0x000000ffff0d7224 */ /* 0x000fe200078e0008 */
[----:B------:R-:W-:Y:S01]  /*287c0*/  MOV R12, RZ ;  /* 0x000000ff000c7202 */ /* 0x000fe20000000f00 */
[----:B------:R-:W-:Y:S02]  /*287d0*/  IMAD.MOV.U32 R11, RZ, RZ, 0x1e1f ;  /* 0x00001e1fff0b7424 */ /* 0x000fe400078e00ff */
[----:B------:R-:W-:-:S07]  /*287e0*/  IMAD.MOV.U32 R15, RZ, RZ, -0x1 ;  /* 0xffffffffff0f7424 */ /* 0x000fce00078e00ff */
[----:B0----5:R-:W-:Y:S05]  /*287f0*/  WARPSYNC.COLLECTIVE R15, `(.L_x_1708) ;  /* 0x000000000f087348 */ /* 0x021fea0003c00000 */
[----:B------:R1:W2:Y:S02]  /*28800*/  SHFL.IDX P6, R14, R13, R12, R11 ;  /* 0x0000000c0d0e7389 */ /* 0x0002a400000c000b */
[----:B012--5:R-:W-:Y:S01]  /*28810*/  ENDCOLLECTIVE ;  /* 0x000000000000791b */ /* 0x027fe20003800000 */
.L_x_1708:
[----:B------:R-:W-:Y:S05]  /*28820*/  BSYNC B1 ;  /* 0x0000000000017941 */ /* 0x000fea0003800000 */
.L_x_1707:
[----:B------:R-:W-:Y:S05]  /*28830*/  BRA `(.L_x_1709) ;  /* 0xfffffe5800107947 */ /* 0x000fea000383ffff */
.L_x_1433:
[----:B------:R-:W-:Y:S01]  /*28840*/  BSSY B1, `(.L_x_1710) ;  /* 0x0000008000017945 */ /* 0x000fe20003800000 */
[----:B------:R-:W-:Y:S02]  /*28850*/  IMAD.MOV.U32 R13, RZ, RZ, R3 ;  /* 0x000000ffff0d7224 */ /* 0x000fe400078e0003 */
[----:B------:R-:W-:Y:S02]  /*28860*/  IMAD.MOV.U32 R12, RZ, RZ, RZ ;  /* 0x000000ffff0c7224 */ /* 0x000fe400078e00ff */
[----:B------:R-:W-:Y:S02]  /*28870*/  IMAD.MOV.U32 R11, RZ, RZ, 0x1e1f ;  /* 0x00001e1fff0b7424 */ /* 0x000fe400078e00ff */
[----:B------:R-:W-:-:S07]  /*28880*/  IMAD.MOV.U32 R15, RZ, RZ, -0x1 ;  /* 0xffffffffff0f7424 */ /* 0x000fce00078e00ff */
[----:B0----5:R-:W-:Y:S05]  /*28890*/  WARPSYNC.COLLECTIVE R15, `(.L_x_1711) ;  /* 0x000000000f087348 */ /* 0x021fea0003c00000 */
[----:B------:R1:W2:Y:S02]  /*288a0*/  SHFL.IDX P6, R14, R13, R12, R11 ;  /* 0x0000000c0d0e7389 */ /* 0x0002a400000c000b */
[----:B012--5:R-:W-:Y:S01]  /*288b0*/  ENDCOLLECTIVE ;  /* 0x000000000000791b */ /* 0x027fe20003800000 */
.L_x_1711:
[----:B------:R-:W-:Y:S05]  /*288c0*/  BSYNC B1 ;  /* 0x0000000000017941 */ /* 0x000fea0003800000 */
.L_x_1710:
[----:B------:R-:W-:Y:S05]  /*288d0*/  BRA `(.L_x_1712) ;  /* 0xfffffe5400f07947 */ /* 0x000fea000383ffff */
.L_x_1434:
        /* <DEDUP_REMOVED lines=8> */
.L_x_1714:
[----:B------:R-:W-:Y:S05]  /*28960*/  BSYNC B1 ;  /* 0x0000000000017941 */ /* 0x000fea0003800000 */
.L_x_1713:
[----:B------:R-:W-:Y:S05]  /*28970*/  BRA `(.L_x_1715) ;  /* 0xfffffe5400d07947 */ /* 0x000fea000383ffff */
.L_x_1436:
[----:B-1----:R1:W2:Y:S02]  /*28980*/  SYNCS.PHASECHK.TRANS64.TRYWAIT P1, [R16+URZ+0x22800], R3 ;  /* 0x02280003100075a7 */ /* 0x0022a4000802017f */
[----:B--2---:R-:W-:Y:S05]  /*28990*/  @!P1 NANOSLEEP.SYNCS 0x989680 ;  /* 0x009896800000995d */ /* 0x004fea0003900000 */
[----:B------:R-:W2:Y:S02]  /*289a0*/  @!P1 SYNCS.PHASECHK.TRANS64 P1, [R16+URZ+0x22800], R3 ;  /* 0x02280003100095a7 */ /* 0x000ea4000802007f */
[----:B--2---:R-:W-:Y:S05]  /*289b0*/  @!P1 BRA `(.L_x_1436) ;  /* 0xfffffffc00f09947 */ /* 0x004fea000383ffff */
[----:B------:R-:W-:Y:S05]  /*289c0*/  BRA `(.L_x_1716) ;  /* 0xfffffe5400dc7947 */ /* 0x000fea000383ffff */
.L_x_1444:
[----:B--2---:R2:W3:Y:S02]  /*289d0*/  SYNCS.PHASECHK.TRANS64.TRYWAIT P2, [R0+URZ+0x22830], R3 ;  /* 0x02283003000075a7 */ /* 0x0044e4000804017f */
[----:B---3--:R-:W-:Y:S05]  /*289e0*/  @!P2 NANOSLEEP.SYNCS 0x989680 ;  /* 0x009896800000a95d */ /* 0x008fea0003900000 */
[----:B------:R-:W3:Y:S02]  /*289f0*/  @!P2 SYNCS.PHASECHK.TRANS64 P2, [R0+URZ+0x22830], R3 ;  /* 0x022830030000a5a7 */ /* 0x000ee4000804007f */
[----:B---3--:R-:W-:Y:S05]  /*28a00*/  @!P2 BRA `(.L_x_1444) ;  /* 0xfffffffc00f0a947 */ /* 0x008fea000383ffff */
[----:B------:R-:W-:Y:S05]  /*28a10*/  BRA `(.L_x_1443) ;  /* 0xfffffe8800047947 */ /* 0x000fea000383ffff */
.L_x_1462:
[----:B-1----:R1:W2:Y:S02]  /*28a20*/  SYNCS.PHASECHK.TRANS64.TRYWAIT P4, [R9+URZ+0x22830], R8 ;  /* 0x02283008090075a7 */ /* 0x0022a4000808017f */
[----:B--2---:R-:W-:Y:S05]  /*28a30*/  @!P4 NANOSLEEP.SYNCS 0x989680 ;  /* 0x009896800000c95d */ /* 0x004fea0003900000 */
[----:B------:R-:W2:Y:S02]  /*28a40*/  @!P4 SYNCS.PHASECHK.TRANS64 P4, [R9+URZ+0x22830], R8 ;  /* 0x022830080900c5a7 */ /* 0x000ea4000808007f */
[----:B--2---:R-:W-:Y:S05]  /*28a50*/  @!P4 BRA `(.L_x_1462) ;  /* 0xfffffffc00f0c947 */ /* 0x004fea000383ffff */
[----:B------:R-:W-:Y:S05]  /*28a60*/  BRA `(.L_x_1461) ;  /* 0xfffffec000607947 */ /* 0x000fea000383ffff */
.L_x_1466:
[----:B-1----:R1:W2:Y:S02]  /*28a70*/  SYNCS.PHASECHK.TRANS64.TRYWAIT P3, [R9+URZ+0x22850], R8 ;  /* 0x02285008090075a7 */ /* 0x0022a4000806017f */
[----:B--2---:R-:W-:Y:S05]  /*28a80*/  @!P3 NANOSLEEP.SYNCS 0x989680 ;  /* 0x009896800000b95d */ /* 0x004fea0003900000 */
[----:B------:R-:W2:Y:S02]  /*28a90*/  @!P3 SYNCS.PHASECHK.TRANS64 P3, [R9+URZ+0x22850], R8 ;  /* 0x022850080900b5a7 */ /* 0x000ea4000806007f */
[----:B--2---:R-:W-:Y:S05]  /*28aa0*/  @!P3 BRA `(.L_x_1466) ;  /* 0xfffffffc00f0b947 */ /* 0x004fea000383ffff */
[----:B------:R-:W-:Y:S05]  /*28ab0*/  BRA `(.L_x_1463) ;  /* 0xfffffec400387947 */ /* 0x000fea000383ffff */
.L_x_1486:
[----:B-1----:R1:W2:Y:S02]  /*28ac0*/  SYNCS.PHASECHK.TRANS64.TRYWAIT P3, [R7+URZ+0x22830], R6 ;  /* 0x02283006070075a7 */ /* 0x0022a4000806017f */
[----:B--2---:R-:W-:Y:S05]  /*28ad0*/  @!P3 NANOSLEEP.SYNCS 0x989680 ;  /* 0x009896800000b95d */ /* 0x004fea0003900000 */
[----:B------:R-:W2:Y:S02]  /*28ae0*/  @!P3 SYNCS.PHASECHK.TRANS64 P3, [R7+URZ+0x22830], R6 ;  /* 0x022830060700b5a7 */ /* 0x000ea4000806007f */
[----:B--2---:R-:W-:Y:S05]  /*28af0*/  @!P3 BRA `(.L_x_1486) ;  /* 0xfffffffc00f0b947 */ /* 0x004fea000383ffff */
[----:B------:R-:W-:Y:S05]  /*28b00*/  BRA `(.L_x_1485) ;  /* 0xfffffef800b07947 */ /* 0x000fea000383ffff */
.L_x_1490:
[----:B-1----:R1:W2:Y:S02]  /*28b10*/  SYNCS.PHASECHK.TRANS64.TRYWAIT P2, [R7+URZ+0x22850], R6 ;  /* 0x02285006070075a7 */ /* 0x0022a4000804017f */
[----:B--2---:R-:W-:Y:S05]  /*28b20*/  @!P2 NANOSLEEP.SYNCS 0x989680 ;  /* 0x009896800000a95d */ /* 0x004fea0003900000 */
[----:B------:R-:W2:Y:S02]  /*28b30*/  @!P2 SYNCS.PHASECHK.TRANS64 P2, [R7+URZ+0x22850], R6 ;  /* 0x022850060700a5a7 */ /* 0x000ea4000804007f */
[----:B--2---:R-:W-:Y:S05]  /*28b40*/  @!P2 BRA `(.L_x_1490) ;  /* 0xfffffffc00f0a947 */ /* 0x004fea000383ffff */
[----:B------:R-:W-:Y:S05]  /*28b50*/  BRA `(.L_x_1487) ;  /* 0xfffffefc00947947 */ /* 0x000fea000383ffff */
.L_x_1498:
[----:B-1----:R1:W2:Y:S02]  /*28b60*/  SYNCS.PHASECHK.TRANS64.TRYWAIT P3, [R7+URZ+0x22830], R8 ;  /* 0x02283008070075a7 */ /* 0x0022a4000806017f */
[----:B--2---:R-:W-:Y:S05]  /*28b70*/  @!P3 NANOSLEEP.SYNCS 0x989680 ;  /* 0x009896800000b95d */ /* 0x004fea0003900000 */
[----:B------:R-:W2:Y:S02]  /*28b80*/  @!P3 SYNCS.PHASECHK.TRANS64 P3, [R7+URZ+0x22830], R8 ;  /* 0x022830080700b5a7 */ /* 0x000ea4000806007f */
[----:B--2---:R-:W-:Y:S05]  /*28b90*/  @!P3 BRA `(.L_x_1498) ;  /* 0xfffffffc00f0b947 */ /* 0x004fea000383ffff */
[----:B------:R-:W-:Y:S05]  /*28ba0*/  BRA `(.L_x_1497) ;  /* 0xffffff2000a47947 */ /* 0x000fea000383ffff */
.L_x_1502:
[----:B-1----:R1:W2:Y:S02]  /*28bb0*/  SYNCS.PHASECHK.TRANS64.TRYWAIT P2, [R8+URZ+0x22850], R7 ;  /* 0x02285007080075a7 */ /* 0x0022a4000804017f */
[----:B--2---:R-:W-:Y:S05]  /*28bc0*/  @!P2 NANOSLEEP.SYNCS 0x989680 ;  /* 0x009896800000a95d */ /* 0x004fea0003900000 */
[----:B------:R-:W2:Y:S02]  /*28bd0*/  @!P2 SYNCS.PHASECHK.TRANS64 P2, [R8+URZ+0x22850], R7 ;  /* 0x022850070800a5a7 */ /* 0x000ea4000804007f */
[----:B--2---:R-:W-:Y:S05]  /*28be0*/  @!P2 BRA `(.L_x_1502) ;  /* 0xfffffffc00f0a947 */ /* 0x004fea000383ffff */
[----:B------:R-:W-:Y:S05]  /*28bf0*/  BRA `(.L_x_1499) ;  /* 0xffffff2400887947 */ /* 0x000fea000383ffff */
.L_x_1516:
[----:B-1----:R1:W2:Y:S02]  /*28c00*/  SYNCS.PHASECHK.TRANS64.TRYWAIT P1, [R13+URZ+0x22850], R0 ;  /* 0x022850000d0075a7 */ /* 0x0022a4000802017f */
[----:B--2---:R-:W-:Y:S05]  /*28c10*/  @!P1 NANOSLEEP.SYNCS 0x989680 ;  /* 0x009896800000995d */ /* 0x004fea0003900000 */
[----:B------:R-:W2:Y:S02]  /*28c20*/  @!P1 SYNCS.PHASECHK.TRANS64 P1, [R13+URZ+0x22850], R0 ;  /* 0x022850000d0095a7 */ /* 0x000ea4000802007f */
[----:B--2---:R-:W-:Y:S05]  /*28c30*/  @!P1 BRA `(.L_x_1516) ;  /* 0xfffffffc00f09947 */ /* 0x004fea000383ffff */
[----:B------:R-:W-:Y:S05]  /*28c40*/  BRA `(.L_x_1515) ;  /* 0xffffff5800687947 */ /* 0x000fea000383ffff */
.L_x_1520:
[----:B------:R-:W-:Y:S01]  /*28c50*/  IMAD.MOV.U32 R12, RZ, RZ, R0 ;  /* 0x000000ffff0c7224 */ /* 0x000fe200078e0000 */
[----:B------:R-:W-:Y:S01]  /*28c60*/  SEL R5, R37, R36, P0 ;  /* 0x0000002425057207 */ /* 0x000fe20000000000 */
[----:B------:R-:W-:Y:S01]  /*28c70*/  IMAD.MOV.U32 R11, RZ, RZ, 0x1c1f ;  /* 0x00001c1fff0b7424 */ /* 0x000fe200078e00ff */
[----:B------:R-:W-:Y:S01]  /*28c80*/  SEL R7, R36, R37, P0 ;  /* 0x0000002524077207 */ /* 0x000fe20000000000 */
[----:B------:R-:W-:Y:S01]  /*28c90*/  IMAD.MOV.U32 R15, RZ, RZ, -0x1 ;  /* 0xffffffffff0f7424 */ /* 0x000fe200078e00ff */
[----:B------:R-:W-:Y:S02]  /*28ca0*/  SEL R9, R33, R32, P0 ;  /* 0x0000002021097207 */ /* 0x000fe40000000000 */
[----:B------:R-:W-:-:S07]  /*28cb0*/  SEL R21, R32, R33, P0 ;  /* 0x0000002120157207 */ /* 0x000fce0000000000 */
[----:B01----:R-:W-:Y:S05]  /*28cc0*/  WARPSYNC.COLLECTIVE R15, `(.L_x_1717) ;  /* 0x000000000f087348 */ /* 0x003fea0003c00000 */
[----:B------:R2:W3:Y:S02]  /*28cd0*/  SHFL.IDX P6, R14, R13, R12, R11 ;  /* 0x0000000c0d0e7389 */ /* 0x0004e400000c000b */
[----:B0123--:R-:W-:Y:S01]  /*28ce0*/  ENDCOLLECTIVE ;  /* 0x000000000000791b */ /* 0x00ffe20003800000 */
.L_x_1717:
        /* <DEDUP_REMOVED lines=8> */
[----:B------:R-:W-:Y:S01]  /*28d70*/  SEL R51, R34, R51, P0 ;  /* 0x0000003322337207 */ /* 0x000fe20000000000 */
[----:B------:R-:W-:Y:S01]  /*28d80*/  IMAD.MOV.U32 R12, RZ, RZ, R2 ;  /* 0x000000ffff0c7224 */ /* 0x000fe200078e0002 */
        /* <DEDUP_REMOVED lines=9> */
.L_x_1718:
        /* <DEDUP_REMOVED lines=19> */
.L_x_1719:
[----:B------:R-:W-:Y:S02]  /*28f50*/  SEL R4, R6, R3, P0 ;  /* 0x0000000306047207 */ /* 0x000fe40000000000 */
[----:B------:R-:W-:Y:S01]  /*28f60*/  SEL R6, R3, R6, P0 ;  /* 0x0000000603067207 */ /* 0x000fe20000000000 */
[----:B------:R-:W-:Y:S02]  /*28f70*/  IMAD.MOV.U32 R13, RZ, RZ, R7 ;  /* 0x000000ffff0d7224 */ /* 0x000fe400078e0007 */
[----:B------:R-:W-:Y:S02]  /*28f80*/  IMAD.MOV.U32 R12, RZ, RZ, R2 ;  /* 0x000000ffff0c7224 */ /* 0x000fe400078e0002 */
[----:B------:R-:W-:-:S07]  /*28f90*/  IMAD.MOV.U32 R10, RZ, RZ, R14 ;  /* 0x000000ffff0a7224 */ /* 0x000fce00078e000e */
[----:B------:R-:W-:Y:S05]  /*28fa0*/  WARPSYNC.COLLECTIVE R15, `(.L_x_1720) ;  /* 0x000000000f087348 */ /* 0x000fea0003c00000 */
[----:B------:R0:W1:Y:S02]  /*28fb0*/  SHFL.IDX P6, R14, R13, R12, R11 ;  /* 0x0000000c0d0e7389 */ /* 0x00006400000c000b */
[----:B01----:R-:W-:Y:S01]  /*28fc0*/  ENDCOLLECTIVE ;  /* 0x000000000000791b */ /* 0x003fe20003800000 */
.L_x_1720:
[----:B------:R-:W-:Y:S02]  /*28fd0*/  IMAD.MOV.U32 R13, RZ, RZ, R9 ;  /* 0x000000ffff0d7224 */ /* 0x000fe400078e0009 */
[----:B------:R-:W-:Y:S02]  /*28fe0*/  IMAD.MOV.U32 R12, RZ, RZ, R0 ;  /* 0x000000ffff0c7224 */ /* 0x000fe400078e0000 */
[----:B------:R-:W-:-:S07]  /*28ff0*/  IMAD.MOV.U32 R7, RZ, RZ, R14 ;  /* 0x000000ffff077224 */ /* 0x000fce00078e000e */
[----:B------:R-:W-:Y:S05]  /*29000*/  WARPSYNC.COLLECTIVE R15, `(.L_x_1721) ;  /* 0x000000000f087348 */ /* 0x000fea0003c00000 */
[----:B------:R0:W1:Y:S02]  /*29010*/  SHFL.IDX P6, R14, R13, R12, R11 ;  /* 0x0000000c0d0e7389 */ /* 0x00006400000c000b */
[----:B01----:R-:W-:Y:S01]  /*29020*/  ENDCOLLECTIVE ;  /* 0x000000000000791b */ /* 0x003fe20003800000 */
.L_x_1721:
[----:B------:R-:W-:Y:S02]  /*29030*/  SEL R8, R10, R7, P0 ;  /* 0x000000070a087207 */ /* 0x000fe40000000000 */
[----:B------:R-:W-:Y:S02]  /*29040*/  SEL R10, R7, R10, P0 ;  /* 0x0000000a070a7207 */ /* 0x000fe40000000000 */
[----:B------:R-:W-:Y:S01]  /*29050*/  MOV R13, R21 ;  /* 0x00000015000d7202 */ /* 0x000fe20000000f00 */
[----:B------:R-:W-:Y:S02]  /*29060*/  IMAD.MOV.U32 R12, RZ, RZ, R2 ;  /* 0x000000ffff0c7224 */ /* 0x000fe400078e0002 */
[----:B------:R-:W-:-:S07]  /*29070*/  IMAD.MOV.U32 R26, RZ, RZ, R14 ;  /* 0x000000ffff1a7224 */ /* 0x000fce00078e000e */
[----:B------:R-:W-:Y:S05]  /*29080*/  WARPSYNC.COLLECTIVE R15, `(.L_x_1722) ;  /* 0x000000000f087348 */ /* 0x000fea0003c00000 */
[----:B------:R0:W1:Y:S02]  /*29090*/  SHFL.IDX P6, R14, R13, R12, R11 ;  /* 0x0000000c0d0e7389 */ /* 0x00006400000c000b */
[----:B01----:R-:W-:Y:S01]  /*290a0*/  ENDCOLLECTIVE ;  /* 0x000000000000791b */ /* 0x003fe20003800000 */
.L_x_1722:
[----:B------:R-:W-:Y:S02]  /*290b0*/  IMAD.MOV.U32 R13, RZ, RZ, R25 ;  /* 0x000000ffff0d7224 */ /* 0x000fe400078e0019 */
[----:B------:R-:W-:Y:S02]  /*290c0*/  IMAD.MOV.U32 R12, RZ, RZ, R0 ;  /* 0x000000ffff0c7224 */ /* 0x000fe400078e0000 */
[----:B------:R-:W-:-:S07]  /*290d0*/  IMAD.MOV.U32 R21, RZ, RZ, R14 ;  /* 0x000000ffff157224 */ /* 0x000fce00078e000e */
[----:B------:R-:W-:Y:S05]  /*290e0*/  WARPSYNC.COLLECTIVE R15, `(.L_x_1723) ;  /* 0x000000000f087348 */ /* 0x000fea0003c00000 */
[----:B------:R0:W1:Y:S02]  /*290f0*/  SHFL.IDX P6, R14, R13, R12, R11 ;  /* 0x0000000c0d0e7389 */ /* 0x00006400000c000b */
[----:B01----:R-:W-:Y:S01]  /*29100*/  ENDCOLLECTIVE ;  /* 0x000000000000791b */ /* 0x003fe20003800000 */
.L_x_1723:
        /* <DEDUP_REMOVED lines=8> */
.L_x_1724:
[----:B------:R-:W-:Y:S02]  /*29190*/  IMAD.MOV.U32 R13, RZ, RZ, R29 ;  /* 0x000000ffff0d7224 */ /* 0x000fe400078e001d */
[----:B------:R-:W-:Y:S02]  /*291a0*/  IMAD.MOV.U32 R12, RZ, RZ, R0 ;  /* 0x000000ffff0c7224 */ /* 0x000fe400078e0000 */
[----:B------:R-:W-:-:S07]  /*291b0*/  IMAD.MOV.U32 R27, RZ, RZ, R14 ;  /* 0x000000ffff1b7224 */ /* 0x000fce00078e000e */
[----:B------:R-:W-:Y:S05]  /*291c0*/  WARPSYNC.COLLECTIVE R15, `(.L_x_1725) ;  /* 0x000000000f087348 */ /* 0x000fea0003c00000 */
[----:B------:R0:W1:Y:S02]  /*291d0*/  SHFL.IDX P6, R14, R13, R12, R11 ;  /* 0x0000000c0d0e7389 */ /* 0x00006400000c000b */
[----:B01----:R-:W-:Y:S01]  /*291e0*/  ENDCOLLECTIVE ;  /* 0x000000000000791b */ /* 0x003fe20003800000 */
.L_x_1725:
        /* <DEDUP_REMOVED lines=8> */
.L_x_1726:
[----:B------:R-:W-:Y:S02]  /*29270*/  IMAD.MOV.U32 R13, RZ, RZ, R33 ;  /* 0x000000ffff0d7224 */ /* 0x000fe400078e0021 */
[----:B------:R-:W-:Y:S02]  /*29280*/  IMAD.MOV.U32 R12, RZ, RZ, R0 ;  /* 0x000000ffff0c7224 */ /* 0x000fe400078e0000 */
[----:B------:R-:W-:-:S07]  /*29290*/  IMAD.MOV.U32 R31, RZ, RZ, R14 ;  /* 0x000000ffff1f7224 */ /* 0x000fce00078e000e */
[----:B------:R-:W-:Y:S05]  /*292a0*/  WARPSYNC.COLLECTIVE R15, `(.L_x_1727) ;  /* 0x000000000f087348 */ /* 0x000fea0003c00000 */
[----:B------:R0:W1:Y:S02]  /*292b0*/  SHFL.IDX P6, R14, R13, R12, R11 ;  /* 0x0000000c0d0e7389 */ /* 0x00006400000c000b */
[----:B01----:R-:W-:Y:S01]  /*292c0*/  ENDCOLLECTIVE ;  /* 0x000000000000791b */ /* 0x003fe20003800000 */
.L_x_1727:
        /* <DEDUP_REMOVED lines=8> */
.L_x_1728:
[----:B------:R-:W-:Y:S02]  /*29350*/  IMAD.MOV.U32 R13, RZ, RZ, R37 ;  /* 0x000000ffff0d7224 */ /* 0x000fe400078e0025 */
[----:B------:R-:W-:Y:S02]  /*29360*/  IMAD.MOV.U32 R12, RZ, RZ, R0 ;  /* 0x000000ffff0c7224 */ /* 0x000fe400078e0000 */
[----:B------:R-:W-:-:S07]  /*29370*/  IMAD.MOV.U32 R35, RZ, RZ, R14 ;  /* 0x000000ffff237224 */ /* 0x000fce00078e000e */
[----:B------:R-:W-:Y:S05]  /*29380*/  WARPSYNC.COLLECTIVE R15, `(.L_x_1729) ;  /* 0x000000000f087348 */ /* 0x000fea0003c00000 */
[----:B------:R0:W1:Y:S02]  /*29390*/  SHFL.IDX P6, R14, R13, R12, R11 ;  /* 0x0000000c0d0e7389 */ /* 0x00006400000c000b */
[----:B01----:R-:W-:Y:S01]  /*293a0*/  ENDCOLLECTIVE ;  /* 0x000000000000791b */ /* 0x003fe20003800000 */
.L_x_1729:
        /* <DEDUP_REMOVED lines=8> */
.L_x_1730:
[----:B------:R-:W-:Y:S01]  /*29430*/  MOV R13, R41 ;  /* 0x00000029000d7202 */ /* 0x000fe20000000f00 */
[----:B------:R-:W-:Y:S02]  /*29440*/  IMAD.MOV.U32 R12, RZ, RZ, R0 ;  /* 0x000000ffff0c7224 */ /* 0x000fe400078e0000 */
[----:B------:R-:W-:-:S07]  /*29450*/  IMAD.MOV.U32 R20, RZ, RZ, R14 ;  /* 0x000000ffff147224 */ /* 0x000fce00078e000e */
[----:B------:R-:W-:Y:S05]  /*29460*/  WARPSYNC.COLLECTIVE R15, `(.L_x_1731) ;  /* 0x000000000f087348 */ /* 0x000fea0003c00000 */
[----:B------:R0:W1:Y:S02]  /*29470*/  SHFL.IDX P6, R14, R13, R12, R11 ;  /* 0x0000000c0d0e7389 */ /* 0x00006400000c000b */
[----:B01----:R-:W-:Y:S01]  /*29480*/  ENDCOLLECTIVE ;  /* 0x000000000000791b */ /* 0x003fe20003800000 */
.L_x_1731:
[----:B------:R-:W-:Y:S02]  /*29490*/  IMAD.MOV.U32 R13, RZ, RZ, R43 ;  /* 0x000000ffff0d7224 */ /* 0x000fe400078e002b */
[----:B------:R-:W-:Y:S02]  /*294a0*/  IMAD.MOV.U32 R12, RZ, RZ, R2 ;  /* 0x000000ffff0c7224 */ /* 0x000fe400078e0002 */
[----:B------:R-:W-:-:S07]  /*294b0*/  IMAD.MOV.U32 R41, RZ, RZ, R14 ;  /* 0x000000ffff297224 */ /* 0x000fce00078e000e */
[----:B------:R-:W-:Y:S05]  /*294c0*/  WARPSYNC.COLLECTIVE R15, `(.L_x_1732) ;  /* 0x000000000f087348 */ /* 0x000fea0003c00000 */
[----:B------:R0:W1:Y:S02]  /*294d0*/  SHFL.IDX P6, R14, R13, R12, R11 ;  /* 0x0000000c0d0e7389 */ /* 0x00006400000c000b */
[----:B01----:R-:W-:Y:S01]  /*294e0*/  ENDCOLLECTIVE ;  /* 0x000000000000791b */ /* 0x003fe20003800000 */
.L_x_1732:
[----:B------:R-:W-:Y:S02]  /*294f0*/  IMAD.MOV.U32 R13, RZ, RZ, R45 ;  /* 0x000000ffff0d7224 */ /* 0x000fe400078e002d */
[----:B------:R-:W-:Y:S02]  /*29500*/  IMAD.MOV.U32 R12, RZ, RZ, R0 ;  /* 0x000000ffff0c7224 */ /* 0x000fe400078e0000 */
[----:B------:R-:W-:-:S07]  /*29510*/  IMAD.MOV.U32 R40, RZ, RZ, R14 ;  /* 0x000000ffff287224 */ /* 0x000fce00078e000e */
[----:B------:R-:W-:Y:S05]  /*29520*/  WARPSYNC.COLLECTIVE R15, `(.L_x_1733) ;  /* 0x000000000f087348 */ /* 0x000fea0003c00000 */
[----:B------:R0:W1:Y:S02]  /*29530*/  SHFL.IDX P6, R14, R13, R12, R11 ;  /* 0x0000000c0d0e7389 */ /* 0x00006400000c000b */
[----:B01----:R-:W-:Y:S01]  /*29540*/  ENDCOLLECTIVE ;  /* 0x000000000000791b */ /* 0x003fe20003800000 */
.L_x_1733:
        /* <DEDUP_REMOVED lines=8> */
.L_x_1734:
[----:B------:R-:W-:Y:S02]  /*295d0*/  IMAD.MOV.U32 R13, RZ, RZ, R49 ;  /* 0x000000ffff0d7224 */ /* 0x000fe400078e0031 */
[----:B------:R-:W-:Y:S02]  /*295e0*/  IMAD.MOV.U32 R12, RZ, RZ, R0 ;  /* 0x000000ffff0c7224 */ /* 0x000fe400078e0000 */
[----:B------:R-:W-:-:S07]  /*295f0*/  IMAD.MOV.U32 R42, RZ, RZ, R14 ;  /* 0x000000ffff2a7224 */ /* 0x000fce00078e000e */
[----:B------:R-:W-:Y:S05]  /*29600*/  WARPSYNC.COLLECTIVE R15, `(.L_x_1735) ;  /* 0x000000000f087348 */ /* 0x000fea0003c00000 */
[----:B------:R0:W1:Y:S02]  /*29610*/  SHFL.IDX P6, R14, R13, R12, R11 ;  /* 0x0000000c0d0e7389 */ /* 0x00006400000c000b */
[----:B01----:R-:W-:Y:S01]  /*29620*/  ENDCOLLECTIVE ;  /* 0x000000000000791b */ /* 0x003fe20003800000 */
.L_x_1735:
[----:B------:R-:W-:Y:S02]  /*29630*/  SEL R5, R45, R42, P0 ;  /* 0x0000002a2d057207 */ /* 0x000fe40000000000 */
[----:B------:R-:W-:Y:S02]  /*29640*/  SEL R7, R42, R45, P0 ;  /* 0x0000002d2a077207 */ /* 0x000fe40000000000 */
[----:B------:R-:W-:Y:S01]  /*29650*/  MOV R45, RZ ;  /* 0x000000ff002d7202 */ /* 0x000fe20000000f00 */
[----:B------:R-:W-:Y:S02]  /*29660*/  IMAD.MOV.U32 R13, RZ, RZ, R51 ;  /* 0x000000ffff0d7224 */ /* 0x000fe400078e0033 */
[----:B------:R-:W-:Y:S02]  /*29670*/  IMAD.MOV.U32 R12, RZ, RZ, R2 ;  /* 0x000000ffff0c7224 */ /* 0x000fe400078e0002 */
[----:B------:R-:W-:-:S07]  /*29680*/  IMAD.MOV.U32 R49, RZ, RZ, R14 ;  /* 0x000000ffff317224 */ /* 0x000fce00078e000e */
[----:B------:R-:W-:Y:S05]  /*29690*/  WARPSYNC.COLLECTIVE R15, `(.L_x_1736) ;  /* 0x000000000f087348 */ /* 0x000fea0003c00000 */
[----:B------:R0:W1:Y:S02]  /*296a0*/  SHFL.IDX P6, R14, R13, R12, R11 ;  /* 0x0000000c0d0e7389 */ /* 0x00006400000c000b */
[----:B01----:R-:W-:Y:S01]  /*296b0*/  ENDCOLLECTIVE ;  /* 0x000000000000791b */ /* 0x003fe20003800000 */
.L_x_1736:
[----:B------:R-:W-:Y:S02]  /*296c0*/  IMAD.MOV.U32 R13, RZ, RZ, R53 ;  /* 0x000000ffff0d7224 */ /* 0x000fe400078e0035 */
[----:B------:R-:W-:Y:S02]  /*296d0*/  IMAD.MOV.U32 R12, RZ, RZ, R0 ;  /* 0x000000ffff0c7224 */ /* 0x000fe400078e0000 */
[----:B------:R-:W-:-:S07]  /*296e0*/  IMAD.MOV.U32 R44, RZ, RZ, R14 ;  /* 0x000000ffff2c7224 */ /* 0x000fce00078e000e */
[----:B------:R-:W-:Y:S05]  /*296f0*/  WARPSYNC.COLLECTIVE R15, `(.L_x_1737) ;  /* 0x000000000f087348 */ /* 0x000fea0003c00000 */
[----:B------:R0:W1:Y:S02]  /*29700*/  SHFL.IDX P6, R14, R13, R12, R11 ;  /* 0x0000000c0d0e7389 */ /* 0x00006400000c000b */
[----:B01----:R-:W-:Y:S01]  /*29710*/  ENDCOLLECTIVE ;  /* 0x000000000000791b */ /* 0x003fe20003800000 */
.L_x_1737:
[----:B------:R-:W-:Y:S01]  /*29720*/  SEL R9, R49, R44, P0 ;  /* 0x0000002c31097207 */ /* 0x000fe20000000000 */
[----:B------:R-:W-:Y:S02]  /*29730*/  IMAD.MOV.U32 R13, RZ, RZ, R55 ;  /* 0x000000ffff0d7224 */ /* 0x000fe400078e0037 */
[----:B------:R-:W-:Y:S02]  /*29740*/  IMAD.MOV.U32 R12, RZ, RZ, R2 ;  /* 0x000000ffff0c7224 */ /* 0x000fe400078e0002 */
[----:B------:R-:W-:-:S07]  /*29750*/  IMAD.MOV.U32 R53, RZ, RZ, R14 ;  /* 0x000000ffff357224 */ /* 0x000fce00078e000e */
[----:B------:R-:W-:Y:S05]  /*29760*/  WARPSYNC.COLLECTIVE R15, `(.L_x_1738) ;  /* 0x000000000f087348 */ /* 0x000fea0003c00000 */
[----:B------:R0:W1:Y:S02]  /*29770*/  SHFL.IDX P6, R14, R13, R12, R11 ;  /* 0x0000000c0d0e7389 */ /* 0x00006400000c000b */
[----:B01----:R-:W-:Y:S01]  /*29780*/  ENDCOLLECTIVE ;  /* 0x000000000000791b */ /* 0x003fe20003800000 */
.L_x_1738:
[----:B------:R-:W-:Y:S02]  /*29790*/  IMAD.MOV.U32 R13, RZ, RZ, R57 ;  /* 0x000000ffff0d7224 */ /* 0x000fe400078e0039 */
[----:B------:R-:W-:Y:S02]  /*297a0*/  IMAD.MOV.U32 R12, RZ, RZ, R0 ;  /* 0x000000ffff0c7224 */ /* 0x000fe400078e0000 */
[----:B------:R-:W-:-:S07]  /*297b0*/  IMAD.MOV.U32 R46, RZ, RZ, R14 ;  /* 0x000000ffff2e7224 */ /* 0x000fce00078e000e */
[----:B------:R-:W-:Y:S05]  /*297c0*/  WARPSYNC.COLLECTIVE R15, `(.L_x_1739) ;  /* 0x000000000f087348 */ /* 0x000fea0003c00000 */
[----:B------:R0:W1:Y:S02]  /*297d0*/  SHFL.IDX P6, R14, R13, R12, R11 ;  /* 0x0000000c0d0e7389 */ /* 0x00006400000c000b */
[----:B01----:R-:W-:Y:S01]  /*297e0*/  ENDCOLLECTIVE ;  /* 0x000000000000791b */ /* 0x003fe20003800000 */
.L_x_1739:
        /* <DEDUP_REMOVED lines=8> */
.L_x_1740:
[----:B------:R-:W-:Y:S02]  /*29870*/  IMAD.MOV.U32 R13, RZ, RZ, R61 ;  /* 0x000000ffff0d7224 */ /* 0x000fe400078e003d */
[----:B------:R-:W-:Y:S02]  /*29880*/  IMAD.MOV.U32 R12, RZ, RZ, R0 ;  /* 0x000000ffff0c7224 */ /* 0x000fe400078e0000 */
[----:B------:R-:W-:-:S07]  /*29890*/  IMAD.MOV.U32 R48, RZ, RZ, R14 ;  /* 0x000000ffff307224 */ /* 0x000fce00078e000e */
[----:B------:R-:W-:Y:S05]  /*298a0*/  WARPSYNC.COLLECTIVE R15, `(.L_x_1741) ;  /* 0x000000000f087348 */ /* 0x000fea0003c00000 */
[----:B------:R0:W1:Y:S02]  /*298b0*/  SHFL.IDX P6, R14, R13, R12, R11 ;  /* 0x0000000c0d0e7389 */ /* 0x00006400000c000b */
[----:B01----:R-:W-:Y:S01]  /*298c0*/  ENDCOLLECTIVE ;  /* 0x000000000000791b */ /* 0x003fe20003800000 */
.L_x_1741:
        /* <DEDUP_REMOVED lines=8> */
.L_x_1742:
[----:B------:R-:W-:Y:S02]  /*29950*/  IMAD.MOV.U32 R13, RZ, RZ, R65 ;  /* 0x000000ffff0d7224 */ /* 0x000fe400078e0041 */
[----:B------:R-:W-:Y:S02]  /*29960*/  IMAD.MOV.U32 R12, RZ, RZ, R0 ;  /* 0x000000ffff0c7224 */ /* 0x000fe400078e0000 */
[----:B------:R-:W-:-:S07]  /*29970*/  IMAD.MOV.U32 R50, RZ, RZ, R14 ;  /* 0x000000ffff327224 */ /* 0x000fce00078e000e */
[----:B------:R-:W-:Y:S05]  /*29980*/  WARPSYNC.COLLECTIVE R15, `(.L_x_1743) ;  /* 0x000000000f087348 */ /* 0x000fea0003c00000 */
[----:B------:R0:W1:Y:S02]  /*29990*/  SHFL.IDX P6, R14, R13, R12, R11 ;  /* 0x0000000c0d0e7389 */ /* 0x00006400000c000b */
[----:B01----:R-:W-:Y:S01]  /*299a0*/  ENDCOLLECTIVE ;  /* 0x000000000000791b */ /* 0x003fe20003800000 */
.L_x_1743:
        /* <DEDUP_REMOVED lines=8> */
.L_x_1744:
[----:B------:R-:W-:Y:S02]  /*29a30*/  IMAD.MOV.U32 R13, RZ, RZ, R71 ;  /* 0x000000ffff0d7224 */ /* 0x000fe400078e0047 */
[----:B------:R-:W-:Y:S02]  /*29a40*/  IMAD.MOV.U32 R12, RZ, RZ, R0 ;  /* 0x000000ffff0c7224 */ /* 0x000fe400078e0000 */
[----:B------:R-:W-:-:S07]  /*29a50*/  IMAD.MOV.U32 R56, RZ, RZ, R14 ;  /* 0x000000ffff387224 */ /* 0x000fce00078e000e */
[----:B------:R-:W-:Y:S05]  /*29a60*/  WARPSYNC.COLLECTIVE R15, `(.L_x_1745) ;  /* 0x000000000f087348 */ /* 0x000fea0003c00000 */
[----:B------:R0:W1:Y:S02]  /*29a70*/  SHFL.IDX P6, R14, R13, R12, R11 ;  /* 0x0000000c0d0e7389 */ /* 0x00006400000c000b */
[----:B01----:R-:W-:Y:S01]  /*29a80*/  ENDCOLLECTIVE ;  /* 0x000000000000791b */ /* 0x003fe20003800000 */
.L_x_1745:
[----:B------:R-:W-:Y:S01]  /*29a90*/  SEL R39, R56, R65, P0 ;  /* 0x0000004138277207 */ /* 0x000fe20000000000 */
[----:B------:R-:W-:Y:S02]  /*29aa0*/  IMAD.MOV.U32 R13, RZ, RZ, R73 ;  /* 0x000000ffff0d7224 */ /* 0x000fe400078e0049 */
[----:B------:R-:W-:Y:S02]  /*29ab0*/  IMAD.MOV.U32 R12, RZ, RZ, R2 ;  /* 0x000000ffff0c7224 */ /* 0x000fe400078e0002 */
[----:B------:R-:W-:-:S07]  /*29ac0*/  IMAD.MOV.U32 R71, RZ, RZ, R14 ;  /* 0x000000ffff477224 */ /* 0x000fce00078e000e */
[----:B------:R-:W-:Y:S05]  /*29ad0*/  WARPSYNC.COLLECTIVE R15, `(.L_x_1746) ;  /* 0x000000000f087348 */ /* 0x000fea0003c00000 */
[----:B------:R0:W1:Y:S02]  /*29ae0*/  SHFL.IDX P6, R14, R13, R12, R11 ;  /* 0x0000000c0d0e7389 */ /* 0x00006400000c000b */
[----:B01----:R-:W-:Y:S01]  /*29af0*/  ENDCOLLECTIVE ;  /* 0x000000000000791b */ /* 0x003fe20003800000 */
.L_x_1746:
[----:B------:R-:W-:Y:S02]  /*29b00*/  IMAD.MOV.U32 R13, RZ, RZ, R75 ;  /* 0x000000ffff0d7224 */ /* 0x000fe400078e004b */
[----:B------:R-:W-:Y:S02]  /*29b10*/  IMAD.MOV.U32 R12, RZ, RZ, R0 ;  /* 0x000000ffff0c7224 */ /* 0x000fe400078e0000 */
[----:B------:R-:W-:-:S07]  /*29b20*/  IMAD.MOV.U32 R58, RZ, RZ, R14 ;  /* 0x000000ffff3a7224 */ /* 0x000fce00078e000e */
[----:B------:R-:W-:Y:S05]  /*29b30*/  WARPSYNC.COLLECTIVE R15, `(.L_x_1747) ;  /* 0x000000000f087348 */ /* 0x000fea0003c00000 */
[----:B------:R0:W1:Y:S02]  /*29b40*/  SHFL.IDX P6, R14, R13, R12, R11 ;  /* 0x0000000c0d0e7389 */ /* 0x00006400000c000b */
[----:B01----:R-:W-:Y:S01]  /*29b50*/  ENDCOLLECTIVE ;  /* 0x000000000000791b */ /* 0x003fe20003800000 */
.L_x_1747:
[----:B------:R-:W-:Y:S02]  /*29b60*/  IMAD.MOV.U32 R13, RZ, RZ, R77 ;  /* 0x000000ffff0d7224 */ /* 0x000fe400078e004d */
[----:B------:R-:W-:Y:S02]  /*29b70*/  IMAD.MOV.U32 R12, RZ, RZ, R2 ;  /* 0x000000ffff0c7224 */ /* 0x000fe400078e0002 */
[----:B------:R-:W-:-:S07]  /*29b80*/  IMAD.MOV.U32 R75, RZ, RZ, R14 ;  /* 0x000000ffff4b7224 */ /* 0x000fce00078e000e */
[----:B------:R-:W-:Y:S05]  /*29b90*/  WARPSYNC.COLLECTIVE R15, `(.L_x_1748) ;  /* 0x000000000f087348 */ /* 0x000fea0003c00000 */
[----:B------:R0:W1:Y:S02]  /*29ba0*/  SHFL.IDX P6, R14, R13, R12, R11 ;  /* 0x0000000c0d0e7389 */ /* 0x00006400000c000b */
[----:B01----:R-:W-:Y:S01]  /*29bb0*/  ENDCOLLECTIVE ;  /* 0x000000000000791b */ /* 0x003fe20003800000 */
.L_x_1748:
[----:B------:R-:W-:Y:S02]  /*29bc0*/  SEL R12, R37, R20, P0 ;  /* 0x00000014250c7207 */ /* 0x000fe40000000000 */
[----:B------:R-:W-:Y:S02]  /*29bd0*/  SEL R11, R44, R49, P0 ;  /* 0x000000312c0b7207 */ /* 0x000fe40000000000 */
[----:B------:R-:W-:Y:S02]  /*29be0*/  SEL R13, R71, R58, P0 ;  /* 0x0000003a470d7207 */ /* 0x000fe40000000000 */
[----:B------:R-:W-:Y:S01]  /*29bf0*/  SEL R15, R58, R71, P0 ;  /* 0x000000473a0f7207 */ /* 0x000fe20000000000 */
[----:B------:R-:W-:Y:S01]  /*29c00*/  IMAD.MOV.U32 R60, RZ, RZ, R14 ;  /* 0x000000ffff3c7224 */ /* 0x000fe200078e000e */
[----:B------:R-:W-:Y:S02]  /*29c10*/  SEL R14, R20, R37, P0 ;  /* 0x00000025140e7207 */ /* 0x000fe40000000000 */
[----:B------:R-:W-:Y:S01]  /*29c20*/  SEL R37, R65, R56, P0 ;  /* 0x0000003841257207 */ /* 0x000fe20000000000 */
[----:B------:R-:W-:Y:S06]  /*29c30*/  BRA `(.L_x_1749) ;  /* 0xffffff5c00fc7947 */ /* 0x000fec000383ffff */
.L_x_1562:
        /* <DEDUP_REMOVED lines=11> */
.L_x_1751:
[----:B------:R-:W-:Y:S05]  /*29cf0*/  BSYNC B1 ;  /* 0x0000000000017941 */ /* 0x000fea0003800000 */
.L_x_1750:
[----:B------:R-:W-:Y:S05]  /*29d00*/  BRA `(.L_x_1752) ;  /* 0xffffff9000107947 */ /* 0x000fea000383ffff */
.L_x_1564:
[----:B------:R-:W-:Y:S01]  /*29d10*/  BSSY B1, `(.L_x_1753) ;  /* 0x0000006000017945 */ /* 0x000fe20003800000 */
[----:B------:R-:W-:-:S07]  /*29d20*/  IMAD.MOV.U32 R15, RZ, RZ, -0x1 ;  /* 0xffffffffff0f7424 */ /* 0x000fce00078e00ff */
[----:B01----:R-:W-:Y:S05]  /*29d30*/  WARPSYNC.COLLECTIVE R15, `(.L_x_1754) ;  /* 0x000000000f0c7348 */ /* 0x003fea0003c00000 */
[----:B------:R-:W-:Y:S02]  /*29d40*/  ELECT P6, UR62, PT ;  /* 0x00000000003e782f */ /* 0x000fe400038c0000 */
[----:B------:R-:W-:Y:S01]  /*29d50*/  MOV R14, UR62 ;  /* 0x0000003e000e7c02 */ /* 0x000fe20008000f00 */
[----:B01----:R-:W-:Y:S10]  /*29d60*/  ENDCOLLECTIVE ;  /* 0x000000000000791b */ /* 0x003ff40003800000 */
.L_x_1754:
[----:B------:R-:W-:Y:S05]  /*29d70*/  BSYNC B1 ;  /* 0x0000000000017941 */ /* 0x000fea0003800000 */
.L_x_1753:
[----:B------:R-:W-:Y:S05]  /*29d80*/  BRA `(.L_x_1563) ;  /* 0xffffff9000087947 */ /* 0x000fea000383ffff */
.L_x_1566:
[----:B-1----:R1:W2:Y:S02]  /*29d90*/  SYNCS.PHASECHK.TRANS64.TRYWAIT P0, [R12+URZ+0x22820], R5 ;  /* 0x022820050c0075a7 */ /* 0x0022a4000800017f */
[----:B--2---:R-:W-:Y:S05]  /*29da0*/  @!P0 NANOSLEEP.SYNCS 0x989680 ;  /* 0x009896800000895d */ /* 0x004fea0003900000 */
[----:B------:R-:W2:Y:S02]  /*29db0*/  @!P0 SYNCS.PHASECHK.TRANS64 P0, [R12+URZ+0x22820], R5 ;  /* 0x022820050c0085a7 */ /* 0x000ea4000800007f */
[----:B--2---:R-:W-:Y:S05]  /*29dc0*/  @!P0 BRA `(.L_x_1566) ;  /* 0xfffffffc00f08947 */ /* 0x004fea000383ffff */
[----:B------:R-:W-:Y:S05]  /*29dd0*/  BRA `(.L_x_1755) ;  /* 0xffffff9000247947 */ /* 0x000fea000383ffff */
.L_x_1570:
[----:B0-----:R0:W2:Y:S02]  /*29de0*/  SYNCS.PHASECHK.TRANS64.TRYWAIT P0, [R8+URZ+0x228a0], R11 ;  /* 0x0228a00b080075a7 */ /* 0x0010a4000800017f */
[----:B--2---:R-:W-:Y:S05]  /*29df0*/  @!P0 NANOSLEEP.SYNCS 0x989680 ;  /* 0x009896800000895d */ /* 0x004fea0003900000 */
[----:B------:R-:W2:Y:S02]  /*29e00*/  @!P0 SYNCS.PHASECHK.TRANS64 P0, [R8+URZ+0x228a0], R11 ;  /* 0x0228a00b080085a7 */ /* 0x000ea4000800007f */
[----:B--2---:R-:W-:Y:S05]  /*29e10*/  @!P0 BRA `(.L_x_1570) ;  /* 0xfffffffc00f08947 */ /* 0x004fea000383ffff */
[----:B------:R-:W-:Y:S05]  /*29e20*/  BRA `(.L_x_1756) ;  /* 0xffffff9000447947 */ /* 0x000fea000383ffff */
.L_x_1577:
[----:B-1----:R1:W2:Y:S02]  /*29e30*/  SYNCS.PHASECHK.TRANS64.TRYWAIT P0, [R8+URZ+0x228c0], R11 ;  /* 0x0228c00b080075a7 */ /* 0x0022a4000800017f */
[----:B--2---:R-:W-:Y:S05]  /*29e40*/  @!P0 NANOSLEEP.SYNCS 0x989680 ;  /* 0x009896800000895d */ /* 0x004fea0003900000 */
[----:B------:R-:W2:Y:S02]  /*29e50*/  @!P0 SYNCS.PHASECHK.TRANS64 P0, [R8+URZ+0x228c0], R11 ;  /* 0x0228c00b080085a7 */ /* 0x000ea4000800007f */
[----:B--2---:R-:W-:Y:S05]  /*29e60*/  @!P0 BRA `(.L_x_1577) ;  /* 0xfffffffc00f08947 */ /* 0x004fea000383ffff */
[----:B------:R-:W-:Y:S05]  /*29e70*/  BRA `(.L_x_1757) ;  /* 0xffffff94003c7947 */ /* 0x000fea000383ffff */
.L_x_1584:
[----:B0-----:R0:W1:Y:S02]  /*29e80*/  SYNCS.PHASECHK.TRANS64.TRYWAIT P1, [R8+URZ+0x228a0], R7 ;  /* 0x0228a007080075a7 */ /* 0x001064000802017f */
[----:B-1----:R-:W-:Y:S05]  /*29e90*/  @!P1 NANOSLEEP.SYNCS 0x989680 ;  /* 0x009896800000995d */ /* 0x002fea0003900000 */
[----:B------:R-:W1:Y:S02]  /*29ea0*/  @!P1 SYNCS.PHASECHK.TRANS64 P1, [R8+URZ+0x228a0], R7 ;  /* 0x0228a007080095a7 */ /* 0x000e64000802007f */
[----:B-1----:R-:W-:Y:S05]  /*29eb0*/  @!P1 BRA `(.L_x_1584) ;  /* 0xfffffffc00f09947 */ /* 0x002fea000383ffff */
[----:B------:R-:W-:Y:S05]  /*29ec0*/  BRA `(.L_x_1758) ;  /* 0xffffff9800247947 */ /* 0x000fea000383ffff */
.L_x_1591:
[----:B-1----:R1:W2:Y:S02]  /*29ed0*/  SYNCS.PHASECHK.TRANS64.TRYWAIT P1, [R8+URZ+0x228c0], R7 ;  /* 0x0228c007080075a7 */ /* 0x0022a4000802017f */
[----:B--2---:R-:W-:Y:S05]  /*29ee0*/  @!P1 NANOSLEEP.SYNCS 0x989680 ;  /* 0x009896800000995d */ /* 0x004fea0003900000 */
[----:B------:R-:W2:Y:S02]  /*29ef0*/  @!P1 SYNCS.PHASECHK.TRANS64 P1, [R8+URZ+0x228c0], R7 ;  /* 0x0228c007080095a7 */ /* 0x000ea4000802007f */
[----:B--2---:R-:W-:Y:S05]  /*29f00*/  @!P1 BRA `(.L_x_1591) ;  /* 0xfffffffc00f09947 */ /* 0x004fea000383ffff */
[----:B------:R-:W-:Y:S05]  /*29f10*/  BRA `(.L_x_1759) ;  /* 0xffffff9c00147947 */ /* 0x000fea000383ffff */
.L_x_1614:
        /* <DEDUP_REMOVED lines=11> */
.L_x_1761:
[----:B------:R-:W-:Y:S05]  /*29fd0*/  BSYNC B0 ;  /* 0x0000000000007941 */ /* 0x000fea0003800000 */
.L_x_1760:
[----:B------:R-:W-:Y:S05]  /*29fe0*/  BRA `(.L_x_1762) ;  /* 0xffffffac005c7947 */ /* 0x000fea000383ffff */
.L_x_1616:
[----:B------:R-:W-:Y:S01]  /*29ff0*/  BSSY B0, `(.L_x_1763) ;  /* 0x0000006000007945 */ /* 0x000fe20003800000 */
[----:B------:R-:W-:-:S07]  /*2a000*/  IMAD.MOV.U32 R15, RZ, RZ, -0x1 ;  /* 0xffffffffff0f7424 */ /* 0x000fce00078e00ff */
[----:B01----:R-:W-:Y:S05]  /*2a010*/  WARPSYNC.COLLECTIVE R15, `(.L_x_1764) ;  /* 0x000000000f0c7348 */ /* 0x003fea0003c00000 */
[----:B------:R-:W-:Y:S02]  /*2a020*/  ELECT P6, UR62, PT ;  /* 0x00000000003e782f */ /* 0x000fe400038c0000 */
[----:B------:R-:W-:Y:S01]  /*2a030*/  MOV R14, UR62 ;  /* 0x0000003e000e7c02 */ /* 0x000fe20008000f00 */
[----:B01----:R-:W-:Y:S10]  /*2a040*/  ENDCOLLECTIVE ;  /* 0x000000000000791b */ /* 0x003ff40003800000 */
.L_x_1764:
[----:B------:R-:W-:Y:S05]  /*2a050*/  BSYNC B0 ;  /* 0x0000000000007941 */ /* 0x000fea0003800000 */
.L_x_1763:
[----:B------:R-:W-:Y:S05]  /*2a060*/  BRA `(.L_x_1765) ;  /* 0xffffffac00547947 */ /* 0x000fea000383ffff */
.L_x_1619:
[----:B-1----:R1:W2:Y:S02]  /*2a070*/  SYNCS.PHASECHK.TRANS64.TRYWAIT P2, [R5+URZ+0x22880], R6 ;  /* 0x02288006050075a7 */ /* 0x0022a4000804017f */
[----:B--2---:R-:W-:Y:S05]  /*2a080*/  @!P2 NANOSLEEP.SYNCS 0x989680 ;  /* 0x009896800000a95d */ /* 0x004fea0003900000 */
[----:B------:R-:W2:Y:S02]  /*2a090*/  @!P2 SYNCS.PHASECHK.TRANS64 P2, [R5+URZ+0x22880], R6 ;  /* 0x022880060500a5a7 */ /* 0x000ea4000804007f */
[----:B--2---:R-:W-:Y:S05]  /*2a0a0*/  @!P2 BRA `(.L_x_1619) ;  /* 0xfffffffc00f0a947 */ /* 0x004fea000383ffff */
[----:B------:R-:W-:Y:S05]  /*2a0b0*/  BRA `(.L_x_1766) ;  /* 0xffffffac00cc7947 */ /* 0x000fea000383ffff */
.L_x_1621:
[----:B--2---:R2:W3:Y:S02]  /*2a0c0*/  SYNCS.PHASECHK.TRANS64.TRYWAIT P2, [R5+URZ+0x22840], R6 ;  /* 0x02284006050075a7 */ /* 0x0044e4000804017f */
[----:B---3--:R-:W-:Y:S05]  /*2a0d0*/  @!P2 NANOSLEEP.SYNCS 0x989680 ;  /* 0x009896800000a95d */ /* 0x008fea0003900000 */
[----:B------:R-:W3:Y:S02]  /*2a0e0*/  @!P2 SYNCS.PHASECHK.TRANS64 P2, [R5+URZ+0x22840], R6 ;  /* 0x022840060500a5a7 */ /* 0x000ee4000804007f */
[----:B---3--:R-:W-:Y:S05]  /*2a0f0*/  @!P2 BRA `(.L_x_1621) ;  /* 0xfffffffc00f0a947 */ /* 0x008fea000383ffff */
[----:B------:R-:W-:Y:S05]  /*2a100*/  BRA `(.L_x_1767) ;  /* 0xffffffb000307947 */ /* 0x000fea000383ffff */
.L_x_1624:
        /* <DEDUP_REMOVED lines=8> */
.L_x_1630:
[----:B---3--:R3:W4:Y:S02]  /*2a190*/  SYNCS.PHASECHK.TRANS64.TRYWAIT P0, [R5+URZ+0x22880], R4 ;  /* 0x02288004050075a7 */ /* 0x008724000800017f */
[----:B----4-:R-:W-:Y:S05]  /*2a1a0*/  @!P0 NANOSLEEP.SYNCS 0x989680 ;  /* 0x009896800000895d */ /* 0x010fea0003900000 */
[----:B------:R-:W4:Y:S02]  /*2a1b0*/  @!P0 SYNCS.PHASECHK.TRANS64 P0, [R5+URZ+0x22880], R4 ;  /* 0x02288004050085a7 */ /* 0x000f24000800007f */
[----:B----4-:R-:W-:Y:S05]  /*2a1c0*/  @!P0 BRA `(.L_x_1630) ;  /* 0xfffffffc00f08947 */ /* 0x010fea000383ffff */
[----:B------:R-:W-:Y:S05]  /*2a1d0*/  BRA `(.L_x_1769) ;  /* 0xffffffb800347947 */ /* 0x000fea000383ffff */
.L_x_1635:
[----:B--2---:R2:W3:Y:S02]  /*2a1e0*/  SYNCS.PHASECHK.TRANS64.TRYWAIT P0, [R5+URZ+0x22840], R4 ;  /* 0x02284004050075a7 */ /* 0x0044e4000800017f */
[----:B---3--:R-:W-:Y:S05]  /*2a1f0*/  @!P0 NANOSLEEP.SYNCS 0x989680 ;  /* 0x009896800000895d */ /* 0x008fea0003900000 */
[----:B------:R-:W3:Y:S02]  /*2a200*/  @!P0 SYNCS.PHASECHK.TRANS64 P0, [R5+URZ+0x22840], R4 ;  /* 0x02284004050085a7 */ /* 0x000ee4000800007f */
[----:B---3--:R-:W-:Y:S05]  /*2a210*/  @!P0 BRA `(.L_x_1635) ;  /* 0xfffffffc00f08947 */ /* 0x008fea000383ffff */
[----:B------:R-:W-:Y:S05]  /*2a220*/  BRA `(.L_x_1770) ;  /* 0xffffffb800c07947 */ /* 0x000fea000383ffff */
.L_x_1643:
[----:B---3--:R-:W3:Y:S02]  /*2a230*/  LDL R5, [R1+0x4] ;  /* 0x0000040001057983 */ /* 0x008ee40000100800 */
[----:B---3--:R3:W4:Y:S02]  /*2a240*/  SYNCS.PHASECHK.TRANS64.TRYWAIT P2, [R5+URZ+0x22870], R4 ;  /* 0x02287004050075a7 */ /* 0x008724000804017f */
[----:B----4-:R-:W-:Y:S05]  /*2a250*/  @!P2 NANOSLEEP.SYNCS 0x989680 ;  /* 0x009896800000a95d */ /* 0x010fea0003900000 */
[----:B------:R-:W4:Y:S02]  /*2a260*/  @!P2 SYNCS.PHASECHK.TRANS64 P2, [R5+URZ+0x22870], R4 ;  /* 0x022870040500a5a7 */ /* 0x000f24000804007f */
[----:B----4-:R-:W-:Y:S05]  /*2a270*/  @!P2 BRA `(.L_x_1643) ;  /* 0xfffffffc00eca947 */ /* 0x010fea000383ffff */
[----:B------:R-:W-:Y:S05]  /*2a280*/  BRA `(.L_x_1771) ;  /* 0xffffffbc00f47947 */ /* 0x000fea000383ffff */
.L_x_1645:
[----:B--2---:R-:W2:Y:S02]  /*2a290*/  LDL R5, [R1+0x4] ;  /* 0x0000040001057983 */ /* 0x004ea40000100800 */
[----:B--2---:R2:W3:Y:S02]  /*2a2a0*/  SYNCS.PHASECHK.TRANS64.TRYWAIT P2, [R5+URZ+0x22860], R4 ;  /* 0x02286004050075a7 */ /* 0x0044e4000804017f */
[----:B---3--:R-:W-:Y:S05]  /*2a2b0*/  @!P2 NANOSLEEP.SYNCS 0x989680 ;  /* 0x009896800000a95d */ /* 0x008fea0003900000 */
[----:B------:R-:W3:Y:S02]  /*2a2c0*/  @!P2 SYNCS.PHASECHK.TRANS64 P2, [R5+URZ+0x22860], R4 ;  /* 0x022860040500a5a7 */ /* 0x000ee4000804007f */
[----:B---3--:R-:W-:Y:S05]  /*2a2d0*/  @!P2 BRA `(.L_x_1645) ;  /* 0xfffffffc00eca947 */ /* 0x008fea000383ffff */
[----:B------:R-:W-:Y:S05]  /*2a2e0*/  BRA `(.L_x_1772) ;  /* 0xffffffbc00fc7947 */ /* 0x000fea000383ffff */
.L_x_1652:
[----:B--2---:R2:W3:Y:S02]  /*2a2f0*/  SYNCS.PHASECHK.TRANS64.TRYWAIT P0, [R20+URZ+0x22870], R3 ;  /* 0x02287003140075a7 */ /* 0x0044e4000800017f */
[----:B---3--:R-:W-:Y:S05]  /*2a300*/  @!P0 NANOSLEEP.SYNCS 0x989680 ;  /* 0x009896800000895d */ /* 0x008fea0003900000 */
[----:B------:R-:W3:Y:S02]  /*2a310*/  @!P0 SYNCS.PHASECHK.TRANS64 P0, [R20+URZ+0x22870], R3 ;  /* 0x02287003140085a7 */ /* 0x000ee4000800007f */
[----:B---3--:R-:W-:Y:S05]  /*2a320*/  @!P0 BRA `(.L_x_1652) ;  /* 0xfffffffc00f08947 */ /* 0x008fea000383ffff */
[----:B------:R-:W-:Y:S05]  /*2a330*/  BRA `(.L_x_1773) ;  /* 0xffffffc400d07947 */ /* 0x000fea000383ffff */
.L_x_1654:
[----:B--2---:R2:W3:Y:S02]  /*2a340*/  SYNCS.PHASECHK.TRANS64.TRYWAIT P0, [R20+URZ+0x22860], R3 ;  /* 0x02286003140075a7 */ /* 0x0044e4000800017f */
[----:B---3--:R-:W-:Y:S05]  /*2a350*/  @!P0 NANOSLEEP.SYNCS 0x989680 ;  /* 0x009896800000895d */ /* 0x008fea0003900000 */
[----:B------:R-:W3:Y:S02]  /*2a360*/  @!P0 SYNCS.PHASECHK.TRANS64 P0, [R20+URZ+0x22860], R3 ;  /* 0x02286003140085a7 */ /* 0x000ee4000800007f */
[----:B---3--:R-:W-:Y:S05]  /*2a370*/  @!P0 BRA `(.L_x_1654) ;  /* 0xfffffffc00f08947 */ /* 0x008fea000383ffff */
[----:B------:R-:W-:Y:S05]  /*2a380*/  BRA `(.L_x_1774) ;  /* 0xffffffc400d87947 */ /* 0x000fea000383ffff */
.L_x_1658:
[----:B------:R-:W2:Y:S01]  /*2a390*/  LDL R3, [R1] ;  /* 0x0000000001037983 */ /* 0x000ea20000100800 */
[----:B------:R-:W-:Y:S01]  /*2a3a0*/  BSSY B0, `(.L_x_1775) ;  /* 0x0000008000007945 */ /* 0x000fe20003800000 */
[----:B------:R-:W-:Y:S02]  /*2a3b0*/  IMAD.MOV.U32 R12, RZ, RZ, RZ ;  /* 0x000000ffff0c7224 */ /* 0x000fe400078e00ff */
[----:B------:R-:W-:Y:S02]  /*2a3c0*/  IMAD.MOV.U32 R11, RZ, RZ, 0x1f ;  /* 0x0000001fff0b7424 */ /* 0x000fe400078e00ff */
[----:B------:R-:W-:Y:S02]  /*2a3d0*/  IMAD.MOV.U32 R15, RZ, RZ, -0x1 ;  /* 0xffffffffff0f7424 */ /* 0x000fe400078e00ff */
[----:B--2---:R-:W-:-:S07]  /*2a3e0*/  IMAD.MOV.U32 R13, RZ, RZ, R3 ;  /* 0x000000ffff0d7224 */ /* 0x004fce00078e0003 */
[----:B------:R-:W-:Y:S05]  /*2a3f0*/  WARPSYNC.COLLECTIVE R15, `(.L_x_1776) ;  /* 0x000000000f087348 */ /* 0x000fea0003c00000 */
[----:B------:R0:W1:Y:S02]  /*2a400*/  SHFL.IDX P6, R14, R13, R12, R11 ;  /* 0x0000000c0d0e7389 */ /* 0x00006400000c000b */
[----:B01----:R-:W-:Y:S01]  /*2a410*/  ENDCOLLECTIVE ;  /* 0x000000000000791b */ /* 0x003fe20003800000 */
.L_x_1776:
[----:B------:R-:W-:Y:S05]  /*2a420*/  BSYNC B0 ;  /* 0x0000000000007941 */ /* 0x000fea0003800000 */
.L_x_1775:
[----:B------:R0:W5:Y:S01]  /*2a430*/  LDL R2, [R1+0xc] ;  /* 0x00000c0001027983 */ /* 0x0001620000100800 */
[----:B------:R-:W-:Y:S02]  /*2a440*/  IMAD.MOV.U32 R13, RZ, RZ, R3 ;  /* 0x000000ffff0d7224 */ /* 0x000fe400078e0003 */
[----:B------:R-:W-:Y:S02]  /*2a450*/  IMAD.MOV.U32 R12, RZ, RZ, 0x1 ;  /* 0x00000001ff0c7424 */ /* 0x000fe400078e00ff */
[----:B------:R-:W-:Y:S02]  /*2a460*/  IMAD.MOV.U32 R11, RZ, RZ, 0x1f ;  /* 0x0000001fff0b7424 */ /* 0x000fe400078e00ff */
[----:B------:R-:W-:Y:S02]  /*2a470*/  IMAD.MOV.U32 R15, RZ, RZ, -0x1 ;  /* 0xffffffffff0f7424 */ /* 0x000fe400078e00ff */
[----:B0-----:R-:W-:-:S07]  /*2a480*/  IMAD.MOV.U32 R0, RZ, RZ, R14 ;  /* 0x000000ffff007224 */ /* 0x001fce00078e000e */
[----:B-----5:R-:W-:Y:S05]  /*2a490*/  WARPSYNC.COLLECTIVE R15, `(.L_x_1777) ;  /* 0x000000000f087348 */ /* 0x020fea0003c00000 */
[----:B------:R0:W1:Y:S02]  /*2a4a0*/  SHFL.IDX P6, R14, R13, R12, R11 ;  /* 0x0000000c0d0e7389 */ /* 0x00006400000c000b */
[----:B01---5:R-:W-:Y:S01]  /*2a4b0*/  ENDCOLLECTIVE ;  /* 0x000000000000791b */ /* 0x023fe20003800000 */
.L_x_1777:
[----:B------:R-:W-:Y:S01]  /*2a4c0*/  ULDC UR4, c[0x0][0xc14] ;  /* 0x0003050000047ab9 */ /* 0x000fe20000000800 */
[----:B------:R-:W-:Y:S02]  /*2a4d0*/  IMAD.IADD R5, R2, 0x1, R7 ;  /* 0x0000000102057824 */ /* 0x000fe400078e0207 */
[----:B------:R-:W-:Y:S02]  /*2a4e0*/  IMAD.MOV.U32 R11, RZ, RZ, RZ ;  /* 0x000000ffff0b7224 */ /* 0x000fe400078e00ff */
[----:B------:R-:W-:Y:S01]  /*2a4f0*/  IMAD.MOV.U32 R4, RZ, RZ, R14 ;  /* 0x000000ffff047224 */ /* 0x000fe200078e000e */
[----:B------:R-:W-:-:S13]  /*2a500*/  ISETP.GE.OR P1, PT, R5, UR4, !P0 ;  /* 0x0000000405007c0c */ /* 0x000fda000c726670 */
[----:B------:R-:W0:Y:S02]  /*2a510*/  @!P1 LDC.64 R2, c[0x0][0xc58] ;  /* 0x00031600ff029b82 */ /* 0x000e240000000a00 */
[----:B0-----:R-:W-:-:S06]  /*2a520*/  @!P1 IMAD.WIDE R2, R5, 0x4, R2 ;  /* 0x0000000405029825 */ /* 0x001fcc00078e0202 */
[----:B------:R0:W2:Y:S01]  /*2a530*/  @!P1 LDG.E R2, desc[UR40][R2.64] ;  /* 0x0000002802029981 */ /* 0x0000a2000c1e1900 */
[C---:B------:R-:W-:Y:S02]  /*2a540*/  ISETP.GE.U32.AND P2, PT, R7.reuse, 0x2, PT ;  /* 0x000000020700780c */ /* 0x040fe40003f46070 */
[C---:B------:R-:W-:Y:S02]  /*2a550*/  ISETP.GE.U32.AND P3, PT, R7.reuse, 0x4, PT ;  /* 0x000000040700780c */ /* 0x040fe40003f66070 */
[C---:B------:R-:W-:Y:S02]  /*2a560*/  ISETP.GE.U32.AND P4, PT, R7.reuse, 0x8, PT ;  /* 0x000000080700780c */ /* 0x040fe40003f86070 */
[C---:B------:R-:W-:Y:S01]  /*2a570*/  ISETP.GE.U32.AND P5, PT, R7.reuse, 0x10, PT ;  /* 0x000000100700780c */ /* 0x040fe20003fa6070 */
[----:B0-----:R-:W-:Y:S02]  /*2a580*/  IMAD.MOV.U32 R3, RZ, RZ, RZ ;  /* 0x000000ffff037224 */ /* 0x001fe400078e00ff */
[----:B--2---:R-:W-:Y:S01]  /*2a590*/  @!P1 IMAD.MOV.U32 R3, RZ, RZ, R2 ;  /* 0x000000ffff039224 */ /* 0x004fe200078e0002 */
[----:B------:R-:W-:-:S03]  /*2a5a0*/  ISETP.NE.AND P1, PT, R7, RZ, PT ;  /* 0x000000ff0700720c */ /* 0x000fc60003f25270 */
[----:B------:R-:W-:-:S10]  /*2a5b0*/  IMAD.MOV.U32 R13, RZ, RZ, R3 ;  /* 0x000000ffff0d7224 */ /* 0x000fd400078e0003 */
[----:B------:R-:W-:Y:S05]  /*2a5c0*/  WARPSYNC.COLLECTIVE R15, `(.L_x_1778) ;  /* 0x000000000f087348 */ /* 0x000fea0003c00000 */
[----:B------:R0:W1:Y:S02]  /*2a5d0*/  SHFL.UP P6, R14, R13, R12, R11 ;  /* 0x0400000c0d0e7389 */ /* 0x00006400000c000b */
[----:B01----:R-:W-:Y:S01]  /*2a5e0*/  ENDCOLLECTIVE ;  /* 0x000000000000791b */ /* 0x003fe20003800000 */
.L_x_1778:
[----:B------:R-:W-:Y:S01]  /*2a5f0*/  IMAD.MOV.U32 R12, RZ, RZ, 0x2 ;  /* 0x00000002ff0c7424 */ /* 0x000fe200078e00ff */
[----:B------:R-:W-:-:S05]  /*2a600*/  SEL R14, R14, RZ, P1 ;  /* 0x000000ff0e0e7207 */ /* 0x000fca0000800000 */
[----:B------:R-:W-:-:S05]  /*2a610*/  IMAD.IADD R2, R3, 0x1, R14 ;  /* 0x0000000103027824 */ /* 0x000fca00078e020e */
[----:B------:R-:W-:-:S07]  /*2a620*/  MOV R13, R2 ;  /* 0x00000002000d7202 */ /* 0x000fce0000000f00 */
[----:B------:R-:W-:Y:S05]  /*2a630*/  WARPSYNC.COLLECTIVE R15, `(.L_x_1779) ;  /* 0x000000000f087348 */ /* 0x000fea0003c00000 */
[----:B------:R0:W1:Y:S02]  /*2a640*/  SHFL.UP P6, R14, R13, R12, R11 ;  /* 0x0400000c0d0e7389 */ /* 0x00006400000c000b */
[----:B01----:R-:W-:Y:S01]  /*2a650*/  ENDCOLLECTIVE ;  /* 0x000000000000791b */ /* 0x003fe20003800000 */
.L_x_1779:
[----:B------:R-:W-:Y:S01]  /*2a660*/  IMAD.MOV.U32 R12, RZ, RZ, 0x4 ;  /* 0x00000004ff0c7424 */ /* 0x000fe200078e00ff */
[----:B------:R-:W-:-:S05]  /*2a670*/  SEL R5, R14, RZ, P2 ;  /* 0x000000ff0e057207 */ /* 0x000fca0001000000 */
[----:B------:R-:W-:-:S04]  /*2a680*/  IMAD.IADD R2, R2, 0x1, R5 ;  /* 0x0000000102027824 */ /* 0x000fc800078e0205 */
[----:B------:R-:W-:-:S07]  /*2a690*/  IMAD.MOV.U32 R13, RZ, RZ, R2 ;  /* 0x000000ffff0d7224 */ /* 0x000fce00078e0002 */
[----:B------:R-:W-:Y:S05]  /*2a6a0*/  WARPSYNC.COLLECTIVE R15, `(.L_x_1780) ;  /* 0x000000000f087348 */ /* 0x000fea0003c00000 */
[----:B------:R0:W1:Y:S02]  /*2a6b0*/  SHFL.UP P6, R14, R13, R12, R11 ;  /* 0x0400000c0d0e7389 */ /* 0x00006400000c000b */
[----:B01----:R-:W-:Y:S01]  /*2a6c0*/  ENDCOLLECTIVE ;  /* 0x000000000000791b */ /* 0x003fe20003800000 */
.L_x_1780:
[----:B------:R-:W-:Y:S01]  /*2a6d0*/  IMAD.MOV.U32 R12, RZ, RZ, 0x8 ;  /* 0x00000008ff0c7424 */ /* 0x000fe200078e00ff */
[----:B------:R-:W-:-:S05]  /*2a6e0*/  SEL R5, R14, RZ, P3 ;  /* 0x000000ff0e057207 */ /* 0x000fca0001800000 */
[----:B------:R-:W-:-:S04]  /*2a6f0*/  IMAD.IADD R2, R2, 0x1, R5 ;  /* 0x0000000102027824 */ /* 0x000fc800078e0205 */
[----:B------:R-:W-:-:S07]  /*2a700*/  IMAD.MOV.U32 R13, RZ, RZ, R2 ;  /* 0x000000ffff0d7224 */ /* 0x000fce00078e0002 */
[----:B------:R-:W-:Y:S05]  /*2a710*/  WARPSYNC.COLLECTIVE R15, `(.L_x_1781) ;  /* 0x000000000f087348 */ /* 0x000fea0003c00000 */
[----:B------:R0:W1:Y:S02]  /*2a720*/  SHFL.UP P6, R14, R13, R12, R11 ;  /* 0x0400000c0d0e7389 */ /* 0x00006400000c000b */
[----:B01----:R-:W-:Y:S01]  /*2a730*/  ENDCOLLECTIVE ;  /* 0x000000000000791b */ /* 0x003fe20003800000 */
.L_x_1781:
[----:B------:R-:W-:Y:S01]  /*2a740*/  IMAD.MOV.U32 R12, RZ, RZ, 0x10 ;  /* 0x00000010ff0c7424 */ /* 0x000fe200078e00ff */
[----:B------:R-:W-:-:S05]  /*2a750*/  SEL R5, R14, RZ, P4 ;  /* 0x000000ff0e057207 */ /* 0x000fca0002000000 */
[----:B------:R-:W-:-:S04]  /*2a760*/  IMAD.IADD R2, R2, 0x1, R5 ;  /* 0x0000000102027824 */ /* 0x000fc800078e0205 */
[----:B------:R-:W-:-:S07]  /*2a770*/  IMAD.MOV.U32 R13, RZ, RZ, R2 ;  /* 0x000000ffff0d7224 */ /* 0x000fce00078e0002 */
[----:B------:R-:W-:Y:S05]  /*2a780*/  WARPSYNC.COLLECTIVE R15, `(.L_x_1782) ;  /* 0x000000000f087348 */ /* 0x000fea0003c00000 */
[----:B------:R0:W1:Y:S02]  /*2a790*/  SHFL.UP P6, R14, R13, R12, R11 ;  /* 0x0400000c0d0e7389 */ /* 0x00006400000c000b */
[----:B01----:R-:W-:Y:S01]  /*2a7a0*/  ENDCOLLECTIVE ;  /* 0x000000000000791b */ /* 0x003fe20003800000 */
.L_x_1782:
[----:B------:R-:W-:Y:S02]  /*2a7b0*/  IMAD.MOV.U32 R12, RZ, RZ, 0x1f ;  /* 0x0000001fff0c7424 */ /* 0x000fe400078e00ff */
[----:B------:R-:W-:Y:S01]  /*2a7c0*/  IMAD.MOV.U32 R11, RZ, RZ, 0x1f ;  /* 0x0000001fff0b7424 */ /* 0x000fe200078e00ff */
[----:B------:R-:W-:-:S05]  /*2a7d0*/  SEL R5, R14, RZ, P5 ;  /* 0x000000ff0e057207 */ /* 0x000fca0002800000 */
[----:B------:R-:W-:-:S04]  /*2a7e0*/  IMAD.IADD R2, R2, 0x1, R5 ;  /* 0x0000000102027824 */ /* 0x000fc800078e0205 */
[----:B------:R-:W-:-:S07]  /*2a7f0*/  IMAD.MOV.U32 R13, RZ, RZ, R2 ;  /* 0x000000ffff0d7224 */ /* 0x000fce00078e0002 */
[----:B------:R-:W-:Y:S05]  /*2a800*/  WARPSYNC.COLLECTIVE R15, `(.L_x_1783) ;  /* 0x000000000f087348 */ /* 0x000fea0003c00000 */
[----:B------:R0:W1:Y:S02]  /*2a810*/  SHFL.IDX P6, R14, R13, R12, R11 ;  /* 0x0000000c0d0e7389 */ /* 0x00006400000c000b */
[----:B01----:R-:W-:Y:S01]  /*2a820*/  ENDCOLLECTIVE ;  /* 0x000000000000791b */ /* 0x003fe20003800000 */
.L_x_1783:
[----:B------:R-:W-:Y:S05]  /*2a830*/  BRA `(.L_x_1784) ;  /* 0xffffffc800e87947 */ /* 0x000fea000383ffff */
.L_x_1663:
[----:B------:R-:W-:Y:S01]  /*2a840*/  BSSY B0, `(.L_x_1785) ;  /* 0x0000008000007945 */ /* 0x000fe20003800000 */
[----:B-----5:R-:W-:Y:S02]  /*2a850*/  IMAD.MOV.U32 R13, RZ, RZ, R3 ;  /* 0x000000ffff0d7224 */ /* 0x020fe400078e0003 */
[----:B------:R-:W-:Y:S02]  /*2a860*/  IMAD.MOV.U32 R12, RZ, RZ, 0x1 ;  /* 0x00000001ff0c7424 */ /* 0x000fe400078e00ff */
[----:B------:R-:W-:Y:S02]  /*2a870*/  IMAD.MOV.U32 R11, RZ, RZ, RZ ;  /* 0x000000ffff0b7224 */ /* 0x000fe400078e00ff */
[----:B------:R-:W-:-:S07]  /*2a880*/  IMAD.MOV.U32 R15, RZ, RZ, -0x1 ;  /* 0xffffffffff0f7424 */ /* 0x000fce00078e00ff */
[----:B0-----:R-:W-:Y:S05]  /*2a890*/  WARPSYNC.COLLECTIVE R15, `(.L_x_1786) ;  /* 0x000000000f087348 */ /* 0x001fea0003c00000 */
[----:B------:R1:W2:Y:S02]  /*2a8a0*/  SHFL.UP P6, R14, R13, R12, R11 ;  /* 0x0400000c0d0e7389 */ /* 0x0002a400000c000b */
[----:B012---:R-:W-:Y:S01]  /*2a8b0*/  ENDCOLLECTIVE ;  /* 0x000000000000791b */ /* 0x007fe20003800000 */
.L_x_1786:
[----:B------:R-:W-:Y:S05]  /*2a8c0*/  BSYNC B0 ;  /* 0x0000000000007941 */ /* 0x000fea0003800000 */
.L_x_1785:
[----:B------:R-:W-:Y:S01]  /*2a8d0*/  SEL R2, R14, RZ, P1 ;  /* 0x000000ff0e027207 */ /* 0x000fe20000800000 */
[----:B------:R-:W-:Y:S02]  /*2a8e0*/  IMAD.MOV.U32 R12, RZ, RZ, 0x2 ;  /* 0x00000002ff0c7424 */ /* 0x000fe400078e00ff */
[----:B------:R-:W-:Y:S02]  /*2a8f0*/  IMAD.MOV.U32 R11, RZ, RZ, RZ ;  /* 0x000000ffff0b7224 */ /* 0x000fe400078e00ff */
[----:B------:R-:W-:Y:S02]  /*2a900*/  IMAD.IADD R2, R3, 0x1, R2 ;  /* 0x0000000103027824 */ /* 0x000fe400078e0202 */
[----:B------:R-:W-:Y:S02]  /*2a910*/  IMAD.MOV.U32 R15, RZ, RZ, -0x1 ;  /* 0xffffffffff0f7424 */ /* 0x000fe400078e00ff */
[----:B------:R-:W-:-:S07]  /*2a920*/  IMAD.MOV.U32 R13, RZ, RZ, R2 ;  /* 0x000000ffff0d7224 */ /* 0x000fce00078e0002 */
[----:B------:R-:W-:Y:S05]  /*2a930*/  WARPSYNC.COLLECTIVE R15, `(.L_x_1787) ;  /* 0x000000000f087348 */ /* 0x000fea0003c00000 */
[----:B------:R0:W1:Y:S02]  /*2a940*/  SHFL.UP P6, R14, R13, R12, R11 ;  /* 0x0400000c0d0e7389 */ /* 0x00006400000c000b */
[----:B01----:R-:W-:Y:S01]  /*2a950*/  ENDCOLLECTIVE ;  /* 0x000000000000791b */ /* 0x003fe20003800000 */
.L_x_1787:
[----:B------:R-:W-:Y:S01]  /*2a960*/  IMAD.MOV.U32 R12, RZ, RZ, 0x4 ;  /* 0x00000004ff0c7424 */ /* 0x000fe200078e00ff */
[----:B------:R-:W-:-:S05]  /*2a970*/  SEL R5, R14, RZ, P2 ;  /* 0x000000ff0e057207 */ /* 0x000fca0001000000 */
[----:B------:R-:W-:-:S04]  /*2a980*/  IMAD.IADD R2, R2, 0x1, R5 ;  /* 0x0000000102027824 */ /* 0x000fc800078e0205 */
[----:B------:R-:W-:-:S07]  /*2a990*/  IMAD.MOV.U32 R13, RZ, RZ, R2 ;  /* 0x000000ffff0d7224 */ /* 0x000fce00078e0002 */
[----:B------:R-:W-:Y:S05]  /*2a9a0*/  WARPSYNC.COLLECTIVE R15, `(.L_x_1788) ;  /* 0x000000000f087348 */ /* 0x000fea0003c00000 */
[----:B------:R0:W1:Y:S02]  /*2a9b0*/  SHFL.UP P6, R14, R13, R12, R11 ;  /* 0x0400000c0d0e7389 */ /* 0x00006400000c000b */
[----:B01----:R-:W-:Y:S01]  /*2a9c0*/  ENDCOLLECTIVE ;  /* 0x000000000000791b */ /* 0x003fe20003800000 */
.L_x_1788:
[----:B------:R-:W-:Y:S01]  /*2a9d0*/  IMAD.MOV.U32 R12, RZ, RZ, 0x8 ;  /* 0x00000008ff0c7424 */ /* 0x000fe200078e00ff */
[----:B------:R-:W-:-:S04]  /*2a9e0*/  SEL R5, R14, RZ, P3 ;  /* 0x000000ff0e057207 */ /* 0x000fc80001800000 */
[----:B------:R-:W-:-:S05]  /*2a9f0*/  IADD3 R2, R2, R5, RZ ;  /* 0x0000000502027210 */ /* 0x000fca0007ffe0ff */
[----:B------:R-:W-:-:S07]  /*2aa00*/  IMAD.MOV.U32 R13, RZ, RZ, R2 ;  /* 0x000000ffff0d7224 */ /* 0x000fce00078e0002 */
[----:B------:R-:W-:Y:S05]  /*2aa10*/  WARPSYNC.COLLECTIVE R15, `(.L_x_1789) ;  /* 0x000000000f087348 */ /* 0x000fea0003c00000 */
[----:B------:R0:W1:Y:S02]  /*2aa20*/  SHFL.UP P6, R14, R13, R12, R11 ;  /* 0x0400000c0d0e7389 */ /* 0x00006400000c000b */
[----:B01----:R-:W-:Y:S01]  /*2aa30*/  ENDCOLLECTIVE ;  /* 0x000000000000791b */ /* 0x003fe20003800000 */
.L_x_1789:
[----:B------:R-:W-:Y:S01]  /*2aa40*/  IMAD.MOV.U32 R12, RZ, RZ, 0x10 ;  /* 0x00000010ff0c7424 */ /* 0x000fe200078e00ff */
[----:B------:R-:W-:-:S05]  /*2aa50*/  SEL R5, R14, RZ, P4 ;  /* 0x000000ff0e057207 */ /* 0x000fca0002000000 */
[----:B------:R-:W-:-:S04]  /*2aa60*/  IMAD.IADD R2, R2, 0x1, R5 ;  /* 0x0000000102027824 */ /* 0x000fc800078e0205 */
[----:B------:R-:W-:-:S07]  /*2aa70*/  IMAD.MOV.U32 R13, RZ, RZ, R2 ;  /* 0x000000ffff0d7224 */ /* 0x000fce00078e0002 */
[----:B------:R-:W-:Y:S05]  /*2aa80*/  WARPSYNC.COLLECTIVE R15, `(.L_x_1790) ;  /* 0x000000000f087348 */ /* 0x000fea0003c00000 */
[----:B------:R0:W1:Y:S02]  /*2aa90*/  SHFL.UP P6, R14, R13, R12, R11 ;  /* 0x0400000c0d0e7389 */ /* 0x00006400000c000b */
[----:B01----:R-:W-:Y:S01]  /*2aaa0*/  ENDCOLLECTIVE ;  /* 0x000000000000791b */ /* 0x003fe20003800000 */
.L_x_1790:
        /* <DEDUP_REMOVED lines=8> */
.L_x_1791:
[----:B------:R-:W-:Y:S05]  /*2ab30*/  BRA `(.L_x_1792) ;  /* 0xffffffc800cc7947 */ /* 0x000fea000383ffff */
.L_x_1665:
[----:B------:R-:W-:Y:S01]  /*2ab40*/  BSSY B0, `(.L_x_1793) ;  /* 0x0000006000007945 */ /* 0x000fe20003800000 */
[----:B------:R-:W-:Y:S01]  /*2ab50*/  PLOP3.LUT P6, PT, P6, PT, PT, 0x8, 0x0 ;  /* 0x000000000000781c */ /* 0x000fe200037ce170 */
[----:B------:R-:W-:-:S12]  /*2ab60*/  IMAD.MOV.U32 R15, RZ, RZ, -0x1 ;  /* 0xffffffffff0f7424 */ /* 0x000fd800078e00ff */
[----:B0-----:R-:W-:Y:S05]  /*2ab70*/  WARPSYNC.COLLECTIVE R15, `(.L_x_1794) ;  /* 0x000000000f087348 */ /* 0x001fea0003c00000 */
[----:B------:R-:W-:Y:S01]  /*2ab80*/  VOTE.ANY R14, PT, P6 ;  /* 0x00000000000e7806 */ /* 0x000fe200030e0100 */
[----:B0-----:R-:W-:Y:S06]  /*2ab90*/  ENDCOLLECTIVE ;  /* 0x000000000000791b */ /* 0x001fec0003800000 */
.L_x_1794:
[----:B------:R-:W-:Y:S05]  /*2aba0*/  BSYNC B0 ;  /* 0x0000000000007941 */ /* 0x000fea0003800000 */
.L_x_1793:
[----:B------:R-:W-:Y:S02]  /*2abb0*/  IMAD.MOV.U32 R6, RZ, RZ, R14 ;  /* 0x000000ffff067224 */ /* 0x000fe400078e000e */
[----:B------:R-:W-:Y:S02]  /*2abc0*/  IMAD.MOV.U32 R13, RZ, RZ, R3 ;  /* 0x000000ffff0d7224 */ /* 0x000fe400078e0003 */
[----:B------:R-:W0:Y:S01]  /*2abd0*/  POPC R7, R6 ;  /* 0x0000000600077309 */ /* 0x000e220000000000 */
[----:B------:R-:W-:Y:S02]  /*2abe0*/  IMAD.MOV.U32 R11, RZ, RZ, 0x1f ;  /* 0x0000001fff0b7424 */ /* 0x000fe400078e00ff */
[----:B------:R-:W-:Y:S02]  /*2abf0*/  IMAD.MOV.U32 R15, RZ, RZ, -0x1 ;  /* 0xffffffffff0f7424 */ /* 0x000fe400078e00ff */
[----:B0-----:R-:W-:-:S07]  /*2ac00*/  IMAD.MOV.U32 R12, RZ, RZ, R7 ;  /* 0x000000ffff0c7224 */ /* 0x001fce00078e0007 */
[----:B------:R-:W-:Y:S05]  /*2ac10*/  WARPSYNC.COLLECTIVE R15, `(.L_x_1795) ;  /* 0x000000000f087348 */ /* 0x000fea0003c00000 */
[----:B------:R0:W1:Y:S02]  /*2ac20*/  SHFL.IDX P6, R14, R13, R12, R11 ;  /* 0x0000000c0d0e7389 */ /* 0x00006400000c000b */
[----:B01----:R-:W-:Y:S01]  /*2ac30*/  ENDCOLLECTIVE ;  /* 0x000000000000791b */ /* 0x003fe20003800000 */
.L_x_1795:
[----:B------:R-:W-:Y:S01]  /*2ac40*/  IMAD.MOV.U32 R4, RZ, RZ, R14 ;  /* 0x000000ffff047224 */ /* 0x000fe200078e000e */
[----:B------:R-:W-:Y:S06]  /*2ac50*/  BRA `(.L_x_1796) ;  /* 0xffffffc800bc7947 */ /* 0x000fec000383ffff */
.L_x_1667:
[----:B------:R-:W-:Y:S01]  /*2ac60*/  BSSY B0, `(.L_x_1797) ;  /* 0x0000007000007945 */ /* 0x000fe20003800000 */
[----:B------:R-:W-:Y:S02]  /*2ac70*/  IMAD.MOV.U32 R13, RZ, RZ, R2 ;  /* 0x000000ffff0d7224 */ /* 0x000fe400078e0002 */
[----:B------:R-:W-:Y:S02]  /*2ac80*/  IMAD.MOV.U32 R11, RZ, RZ, 0x1f ;  /* 0x0000001fff0b7424 */ /* 0x000fe400078e00ff */
[----:B------:R-:W-:-:S07]  /*2ac90*/  IMAD.MOV.U32 R15, RZ, RZ, -0x1 ;  /* 0xffffffffff0f7424 */ /* 0x000fce00078e00ff */
[----:B012---:R-:W-:Y:S05]  /*2aca0*/  WARPSYNC.COLLECTIVE R15, `(.L_x_1798) ;  /* 0x000000000f087348 */ /* 0x007fea0003c00000 */
[----:B------:R3:W4:Y:S02]  /*2acb0*/  SHFL.IDX P6, R14, R13, R12, R11 ;  /* 0x0000000c0d0e7389 */ /* 0x00072400000c000b */
[----:B01234-:R-:W-:Y:S01]  /*2acc0*/  ENDCOLLECTIVE ;  /* 0x000000000000791b */ /* 0x01ffe20003800000 */
.L_x_1798:
[----:B------:R-:W-:Y:S05]  /*2acd0*/  BSYNC B0 ;  /* 0x0000000000007941 */ /* 0x000fea0003800000 */
.L_x_1797:
[----:B------:R-:W-:Y:S01]  /*2ace0*/  IMAD.MOV.U32 R9, RZ, RZ, R14 ;  /* 0x000000ffff097224 */ /* 0x000fe200078e000e */
[----:B------:R-:W-:Y:S06]  /*2acf0*/  BRA `(.L_x_1666) ;  /* 0xffffffc800b07947 */ /* 0x000fec000383ffff */
.L_x_1671:
[----:B0-----:R0:W1:Y:S02]  /*2ad00*/  SYNCS.PHASECHK.TRANS64.TRYWAIT P0, [R0+URZ+0x22820], R3 ;  /* 0x02282003000075a7 */ /* 0x001064000800017f */
[----:B-1----:R-:W-:Y:S05]  /*2ad10*/  @!P0 NANOSLEEP.SYNCS 0x989680 ;  /* 0x009896800000895d */ /* 0x002fea0003900000 */
[----:B------:R-:W1:Y:S02]  /*2ad20*/  @!P0 SYNCS.PHASECHK.TRANS64 P0, [R0+URZ+0x22820], R3 ;  /* 0x02282003000085a7 */ /* 0x000e64000800007f */
[----:B-1----:R-:W-:Y:S05]  /*2ad30*/  @!P0 BRA `(.L_x_1671) ;  /* 0xfffffffc00f08947 */ /* 0x002fea000383ffff */
[----:B------:R-:W-:Y:S05]  /*2ad40*/  BRA `(.L_x_1799) ;  /* 0xffffffd000687947 */ /* 0x000fea000383ffff */
.L_x_1672:
        /* <DEDUP_REMOVED lines=11> */
.L_x_1801:
[----:B------:R-:W-:Y:S05]  /*2ae00*/  BSYNC B0 ;  /* 0x0000000000007941 */ /* 0x000fea0003800000 */
.L_x_1800:
[----:B------:R-:W-:Y:S05]  /*2ae10*/  BRA `(.L_x_1802) ;  /* 0xffffffd000507947 */ /* 0x000fea000383ffff */
.L_x_1673:
[----:B------:R-:W-:Y:S01]  /*2ae20*/  BSSY B0, `(.L_x_1803) ;  /* 0x0000006000007945 */ /* 0x000fe20003800000 */
[----:B------:R-:W-:-:S07]  /*2ae30*/  IMAD.MOV.U32 R15, RZ, RZ, -0x1 ;  /* 0xffffffffff0f7424 */ /* 0x000fce00078e00ff */
[----:B01----:R-:W-:Y:S05]  /*2ae40*/  WARPSYNC.COLLECTIVE R15, `(.L_x_1804) ;  /* 0x000000000f0c7348 */ /* 0x003fea0003c00000 */
[----:B------:R-:W-:Y:S02]  /*2ae50*/  ELECT P6, UR62, PT ;  /* 0x00000000003e782f */ /* 0x000fe400038c0000 */
[----:B------:R-:W-:Y:S01]  /*2ae60*/  MOV R14, UR62 ;  /* 0x0000003e000e7c02 */ /* 0x000fe20008000f00 */
[----:B01----:R-:W-:Y:S10]  /*2ae70*/  ENDCOLLECTIVE ;  /* 0x000000000000791b */ /* 0x003ff40003800000 */
.L_x_1804:
[----:B------:R-:W-:Y:S05]  /*2ae80*/  BSYNC B0 ;  /* 0x0000000000007941 */ /* 0x000fea0003800000 */
.L_x_1803:
[----:B------:R-:W-:Y:S05]  /*2ae90*/  BRA `(.L_x_1805) ;  /* 0xffffffd000447947 */ /* 0x000fea000383ffff */
.L_x_1675:
[----:B0-----:R0:W1:Y:S02]  /*2aea0*/  SYNCS.PHASECHK.TRANS64.TRYWAIT P1, [R6+URZ], R5 ;  /* 0x00000005060075a7 */ /* 0x001064000802017f */
[----:B-1----:R-:W-:Y:S05]  /*2aeb0*/  @!P1 NANOSLEEP.SYNCS 0x989680 ;  /* 0x009896800000995d */ /* 0x002fea0003900000 */
[----:B------:R-:W1:Y:S02]  /*2aec0*/  @!P1 SYNCS.PHASECHK.TRANS64 P1, [R6+URZ], R5 ;  /* 0x00000005060095a7 */ /* 0x000e64000802007f */
[----:B-1----:R-:W-:Y:S05]  /*2aed0*/  @!P1 BRA `(.L_x_1675) ;  /* 0xfffffffc00f09947 */ /* 0x002fea000383ffff */
[----:B------:R-:W-:Y:S05]  /*2aee0*/  BRA `(.L_x_1806) ;  /* 0xffffffd000807947 */ /* 0x000fea000383ffff */
.L_x_1676:
[----:B-1----:R1:W2:Y:S02]  /*2aef0*/  SYNCS.PHASECHK.TRANS64.TRYWAIT P1, [R7+URZ], R2 ;  /* 0x00000002070075a7 */ /* 0x0022a4000802017f */
[----:B--2---:R-:W-:Y:S05]  /*2af00*/  @!P1 NANOSLEEP.SYNCS 0x989680 ;  /* 0x009896800000995d */ /* 0x004fea0003900000 */
[----:B------:R-:W2:Y:S02]  /*2af10*/  @!P1 SYNCS.PHASECHK.TRANS64 P1, [R7+URZ], R2 ;  /* 0x00000002070095a7 */ /* 0x000ea4000802007f */
[----:B--2---:R-:W-:Y:S05]  /*2af20*/  @!P1 BRA `(.L_x_1676) ;  /* 0xfffffffc00f09947 */ /* 0x004fea000383ffff */
[----:B------:R-:W-:Y:S05]  /*2af30*/  BRA `(.L_x_1807) ;  /* 0xffffffd000747947 */ /* 0x000fea000383ffff */
.L_x_1678:
[----:B--2---:R2:W3:Y:S02]  /*2af40*/  SYNCS.PHASECHK.TRANS64.TRYWAIT P1, [R4+URZ+0x22860], R5 ;  /* 0x02286005040075a7 */ /* 0x0044e4000802017f */
[----:B---3--:R-:W-:Y:S05]  /*2af50*/  @!P1 NANOSLEEP.SYNCS 0x989680 ;  /* 0x009896800000995d */ /* 0x008fea0003900000 */
[----:B------:R-:W3:Y:S02]  /*2af60*/  @!P1 SYNCS.PHASECHK.TRANS64 P1, [R4+URZ+0x22860], R5 ;  /* 0x02286005040095a7 */ /* 0x000ee4000802007f */
[----:B---3--:R-:W-:Y:S05]  /*2af70*/  @!P1 BRA `(.L_x_1678) ;  /* 0xfffffffc00f09947 */ /* 0x008fea000383ffff */
[----:B------:R-:W-:Y:S05]  /*2af80*/  BRA `(.L_x_1808) ;  /* 0xffffffd000787947 */ /* 0x000fea000383ffff */
.L_x_1680:
[----:B---3--:R3:W4:Y:S02]  /*2af90*/  SYNCS.PHASECHK.TRANS64.TRYWAIT P1, [R3+URZ+0x22860], R2 ;  /* 0x02286002030075a7 */ /* 0x008724000802017f */
[----:B----4-:R-:W-:Y:S05]  /*2afa0*/  @!P1 NANOSLEEP.SYNCS 0x989680 ;  /* 0x009896800000995d */ /* 0x010fea0003900000 */
[----:B------:R-:W4:Y:S02]  /*2afb0*/  @!P1 SYNCS.PHASECHK.TRANS64 P1, [R3+URZ+0x22860], R2 ;  /* 0x02286002030095a7 */ /* 0x000f24000802007f */
[----:B----4-:R-:W-:Y:S05]  /*2afc0*/  @!P1 BRA `(.L_x_1680) ;  /* 0xfffffffc00f09947 */ /* 0x010fea000383ffff */
[----:B------:R-:W-:Y:S05]  /*2afd0*/  BRA `(.L_x_1809) ;  /* 0xffffffd000787947 */ /* 0x000fea000383ffff */
.L_x_1682:
[----:B----4-:R4:W0:Y:S02]  /*2afe0*/  SYNCS.PHASECHK.TRANS64.TRYWAIT P0, [R4+URZ+0x22880], R5 ;  /* 0x02288005040075a7 */ /* 0x010824000800017f */
[----:B0-----:R-:W-:Y:S05]  /*2aff0*/  @!P0 NANOSLEEP.SYNCS 0x989680 ;  /* 0x009896800000895d */ /* 0x001fea0003900000 */
[----:B------:R-:W0:Y:S02]  /*2b000*/  @!P0 SYNCS.PHASECHK.TRANS64 P0, [R4+URZ+0x22880], R5 ;  /* 0x02288005040085a7 */ /* 0x000e24000800007f */
[----:B0-----:R-:W-:Y:S05]  /*2b010*/  @!P0 BRA `(.L_x_1682) ;  /* 0xfffffffc00f08947 */ /* 0x001fea000383ffff */
[----:B------:R-:W-:Y:S05]  /*2b020*/  BRA `(.L_x_1683) ;  /* 0xffffffd000747947 */ /* 0x000fea000383ffff */
.L_x_1810:
        /* <DEDUP_REMOVED lines=13> */
.L_x_2628:


//--------------------- .text._ZN7cutlass13device_kernelIN5flash11enable_sm90INS1_16FlashAttnFwdSm90INS1_25CollectiveMainloopFwdSm90ILi2EN4cute5tupleIJNS5_1CILi1EEES8_S8_EEENS6_IJNS7_ILi128EEENS7_ILi160EEENS7_ILi192EEEEEELi128ENS_12float_e4m3_tEfNS_4arch4Sm90ELb1ELb0ELb1ELb0ELb0ELb0ELb0ELb1ELb1ELb0ELb0ELb0EEENS1_21CollectiveEpilogueFwdINS6_IJSA_SA_SB_EEES9_NS_10bfloat16_tESG_Li256ELb0ELb0ELb0ELb1EEENS1_30DynamicPersistentTileSchedulerILi256ELi128ELb0ELb0ELb1EEEEEEEEEvNT_6ParamsE --------------------------
	.section	.text._ZN7cutlass13device_kernelIN5flash11enable_sm90INS1_16FlashAttnFwdSm90INS1_25CollectiveMainloopFwdSm90ILi2EN4cute5tupleIJNS5_1CILi1EEES8_S8_EEENS6_IJNS7_ILi128EEENS7_ILi160EEENS7_ILi192EEEEEELi128ENS_12float_e4m3_tEfNS_4arch4Sm90ELb1ELb0ELb1ELb0ELb0ELb0ELb0ELb1ELb1ELb0ELb0ELb0EEENS1_21CollectiveEpilogueFwdINS6_IJSA_SA_SB_EEES9_NS_10bfloat16_tESG_Li256ELb0ELb0ELb0ELb1EEENS1_30DynamicPersistentTileSchedulerILi256ELi128ELb0ELb0ELb1EEEEEEEEEvNT_6ParamsE,"ax",@progbits
	.align	128
.text._ZN7cutlass13device_kernelIN5flash11enable_sm90INS1_16FlashAttnFwdSm90INS1_25CollectiveMainloopFwdSm90ILi2EN4cute5tupleIJNS5_1CILi1EEES8_S8_EEENS6_IJNS7_ILi128EEENS7_ILi160EEENS7_ILi192EEEEEELi128ENS_12float_e4m3_tEfNS_4arch4Sm90ELb1ELb0ELb1ELb0ELb0ELb0ELb0ELb1ELb1ELb0ELb0ELb0EEENS1_21CollectiveEpilogueFwdINS6_IJSA_SA_SB_EEES9_NS_10bfloat16_tESG_Li256ELb0ELb0ELb0ELb1EEENS1_30DynamicPersistentTileSchedulerILi256ELi128ELb0ELb0ELb1EEEEEEEEEvNT_6ParamsE:
        .type           _ZN7cutlass13device_kernelIN5flash11enable_sm90INS1_16FlashAttnFwdSm90INS1_25CollectiveMainloopFwdSm90ILi2EN4cute5tupleIJNS5_1CILi1EEES8_S8_EEENS6_IJNS7_ILi128EEENS7_ILi160EEENS7_ILi192EEEEEELi128ENS_12float_e4m3_tEfNS_4arch4Sm90ELb1ELb0ELb1ELb0ELb0ELb0ELb0ELb1ELb1ELb0ELb0ELb0EEENS1_21CollectiveEpilogueFwdINS6_IJSA_SA_SB_EEES9_NS_10bfloat16_tESG_Li256ELb0ELb0ELb0ELb1EEENS1_30DynamicPersistentTileSchedulerILi256ELi128ELb0ELb0ELb1EEEEEEEEEvNT_6ParamsE,@function
        .size           _ZN7cutlass13device_kernelIN5flash11enable_sm90INS1_16FlashAttnFwdSm90INS1_25CollectiveMainloopFwdSm90ILi2EN4cute5tupleIJNS5_1CILi1EEES8_S8_EEENS6_IJNS7_ILi128EEENS7_ILi160EEENS7_ILi192EEEEEELi128ENS_12float_e4m3_tEfNS_4arch4Sm90ELb1ELb0ELb1ELb0ELb0ELb0ELb0ELb1ELb1ELb0ELb0ELb0EEENS1_21CollectiveEpilogueFwdINS6_IJSA_SA_SB_EEES9_NS_10bfloat16_tESG_Li256ELb0ELb0ELb0ELb1EEENS1_30DynamicPersistentTileSchedulerILi256ELi128ELb0ELb0ELb1EEEEEEEEEvNT_6ParamsE,(.L_x_2629 - _ZN7cutlass13device_kernelIN5flash11enable_sm90INS1_16FlashAttnFwdSm90INS1_25CollectiveMainloopFwdSm90ILi2EN4cute5tupleIJNS5_1CILi1EEES8_S8_EEENS6_IJNS7_ILi128EEENS7_ILi160EEENS7_ILi192EEEEEELi128ENS_12float_e4m3_tEfNS_4arch4Sm90ELb1ELb0ELb1ELb0ELb0ELb0ELb0ELb1ELb1ELb0ELb0ELb0EEENS1_21CollectiveEpilogueFwdINS6_IJSA_SA_SB_EEES9_NS_10bfloat16_tESG_Li256ELb0ELb0ELb0ELb1EEENS1_30DynamicPersistentTileSchedulerILi256ELi128ELb0ELb0ELb1EEEEEEEEEvNT_6ParamsE)
        .other          _ZN7cutlass13device_kernelIN5flash11enable_sm90INS1_16FlashAttnFwdSm90INS1_25CollectiveMainloopFwdSm90ILi2EN4cute5tupleIJNS5_1CILi1EEES8_S8_EEENS6_IJNS7_ILi128EEENS7_ILi160EEENS7_ILi192EEEEEELi128ENS_12float_e4m3_tEfNS_4arch4Sm90ELb1ELb0ELb1ELb0ELb0ELb0ELb0ELb1ELb1ELb0ELb0ELb0EEENS1_21CollectiveEpilogueFwdINS6_IJSA_SA_SB_EEES9_NS_10bfloat16_tESG_Li256ELb0ELb0ELb0ELb1EEENS1_30DynamicPersistentTileSchedulerILi256ELi128ELb0ELb0ELb1EEEEEEEEEvNT_6ParamsE,@"STO_CUDA_ENTRY STV_DEFAULT"
_ZN7cutlass13device_kernelIN5flash11enable_sm90INS1_16FlashAttnFwdSm90INS1_25CollectiveMainloopFwdSm90ILi2EN4cute5tupleIJNS5_1CILi1EEES8_S8_EEENS6_IJNS7_ILi128EEENS7_ILi160EEENS7_ILi192EEEEEELi128ENS_12float_e4m3_tEfNS_4arch4Sm90ELb1ELb0ELb1ELb0ELb0ELb0ELb0ELb1ELb1ELb0ELb0ELb0EEENS1_21CollectiveEpilogueFwdINS6_IJSA_SA_SB_EEES9_NS_10bfloat16_tESG_Li256ELb0ELb0ELb0ELb1EEENS1_30DynamicPersistentTileSchedulerILi256ELi128ELb0ELb0ELb1EEEEEEEEEvNT_6ParamsE:
        /* <DEDUP_REMOVED lines=24> */
.L_x_1812:
[----:B------:R-:W-:Y:S05]  /*0180*/  BSYNC B0 ;  /* 0x0000000000007941 */ /* 0x000fea0003800000 */
.L_x_1811:
        /* <DEDUP_REMOVED lines=37> */
.L_x_1813:
        /* <DEDUP_REMOVED lines=22> */
.L_x_1814:
        /* <DEDUP_REMOVED lines=18> */
.L_x_1815:
        /* <DEDUP_REMOVED lines=22> */
.L_x_1816:
        /* <DEDUP_REMOVED lines=22> */
.L_x_1817:
[----:B-1----:R-:W-:Y:S01]  /*0920*/  UMOV UR4, 0x1 ;  /* 0x0000000100047882 */ /* 0x002fe20000000000 */
[----:B------:R-:W-:Y:S01]  /*0930*/  PLOP3.LUT P0, PT, PT, PT, UP0, 0x80, 0x0 ;  /* 0x000000000000781c */ /* 0x000fe20003f0f008 */
[----:B------:R-:W-:Y:S01]  /*0940*/  USEL UR4, UR4, 0x2, !UP0 ;  /* 0x0000000204047887 */ /* 0x000fe2000c000000 */
[----:B------:R-:W-:Y:S01]  /*0950*/  NOP ;  /* 0x0000000000007918 */ /* 0x000fe20000000000 */
[----:B------:R-:W-:-:S04]  /*0960*/  ULDC.64 UR54, c[0x0][0x208] ;  /* 0x0000820000367ab9 */ /* 0x000fc80000000a00 */
[----:B------:R-:W-:-:S05]  /*0970*/  IMAD.U32 R2, RZ, RZ, UR4 ;  /* 0x00000004ff027e24 */ /* 0x000fca000f8e00ff */
[----:B------:R1:W-:Y:S01]  /*0980*/  STL [R1+0x2c], R2 ;  /* 0x00002c0201007387 */ /* 0x0003e20000100800 */
[----:B--23--:R-:W-:Y:S06]  /*0990*/  BAR.SYNC.DEFER_BLOCKING 0x0 ;  /* 0x0000000000007b1d */ /* 0x00cfec0000010000 */
[----:B------:R-:W-:Y:S05]  /*09a0*/  @!P0 BRA `(.L_x_1818) ;  /* 0x000000ec002c8947 */ /* 0x000fea0003800000 */
.L_x_1819:
[----:B------:R-:W-:-:S08]  /*09b0*/  NOP ;  /* 0x0000000000007918 */ /* 0x000fd00000000000 */
[----:B------:R-:W2:Y:S02]  /*09c0*/  USETMAXREG.TRY_ALLOC.CTAPOOL UP0, 0xf0 ;  /* 0x000000f0000079c8 */ /* 0x000ea40008000600 */
[----:B--2---:R-:W-:-:S13]  /*09d0*/  PLOP3.LUT P0, PT, PT, PT, UP0, 0x80, 0x0 ;  /* 0x000000000000781c */ /* 0x004fda0003f0f008 */
[----:B------:R-:W-:Y:S05]  /*09e0*/  @!P0 BRA `(.L_x_1819) ;  /* 0xfffffffc00f08947 */ /* 0x000fea000383ffff */
[----:B-1----:R-:W1:Y:S01]  /*09f0*/  S2R R2, SR_TID.X ;  /* 0x0000000000027919 */ /* 0x002e620000002100 */
        /* <DEDUP_REMOVED lines=9> */
[----:B------:R-:W2:Y:S01]  /*0a90*/  LDL R3, [R1+0x2c] ;  /* 0x00002c0001037983 */ /* 0x000ea20000100800 */
[----:B------:R-:W-:Y:S01]  /*0aa0*/  VIADD R193, R2, 0xffffff80 ;  /* 0xffffff8002c17836 */ /* 0x000fe20000000000 */
[----:B------:R-:W1:Y:S01]  /*0ab0*/  S2UR UR47, SR_CgaCtaId ;  /* 0x00000000002f79c3 */ /* 0x000e620000008800 */
[----:B------:R-:W-:Y:S01]  /*0ac0*/  UMOV UR37, 0x400 ;  /* 0x0000040000257882 */ /* 0x000fe20000000000 */
[----:B------:R-:W-:Y:S01]  /*0ad0*/  ULDC.64 UR60, c[0x0][0x198] ;  /* 0x00006600003c7ab9 */ /* 0x000fe20000000a00 */
[----:B------:R-:W-:Y:S01]  /*0ae0*/  UMOV UR58, URZ ;  /* 0x0000003f003a7c82 */ /* 0x000fe20008000000 */
[----:B------:R-:W-:Y:S01]  /*0af0*/  SHF.R.S32.HI R0, RZ, 0x1f, R193 ;  /* 0x0000001fff007819 */ /* 0x000fe200000114c1 */
[----:B------:R-:W-:Y:S01]  /*0b00*/  UMOV UR46, URZ ;  /* 0x0000003f002e7c82 */ /* 0x000fe20008000000 */
[----:B------:R-:W-:Y:S02]  /*0b10*/  UMOV UR36, URZ ;  /* 0x0000003f00247c82 */ /* 0x000fe40008000000 */
[CC--:B------:R-:W-:Y:S01]  /*0b20*/  LEA.HI R2, R0.reuse, R193.reuse, RZ, 0x7 ;  /* 0x000000c100027211 */ /* 0x0c0fe200078f38ff */
[----:B------:R-:W3:Y:S01]  /*0b30*/  S2UR UR6, SR_SWINHI ;  /* 0x00000000000679c3 */ /* 0x000ee20000002f00 */
[----:B------:R-:W-:-:S02]  /*0b40*/  LEA.HI R192, R0, R193, RZ, 0x5 ;  /* 0x000000c100c07211 */ /* 0x000fc400078f28ff */
[----:B------:R-:W-:Y:S02]  /*0b50*/  LOP3.LUT R190, R2, 0xffffff80, RZ, 0xc0, !PT ;  /* 0xffffff8002be7812 */ /* 0x000fe400078ec0ff */
[----:B------:R-:W-:Y:S02]  /*0b60*/  SHF.R.S32.HI R192, RZ, 0x5, R192 ;  /* 0x00000005ffc07819 */ /* 0x000fe400000114c0 */
[----:B------:R-:W-:Y:S01]  /*0b70*/  SHF.R.S32.HI R191, RZ, 0x7, R2 ;  /* 0x00000007ffbf7819 */ /* 0x000fe20000011402 */
[----:B------:R-:W-:-:S03]  /*0b80*/  IMAD.IADD R190, R193, 0x1, -R190 ;  /* 0x00000001c1be7824 */ /* 0x000fc600078e0abe */
[----:B------:R-:W-:Y:S02]  /*0b90*/  LEA.HI R2, R2, R191, RZ, 0x1 ;  /* 0x000000bf02027211 */ /* 0x000fe400078f08ff */
[----:B------:R-:W-:Y:S01]  /*0ba0*/  SHF.R.S32.HI R7, RZ, 0x1f, R190 ;  /* 0x0000001fff077819 */ /* 0x000fe200000114be */
[----:B-1----:R-:W-:Y:S01]  /*0bb0*/  ULEA UR37, UR47, UR37, 0x18 ;  /* 0x000000252f257291 */ /* 0x002fe2000f8ec03f */
[----:B------:R-:W-:Y:S02]  /*0bc0*/  LOP3.LUT R2, R2, 0x3fffffe, RZ, 0xc0, !PT ;  /* 0x03fffffe02027812 */ /* 0x000fe400078ec0ff */
[CC--:B------:R-:W-:Y:S02]  /*0bd0*/  LEA.HI R6, R7.reuse, R190.reuse, RZ, 0x2 ;  /* 0x000000be07067211 */ /* 0x0c0fe400078f10ff */
[----:B------:R-:W-:Y:S01]  /*0be0*/  LEA.HI R7, R7, R190, RZ, 0x5 ;  /* 0x000000be07077211 */ /* 0x000fe200078f28ff */
[----:B------:R-:W-:Y:S01]  /*0bf0*/  IMAD.IADD R23, R191, 0x1, -R2 ;  /* 0x00000001bf177824 */ /* 0x000fe200078e0a02 */
[----:B------:R-:W-:Y:S01]  /*0c00*/  SHF.R.S32.HI R9, RZ, 0x1f, R6 ;  /* 0x0000001fff097819 */ /* 0x000fe20000011406 */
[----:B------:R-:W-:Y:S01]  /*0c10*/  UMOV UR4, UR37 ;  /* 0x0000002500047c82 */ /* 0x000fe20008000000 */
[----:B---3--:R-:W-:Y:S01]  /*0c20*/  UMOV UR5, UR6 ;  /* 0x0000000600057c82 */ /* 0x008fe20008000000 */
[----:B------:R-:W-:Y:S01]  /*0c30*/  SHF.R.S32.HI R7, RZ, 0x5, R7 ;  /* 0x00000005ff077819 */ /* 0x000fe20000011407 */
[----:B------:R-:W-:Y:S01]  /*0c40*/  IMAD.U32 R16, RZ, RZ, UR4 ;  /* 0x00000004ff107e24 */ /* 0x000fe2000f8e00ff */
[----:B------:R-:W-:Y:S01]  /*0c50*/  UMOV UR4, UR7 ;  /* 0x0000000700047c82 */ /* 0x000fe20008000000 */
[----:B------:R-:W-:Y:S01]  /*0c60*/  IMAD.U32 R17, RZ, RZ, UR5 ;  /* 0x00000005ff117e24 */ /* 0x000fe2000f8e00ff */
[----:B--2---:R-:W-:-:S02]  /*0c70*/  R2UR UR8, R3 ;  /* 0x00000000030872ca */ /* 0x004fc400000e0000 */
[CC--:B------:R-:W-:Y:S02]  /*0c80*/  LEA.HI R3, R0.reuse, R193.reuse, RZ, 0x4 ;  /* 0x000000c100037211 */ /* 0x0c0fe400078f20ff */
[----:B------:R-:W-:Y:S02]  /*0c90*/  LEA.HI R0, R0, R193, RZ, 0x3 ;  /* 0x000000c100007211 */ /* 0x000fe400078f18ff */
[----:B------:R-:W-:Y:S02]  /*0ca0*/  SHF.R.S32.HI R4, RZ, 0x4, R3 ;  /* 0x00000004ff047819 */ /* 0x000fe40000011403 */
[----:B------:R-:W-:Y:S02]  /*0cb0*/  LOP3.LUT R2, R0, 0x1ffffff8, RZ, 0xc0, !PT ;  /* 0x1ffffff800027812 */ /* 0x000fe400078ec0ff */
[----:B------:R-:W-:Y:S02]  /*0cc0*/  LEA.HI R5, R3, R4, RZ, 0x1 ;  /* 0x0000000403057211 */ /* 0x000fe400078f08ff */
[----:B------:R-:W-:Y:S01]  /*0cd0*/  SHF.R.S32.HI R188, RZ, 0x3, R0 ;  /* 0x00000003ffbc7819 */ /* 0x000fe20000011400 */
[----:B------:R-:W-:Y:S01]  /*0ce0*/  IMAD.IADD R2, R193, 0x1, -R2 ;  /* 0x00000001c1027824 */ /* 0x000fe200078e0a02 */
[----:B------:R-:W-:Y:S01]  /*0cf0*/  LOP3.LUT R5, R5, 0x1ffffffe, RZ, 0xc0, !PT ;  /* 0x1ffffffe05057812 */ /* 0x000fe200078ec0ff */
[----:B------:R-:W-:-:S02]  /*0d00*/  ULOP3.LUT UR59, UR8, 0x1, URZ, 0xfc, !UPT ;  /* 0x00000001083b7892 */ /* 0x000fc4000f8efc3f */
[----:B------:R-:W-:Y:S02]  /*0d10*/  IMAD.SHL.U32 R18, R2, 0x8, RZ ;  /* 0x0000000802127824 */ /* 0x000fe400078e00ff */
[----:B------:R-:W-:Y:S01]  /*0d20*/  IMAD.IADD R5, R4, 0x1, -R5 ;  /* 0x0000000104057824 */ /* 0x000fe200078e0a05 */
[----:B------:R-:W-:-:S05]  /*0d30*/  LOP3.LUT R4, R3, 0x3fffff0, RZ, 0xc0, !PT ;  /* 0x03fffff003047812 */ /* 0x000fca00078ec0ff */
[----:B------:R-:W-:Y:S01]  /*0d40*/  IMAD.IADD R3, R193, 0x1, -R4 ;  /* 0x00000001c1037824 */ /* 0x000fe200078e0a04 */
[----:B------:R-:W-:-:S03]  /*0d50*/  SHF.R.S32.HI R4, RZ, 0x2, R6 ;  /* 0x00000002ff047819 */ /* 0x000fc60000011406 */
[----:B------:R-:W-:Y:S01]  /*0d60*/  IMAD R8, R192, 0x10, R3 ;  /* 0x00000010c0087824 */ /* 0x000fe200078e0203 */
[----:B------:R-:W-:-:S03]  /*0d70*/  LEA.HI R9, R9, R4, RZ, 0x3 ;  /* 0x0000000409097211 */ /* 0x000fc600078f18ff */
[----:B------:R-:W-:Y:S01]  /*0d80*/  IMAD R3, R8, 0x8, R5 ;  /* 0x0000000808037824 */ /* 0x000fe200078e0205 */
[----:B------:R-:W-:-:S03]  /*0d90*/  LOP3.LUT R9, R9, 0xfffffff8, RZ, 0xc0, !PT ;  /* 0xfffffff809097812 */ /* 0x000fc600078ec0ff */
[----:B------:R-:W-:Y:S02]  /*0da0*/  IMAD.SHL.U32 R3, R3, 0x8, RZ ;  /* 0x0000000803037824 */ /* 0x000fe400078e00ff */
[----:B------:R-:W-:Y:S02]  /*0db0*/  IMAD.IADD R4, R4, 0x1, -R9 ;  /* 0x0000000104047824 */ /* 0x000fe400078e0a09 */
[----:B------:R-:W-:Y:S01]  /*0dc0*/  IMAD.WIDE R16, R3, 0x2, R16 ;  /* 0x0000000203107825 */ /* 0x000fe200078e0210 */
[----:B------:R-:W-:-:S03]  /*0dd0*/  LOP3.LUT R3, R6, 0x7ffffffc, RZ, 0xc0, !PT ;  /* 0x7ffffffc06037812 */ /* 0x000fc600078ec0ff */
[----:B------:R-:W-:Y:S02]  /*0de0*/  IMAD R4, R7, 0x10, R4 ;  /* 0x0000001007047824 */ /* 0x000fe400078e0204 */
[----:B------:R-:W-:Y:S02]  /*0df0*/  IMAD.IADD R22, R190, 0x1, -R3 ;  /* 0x00000001be167824 */ /* 0x000fe400078e0a03 */
[----:B------:R-:W-:-:S07]  /*0e00*/  IMAD R23, R23, 0x40, R4 ;  /* 0x0000004017177824 */ /* 0x000fce00078e0204 */
.L_x_1869:
[----:B------:R-:W-:Y:S01]  /*0e10*/  ULDC UR5, c[0x0][0xdd0] ;  /* 0x0003740000057ab9 */ /* 0x000fe20000000800 */
[----:B-1----:R-:W1:Y:S01]  /*0e20*/  LDC R0, c[0x0][0xde8] ;  /* 0x00037a00ff007b82 */ /* 0x002e620000000800 */
        /* <DEDUP_REMOVED lines=9> */
[----:B---34-:R-:W-:Y:S05]  /*0ec0*/  @!P0 BRA `(.L_x_1820) ;  /* 0x0000000000208947 */ /* 0x018fea0003800000 */
        /* <DEDUP_REMOVED lines=8> */
.L_x_1820:
[----:B------:R-:W-:Y:S01]  /*0f50*/  ULDC UR6, c[0x0][0xdc4] ;  /* 0x0003710000067ab9 */ /* 0x000fe20000000800 */
[----:B------:R-:W-:Y:S01]  /*0f60*/  UMOV UR53, UR7 ;  /* 0x0000000700357c82 */ /* 0x000fe20008000000 */
[----:B------:R-:W-:-:S11]  /*0f70*/  UISETP.NE.AND UP0, UPT, UR6, 0x1, UPT ;  /* 0x000000010600788c */ /* 0x000fd6000bf05270 */
[----:B------:R-:W-:Y:S02]  /*0f80*/  @UP0 ULDC.64 UR10, c[0x0][0xdc8] ;  /* 0x00037200000a0ab9 */ /* 0x000fe40000000a00 */
[----:B------:R-:W-:-:S04]  /*0f90*/  UIMAD.WIDE.U32 UR4, UR7, UR10, URZ ;  /* 0x0000000a070472a5 */ /* 0x000fc8000f8e003f */
[----:B------:R-:W-:-:S04]  /*0fa0*/  @UP0 USHF.R.U32.HI UR53, URZ, UR11, UR5 ;  /* 0x0000000b3f350299 */ /* 0x000fc80008011605 */
[----:B------:R-:W-:-:S12]  /*0fb0*/  UIMAD UR4, UR53, UR6, URZ ;  /* 0x00000006350472a4 */ /* 0x000fd8000f8e023f */
.L_x_1821:
[----:B------:R-:W-:Y:S01]  /*0fc0*/  ULDC.64 UR12, c[0x0][0x3f8] ;  /* 0x0000fe00000c7ab9 */ /* 0x000fe20000000a00 */
[----:B------:R-:W-:Y:S01]  /*0fd0*/  ULDC UR38, c[0x0][0x404] ;  /* 0x0001010000267ab9 */ /* 0x000fe20000000800 */
[----:B------:R-:W-:Y:S01]  /*0fe0*/  UISETP.NE.U32.AND UP0, UPT, UR12, URZ, UPT ;  /* 0x0000003f0c00728c */ /* 0x000fe2000bf05070 */
[----:B------:R-:W-:Y:S01]  /*0ff0*/  PLOP3.LUT P0, PT, PT, PT, PT, 0x80, 0x0 ;  /* 0x000000000000781c */ /* 0x000fe20003f0f070 */
[----:B------:R-:W-:Y:S01]  /*1000*/  ULDC UR43, c[0x0][0xdb8] ;  /* 0x00036e00002b7ab9 */ /* 0x000fe20000000800 */
[----:B------:R-:W-:Y:S01]  /*1010*/  ULOP3.LUT UR5, URZ, UR53, URZ, 0x33, !UPT ;  /* 0x000000353f057292 */ /* 0x000fe2000f8e333f */
[----:B------:R-:W-:Y:S01]  /*1020*/  IMAD.MOV.U32 R0, RZ, RZ, RZ ;  /* 0x000000ffff007224 */ /* 0x000fe200078e00ff */
[----:B------:R-:W-:Y:S01]  /*1030*/  UISETP.NE.AND.EX UP0, UPT, UR13, URZ, UPT, UP0 ;  /* 0x0000003f0d00728c */ /* 0x000fe2000bf05300 */
[----:B------:R-:W-:Y:S01]  /*1040*/  CS2R R2, SRZ ;  /* 0x0000000000027805 */ /* 0x000fe2000001ff00 */
[----:B------:R-:W-:Y:S01]  /*1050*/  UIADD3 UR4, UR7, -UR4, URZ ;  /* 0x8000000407047290 */ /* 0x000fe2000fffe03f */
[----:B------:R-:W-:Y:S01]  /*1060*/  IMAD.MOV.U32 R87, RZ, RZ, RZ ;  /* 0x000000ffff577224 */ /* 0x000fe200078e00ff */
[----:B------:R-:W-:Y:S01]  /*1070*/  USEL UR38, UR38, 0x1, UP0 ;  /* 0x0000000126267887 */ /* 0x000fe20008000000 */
[----:B------:R-:W-:Y:S01]  /*1080*/  CS2R R6, SRZ ;  /* 0x0000000000067805 */ /* 0x000fe2000001ff00 */
[----:B------:R-:W-:Y:S01]  /*1090*/  ULDC UR6, c[0x0][0xdac] ;  /* 0x00036b0000067ab9 */ /* 0x000fe20000000800 */
[----:B------:R-:W-:Y:S01]  /*10a0*/  ULDC UR7, c[0x0][0x2e0] ;  /* 0x0000b80000077ab9 */ /* 0x000fe20000000800 */
[----:B------:R-:W-:Y:S01]  /*10b0*/  UISETP.NE.AND UP2, UPT, UR43, 0x1, UPT ;  /* 0x000000012b00788c */ /* 0x000fe2000bf45270 */
[----:B------:R-:W-:Y:S01]  /*10c0*/  CS2R R8, SRZ ;  /* 0x0000000000087805 */ /* 0x000fe2000001ff00 */
[----:B------:R-:W-:Y:S01]  /*10d0*/  UIADD3 UR5, UR5, UR6, URZ ;  /* 0x0000000605057290 */ /* 0x000fe2000fffe03f */
[----:B------:R-:W-:Y:S01]  /*10e0*/  CS2R R10, SRZ ;  /* 0x00000000000a7805 */ /* 0x000fe2000001ff00 */
[----:B------:R-:W-:Y:S01]  /*10f0*/  UIMAD UR38, UR38, UR7, URZ ;  /* 0x00000007262672a4 */ /* 0x000fe2000f8e023f */
[----:B------:R-:W-:Y:S01]  /*1100*/  CS2R R12, SRZ ;  /* 0x00000000000c7805 */ /* 0x000fe2000001ff00 */
[----:B------:R-:W-:Y:S01]  /*1110*/  ULDC UR9, c[0x0][0x288] ;  /* 0x0000a20000097ab9 */ /* 0x000fe20000000800 */
[----:B------:R-:W-:Y:S01]  /*1120*/  USHF.L.U32 UR42, UR5, 0x7, URZ ;  /* 0x00000007052a7899 */ /* 0x000fe2000800063f */
[----:B------:R-:W-:Y:S01]  /*1130*/  CS2R R14, SRZ ;  /* 0x00000000000e7805 */ /* 0x000fe2000001ff00 */
[----:B------:R-:W-:Y:S01]  /*1140*/  UIADD3 UR7, UR38, 0x11f, -UR9 ;  /* 0x0000011f26077890 */ /* 0x000fe2000fffe809 */
[----:B------:R-:W-:Y:S01]  /*1150*/  CS2R R20, SRZ ;  /* 0x0000000000147805 */ /* 0x000fe2000001ff00 */
[----:B------:R-:W-:Y:S01]  /*1160*/  ULDC UR11, c[0x0][0xdc4] ;  /* 0x00037100000b7ab9 */ /* 0x000fe20000000800 */
[----:B------:R-:W-:Y:S01]  /*1170*/  UIADD3 UR6, UR38, 0x9f, URZ ;  /* 0x0000009f26067890 */ /* 0x000fe2000fffe03f */
[----:B------:R-:W-:Y:S01]  /*1180*/  CS2R R24, SRZ ;  /* 0x0000000000187805 */ /* 0x000fe2000001ff00 */
[----:B------:R-:W-:Y:S01]  /*1190*/  UIMAD UR11, UR8, UR11, UR4 ;  /* 0x0000000b080b72a4 */ /* 0x000fe2000f8e0204 */
[----:B------:R-:W-:Y:S01]  /*11a0*/  CS2R R28, SRZ ;  /* 0x00000000001c7805 */ /* 0x000fe2000001ff00 */
[----:B------:R-:W-:Y:S01]  /*11b0*/  UIADD3 UR8, UR7, UR42, URZ ;  /* 0x0000002a07087290 */ /* 0x000fe2000fffe03f */
[----:B------:R-:W-:Y:S01]  /*11c0*/  CS2R R26, SRZ ;  /* 0x00000000001a7805 */ /* 0x000fe2000001ff00 */
[----:B------:R-:W-:Y:S01]  /*11d0*/  @UP2 ULDC UR4, c[0x0][0xdbc] ;  /* 0x00036f0000042ab9 */ /* 0x000fe20000000800 */
[----:B------:R-:W-:Y:S01]  /*11e0*/  UIMAD.WIDE UR6, UR6, 0x66666667, URZ ;  /* 0x66666667060678a5 */ /* 0x000fe2000f8e023f */
[----:B------:R-:W-:Y:S01]  /*11f0*/  CS2R R32, SRZ ;  /* 0x0000000000207805 */ /* 0x000fe2000001ff00 */
[----:B------:R-:W-:Y:S01]  /*1200*/  UIMAD.WIDE.U32 UR4, UR11, UR4, URZ ;  /* 0x000000040b0472a5 */ /* 0x000fe2000f8e003f */
[----:B------:R-:W-:Y:S01]  /*1210*/  CS2R R30, SRZ ;  /* 0x00000000001e7805 */ /* 0x000fe2000001ff00 */
[----:B------:R-:W-:Y:S01]  /*1220*/  UIMAD.WIDE UR8, UR8, 0x66666667, URZ ;  /* 0x66666667080878a5 */ /* 0x000fe2000f8e023f */
[----:B------:R-:W-:Y:S01]  /*1230*/  CS2R R36, SRZ ;  /* 0x0000000000247805 */ /* 0x000fe2000001ff00 */
[----:B------:R-:W-:Y:S01]  /*1240*/  @UP2 ULDC UR12, c[0x0][0xdc0] ;  /* 0x00037000000c2ab9 */ /* 0x000fe20000000800 */
[----:B------:R-:W-:Y:S01]  /*1250*/  UMOV UR44, UR11 ;  /* 0x0000000b002c7c82 */ /* 0x000fe20008000000 */
[----:B------:R-:W-:Y:S01]  /*1260*/  @UP2 USHF.R.U32.HI UR44, URZ, UR12, UR5 ;  /* 0x0000000c3f2c2299 */ /* 0x000fe20008011605 */
[----:B------:R-:W-:Y:S01]  /*1270*/  CS2R R34, SRZ ;  /* 0x0000000000227805 */ /* 0x000fe2000001ff00 */
[----:B------:R-:W-:Y:S01]  /*1280*/  USHF.R.U32.HI UR4, URZ, 0x1f, UR7 ;  /* 0x0000001f3f047899 */ /* 0x000fe20008011607 */
[----:B------:R-:W-:Y:S01]  /*1290*/  CS2R R40, SRZ ;  /* 0x0000000000287805 */ /* 0x000fe2000001ff00 */
[----:B------:R-:W-:Y:S01]  /*12a0*/  USHF.R.U32.HI UR5, URZ, 0x1f, UR9 ;  /* 0x0000001f3f057899 */ /* 0x000fe20008011609 */
[----:B------:R-:W-:Y:S01]  /*12b0*/  CS2R R38, SRZ ;  /* 0x0000000000267805 */ /* 0x000fe2000001ff00 */
[----:B------:R-:W-:Y:S01]  /*12c0*/  ULEA.HI.SX32 UR4, UR7, UR4, 0x1a ;  /* 0x0000000407047291 */ /* 0x000fe2000f8fd23f */
[----:B------:R-:W-:Y:S01]  /*12d0*/  CS2R R44, SRZ ;  /* 0x00000000002c7805 */ /* 0x000fe2000001ff00 */
[----:B------:R-:W-:Y:S01]  /*12e0*/  ULEA.HI.SX32 UR5, UR9, UR5, 0x1a ;  /* 0x0000000509057291 */ /* 0x000fe2000f8fd23f */
[----:B------:R-:W-:Y:S01]  /*12f0*/  CS2R R42, SRZ ;  /* 0x00000000002a7805 */ /* 0x000fe2000001ff00 */
[----:B------:R-:W-:Y:S01]  /*1300*/  ULDC UR10, c[0x0][0x428] ;  /* 0x00010a00000a7ab9 */ /* 0x000fe20000000800 */
[----:B------:R-:W-:Y:S01]  /*1310*/  UIADD3 UR6, -UR44, URZ, URZ ;  /* 0x0000003f2c067290 */ /* 0x000fe2000fffe13f */
[----:B------:R-:W-:Y:S01]  /*1320*/  CS2R R48, SRZ ;  /* 0x0000000000307805 */ /* 0x000fe2000001ff00 */
[----:B------:R-:W-:Y:S01]  /*1330*/  UISETP.LT.AND UP0, UPT, UR4, UR5, UPT ;  /* 0x000000050400728c */ /* 0x000fe2000bf01270 */
[----:B------:R-:W-:Y:S01]  /*1340*/  CS2R R46, SRZ ;  /* 0x00000000002e7805 */ /* 0x000fe2000001ff00 */
[----:B------:R-:W-:Y:S01]  /*1350*/  UISETP.NE.AND UP1, UPT, UR10, 0x1, UPT ;  /* 0x000000010a00788c */ /* 0x000fe2000bf25270 */
[----:B------:R-:W-:Y:S01]  /*1360*/  CS2R R88, SRZ ;  /* 0x0000000000587805 */ /* 0x000fe2000001ff00 */
[----:B------:R-:W-:Y:S01]  /*1370*/  USEL UR39, UR4, UR5, UP0 ;  /* 0x0000000504277287 */ /* 0x000fe20008000000 */
[----:B------:R-:W-:Y:S01]  /*1380*/  CS2R R52, SRZ ;  /* 0x0000000000347805 */ /* 0x000fe2000001ff00 */
[----:B------:R-:W-:Y:S01]  /*1390*/  UIMAD UR43, UR43, UR6, UR11 ;  /* 0x000000062b2b72a4 */ /* 0x000fe2000f8e020b */
[----:B------:R-:W-:Y:S01]  /*13a0*/  CS2R R90, SRZ ;  /* 0x00000000005a7805 */ /* 0x000fe2000001ff00 */
[----:B------:R-:W-:Y:S01]  /*13b0*/  UISETP.GE.AND UP0, UPT, UR39, 0x1, UPT ;  /* 0x000000012700788c */ /* 0x000fe2000bf06270 */
[----:B------:R-:W-:-:S02]  /*13c0*/  CS2R R56, SRZ ;  /* 0x0000000000387805 */ /* 0x000fc4000001ff00 */
[----:B------:R-:W-:Y:S02]  /*13d0*/  CS2R R92, SRZ ;  /* 0x00000000005c7805 */ /* 0x000fe4000001ff00 */
[----:B------:R-:W-:Y:S02]  /*13e0*/  CS2R R60, SRZ ;  /* 0x00000000003c7805 */ /* 0x000fe4000001ff00 */
[----:B------:R-:W-:Y:S01]  /*13f0*/  CS2R R94, SRZ ;  /* 0x00000000005e7805 */ /* 0x000fe2000001ff00 */
[----:B------:R-:W-:Y:S01]  /*1400*/  @UP1 ULDC UR10, c[0x0][0x42c] ;  /* 0x00010b00000a1ab9 */ /* 0x000fe20000000800 */
[----:B------:R-:W-:Y:S01]  /*1410*/  PLOP3.LUT P1, PT, PT, PT, UP0, 0x80, 0x0 ;  /* 0x000000000000781c */ /* 0x000fe20003f2f008 */
[----:B------:R-:W-:Y:S01]  /*1420*/  UIMAD.WIDE.U32 UR4, UR43, UR10, URZ ;  /* 0x0000000a2b0472a5 */ /* 0x000fe2000f8e003f */
[----:B------:R-:W-:Y:S01]  /*1430*/  CS2R R64, SRZ ;  /* 0x0000000000407805 */ /* 0x000fe2000001ff00 */
[----:B------:R-:W-:Y:S01]  /*1440*/  @UP1 ULDC UR6, c[0x0][0x430] ;  /* 0x00010c0000061ab9 */ /* 0x000fe20000000800 */
[----:B------:R-:W-:Y:S01]  /*1450*/  UMOV UR52, UR43 ;  /* 0x0000002b00347c82 */ /* 0x000fe20008000000 */
[----:B------:R-:W-:Y:S01]  /*1460*/  @UP1 USHF.R.U32.HI UR52, URZ, UR6, UR5 ;  /* 0x000000063f341299 */ /* 0x000fe20008011605 */
[----:B------:R-:W-:-:S02]  /*1470*/  CS2R R96, SRZ ;  /* 0x0000000000607805 */ /* 0x000fc4000001ff00 */
[----:B------:R-:W-:Y:S02]  /*1480*/  CS2R R68, SRZ ;  /* 0x0000000000447805 */ /* 0x000fe4000001ff00 */
[----:B------:R-:W-:Y:S01]  /*1490*/  CS2R R98, SRZ ;  /* 0x0000000000627805 */ /* 0x000fe2000001ff00 */
[----:B------:R-:W-:Y:S02]  /*14a0*/  IMAD.MOV.U32 R72, RZ, RZ, RZ ;  /* 0x000000ffff487224 */ /* 0x000fe400078e00ff */
[----:B------:R-:W-:Y:S01]  /*14b0*/  IMAD.MOV.U32 R100, RZ, RZ, RZ ;  /* 0x000000ffff647224 */ /* 0x000fe200078e00ff */
        /* <DEDUP_REMOVED lines=29> */
.L_x_1823:
        /* <DEDUP_REMOVED lines=19> */
[----:B------:R-:W-:Y:S02]  /*17c0*/  @UP1 USHF.R.S32.HI UR19, URZ, 0x1f, UR52 ;  /* 0x0000001f3f131899 */ /* 0x000fe40008011434 */
[----:B------:R-:W-:Y:S02]  /*17d0*/  @UP1 UIMAD.WIDE.U32 UR12, UR44, UR14, URZ ;  /* 0x0000000e2c0c12a5 */ /* 0x000fe4000f8e003f */
[----:B------:R-:W-:Y:S02]  /*17e0*/  @UP1 UIMAD UR18, UR44, UR15, UR9 ;  /* 0x0000000f2c1212a4 */ /* 0x000fe4000f8e0209 */
[----:B------:R-:W-:Y:S01]  /*17f0*/  @UP0 UIADD3 UR11, UR11, UR17, URZ ;  /* 0x000000110b0b0290 */ /* 0x000fe2000fffe03f */
[----:B------:R-:W-:Y:S01]  /*1800*/  @UP0 ULDC.64 UR14, c[0x0][0x9b0] ;  /* 0x00026c00000e0ab9 */ /* 0x000fe20000000a00 */
[----:B------:R-:W-:Y:S01]  /*1810*/  @UP1 ULDC.64 UR8, c[0x0][0x9c0] ;  /* 0x0002700000081ab9 */ /* 0x000fe20000000a00 */
[----:B------:R-:W-:-:S02]  /*1820*/  @UP0 UIMAD UR16, UR16, UR14, URZ ;  /* 0x0000000e101002a4 */ /* 0x000fc4000f8e023f */
[----:B------:R-:W-:Y:S02]  /*1830*/  @UP1 UIMAD UR17, UR19, UR8, URZ ;  /* 0x00000008131112a4 */ /* 0x000fe4000f8e023f */
[----:B------:R-:W-:Y:S02]  /*1840*/  @UP1 UIADD3 UR13, UR13, UR18, URZ ;  /* 0x000000120d0d1290 */ /* 0x000fe4000fffe03f */
[----:B------:R-:W-:Y:S02]  /*1850*/  @UP0 UIMAD UR16, UR52, UR15, UR16 ;  /* 0x0000000f341002a4 */ /* 0x000fe4000f8e0210 */
[----:B------:R-:W-:Y:S02]  /*1860*/  @UP1 UIMAD UR17, UR52, UR9, UR17 ;  /* 0x00000009341112a4 */ /* 0x000fe4000f8e0211 */
[----:B------:R-:W-:Y:S02]  /*1870*/  @UP0 UIMAD.WIDE.U32 UR14, UR52, UR14, UR10 ;  /* 0x0000000e340e02a5 */ /* 0x000fe4000f8e000a */
        /* <DEDUP_REMOVED lines=13> */
[----:B------:R-:W-:Y:S01]  /*1950*/  ULEA.HI UR4, UR58, UR58, URZ, 0x1 ;  /* 0x0000003a3a047291 */ /* 0x000fe2000f8f083f */
[----:B------:R-:W-:-:S03]  /*1960*/  IMAD.U32 R8, RZ, RZ, UR59 ;  /* 0x0000003bff087e24 */ /* 0x000fc6000f8e00ff */
[----:B------:R-:W-:Y:S02]  /*1970*/  ULOP3.LUT UR4, UR4, 0xfffffffe, URZ, 0xc0, !UPT ;  /* 0xfffffffe04047892 */ /* 0x000fe4000f8ec03f */
[----:B------:R-:W-:Y:S02]  /*1980*/  ISETP.NE.AND P0, PT, R8, 0x3, PT ;  /* 0x000000030800780c */ /* 0x000fe40003f05270 */
[----:B------:R-:W-:-:S06]  /*1990*/  UIADD3 UR4, UR58, -UR4, URZ ;  /* 0x800000043a047290 */ /* 0x000fcc000fffe03f */
[----:B------:R-:W-:Y:S01]  /*19a0*/  IMAD.U32 R6, RZ, RZ, UR4 ;  /* 0x00000004ff067e24 */ /* 0x000fe2000f8e00ff */
[----:B------:R-:W-:-:S04]  /*19b0*/  ULDC UR4, c[0x0][0x9d8] ;  /* 0x0002760000047ab9 */ /* 0x000fc80000000800 */
[----:B------:R-:W-:-:S04]  /*19c0*/  SHF.L.U32 R6, R6, 0x1f, RZ ;  /* 0x0000001f06067819 */ /* 0x000fc800000006ff */
[----:B------:R-:W1:Y:S01]  /*19d0*/  SYNCS.PHASECHK.TRANS64.TRYWAIT P1, [UR37+0x29800], R6 ;  /* 0x02980006ff0075a7 */ /* 0x000e620008020165 */
[----:B--2---:R-:W-:-:S04]  /*19e0*/  FMUL.FTZ R0, R7, R0 ;  /* 0x0000000007007220 */ /* 0x004fc80000410000 */
[----:B------:R-:W-:Y:S01]  /*19f0*/  FMUL.FTZ R0, R0, UR4 ;  /* 0x0000000400007c20 */ /* 0x000fe20008410000 */
[----:B-1----:R-:W-:Y:S06]  /*1a00*/  @!P1 BRA `(.L_x_1824) ;  /* 0x0000011400189947 */ /* 0x002fec0003800000 */
.L_x_1941:
[----:B------:R-:W-:Y:S05]  /*1a10*/  @!P0 BRA `(.L_x_1825) ;  /* 0x0000000000048947 */ /* 0x000fea0003800000 */
[----:B------:R-:W-:Y:S01]  /*1a20*/  BPT.TRAP 0x1 ;  /* 0x000000040000795c */ /* 0x000fe20000300000 */
.L_x_1825:
[----:B------:R-:W-:Y:S02]  /*1a30*/  IMAD.U32 R2, RZ, RZ, UR36 ;  /* 0x00000024ff027e24 */ /* 0x000fe4000f8e00ff */
[----:B-1----:R-:W-:-:S03]  /*1a40*/  IMAD.U32 R3, RZ, RZ, UR46 ;  /* 0x0000002eff037e24 */ /* 0x002fc6000f8e00ff */
[----:B------:R-:W-:Y:S02]  /*1a50*/  LEA R2, R2, UR37, 0x3 ;  /* 0x0000002502027c11 */ /* 0x000fe4000f8e18ff */
[----:B------:R-:W-:-:S04]  /*1a60*/  SHF.L.U32 R3, R3, 0x1f, RZ ;  /* 0x0000001f03037819 */ /* 0x000fc800000006ff */
[----:B------:R1:W2:Y:S01]  /*1a70*/  SYNCS.PHASECHK.TRANS64.TRYWAIT P2, [R2+URZ+0x29830], R3 ;  /* 0x02983003020075a7 */ /* 0x0002a2000804017f */
[----:B------:R-:W-:Y:S05]  /*1a80*/  @!P0 BRA `(.L_x_1826) ;  /* 0x0000000000048947 */ /* 0x000fea0003800000 */
[----:B------:R-:W-:Y:S01]  /*1a90*/  BPT.TRAP 0x1 ;  /* 0x000000040000795c */ /* 0x000fe20000300000 */
.L_x_1826:
[----:B------:R-:W3:Y:S01]  /*1aa0*/  S2R R4, SR_TID.X ;  /* 0x0000000000047919 */ /* 0x000ee20000002100 */
[----:B------:R-:W-:Y:S01]  /*1ab0*/  IMAD.MOV.U32 R87, RZ, RZ, RZ ;  /* 0x000000ffff577224 */ /* 0x000fe200078e00ff */
[----:B---3--:R-:W-:Y:S01]  /*1ac0*/  LOP3.LUT P1, RZ, R4, 0x7f, RZ, 0xc0, !PT ;  /* 0x0000007f04ff7812 */ /* 0x008fe2000782c0ff */
[----:B--2---:R-:W-:-:S12]  /*1ad0*/  @P2 BRA `(.L_x_1827) ;  /* 0x0000000000082947 */ /* 0x004fd80003800000 */
[----:B------:R-:W2:Y:S02]  /*1ae0*/  SYNCS.PHASECHK.TRANS64.TRYWAIT P2, [R2+URZ+0x29830], R3 ;  /* 0x02983003020075a7 */ /* 0x000ea4000804017f */
[----:B--2---:R-:W-:Y:S05]  /*1af0*/  @!P2 BRA `(.L_x_1828) ;  /* 0x0000011000f4a947 */ /* 0x004fea0003800000 */
.L_x_1827:
[----:B------:R-:W-:Y:S05]  /*1b00*/  WARPSYNC.ALL ;  /* 0x0000000000007948 */ /* 0x000fea0003800000 */
[----:B------:R-:W-:Y:S01]  /*1b10*/  UIADD3 UR4, UR37, 0x1a400, URZ ;  /* 0x0001a40025047890 */ /* 0x000fe2000fffe03f */
[----:B------:R-:W-:Y:S01]  /*1b20*/  WARPGROUP.ARRIVE ;  /* 0x00000000000079c5 */ /* 0x000fe20000000000 */
[----:B------:R-:W-:Y:S01]  /*1b30*/  ULOP3.LUT UR6, UR40, 0x10000, URZ, 0xfc, !UPT ;  /* 0x0001000028067892 */ /* 0x000fe2000f8efc3f */
[----:B-12---:R-:W-:Y:S01]  /*1b40*/  @!P1 VIADD R2, R2, 0x29840 ;  /* 0x0002984002029836 */ /* 0x006fe20000000000 */
[----:B------:R-:W-:Y:S01]  /*1b50*/  USHF.R.U32.HI UR4, URZ, 0x4, UR4 ;  /* 0x000000043f047899 */ /* 0x000fe20008011604 */
[----:B------:R-:W-:Y:S01]  /*1b60*/  IMAD.MOV.U32 R86, RZ, RZ, R87 ;  /* 0x000000ffff567224 */ /* 0x000fe200078e0057 */
[----:B------:R-:W-:Y:S01]  /*1b70*/  UMOV UR9, 0x80000020 ;  /* 0x8000002000097882 */ /* 0x000fe20000000000 */
[----:B------:R-:W-:Y:S01]  /*1b80*/  UMOV UR11, 0x80000020 ;  /* 0x80000020000b7882 */ /* 0x000fe20000000000 */
[----:B------:R-:W-:Y:S01]  /*1b90*/  ULOP3.LUT UR4, UR4, 0x3fff, URZ, 0xc0, !UPT ;  /* 0x00003fff04047892 */ /* 0x000fe2000f8ec03f */
[----:B------:R-:W-:Y:S01]  /*1ba0*/  @!P1 PRMT R2, RZ, 0x654, R2 ;  /* 0x00000654ff029816 */ /* 0x000fe20000000002 */
[----:B------:R-:W-:Y:S01]  /*1bb0*/  UMOV UR8, UR6 ;  /* 0x0000000600087c82 */ /* 0x000fe20008000000 */
[----:B------:R-:W-:Y:S01]  /*1bc0*/  UMOV UR13, UR9 ;  /* 0x00000009000d7c82 */ /* 0x000fe20008000000 */
[----:B------:R-:W-:Y:S01]  /*1bd0*/  ULOP3.LUT UR4, UR4, 0x10000, URZ, 0xfc, !UPT ;  /* 0x0001000004047892 */ /* 0x000fe2000f8efc3f */
[----:B------:R-:W-:Y:S01]  /*1be0*/  UMOV UR12, UR8 ;  /* 0x00000008000c7c82 */ /* 0x000fe20008000000 */
[----:B------:R-:W-:-:S02]  /*1bf0*/  UMOV UR15, 0x80000020 ;  /* 0x80000020000f7882 */ /* 0x000fc40000000000 */
[----:B------:R-:W-:Y:S01]  /*1c00*/  UIMAD UR5, UR36, 0x780, UR4 ;  /* 0x00000780240578a4 */ /* 0x000fe2000f8e0204 */
[----:B------:R-:W-:Y:S01]  /*1c10*/  UMOV UR16, UR8 ;  /* 0x0000000800107c82 */ /* 0x000fe20008000000 */
[----:B------:R-:W-:Y:S02]  /*1c20*/  UMOV UR17, UR9 ;  /* 0x0000000900117c82 */ /* 0x000fe40008000000 */
[----:B------:R-:W-:Y:S02]  /*1c30*/  UIADD3 UR14, UR5, 0x100, URZ ;  /* 0x00000100050e7890 */ /* 0x000fe4000fffe03f */
[----:B------:R-:W-:Y:S02]  /*1c40*/  UIADD3 UR18, UR5, 0x180, URZ ;  /* 0x0000018005127890 */ /* 0x000fe4000fffe03f */
[----:B------:R-:W-:Y:S01]  /*1c50*/  UMOV UR10, UR5 ;  /* 0x00000005000a7c82 */ /* 0x000fe20008000000 */
[----:B------:R-:W-:Y:S01]  /*1c60*/  UMOV UR19, 0x80000020 ;  /* 0x8000002000137882 */ /* 0x000fe20000000000 */
[----:B------:R-:W-:Y:S01]  /*1c70*/  QGMMA.64x32x32.F32.E4M3.E4M3 R104, gdesc[UR8], RZ, !UPT, gsb0 ;  /* 0x00600000086879f3 */ /* 0x000fe2000c0008ff */
        /* <DEDUP_REMOVED lines=36> */
[----:B------:R-:W-:Y:S02]  /*1ec0*/  ULDC UR10, c[0x0][0x288] ;  /* 0x0000a200000a7ab9 */ /* 0x000fe40000000800 */
        /* <DEDUP_REMOVED lines=49> */
[----:B------:R-:W-:Y:S02]  /*21e0*/  UIADD3 UR7, UR6, 0x400, URZ ;  /* 0x0000040006077890 */ /* 0x000fe4000fffe03f */
[----:B------:R-:W-:Y:S01]  /*21f0*/  UIADD3 UR6, UR6, 0x402, URZ ;  /* 0x0000040206067890 */ /* 0x000fe2000fffe03f */
[----:B------:R-:W-:-:S02]  /*2200*/  WARPGROUP.DEPBAR.LE gsb0, 0x0 ;  /* 0x00008000000079c5 */ /* 0x000fc40000010000 */
        /* <DEDUP_REMOVED lines=55> */
[----:B------:R-:W-:-:S04]  /*2580*/  UIMAD UR6, UR39, -0xa0, UR38 ;  /* 0xffffff60270678a4 */ /* 0x000fc8000f8e0226 */
[----:B------:R-:W-:Y:S02]  /*2590*/  UIADD3 UR7, UR6, 0xa0, URZ ;  /* 0x000000a006077890 */ /* 0x000fe4000fffe03f */
[----:B------:R-:W-:Y:S02]  /*25a0*/  UIADD3 UR6, -UR10, 0xa1, UR6 ;  /* 0x000000a10a067890 */ /* 0x000fe4000fffe106 */
[----:B------:R-:W-:-:S04]  /*25b0*/  UIADD3 UR10, UR42, -UR10, UR38 ;  /* 0x8000000a2a0a7290 */ /* 0x000fc8000fffe026 */
[----:B------:R-:W-:Y:S01]  /*25c0*/  UIMAD.WIDE UR10, UR10, 0x66666667, URZ ;  /* 0x666666670a0a78a5 */ /* 0x000fe2000f8e023f */
        /* <DEDUP_REMOVED lines=20> */
[----:B------:R-:W1:Y:S01]  /*2710*/  MUFU.TANH R104, R104 ;  /* 0x0000006800687308 */ /* 0x000e620000002400 */
[----:B------:R-:W-:Y:S01]  /*2720*/  UMOV UR31, 0x80000020 ;  /* 0x80000020001f7882 */ /* 0x000fe20000000000 */
[C---:B------:R-:W-:Y:S01]  /*2730*/  FMUL.FTZ R113, R0.reuse, R113 ;  /* 0x0000007100717220 */ /* 0x040fe20000410000 */
[C---:B------:R-:W-:Y:S01]  /*2740*/  FMUL.FTZ R116, R0.reuse, R116 ;  /* 0x0000007400747220 */ /* 0x040fe20000410000 */
[C---:B------:R-:W-:Y:S01]  /*2750*/  FMUL.FTZ R117, R0.reuse, R117 ;  /* 0x0000007500757220 */ /* 0x040fe20000410000 */
[C---:B------:R-:W-:Y:S01]  /*2760*/  FMUL.FTZ R10, R0.reuse, R119 ;  /* 0x00000077000a7220 */ /* 0x040fe20000410000 */
[C---:B------:R-:W-:Y:S01]  /*2770*/  FMUL.FTZ R8, R0.reuse, R115 ;  /* 0x0000007300087220 */ /* 0x040fe20000410000 */
[C---:B------:R-:W-:Y:S01]  /*2780*/  FMUL.FTZ R6, R0.reuse, R111 ;  /* 0x0000006f00067220 */ /* 0x040fe20000410000 */
[----:B------:R-:W-:Y:S01]  /*2790*/  MUFU.TANH R105, R105 ;  /* 0x0000006900697308 */ /* 0x000fe20000002400 */
[C---:B------:R-:W-:Y:S01]  /*27a0*/  FMUL.FTZ R3, R0.reuse, R107 ;  /* 0x0000006b00037220 */ /* 0x040fe20000410000 */
[C---:B------:R-:W-:Y:S01]  /*27b0*/  FMUL.FTZ R4, R0.reuse, R106 ;  /* 0x0000006a00047220 */ /* 0x040fe20000410000 */
[C---:B------:R-:W-:Y:S01]  /*27c0*/  FMUL.FTZ R5, R0.reuse, R110 ;  /* 0x0000006e00057220 */ /* 0x040fe20000410000 */
[C---:B------:R-:W-:Y:S01]  /*27d0*/  FMUL.FTZ R7, R0.reuse, R114 ;  /* 0x0000007200077220 */ /* 0x040fe20000410000 */
[----:B------:R-:W-:-:S03]  /*27e0*/  FMUL.FTZ R9, R0, R118 ;  /* 0x0000007600097220 */ /* 0x000fc60000410000 */
[----:B------:R-:W2:Y:S08]  /*27f0*/  MUFU.TANH R108, R108 ;  /* 0x0000006c006c7308 */ /* 0x000eb00000002400 */
[----:B------:R-:W3:Y:S08]  /*2800*/  MUFU.TANH R109, R109 ;  /* 0x0000006d006d7308 */ /* 0x000ef00000002400 */
[----:B------:R-:W4:Y:S08]  /*2810*/  MUFU.TANH R112, R112 ;  /* 0x0000007000707308 */ /* 0x000f300000002400 */
[----:B------:R-:W5:Y:S08]  /*2820*/  MUFU.TANH R125, R113 ;  /* 0x00000071007d7308 */ /* 0x000f700000002400 */
[----:B------:R-:W5:Y:S08]  /*2830*/  MUFU.TANH R116, R116 ;  /* 0x0000007400747308 */ /* 0x000f700000002400 */
[----:B------:R-:W5:Y:S01]  /*2840*/  MUFU.TANH R127, R117 ;  /* 0x00000075007f7308 */ /* 0x000f620000002400 */
[----:B------:R-:W-:-:S02]  /*2850*/  WARPGROUP.DEPBAR.LE gsb0, 0x0 ;  /* 0x00008000000079c5 */ /* 0x000fc40000010000 */
[----:B------:R-:W-:Y:S01]  /*2860*/  WARPGROUP.ARRIVE ;  /* 0x00000000000079c5 */ /* 0x000fe20000000000 */
[C---:B------:R-:W-:Y:S01]  /*2870*/  FMUL.FTZ R12, R0.reuse, R91 ;  /* 0x0000005b000c7220 */ /* 0x040fe20000410000 */
[----:B------:R-:W-:Y:S02]  /*2880*/  IMAD.U32 R91, RZ, RZ, UR6 ;  /* 0x00000006ff5b7e24 */ /* 0x000fe4000f8e00ff */
[C---:B------:R-:W-:Y:S01]  /*2890*/  FMUL.FTZ R88, R0.reuse, R88 ;  /* 0x0000005800587220 */ /* 0x040fe20000410000 */
[C---:B------:R-:W-:Y:S01]  /*28a0*/  FMUL.FTZ R89, R0.reuse, R89 ;  /* 0x0000005900597220 */ /* 0x040fe20000410000 */
[----:B------:R-:W-:Y:S01]  /*28b0*/  FMUL.FTZ R92, R0, R92 ;  /* 0x0000005c005c7220 */ /* 0x000fe20000410000 */
[----:B------:R-:W-:Y:S01]  /*28c0*/  QGMMA.64x32x32.F32.E4M3.E4M3 R56, gdesc[UR28], R56, gsb0 ;  /* 0x006000001c3879f3 */ /* 0x000fe20008000838 */
[----:B------:R-:W-:Y:S01]  /*28d0*/  UIADD3 UR30, UR5, 0x682, URZ ;  /* 0x00000682051e7890 */ /* 0x000fe2000fffe03f */
[----:B------:R-:W-:Y:S01]  /*28e0*/  IMAD R91, R22, -0x2, R91 ;  /* 0xfffffffe165b7824 */ /* 0x000fe200078e025b */
[----:B------:R-:W-:Y:S01]  /*28f0*/  UMOV UR31, 0x80000020 ;  /* 0x80000020001f7882 */ /* 0x000fe20000000000 */
[----:B------:R-:W5:Y:S01]  /*2900*/  MUFU.TANH R88, R88 ;  /* 0x0000005800587308 */ /* 0x000f620000002400 */
[C---:B------:R-:W-:Y:S01]  /*2910*/  FMUL.FTZ R93, R0.reuse, R93 ;  /* 0x0000005d005d7220 */ /* 0x040fe20000410000 */
        /* <DEDUP_REMOVED lines=12> */
[----:B------:R-:W5:Y:S08]  /*29e0*/  MUFU.TANH R92, R92 ;  /* 0x0000005c005c7308 */ /* 0x000f700000002400 */
[----:B------:R-:W5:Y:S08]  /*29f0*/  MUFU.TANH R93, R93 ;  /* 0x0000005d005d7308 */ /* 0x000f700000002400 */
[----:B------:R-:W5:Y:S08]  /*2a00*/  MUFU.TANH R96, R96 ;  /* 0x0000006000607308 */ /* 0x000f700000002400 */
[----:B------:R-:W5:Y:S08]  /*2a10*/  MUFU.TANH R97, R97 ;  /* 0x0000006100617308 */ /* 0x000f700000002400 */
[----:B------:R-:W5:Y:S01]  /*2a20*/  MUFU.TANH R95, R100 ;  /* 0x00000064005f7308 */ /* 0x000f620000002400 */
[----:B------:R-:W-:-:S02]  /*2a30*/  WARPGROUP.DEPBAR.LE gsb0, 0x0 ;  /* 0x00008000000079c5 */ /* 0x000fc40000010000 */
[----:B------:R-:W-:Y:S01]  /*2a40*/  WARPGROUP.ARRIVE ;  /* 0x00000000000079c5 */ /* 0x000fe20000000000 */
[C---:B------:R-:W-:Y:S01]  /*2a50*/  FMUL.FTZ R74, R0.reuse, R57 ;  /* 0x00000039004a7220 */ /* 0x040fe20000410000 */
[C---:B------:R-:W-:Y:S01]  /*2a60*/  FMUL.FTZ R57, R0.reuse, R59 ;  /* 0x0000003b00397220 */ /* 0x040fe20000410000 */
[C---:B------:R-:W-:Y:S01]  /*2a70*/  FMUL.FTZ R60, R0.reuse, R60 ;  /* 0x0000003c003c7220 */ /* 0x040fe20000410000 */
[C---:B------:R-:W-:Y:S01]  /*2a80*/  FMUL.FTZ R59, R0.reuse, R63 ;  /* 0x0000003f003b7220 */ /* 0x040fe20000410000 */
[C---:B------:R-:W-:Y:S01]  /*2a90*/  FMUL.FTZ R64, R0.reuse, R64 ;  /* 0x0000004000407220 */ /* 0x040fe20000410000 */
[----:B------:R-:W-:Y:S01]  /*2aa0*/  QGMMA.64x32x32.F32.E4M3.E4M3 R40, gdesc[UR28], R40, gsb0 ;  /* 0x006000001c2879f3 */ /* 0x000fe20008000828 */
[----:B------:R-:W-:Y:S01]  /*2ab0*/  IMAD.U32 R63, RZ, RZ, UR7 ;  /* 0x00000007ff3f7e24 */ /* 0x000fe2000f8e00ff */
[----:B------:R1:W-:Y:S01]  /*2ac0*/  MUFU.TANH R76, R60 ;  /* 0x0000003c004c7308 */ /* 0x0003e20000002400 */
[C---:B------:R-:W-:Y:S01]  /*2ad0*/  FMUL.FTZ R61, R0.reuse, R61 ;  /* 0x0000003d003d7220 */ /* 0x040fe20000410000 */
[C---:B------:R-:W-:Y:S01]  /*2ae0*/  FMUL.FTZ R68, R0.reuse, R68 ;  /* 0x0000004400447220 */ /* 0x040fe20000410000 */
[----:B------:R-:W-:Y:S01]  /*2af0*/  UIADD3 UR30, UR5, 0x702, URZ ;  /* 0x00000702051e7890 */ /* 0x000fe2000fffe03f */
[C---:B------:R-:W-:Y:S01]  /*2b00*/  FMUL.FTZ R73, R0.reuse, R56 ;  /* 0x0000003800497220 */ /* 0x040fe20000410000 */
[----:B------:R-:W-:Y:S01]  /*2b10*/  UMOV UR31, 0x80000020 ;  /* 0x80000020001f7882 */ /* 0x000fe20000000000 */
[C---:B------:R-:W-:Y:S01]  /*2b20*/  FMUL.FTZ R65, R0.reuse, R65 ;  /* 0x0000004100417220 */ /* 0x040fe20000410000 */
[C---:B------:R-:W-:Y:S01]  /*2b30*/  FMUL.FTZ R69, R0.reuse, R69 ;  /* 0x0000004500457220 */ /* 0x040fe20000410000 */
[----:B------:R2:W-:Y:S01]  /*2b40*/  MUFU.TANH R79, R64 ;  /* 0x00000040004f7308 */ /* 0x0005e20000002400 */
[----:B-1----:R-:W-:Y:S01]  /*2b50*/  FMUL.FTZ R60, R0, R66 ;  /* 0x00000042003c7220 */ /* 0x002fe20000410000 */
[----:B------:R-:W-:-:S02]  /*2b60*/  VIADD R66, R23, UR42 ;  /* 0x0000002a17427c36 */ /* 0x000fc40008000000 */
[C---:B------:R-:W-:Y:S01]  /*2b70*/  FMUL.FTZ R56, R0.reuse, R58 ;  /* 0x0000003a00387220 */ /* 0x040fe20000410000 */
[C---:B------:R-:W-:Y:S01]  /*2b80*/  FMUL.FTZ R58, R0.reuse, R62 ;  /* 0x0000003e003a7220 */ /* 0x040fe20000410000 */
[----:B------:R-:W-:Y:S01]  /*2b90*/  FMUL.FTZ R62, R0, R70 ;  /* 0x00000046003e7220 */ /* 0x000fe20000410000 */
[----:B------:R-:W-:Y:S01]  /*2ba0*/  ULDC UR5, c[0x0][0x988] ;  /* 0x0002620000057ab9 */ /* 0x000fe20000000800 */
[----:B------:R-:W-:Y:S01]  /*2bb0*/  UIADD3 UR7, UR39, -0x2, URZ ;  /* 0xfffffffe27077890 */ /* 0x000fe2000fffe03f */
[----:B------:R1:W-:Y:S01]  /*2bc0*/  MUFU.TANH R78, R61 ;  /* 0x0000003d004e7308 */ /* 0x0003e20000002400 */
[----:B--2---:R-:W-:Y:S02]  /*2bd0*/  IMAD R64, R22, -0x2, R63 ;  /* 0xfffffffe16407824 */ /* 0x004fe400078e023f */
[----:B------:R-:W-:-:S03]  /*2be0*/  FMUL.FTZ R63, R0, R71 ;  /* 0x00000047003f7220 */ /* 0x000fc60000410000 */
[----:B------:R-:W-:Y:S02]  /*2bf0*/  VIADDMNMX R82, R66, R91, R64, PT ;  /* 0x0000005b42527246 */ /* 0x000fe40003800140 */
[----:B------:R-:W2:Y:S01]  /*2c00*/  MUFU.TANH R83, R101 ;  /* 0x0000006500537308 */ /* 0x000ea20000002400 */
[----:B-1----:R-:W-:Y:S01]  /*2c10*/  FMUL.FTZ R61, R0, R67 ;  /* 0x00000043003d7220 */ /* 0x002fe20000410000 */
[C---:B------:R-:W-:Y:S02]  /*2c20*/  ISETP.GT.AND P5, PT, R82.reuse, RZ, PT ;  /* 0x000000ff5200720c */ /* 0x040fe40003fa4270 */
[C---:B------:R-:W-:Y:S02]  /*2c30*/  ISETP.GT.AND P6, PT, R82.reuse, 0x1, PT ;  /* 0x000000015200780c */ /* 0x040fe40003fc4270 */
[----:B------:R-:W-:Y:S02]  /*2c40*/  ISETP.GT.AND P4, PT, R82, 0x8, PT ;  /* 0x000000085200780c */ /* 0x000fe40003f84270 */
[----:B------:R1:W-:Y:S01]  /*2c50*/  MUFU.TANH R67, R68 ;  /* 0x0000004400437308 */ /* 0x0003e20000002400 */
[----:B------:R-:W-:-:S02]  /*2c60*/  FSEL R113, R104, -INF , P5 ;  /* 0xff80000068717808 */ /* 0x000fc40002800000 */
[----:B------:R-:W-:Y:S02]  /*2c70*/  ISETP.GT.AND P2, PT, R82, 0x9, PT ;  /* 0x000000095200780c */ /* 0x000fe40003f44270 */
[----:B------:R-:W-:Y:S02]  /*2c80*/  FSEL R117, R108, -INF , P4 ;  /* 0xff8000006c757808 */ /* 0x000fe40002000000 */
[----:B------:R-:W-:Y:S01]  /*2c90*/  ISETP.GT.AND P3, PT, R82, 0x10, PT ;  /* 0x000000105200780c */ /* 0x000fe20003f64270 */
[----:B------:R-:W2:Y:S01]  /*2ca0*/  MUFU.TANH R73, R73 ;  /* 0x0000004900497308 */ /* 0x000ea20000002400 */
[----:B-1----:R-:W-:Y:S02]  /*2cb0*/  FSEL R68, R105, -INF , P6 ;  /* 0xff80000069447808 */ /* 0x002fe40003000000 */
[----:B---3--:R-:W-:Y:S02]  /*2cc0*/  FSEL R119, R109, -INF , P2 ;  /* 0xff8000006d777808 */ /* 0x008fe40001000000 */
[----:B------:R-:W-:-:S02]  /*2cd0*/  FMNMX.FTZ R84, R113, R68, !PT ;  /* 0x0000004471547209 */ /* 0x000fc40007810000 */
[----:B------:R-:W-:Y:S01]  /*2ce0*/  ISETP.GT.AND P5, PT, R82, 0x11, PT ;  /* 0x000000115200780c */ /* 0x000fe20003fa4270 */
[----:B------:R-:W1:Y:S01]  /*2cf0*/  MUFU.TANH R74, R74 ;  /* 0x0000004a004a7308 */ /* 0x000e620000002400 */
[----:B------:R-:W-:Y:S02]  /*2d00*/  FMNMX.FTZ R84, R117, R84, !PT ;  /* 0x0000005475547209 */ /* 0x000fe40007810000 */
[----:B----4-:R-:W-:Y:S02]  /*2d10*/  FSEL R123, R112, -INF , P3 ;  /* 0xff800000707b7808 */ /* 0x010fe40001800000 */
[----:B------:R-:W-:Y:S02]  /*2d20*/  FMNMX.FTZ R84, R119, R84, !PT ;  /* 0x0000005477547209 */ /* 0x000fe40007810000 */
[----:B------:R-:W-:Y:S01]  /*2d30*/  ISETP.GT.AND P4, PT, R82, 0x18, PT ;  /* 0x000000185200780c */ /* 0x000fe20003f84270 */
[----:B------:R-:W3:Y:S01]  /*2d40*/  MUFU.TANH R65, R65 ;  /* 0x0000004100417308 */ /* 0x000ee20000002400 */
[----:B-----5:R-:W-:Y:S01]  /*2d50*/  FSEL R125, R125, -INF , P5 ;  /* 0xff8000007d7d7808 */ /* 0x020fe20002800000 */
[----:B------:R-:W-:-:S02]  /*2d60*/  WARPGROUP.DEPBAR.LE gsb0, 0x0 ;  /* 0x00008000000079c5 */ /* 0x000fc40000010000 */
[----:B------:R-:W-:Y:S01]  /*2d70*/  FMNMX.FTZ R84, R123, R84, !PT ;  /* 0x000000547b547209 */ /* 0x000fe20007810000 */
[----:B------:R-:W-:Y:S01]  /*2d80*/  WARPGROUP.ARRIVE ;  /* 0x00000000000079c5 */ /* 0x000fe20000000000 */
[----:B------:R-:W-:Y:S01]  /*2d90*/  ISETP.GT.AND P2, PT, R82, 0x19, PT ;  /* 0x000000195200780c */ /* 0x000fe20003f44270 */
[----:B------:R-:W-:Y:S01]  /*2da0*/  FMUL.FTZ R40, R0, R40 ;  /* 0x0000002800287220 */ /* 0x000fe20000410000 */
[----:B------:R-:W-:Y:S01]  /*2db0*/  FSEL R129, R116, -INF , P4 ;  /* 0xff80000074817808 */ /* 0x000fe20002000000 */
[----:B------:R-:W4:Y:S01]  /*2dc0*/  MUFU.TANH R80, R69 ;  /* 0x0000004500507308 */ /* 0x000f220000002400 */
[----:B------:R-:W-:Y:S01]  /*2dd0*/  FMNMX.FTZ R84, R125, R84, !PT ;  /* 0x000000547d547209 */ /* 0x000fe20007810000 */
[----:B------:R-:W-:Y:S01]  /*2de0*/  QGMMA.64x32x32.F32.E4M3.E4M3 R24, gdesc[UR28], R24, gsb0 ;  /* 0x006000001c1879f3 */ /* 0x000fe20008000818 */
[----:B------:R-:W-:Y:S01]  /*2df0*/  ISETP.GT.AND P3, PT, R82, 0x20, PT ;  /* 0x000000205200780c */ /* 0x000fe20003f64270 */
[C---:B------:R-:W-:Y:S01]  /*2e00*/  FMUL.FTZ R41, R0.reuse, R41 ;  /* 0x0000002900297220 */ /* 0x040fe20000410000 */
[----:B------:R-:W-:Y:S01]  /*2e10*/  FSEL R127, R127, -INF , P2 ;  /* 0xff8000007f7f7808 */ /* 0x000fe20001000000 */
[----:B------:R-:W-:Y:S01]  /*2e20*/  FMUL.FTZ R44, R0, R44 ;  /* 0x0000002c002c7220 */ /* 0x000fe20000410000 */
[----:B------:R-:W-:Y:S01]  /*2e30*/  FMNMX.FTZ R84, R129, R84, !PT ;  /* 0x0000005481547209 */ /* 0x000fe20007810000 */
[----:B------:R5:W4:Y:S01]  /*2e40*/  MUFU.TANH R70, R40 ;  /* 0x0000002800467308 */ /* 0x000b220000002400 */
[----:B------:R-:W-:Y:S01]  /*2e50*/  ISETP.GT.AND P2, PT, R82, 0x21, PT ;  /* 0x000000215200780c */ /* 0x000fe20003f44270 */
[----:B------:R-:W-:Y:S01]  /*2e60*/  FMUL.FTZ R45, R0, R45 ;  /* 0x0000002d002d7220 */ /* 0x000fe20000410000 */
[----:B------:R-:W-:Y:S01]  /*2e70*/  FSEL R121, R88, -INF , P3 ;  /* 0xff80000058797808 */ /* 0x000fe20001800000 */
[C---:B------:R-:W-:Y:S01]  /*2e80*/  FMUL.FTZ R49, R0.reuse, R49 ;  /* 0x0000003100317220 */ /* 0x040fe20000410000 */
[----:B------:R-:W-:Y:S01]  /*2e90*/  FMNMX.FTZ R84, R127, R84, !PT ;  /* 0x000000547f547209 */ /* 0x000fe20007810000 */
[----:B------:R-:W-:Y:S01]  /*2ea0*/  FMUL.FTZ R48, R0, R48 ;  /* 0x0000003000307220 */ /* 0x000fe20000410000 */
[----:B------:R-:W-:Y:S01]  /*2eb0*/  ISETP.GT.AND P3, PT, R82, 0x28, PT ;  /* 0x000000285200780c */ /* 0x000fe20003f64270 */
[----:B------:R2:W4:Y:S01]  /*2ec0*/  MUFU.TANH R81, R41 ;  /* 0x0000002900517308 */ /* 0x0005220000002400 */
[----:B------:R-:W-:Y:S01]  /*2ed0*/  FSEL R115, R89, -INF , P2 ;  /* 0xff80000059737808 */ /* 0x000fe20001000000 */
[C---:B-----5:R-:W-:Y:S01]  /*2ee0*/  FMUL.FTZ R40, R0.reuse, R42 ;  /* 0x0000002a00287220 */ /* 0x060fe20000410000 */
[----:B------:R-:W-:Y:S01]  /*2ef0*/  FMNMX.FTZ R84, R121, R84, !PT ;  /* 0x0000005479547209 */ /* 0x000fe20007810000 */
[----:B------:R-:W-:Y:S01]  /*2f00*/  FMUL.FTZ R53, R0, R53 ;  /* 0x0000003500357220 */ /* 0x000fe20000410000 */
[----:B------:R-:W-:Y:S01]  /*2f10*/  ISETP.GT.AND P2, PT, R82, 0x29, PT ;  /* 0x000000295200780c */ /* 0x000fe20003f44270 */
[----:B------:R-:W-:Y:S01]  /*2f20*/  FMUL.FTZ R52, R0, R52 ;  /* 0x0000003400347220 */ /* 0x000fe20000410000 */
[----:B------:R-:W-:Y:S01]  /*2f30*/  FSEL R111, R92, -INF , P3 ;  /* 0xff8000005c6f7808 */ /* 0x000fe20001800000 */
[----:B------:R-:W5:Y:S01]  /*2f40*/  MUFU.TANH R44, R44 ;  /* 0x0000002c002c7308 */ /* 0x000f620000002400 */
[----:B------:R-:W-:Y:S01]  /*2f50*/  FMNMX.FTZ R84, R115, R84, !PT ;  /* 0x0000005473547209 */ /* 0x000fe20007810000 */
[----:B--2---:R-:W-:Y:S01]  /*2f60*/  FMUL.FTZ R41, R0, R43 ;  /* 0x0000002b00297220 */ /* 0x004fe20000410000 */
[----:B------:R-:W-:Y:S01]  /*2f70*/  ISETP.GT.AND P3, PT, R82, 0x30, PT ;  /* 0x000000305200780c */ /* 0x000fe20003f64270 */
[----:B------:R-:W-:Y:S01]  /*2f80*/  IMAD.U32 R88, RZ, RZ, UR5 ;  /* 0x00000005ff587e24 */ /* 0x000fe2000f8e00ff */
[----:B------:R-:W-:Y:S01]  /*2f90*/  FSEL R109, R93, -INF , P2 ;  /* 0xff8000005d6d7808 */ /* 0x000fe20001000000 */
[----:B------:R-:W-:Y:S01]  /*2fa0*/  FMUL.FTZ R55, R0, R55 ;  /* 0x0000003700377220 */ /* 0x000fe20000410000 */
[----:B------:R-:W-:Y:S01]  /*2fb0*/  FMNMX.FTZ R84, R111, R84, !PT ;  /* 0x000000546f547209 */ /* 0x000fe20007810000 */
[----:B------:R-:W2:Y:S01]  /*2fc0*/  MUFU.TANH R43, R45 ;  /* 0x0000002d002b7308 */ /* 0x000ea20000002400 */
[----:B------:R-:W-:Y:S01]  /*2fd0*/  ISETP.GT.AND P2, PT, R82, 0x31, PT ;  /* 0x000000315200780c */ /* 0x000fe20003f44270 */
[----:B------:R-:W-:Y:S01]  /*2fe0*/  FMUL.FTZ R46, R0, R46 ;  /* 0x0000002e002e7220 */ /* 0x000fe20000410000 */
[----:B------:R-:W-:Y:S01]  /*2ff0*/  FSEL R105, R96, -INF , P3 ;  /* 0xff80000060697808 */ /* 0x000fe20001800000 */
[C---:B------:R-:W-:Y:S01]  /*3000*/  FMUL.FTZ R50, R0.reuse, R50 ;  /* 0x0000003200327220 */ /* 0x040fe20000410000 */
[----:B------:R-:W-:Y:S01]  /*3010*/  FMNMX.FTZ R84, R109, R84, !PT ;  /* 0x000000546d547209 */ /* 0x000fe20007810000 */
[----:B------:R-:W-:Y:S01]  /*3020*/  FMUL.FTZ R51, R0, R51 ;  /* 0x0000003300337220 */ /* 0x000fe20000410000 */
[----:B------:R-:W-:Y:S01]  /*3030*/  ISETP.GT.AND P3, PT, R82, 0x38, PT ;  /* 0x000000385200780c */ /* 0x000fe20003f64270 */
[----:B------:R-:W-:Y:S01]  /*3040*/  MUFU.TANH R42, R49 ;  /* 0x00000031002a7308 */ /* 0x000fe20000002400 */
[----:B------:R-:W-:Y:S01]  /*3050*/  FSEL R99, R97, -INF , P2 ;  /* 0xff80000061637808 */ /* 0x000fe20001000000 */
[----:B------:R-:W-:Y:S01]  /*3060*/  FMUL.FTZ R54, R0, R54 ;  /* 0x0000003600367220 */ /* 0x000fe20000410000 */
[----:B------:R-:W-:Y:S01]  /*3070*/  FMNMX.FTZ R84, R105, R84, !PT ;  /* 0x0000005469547209 */ /* 0x000fe20007810000 */
[----:B------:R-:W-:Y:S01]  /*3080*/  USHF.R.U32.HI UR5, URZ, 0x1f, UR11 ;  /* 0x0000001f3f057899 */ /* 0x000fe2000801160b */
[----:B------:R-:W-:-:S02]  /*3090*/  ISETP.GT.AND P2, PT, R82, 0x39, PT ;  /* 0x000000395200780c */ /* 0x000fc40003f44270 */
[----:B------:R-:W-:Y:S01]  /*30a0*/  FSEL R95, R95, -INF , P3 ;  /* 0xff8000005f5f7808 */ /* 0x000fe20001800000 */
[----:B------:R-:W2:Y:S01]  /*30b0*/  MUFU.TANH R48, R48 ;  /* 0x0000003000307308 */ /* 0x000ea20000002400 */
[----:B------:R-:W-:Y:S01]  /*30c0*/  FMNMX.FTZ R84, R99, R84, !PT ;  /* 0x0000005463547209 */ /* 0x000fe20007810000 */
[----:B------:R-:W-:Y:S01]  /*30d0*/  ULEA.HI.SX32 UR5, UR11, UR5, 0x1a ;  /* 0x000000050b057291 */ /* 0x000fe2000f8fd23f */
[C---:B------:R-:W-:Y:S02]  /*30e0*/  ISETP.GT.AND P3, PT, R82.reuse, 0x40, PT ;  /* 0x000000405200780c */ /* 0x040fe40003f64270 */
[----:B------:R-:W-:Y:S01]  /*30f0*/  FSEL R83, R83, -INF , P2 ;  /* 0xff80000053537808 */ /* 0x000fe20001000000 */
[----:B------:R-:W-:Y:S01]  /*3100*/  UISETP.LT.AND UP0, UPT, URZ, UR5, UPT ;  /* 0x000000053f00728c */ /* 0x000fe2000bf01270 */
[----:B------:R-:W-:Y:S01]  /*3110*/  FMNMX.FTZ R84, R95, R84, !PT ;  /* 0x000000545f547209 */ /* 0x000fe20007810000 */
[----:B------:R-:W2:Y:S01]  /*3120*/  MUFU.TANH R52, R52 ;  /* 0x0000003400347308 */ /* 0x000ea20000002400 */
[----:B------:R-:W-:Y:S01]  /*3130*/  ISETP.GT.AND P2, PT, R82, 0x41, PT ;  /* 0x000000415200780c */ /* 0x000fe20003f44270 */
[----:B------:R-:W-:Y:S01]  /*3140*/  USEL UR41, URZ, UR5, !UP0 ;  /* 0x000000053f297287 */ /* 0x000fe2000c000000 */
[----:B------:R-:W-:-:S02]  /*3150*/  FSEL R77, R73, -INF , P3 ;  /* 0xff800000494d7808 */ /* 0x000fc40001800000 */
[----:B------:R-:W-:Y:S01]  /*3160*/  FMNMX.FTZ R84, R83, R84, !PT ;  /* 0x0000005453547209 */ /* 0x000fe20007810000 */
[----:B------:R-:W-:Y:S02]  /*3170*/  WARPGROUP.DEPBAR.LE gsb0, 0x0 ;  /* 0x00008000000079c5 */ /* 0x000fe40000010000 */
[----:B------:R-:W-:Y:S01]  /*3180*/  ISETP.GT.AND P3, PT, R82, 0x48, PT ;  /* 0x000000485200780c */ /* 0x000fe20003f64270 */
[----:B------:R-:W-:Y:S01]  /*3190*/  FMUL.FTZ R24, R0, R24 ;  /* 0x0000001800187220 */ /* 0x000fe20000410000 */
[----:B-1----:R-:W-:Y:S01]  /*31a0*/  FSEL R75, R74, -INF , P2 ;  /* 0xff8000004a4b7808 */ /* 0x002fe20001000000 */
[----:B------:R-:W-:Y:S01]  /*31b0*/  FMUL.FTZ R28, R0, R28 ;  /* 0x0000001c001c7220 */ /* 0x000fe20000410000 */
[----:B------:R-:W-:Y:S01]  /*31c0*/  FMNMX.FTZ R84, R77, R84, !PT ;  /* 0x000000544d547209 */ /* 0x000fe20007810000 */
[----:B------:R1:W2:Y:S01]  /*31d0*/  MUFU.TANH R74, R53 ;  /* 0x00000035004a7308 */ /* 0x0002a20000002400 */
[----:B------:R-:W-:Y:S01]  /*31e0*/  ISETP.GT.AND P2, PT, R82, 0x49, PT ;  /* 0x000000495200780c */ /* 0x000fe20003f44270 */
[----:B------:R-:W-:Y:S01]  /*31f0*/  FMUL.FTZ R32, R0, R32 ;  /* 0x0000002000207220 */ /* 0x000fe20000410000 */
[----:B------:R-:W-:Y:S01]  /*3200*/  FSEL R69, R76, -INF , P3 ;  /* 0xff8000004c457808 */ /* 0x000fe20001800000 */
[C---:B------:R-:W-:Y:S01]  /*3210*/  FMUL.FTZ R36, R0.reuse, R36 ;  /* 0x0000002400247220 */ /* 0x040fe20000410000 */
[----:B------:R-:W-:Y:S01]  /*3220*/  FMNMX.FTZ R84, R75, R84, !PT ;  /* 0x000000544b547209 */ /* 0x000fe20007810000 */
[----:B------:R-:W-:Y:S01]  /*3230*/  FMUL.FTZ R39, R0, R39 ;  /* 0x0000002700277220 */ /* 0x000fe20000410000 */
[----:B------:R-:W-:Y:S01]  /*3240*/  ISETP.GT.AND P3, PT, R82, 0x50, PT ;  /* 0x000000505200780c */ /* 0x000fe20003f64270 */
[----:B------:R-:W2:Y:S01]  /*3250*/  MUFU.TANH R24, R24 ;  /* 0x0000001800187308 */ /* 0x000ea20000002400 */
[----:B------:R-:W-:Y:S01]  /*3260*/  FSEL R73, R78, -INF , P2 ;  /* 0xff8000004e497808 */ /* 0x000fe20001000000 */
[C---:B-1----:R-:W-:Y:S01]  /*3270*/  FMUL.FTZ R53, R0.reuse, R25 ;  /* 0x0000001900357220 */ /* 0x042fe20000410000 */
[----:B------:R-:W-:Y:S01]  /*3280*/  FMNMX.FTZ R84, R69, R84, !PT ;  /* 0x0000005445547209 */ /* 0x000fe20007810000 */
[----:B------:R-:W-:Y:S01]  /*3290*/  FMUL.FTZ R34, R0, R34 ;  /* 0x0000002200227220 */ /* 0x000fe20000410000 */
[----:B------:R-:W-:Y:S01]  /*32a0*/  ISETP.GT.AND P2, PT, R82, 0x51, PT ;  /* 0x000000515200780c */ /* 0x000fe20003f44270 */
[C---:B------:R-:W-:Y:S01]  /*32b0*/  FMUL.FTZ R26, R0.reuse, R26 ;  /* 0x0000001a001a7220 */ /* 0x040fe20000410000 */
[----:B------:R-:W-:Y:S01]  /*32c0*/  FSEL R71, R79, -INF , P3 ;  /* 0xff8000004f477808 */ /* 0x000fe20001800000 */
[----:B------:R1:W1:Y:S01]  /*32d0*/  MUFU.TANH R93, R53 ;  /* 0x00000035005d7308 */ /* 0x0002620000002400 */
[----:B------:R-:W-:Y:S01]  /*32e0*/  FMNMX.FTZ R84, R73, R84, !PT ;  /* 0x0000005449547209 */ /* 0x000fe20007810000 */
[----:B------:R-:W-:Y:S01]  /*32f0*/  FMUL.FTZ R31, R0, R31 ;  /* 0x0000001f001f7220 */ /* 0x000fe20000410000 */
[----:B------:R-:W-:Y:S01]  /*3300*/  ISETP.GT.AND P3, PT, R82, 0x58, PT ;  /* 0x000000585200780c */ /* 0x000fe20003f64270 */
[C---:B------:R-:W-:Y:S01]  /*3310*/  FMUL.FTZ R30, R0.reuse, R30 ;  /* 0x0000001e001e7220 */ /* 0x040fe20000410000 */
[----:B---3--:R-:W-:Y:S01]  /*3320*/  FSEL R79, R65, -INF , P2 ;  /* 0xff800000414f7808 */ /* 0x008fe20001000000 */
[----:B------:R-:W-:Y:S01]  /*3330*/  FMUL.FTZ R35, R0, R35 ;  /* 0x0000002300237220 */ /* 0x000fe20000410000 */
[----:B------:R-:W-:Y:S01]  /*3340*/  FMNMX.FTZ R84, R71, R84, !PT ;  /* 0x0000005447547209 */ /* 0x000fe20007810000 */
[----:B------:R-:W3:Y:S01]  /*3350*/  MUFU.TANH R28, R28 ;  /* 0x0000001c001c7308 */ /* 0x000ee20000002400 */
[----:B------:R-:W-:Y:S01]  /*3360*/  ISETP.GT.AND P2, PT, R82, 0x59, PT ;  /* 0x000000595200780c */ /* 0x000fe20003f44270 */
[C---:B------:R-:W-:Y:S01]  /*3370*/  FMUL.FTZ R27, R0.reuse, R27 ;  /* 0x0000001b001b7220 */ /* 0x040fe20000410000 */
[----:B------:R-:W-:Y:S01]  /*3380*/  FSEL R67, R67, -INF , P3 ;  /* 0xff80000043437808 */ /* 0x000fe20001800000 */
[----:B------:R-:W-:Y:S01]  /*3390*/  FMUL.FTZ R38, R0, R38 ;  /* 0x0000002600267220 */ /* 0x000fe20000410000 */
[----:B------:R-:W-:Y:S01]  /*33a0*/  FMNMX.FTZ R84, R79, R84, !PT ;  /* 0x000000544f547209 */ /* 0x000fe20007810000 */
[----:B------:R3:W-:Y:S01]  /*33b0*/  @!P1 SYNCS.ARRIVE.TRANS64.RED.A1T0 RZ, [R2+URZ], RZ ;  /* 0x000000ff02ff99a7 */ /* 0x0007e2000810043f */
[----:B------:R-:W-:Y:S01]  /*33c0*/  ISETP.GT.AND P3, PT, R82, 0x60, PT ;  /* 0x000000605200780c */ /* 0x000fe20003f64270 */
[----:B------:R-:W-:Y:S01]  /*33d0*/  MUFU.TANH R32, R32 ;  /* 0x0000002000207308 */ /* 0x000fe20000002400 */
[----:B----4-:R-:W-:Y:S01]  /*33e0*/  FSEL R49, R80, -INF , P2 ;  /* 0xff80000050317808 */ /* 0x010fe20001000000 */
[----:B------:R-:W-:Y:S01]  /*33f0*/  UISETP.GE.AND UP0, UPT, UR7, UR41, UPT ;  /* 0x000000290700728c */ /* 0x000fe2000bf06270 */
[----:B------:R-:W-:-:S02]  /*3400*/  FMNMX.FTZ R84, R67, R84, !PT ;  /* 0x0000005443547209 */ /* 0x000fc40007810000 */
[----:B------:R-:W-:Y:S02]  /*3410*/  ISETP.GT.AND P2, PT, R82, 0x61, PT ;  /* 0x000000615200780c */ /* 0x000fe40003f44270 */
[----:B------:R-:W-:Y:S01]  /*3420*/  FSEL R45, R70, -INF , P3 ;  /* 0xff800000462d7808 */ /* 0x000fe20001800000 */
[----:B------:R-:W-:Y:S01]  /*3430*/  FMUL.FTZ R70, R0, R29 ;  /* 0x0000001d00467220 */ /* 0x000fe20000410000 */
[----:B------:R-:W-:Y:S01]  /*3440*/  FMNMX.FTZ R84, R49, R84, !PT ;  /* 0x0000005431547209 */ /* 0x000fe20007810000 */
[----:B------:R-:W-:Y:S01]  /*3450*/  MUFU.TANH R36, R36 ;  /* 0x0000002400247308 */ /* 0x000fe20000002400 */
[----:B------:R-:W-:Y:S02]  /*3460*/  ISETP.GT.AND P3, PT, R82, 0x68, PT ;  /* 0x000000685200780c */ /* 0x000fe40003f64270 */
[----:B------:R-:W-:Y:S02]  /*3470*/  FSEL R25, R81, -INF , P2 ;  /* 0xff80000051197808 */ /* 0x000fe40001000000 */
[----:B------:R-:W-:-:S02]  /*3480*/  FMNMX.FTZ R84, R45, R84, !PT ;  /* 0x000000542d547209 */ /* 0x000fc40007810000 */
[----:B------:R-:W-:Y:S01]  /*3490*/  ISETP.GT.AND P2, PT, R82, 0x69, PT ;  /* 0x000000695200780c */ /* 0x000fe20003f44270 */
[----:B------:R-:W4:Y:S01]  /*34a0*/  MUFU.TANH R70, R70 ;  /* 0x0000004600467308 */ /* 0x000f220000002400 */
[----:B-----5:R-:W-:Y:S02]  /*34b0*/  FSEL R29, R44, -INF , P3 ;  /* 0xff8000002c1d7808 */ /* 0x020fe40001800000 */
[----:B------:R-:W-:Y:S02]  /*34c0*/  FMNMX.FTZ R84, R25, R84, !PT ;  /* 0x0000005419547209 */ /* 0x000fe40007810000 */
[----:B------:R-:W-:Y:S02]  /*34d0*/  ISETP.GT.AND P3, PT, R82, 0x70, PT ;  /* 0x000000705200780c */ /* 0x000fe40003f64270 */
[----:B--2---:R-:W-:Y:S01]  /*34e0*/  FSEL R43, R43, -INF , P2 ;  /* 0xff8000002b2b7808 */ /* 0x004fe20001000000 */
[----:B------:R-:W-:Y:S01]  /*34f0*/  MUFU.TANH R4, R4 ;  /* 0x0000000400047308 */ /* 0x000fe20000002400 */
[----:B------:R-:W-:-:S02]  /*3500*/  FMNMX.FTZ R84, R29, R84, !PT ;  /* 0x000000541d547209 */ /* 0x000fc40007810000 */
[----:B------:R-:W-:Y:S02]  /*3510*/  ISETP.GT.AND P2, PT, R82, 0x71, PT ;  /* 0x000000715200780c */ /* 0x000fe40003f44270 */
[----:B-1----:R-:W-:Y:S02]  /*3520*/  FSEL R53, R48, -INF , P3 ;  /* 0xff80000030357808 */ /* 0x002fe40001800000 */
[----:B------:R-:W-:Y:S01]  /*3530*/  FMNMX.FTZ R84, R43, R84, !PT ;  /* 0x000000542b547209 */ /* 0x000fe20007810000 */
[----:B------:R-:W-:Y:S01]  /*3540*/  MUFU.TANH R3, R3 ;  /* 0x0000000300037308 */ /* 0x000fe20000002400 */
[----:B------:R-:W-:Y:S02]  /*3550*/  ISETP.GT.AND P3, PT, R82, 0x78, PT ;  /* 0x000000785200780c */ /* 0x000fe40003f64270 */
[----:B------:R-:W-:Y:S01]  /*3560*/  FSEL R65, R42, -INF , P2 ;  /* 0xff8000002a417808 */ /* 0x000fe20001000000 */
[----:B------:R-:W-:Y:S01]  /*3570*/  FMUL.FTZ R42, R0, R33 ;  /* 0x00000021002a7220 */ /* 0x000fe20000410000 */
[----:B------:R-:W-:-:S02]  /*3580*/  FMNMX.FTZ R84, R53, R84, !PT ;  /* 0x0000005435547209 */ /* 0x000fc40007810000 */
[----:B------:R-:W-:Y:S01]  /*3590*/  ISETP.GT.AND P2, PT, R82, 0x79, PT ;  /* 0x000000795200780c */ /* 0x000fe20003f44270 */
[----:B------:R-:W-:Y:S01]  /*35a0*/  MUFU.TANH R5, R5 ;  /* 0x0000000500057308 */ /* 0x000fe20000002400 */
[----:B------:R-:W-:Y:S02]  /*35b0*/  FSEL R33, R52, -INF , P3 ;  /* 0xff80000034217808 */ /* 0x000fe40001800000 */
[----:B------:R-:W-:Y:S02]  /*35c0*/  FMNMX.FTZ R84, R65, R84, !PT ;  /* 0x0000005441547209 */ /* 0x000fe40007810000 */
[----:B------:R-:W-:Y:S02]  /*35d0*/  ISETP.GT.AND P3, PT, R82, 0x80, PT ;  /* 0x000000805200780c */ /* 0x000fe40003f64270 */
[----:B------:R-:W-:Y:S01]  /*35e0*/  FSEL R81, R74, -INF , P2 ;  /* 0xff8000004a517808 */ /* 0x000fe20001000000 */
[----:B------:R-:W1:Y:S01]  /*35f0*/  MUFU.TANH R42, R42 ;  /* 0x0000002a002a7308 */ /* 0x000e620000002400 */
        /* <DEDUP_REMOVED lines=10> */
[----:B------:R2:W5:Y:S01]  /*36a0*/  MUFU.TANH R107, R24 ;  /* 0x00000018006b7308 */ /* 0x0005620000002400 */
[----:B---3--:R-:W-:Y:S02]  /*36b0*/  FSEL R37, R28, -INF , P3 ;  /* 0xff8000001c257808 */ /* 0x008fe40001800000 */
[----:B------:R-:W-:Y:S02]  /*36c0*/  FMNMX.FTZ R84, R93, R84, !PT ;  /* 0x000000545d547209 */ /* 0x000fe40007810000 */
[----:B------:R-:W-:Y:S02]  /*36d0*/  ISETP.GT.AND P3, PT, R82, 0x90, PT ;  /* 0x000000905200780c */ /* 0x000fe40003f64270 */
[----:B----4-:R-:W-:Y:S01]  /*36e0*/  FSEL R97, R70, -INF , P2 ;  /* 0xff80000046617808 */ /* 0x010fe20001000000 */
[----:B------:R-:W3:Y:S01]  /*36f0*/  MUFU.TANH R7, R7 ;  /* 0x0000000700077308 */ /* 0x000ee20000002400 */
[----:B------:R-:W-:Y:S01]  /*3700*/  FMNMX.FTZ R84, R37, R84, !PT ;  /* 0x0000005425547209 */ /* 0x000fe20007810000 */
[----:B--2---:R-:W-:Y:S01]  /*3710*/  FMUL.FTZ R24, R0, R47 ;  /* 0x0000002f00187220 */ /* 0x004fe20000410000 */
[----:B------:R-:W-:-:S02]  /*3720*/  ISETP.GT.AND P2, PT, R82, 0x91, PT ;  /* 0x000000915200780c */ /* 0x000fc40003f44270 */
[----:B------:R-:W-:Y:S02]  /*3730*/  FSEL R101, R32, -INF , P3 ;  /* 0xff80000020657808 */ /* 0x000fe40001800000 */
[----:B------:R-:W-:Y:S01]  /*3740*/  FMNMX.FTZ R84, R97, R84, !PT ;  /* 0x0000005461547209 */ /* 0x000fe20007810000 */
[----:B------:R-:W-:Y:S01]  /*3750*/  MUFU.TANH R32, R24 ;  /* 0x0000001800207308 */ /* 0x000fe20000002400 */
[----:B------:R-:W-:Y:S02]  /*3760*/  ISETP.GT.AND P3, PT, R82, 0x98, PT ;  /* 0x000000985200780c */ /* 0x000fe40003f64270 */
[----:B-1----:R-:W-:Y:S02]  /*3770*/  FSEL R103, R42, -INF , P2 ;  /* 0xff8000002a677808 */ /* 0x002fe40001000000 */
[----:B------:R-:W-:Y:S02]  /*3780*/  FMNMX.FTZ R84, R101, R84, !PT ;  /* 0x0000005465547209 */ /* 0x000fe40007810000 */
[----:B------:R-:W-:Y:S01]  /*3790*/  ISETP.GT.AND P2, PT, R82, 0x99, PT ;  /* 0x000000995200780c */ /* 0x000fe20003f44270 */
[----:B------:R-:W-:Y:S01]  /*37a0*/  MUFU.TANH R8, R8 ;  /* 0x0000000800087308 */ /* 0x000fe20000002400 */
[----:B------:R-:W-:-:S02]  /*37b0*/  FSEL R47, R36, -INF , P3 ;  /* 0xff800000242f7808 */ /* 0x000fc40001800000 */
[----:B------:R-:W-:Y:S02]  /*37c0*/  FMNMX.FTZ R84, R103, R84, !PT ;  /* 0x0000005467547209 */ /* 0x000fe40007810000 */
[----:B-----5:R-:W-:Y:S02]  /*37d0*/  FSEL R107, R107, -INF , P2 ;  /* 0xff8000006b6b7808 */ /* 0x020fe40001000000 */
[----:B------:R-:W-:Y:S01]  /*37e0*/  FMNMX.FTZ R84, R47, R84, !PT ;  /* 0x000000542f547209 */ /* 0x000fe20007810000 */
[----:B------:R-:W-:Y:S01]  /*37f0*/  MUFU.TANH R70, R39 ;  /* 0x0000002700467308 */ /* 0x000fe20000002400 */
[----:B------:R-:W-:Y:S02]  /*3800*/  IADD3 R91, R91, 0x8, R66 ;  /* 0x000000085b5b7810 */ /* 0x000fe40007ffe042 */
[----:B------:R-:W-:Y:S02]  /*3810*/  FMNMX.FTZ R84, R107, R84, !PT ;  /* 0x000000546b547209 */ /* 0x000fe40007810000 */
[----:B------:R-:W-:-:S03]  /*3820*/  VIMNMX R91, R64, R91, PT ;  /* 0x0000005b405b7248 */ /* 0x000fc60003fe0100 */
[----:B------:R-:W1:Y:S01]  /*3830*/  SHFL.BFLY PT, R89, R84, 0x2, 0x1f ;  /* 0x0c401f0054597f89 */ /* 0x000e6200000e0000 */
[C---:B------:R-:W-:Y:S01]  /*3840*/  ISETP.GT.AND P3, PT, R91.reuse, 0x1, PT ;  /* 0x000000015b00780c */ /* 0x040fe20003f64270 */
[----:B------:R-:W2:Y:S01]  /*3850*/  MUFU.TANH R9, R9 ;  /* 0x0000000900097308 */ /* 0x000ea20000002400 */
[----:B------:R-:W-:Y:S02]  /*3860*/  ISETP.GT.AND P4, PT, R91, 0x8, PT ;  /* 0x000000085b00780c */ /* 0x000fe40003f84270 */
[----:B------:R-:W-:Y:S02]  /*3870*/  FSEL R3, R3, -INF , P3 ;  /* 0xff80000003037808 */ /* 0x000fe40001800000 */
[----:B------:R-:W-:Y:S02]  /*3880*/  FSEL R5, R5, -INF , P4 ;  /* 0xff80000005057808 */ /* 0x000fe40002000000 */
[----:B------:R-:W-:Y:S01]  /*3890*/  ISETP.GT.AND P3, PT, R91, 0x10, PT ;  /* 0x000000105b00780c */ /* 0x000fe20003f64270 */
[----:B------:R-:W-:Y:S03]  /*38a0*/  MUFU.TANH R135, R34 ;  /* 0x0000002200877308 */ /* 0x000fe60000002400 */
[----:B---3--:R-:W-:-:S02]  /*38b0*/  FSEL R7, R7, -INF , P3 ;  /* 0xff80000007077808 */ /* 0x008fc40001800000 */
[----:B------:R-:W-:-:S03]  /*38c0*/  ISETP.GT.AND P3, PT, R91, 0x18, PT ;  /* 0x000000185b00780c */ /* 0x000fc60003f64270 */
[----:B------:R-:W-:Y:S01]  /*38d0*/  MUFU.TANH R10, R10 ;  /* 0x0000000a000a7308 */ /* 0x000fe20000002400 */
[----:B--2---:R-:W-:Y:S02]  /*38e0*/  FSEL R9, R9, -INF , P3 ;  /* 0xff80000009097808 */ /* 0x004fe40001800000 */
[----:B------:R-:W-:Y:S02]  /*38f0*/  ISETP.GT.AND P3, PT, R91, 0x20, PT ;  /* 0x000000205b00780c */ /* 0x000fe40003f64270 */
[----:B-1----:R-:W-:Y:S01]  /*3900*/  FMNMX.FTZ R24, R84, R89, !PT ;  /* 0x0000005954187209 */ /* 0x002fe20007810000 */
[----:B------:R-:W-:Y:S02]  /*3910*/  IMAD.MOV.U32 R84, RZ, RZ, R87 ;  /* 0x000000ffff547224 */ /* 0x000fe400078e0057 */
[----:B------:R-:W-:Y:S02]  /*3920*/  MUFU.TANH R42, R55 ;  /* 0x00000037002a7308 */ /* 0x000fe40000002400 */
[----:B------:R-:W1:Y:S06]  /*3930*/  SHFL.BFLY PT, R89, R24, 0x1, 0x1f ;  /* 0x0c201f0018597f89 */ /* 0x000e6c00000e0000 */
[----:B------:R-:W2:Y:S08]  /*3940*/  MUFU.TANH R11, R11 ;  /* 0x0000000b000b7308 */ /* 0x000eb00000002400 */
[----:B------:R3:W-:Y:S08]  /*3950*/  MUFU.TANH R44, R26 ;  /* 0x0000001a002c7308 */ /* 0x0007f00000002400 */
[----:B------:R-:W4:Y:S01]  /*3960*/  MUFU.TANH R12, R12 ;  /* 0x0000000c000c7308 */ /* 0x000f220000002400 */
[----:B--2---:R-:W-:-:S02]  /*3970*/  FSEL R11, R11, -INF , P3 ;  /* 0xff8000000b0b7808 */ /* 0x004fc40001800000 */
[----:B-1----:R-:W-:Y:S02]  /*3980*/  FMNMX.FTZ R89, R24, R89, !PT ;  /* 0x0000005918597209 */ /* 0x002fe40007810000 */
[----:B------:R-:W-:Y:S02]  /*3990*/  ISETP.GT.AND P3, PT, R91, 0x28, PT ;  /* 0x000000285b00780c */ /* 0x000fe40003f64270 */
[C---:B------:R-:W-:Y:S01]  /*39a0*/  FSETP.NEU.FTZ.AND P2, PT, R89.reuse, -INF , PT ;  /* 0xff8000005900780b */ /* 0x040fe20003f5d000 */
[----:B------:R-:W-:-:S01]  /*39b0*/  FFMA.FTZ R24, R89, R88, -8 ;  /* 0xc100000059187423 */ /* 0x000fc20000010058 */
[----:B------:R-:W1:Y:S04]  /*39c0*/  MUFU.TANH R13, R13 ;  /* 0x0000000d000d7308 */ /* 0x000e680000002400 */
[----:B------:R-:W-:-:S02]  /*39d0*/  FSEL R24, R24, RZ, P2 ;  /* 0x000000ff18187208 */ /* 0x000fc40001000000 */
[----:B------:R-:W-:Y:S02]  /*39e0*/  ISETP.GT.AND P2, PT, R91, RZ, PT ;  /* 0x000000ff5b00720c */ /* 0x000fe40003f44270 */
[----:B------:R-:W2:Y:S01]  /*39f0*/  MUFU.TANH R14, R14 ;  /* 0x0000000e000e7308 */ /* 0x000ea20000002400 */
[----:B---3--:R-:W-:-:S01]  /*3a00*/  FFMA.FTZ R26, R113, R88, -R24 ;  /* 0x00000058711a7223 */ /* 0x008fc20000010818 */
[----:B------:R-:W-:Y:S01]  /*3a10*/  FSEL R39, R4, -INF , P2 ;  /* 0xff80000004277808 */ /* 0x000fe20001000000 */
[----:B------:R-:W-:-:S01]  /*3a20*/  FFMA.FTZ R28, R117, R88, -R24 ;  /* 0x00000058751c7223 */ /* 0x000fc20000010818 */
[----:B------:R-:W-:Y:S01]  /*3a30*/  ISETP.GT.AND P2, PT, R91, 0x9, PT ;  /* 0x000000095b00780c */ /* 0x000fe20003f44270 */
[----:B------:R-:W-:-:S01]  /*3a40*/  FFMA.FTZ R129, R129, R88, -R24 ;  /* 0x0000005881817223 */ /* 0x000fc20000010818 */
[----:B------:R-:W-:Y:S01]  /*3a50*/  FMNMX.FTZ R34, R39, R3, !PT ;  /* 0x0000000327227209 */ /* 0x000fe20007810000 */
[----:B------:R-:W-:-:S01]  /*3a60*/  FFMA.FTZ R115, R115, R88, -R24 ;  /* 0x0000005873737223 */ /* 0x000fc20000010818 */
[----:B------:R-:W-:Y:S01]  /*3a70*/  FSEL R55, R6, -INF , P2 ;  /* 0xff80000006377808 */ /* 0x000fe20001000000 */
[----:B------:R-:W3:Y:S01]  /*3a80*/  MUFU.TANH R15, R15 ;  /* 0x0000000f000f7308 */ /* 0x000ee20000002400 */
[----:B------:R-:W-:Y:S01]  /*3a90*/  FMNMX.FTZ R34, R5, R34, !PT ;  /* 0x0000002205227209 */ /* 0x000fe20007810000 */
[-CC-:B------:R-:W-:Y:S01]  /*3aa0*/  FFMA.FTZ R6, R121, R88.reuse, -R24.reuse ;  /* 0x0000005879067223 */ /* 0x180fe20000010818 */
[----:B------:R-:W-:Y:S01]  /*3ab0*/  ISETP.GT.AND P2, PT, R91, 0x11, PT ;  /* 0x000000115b00780c */ /* 0x000fe20003f44270 */
[--C-:B------:R-:W-:Y:S01]  /*3ac0*/  FFMA.FTZ R109, R109, R88, -R24.reuse ;  /* 0x000000586d6d7223 */ /* 0x100fe20000010818 */
[----:B------:R-:W-:Y:S01]  /*3ad0*/  FMNMX.FTZ R34, R55, R34, !PT ;  /* 0x0000002237227209 */ /* 0x000fe20007810000 */
[--C-:B------:R-:W-:Y:S01]  /*3ae0*/  FFMA.FTZ R99, R99, R88, -R24.reuse ;  /* 0x0000005863637223 */ /* 0x100fe20000010818 */
[----:B------:R-:W-:Y:S01]  /*3af0*/  FSEL R113, R8, -INF , P2 ;  /* 0xff80000008717808 */ /* 0x000fe20001000000 */
[----:B------:R-:W5:Y:S01]  /*3b00*/  MUFU.TANH R20, R20 ;  /* 0x0000001400147308 */ /* 0x000f620000002400 */
        /* <DEDUP_REMOVED lines=14> */
[----:B----4-:R-:W-:Y:S01]  /*3bf0*/  FSEL R111, R12, -INF , P2 ;  /* 0xff8000000c6f7808 */ /* 0x010fe20001000000 */
[----:B------:R4:W-:Y:S01]  /*3c00*/  MUFU.TANH R133, R31 ;  /* 0x0000001f00857308 */ /* 0x0009e20000002400 */
[----:B------:R-:W-:Y:S01]  /*3c10*/  FMNMX.FTZ R34, R11, R34, !PT ;  /* 0x000000220b227209 */ /* 0x000fe20007810000 */
[-CC-:B------:R-:W-:Y:S01]  /*3c20*/  FFMA.FTZ R12, R95, R88.reuse, -R24.reuse ;  /* 0x000000585f0c7223 */ /* 0x180fe20000010818 */
[----:B------:R-:W-:Y:S01]  /*3c30*/  ISETP.GT.AND P2, PT, R91, 0x29, PT ;  /* 0x000000295b00780c */ /* 0x000fe20003f44270 */
[-CC-:B------:R-:W-:Y:S01]  /*3c40*/  FFMA.FTZ R37, R37, R88.reuse, -R24.reuse ;  /* 0x0000005825257223 */ /* 0x180fe20000010818 */
[----:B-1----:R-:W-:Y:S01]  /*3c50*/  FSEL R13, R13, -INF , P3 ;  /* 0xff8000000d0d7808 */ /* 0x002fe20001800000 */
[--C-:B------:R-:W-:Y:S01]  /*3c60*/  FFMA.FTZ R47, R47, R88, -R24.reuse ;  /* 0x000000582f2f7223 */ /* 0x100fe20000010818 */
[----:B------:R-:W-:Y:S01]  /*3c70*/  FMNMX.FTZ R34, R111, R34, !PT ;  /* 0x000000226f227209 */ /* 0x000fe20007810000 */
[----:B------:R-:W1:Y:S01]  /*3c80*/  MUFU.TANH R72, R72 ;  /* 0x0000004800487308 */ /* 0x000e620000002400 */
[----:B----4-:R-:W-:-:S01]  /*3c90*/  FFMA.FTZ R31, R119, R88, -R24 ;  /* 0x00000058771f7223 */ /* 0x010fc20000010818 */
[----:B------:R-:W-:-:S02]  /*3ca0*/  ISETP.GT.AND P3, PT, R91, 0x30, PT ;  /* 0x000000305b00780c */ /* 0x000fc40003f64270 */
[----:B--2---:R-:W-:Y:S01]  /*3cb0*/  FSEL R119, R14, -INF , P2 ;  /* 0xff8000000e777808 */ /* 0x004fe20001000000 */
[--C-:B------:R-:W-:Y:S01]  /*3cc0*/  FFMA.FTZ R14, R77, R88, -R24.reuse ;  /* 0x000000584d0e7223 */ /* 0x100fe20000010818 */
[----:B------:R-:W-:Y:S02]  /*3cd0*/  FMNMX.FTZ R34, R13, R34, !PT ;  /* 0x000000220d227209 */ /* 0x000fe40007810000 */
[----:B------:R-:W-:Y:S01]  /*3ce0*/  MUFU.TANH R56, R56 ;  /* 0x0000003800387308 */ /* 0x000fe20000002400 */
[----:B------:R-:W-:Y:S02]  /*3cf0*/  ISETP.GT.AND P2, PT, R91, 0x31, PT ;  /* 0x000000315b00780c */ /* 0x000fe40003f44270 */
[----:B---3--:R-:W-:Y:S02]  /*3d00*/  FSEL R15, R15, -INF , P3 ;  /* 0xff8000000f0f7808 */ /* 0x008fe40001800000 */
[----:B------:R-:W-:Y:S02]  /*3d10*/  FMNMX.FTZ R34, R119, R34, !PT ;  /* 0x0000002277227209 */ /* 0x000fe40007810000 */
[----:B------:R-:W-:Y:S01]  /*3d20*/  ISETP.GT.AND P3, PT, R91, 0x38, PT ;  /* 0x000000385b00780c */ /* 0x000fe20003f64270 */
[----:B------:R-:W2:Y:S01]  /*3d30*/  MUFU.TANH R57, R57 ;  /* 0x0000003900397308 */ /* 0x000ea20000002400 */
[----:B-----5:R-:W-:Y:S01]  /*3d40*/  FSEL R105, R20, -INF , P2 ;  /* 0xff80000014697808 */ /* 0x020fe20001000000 */
[----:B------:R-:W-:Y:S01]  /*3d50*/  FFMA.FTZ R20, R83, R88, -R24 ;  /* 0x0000005853147223 */ /* 0x000fe20000010818 */
[----:B------:R-:W-:-:S02]  /*3d60*/  FMNMX.FTZ R34, R15, R34, !PT ;  /* 0x000000220f227209 */ /* 0x000fc40007810000 */
[----:B------:R-:W-:Y:S02]  /*3d70*/  ISETP.GT.AND P2, PT, R91, 0x39, PT ;  /* 0x000000395b00780c */ /* 0x000fe40003f44270 */
[----:B------:R-:W-:Y:S01]  /*3d80*/  FSEL R21, R21, -INF , P3 ;  /* 0xff80000015157808 */ /* 0x000fe20001800000 */
[----:B------:R-:W3:Y:S01]  /*3d90*/  MUFU.TANH R58, R58 ;  /* 0x0000003a003a7308 */ /* 0x000ee20000002400 */
[----:B------:R-:W-:Y:S02]  /*3da0*/  FMNMX.FTZ R34, R105, R34, !PT ;  /* 0x0000002269227209 */ /* 0x000fe40007810000 */
[----:B------:R-:W-:Y:S02]  /*3db0*/  ISETP.GT.AND P3, PT, R91, 0x40, PT ;  /* 0x000000405b00780c */ /* 0x000fe40003f64270 */
[----:B-1----:R-:W-:Y:S02]  /*3dc0*/  FSEL R121, R72, -INF , P2 ;  /* 0xff80000048797808 */ /* 0x002fe40001000000 */
[----:B------:R-:W-:Y:S01]  /*3dd0*/  FMNMX.FTZ R34, R21, R34, !PT ;  /* 0x0000002215227209 */ /* 0x000fe20007810000 */
[----:B------:R-:W1:Y:S01]  /*3de0*/  MUFU.TANH R59, R59 ;  /* 0x0000003b003b7308 */ /* 0x000e620000002400 */
[----:B------:R-:W-:-:S02]  /*3df0*/  ISETP.GT.AND P2, PT, R91, 0x41, PT ;  /* 0x000000415b00780c */ /* 0x000fc40003f44270 */
[----:B------:R-:W-:Y:S02]  /*3e00*/  FMNMX.FTZ R34, R121, R34, !PT ;  /* 0x0000002279227209 */ /* 0x000fe40007810000 */
[----:B--2---:R-:W-:Y:S02]  /*3e10*/  FSEL R57, R57, -INF , P2 ;  /* 0xff80000039397808 */ /* 0x004fe40001000000 */
[----:B------:R-:W-:Y:S01]  /*3e20*/  ISETP.GT.AND P2, PT, R91, 0x49, PT ;  /* 0x000000495b00780c */ /* 0x000fe20003f44270 */
[----:B------:R2:W-:Y:S08]  /*3e30*/  MUFU.TANH R131, R30 ;  /* 0x0000001e00837308 */ /* 0x0005f00000002400 */
[----:B------:R-:W4:Y:S01]  /*3e40*/  MUFU.TANH R60, R60 ;  /* 0x0000003c003c7308 */ /* 0x000f220000002400 */
[----:B--2---:R-:W-:-:S01]  /*3e50*/  FFMA.FTZ R30, R123, R88, -R24 ;  /* 0x000000587b1e7223 */ /* 0x004fc20000010818 */
[----:B------:R-:W-:-:S02]  /*3e60*/  FSEL R123, R56, -INF , P3 ;  /* 0xff800000387b7808 */ /* 0x000fc40001800000 */
[----:B------:R-:W-:Y:S02]  /*3e70*/  ISETP.GT.AND P3, PT, R91, 0x48, PT ;  /* 0x000000485b00780c */ /* 0x000fe40003f64270 */
[----:B------:R-:W-:Y:S02]  /*3e80*/  FMNMX.FTZ R34, R123, R34, !PT ;  /* 0x000000227b227209 */ /* 0x000fe40007810000 */
[----:B------:R-:W2:Y:S01]  /*3e90*/  MUFU.TANH R61, R61 ;  /* 0x0000003d003d7308 */ /* 0x000ea20000002400 */
[----:B---3--:R-:W-:Y:S02]  /*3ea0*/  FSEL R95, R58, -INF , P3 ;  /* 0xff8000003a5f7808 */ /* 0x008fe40001800000 */
[----:B------:R-:W-:Y:S02]  /*3eb0*/  FMNMX.FTZ R34, R57, R34, !PT ;  /* 0x0000002239227209 */ /* 0x000fe40007810000 */
[----:B------:R-:W-:Y:S02]  /*3ec0*/  ISETP.GT.AND P3, PT, R91, 0x50, PT ;  /* 0x000000505b00780c */ /* 0x000fe40003f64270 */
[----:B-1----:R-:W-:Y:S01]  /*3ed0*/  FSEL R83, R59, -INF , P2 ;  /* 0xff8000003b537808 */ /* 0x002fe20001000000 */
[----:B------:R-:W1:Y:S01]  /*3ee0*/  MUFU.TANH R62, R62 ;  /* 0x0000003e003e7308 */ /* 0x000e620000002400 */
[----:B------:R-:W-:-:S02]  /*3ef0*/  FMNMX.FTZ R34, R95, R34, !PT ;  /* 0x000000225f227209 */ /* 0x000fc40007810000 */
[----:B------:R-:W-:Y:S02]  /*3f00*/  ISETP.GT.AND P2, PT, R91, 0x51, PT ;  /* 0x000000515b00780c */ /* 0x000fe40003f44270 */
[----:B----4-:R-:W-:Y:S02]  /*3f10*/  FSEL R137, R60, -INF , P3 ;  /* 0xff8000003c897808 */ /* 0x010fe40001800000 */
[----:B------:R-:W-:Y:S01]  /*3f20*/  FMNMX.FTZ R34, R83, R34, !PT ;  /* 0x0000002253227209 */ /* 0x000fe20007810000 */
[----:B------:R-:W3:Y:S01]  /*3f30*/  MUFU.TANH R63, R63 ;  /* 0x0000003f003f7308 */ /* 0x000ee20000002400 */
[----:B------:R-:W-:Y:S02]  /*3f40*/  ISETP.GT.AND P3, PT, R91, 0x58, PT ;  /* 0x000000585b00780c */ /* 0x000fe40003f64270 */
[----:B--2---:R-:W-:Y:S01]  /*3f50*/  FSEL R139, R61, -INF , P2 ;  /* 0xff8000003d8b7808 */ /* 0x004fe20001000000 */
[----:B------:R-:W-:-:S01]  /*3f60*/  FFMA.FTZ R61, R75, R88, -R24 ;  /* 0x000000584b3d7223 */ /* 0x000fc20000010818 */
[----:B------:R-:W-:-:S02]  /*3f70*/  FMNMX.FTZ R34, R137, R34, !PT ;  /* 0x0000002289227209 */ /* 0x000fc40007810000 */
[----:B------:R-:W-:Y:S01]  /*3f80*/  ISETP.GT.AND P2, PT, R91, 0x59, PT ;  /* 0x000000595b00780c */ /* 0x000fe20003f44270 */
[----:B------:R-:W2:Y:S01]  /*3f90*/  MUFU.TANH R40, R40 ;  /* 0x0000002800287308 */ /* 0x000ea20000002400 */
[----:B-1----:R-:W-:Y:S02]  /*3fa0*/  FSEL R141, R62, -INF , P3 ;  /* 0xff8000003e8d7808 */ /* 0x002fe40001800000 */
[----:B------:R-:W-:Y:S02]  /*3fb0*/  FMNMX.FTZ R34, R139, R34, !PT ;  /* 0x000000228b227209 */ /* 0x000fe40007810000 */
[----:B------:R-:W-:Y:S02]  /*3fc0*/  ISETP.GT.AND P3, PT, R91, 0x60, PT ;  /* 0x000000605b00780c */ /* 0x000fe40003f64270 */
[----:B------:R-:W-:Y:S01]  /*3fd0*/  FMNMX.FTZ R34, R141, R34, !PT ;  /* 0x000000228d227209 */ /* 0x000fe20007810000 */
[----:B------:R-:W-:Y:S01]  /*3fe0*/  MUFU.TANH R41, R41 ;  /* 0x0000002900297308 */ /* 0x000fe20000002400 */
[----:B---3--:R-:W-:Y:S01]  /*3ff0*/  FSEL R143, R63, -INF , P2 ;  /* 0xff8000003f8f7808 */ /* 0x008fe20001000000 */
[----:B------:R-:W-:Y:S01]  /*4000*/  FFMA.FTZ R63, R79, R88, -R24 ;  /* 0x000000584f3f7223 */ /* 0x000fe20000010818 */
[----:B------:R-:W-:-:S02]  /*4010*/  ISETP.GT.AND P2, PT, R91, 0x61, PT ;  /* 0x000000615b00780c */ /* 0x000fc40003f44270 */
[----:B------:R-:W-:-:S03]  /*4020*/  FMNMX.FTZ R34, R143, R34, !PT ;  /* 0x000000228f227209 */ /* 0x000fc60007810000 */
[----:B------:R-:W1:Y:S01]  /*4030*/  MUFU.TANH R46, R46 ;  /* 0x0000002e002e7308 */ /* 0x000e620000002400 */
[----:B--2---:R-:W-:Y:S01]  /*4040*/  FSEL R75, R40, -INF , P3 ;  /* 0xff800000284b7808 */ /* 0x004fe20001800000 */
[----:B------:R-:W-:Y:S01]  /*4050*/  FFMA.FTZ R40, R67, R88, -R24 ;  /* 0x0000005843287223 */ /* 0x000fe20000010818 */
[----:B------:R-:W-:Y:S02]  /*4060*/  ISETP.GT.AND P3, PT, R91, 0x68, PT ;  /* 0x000000685b00780c */ /* 0x000fe40003f64270 */
[----:B------:R-:W-:-:S03]  /*4070*/  FMNMX.FTZ R34, R75, R34, !PT ;  /* 0x000000224b227209 */ /* 0x000fc60007810000 */
[----:B------:R-:W-:Y:S08]  /*4080*/  MUFU.TANH R50, R50 ;  /* 0x0000003200327308 */ /* 0x000ff00000002400 */
[----:B------:R2:W-:Y:S01]  /*4090*/  MUFU.EX2 R59, R20 ;  /* 0x00000014003b7308 */ /* 0x0005e20000000800 */
[----:B-1----:R-:W-:Y:S01]  /*40a0*/  FSEL R77, R46, -INF , P3 ;  /* 0xff8000002e4d7808 */ /* 0x002fe20001800000 */
[----:B------:R-:W-:Y:S01]  /*40b0*/  FFMA.FTZ R46, R97, R88, -R24 ;  /* 0x00000058612e7223 */ /* 0x000fe20000010818 */
[----:B------:R-:W-:-:S05]  /*40c0*/  ISETP.GT.AND P3, PT, R91, 0x70, PT ;  /* 0x000000705b00780c */ /* 0x000fca0003f64270 */
[----:B------:R1:W3:Y:S01]  /*40d0*/  MUFU.TANH R36, R51 ;  /* 0x0000003300247308 */ /* 0x0002e20000002400 */
[----:B--2---:R-:W-:-:S01]  /*40e0*/  FFMA.FTZ R20, R69, R88, -R24 ;  /* 0x0000005845147223 */ /* 0x004fc20000010818 */
[----:B------:R-:W-:Y:S01]  /*40f0*/  FSEL R69, R41, -INF , P2 ;  /* 0xff80000029457808 */ /* 0x000fe20001000000 */
[----:B------:R-:W-:-:S01]  /*4100*/  FFMA.FTZ R41, R73, R88, -R24 ;  /* 0x0000005849297223 */ /* 0x000fc20000010818 */
[----:B------:R-:W-:Y:S02]  /*4110*/  ISETP.GT.AND P2, PT, R91, 0x69, PT ;  /* 0x000000695b00780c */ /* 0x000fe40003f44270 */
[----:B------:R-:W-:Y:S02]  /*4120*/  FMNMX.FTZ R34, R69, R34, !PT ;  /* 0x0000002245227209 */ /* 0x000fe40007810000 */
[----:B------:R-:W2:Y:S01]  /*4130*/  MUFU.TANH R54, R54 ;  /* 0x0000003600367308 */ /* 0x000ea20000002400 */
[----:B------:R-:W-:Y:S01]  /*4140*/  FSEL R73, R32, -INF , P2 ;  /* 0xff80000020497808 */ /* 0x000fe20001000000 */
[--C-:B------:R-:W-:Y:S01]  /*4150*/  FFMA.FTZ R32, R71, R88, -R24.reuse ;  /* 0x0000005847207223 */ /* 0x100fe20000010818 */
[----:B------:R-:W-:Y:S01]  /*4160*/  FMNMX.FTZ R34, R77, R34, !PT ;  /* 0x000000224d227209 */ /* 0x000fe20007810000 */
[----:B-1----:R-:W-:Y:S01]  /*4170*/  FFMA.FTZ R51, R127, R88, -R24 ;  /* 0x000000587f337223 */ /* 0x002fe20000010818 */
[----:B------:R-:W-:-:S02]  /*4180*/  ISETP.GT.AND P2, PT, R91, 0x71, PT ;  /* 0x000000715b00780c */ /* 0x000fc40003f44270 */
[----:B------:R-:W-:Y:S01]  /*4190*/  FMNMX.FTZ R34, R73, R34, !PT ;  /* 0x0000002249227209 */ /* 0x000fe20007810000 */
[----:B------:R1:W-:Y:S01]  /*41a0*/  MUFU.TANH R52, R35 ;  /* 0x0000002300347308 */ /* 0x0003e20000002400 */
[----:B---3--:R-:W-:Y:S02]  /*41b0*/  FSEL R71, R36, -INF , P2 ;  /* 0xff80000024477808 */ /* 0x008fe40001000000 */
[----:B------:R-:W-:-:S04]  /*41c0*/  ISETP.GT.AND P2, PT, R91, 0x79, PT ;  /* 0x000000795b00780c */ /* 0x000fc80003f44270 */
[----:B------:R-:W-:Y:S01]  /*41d0*/  FSEL R79, R42, -INF , P2 ;  /* 0xff8000002a4f7808 */ /* 0x000fe20001000000 */
[----:B------:R3:W4:Y:S01]  /*41e0*/  MUFU.TANH R48, R27 ;  /* 0x0000001b00307308 */ /* 0x0007220000002400 */
[----:B-1----:R-:W-:-:S01]  /*41f0*/  FFMA.FTZ R35, R125, R88, -R24 ;  /* 0x000000587d237223 */ /* 0x002fc20000010818 */
[----:B------:R-:W-:Y:S01]  /*4200*/  FSEL R125, R50, -INF , P3 ;  /* 0xff800000327d7808 */ /* 0x000fe20001800000 */
[----:B------:R-:W-:-:S01]  /*4210*/  FFMA.FTZ R42, R45, R88, -R24 ;  /* 0x000000582d2a7223 */ /* 0x000fc20000010818 */
[----:B------:R-:W-:Y:S02]  /*4220*/  ISETP.GT.AND P3, PT, R91, 0x78, PT ;  /* 0x000000785b00780c */ /* 0x000fe40003f64270 */
[----:B------:R-:W-:Y:S02]  /*4230*/  FMNMX.FTZ R34, R125, R34, !PT ;  /* 0x000000227d227209 */ /* 0x000fe40007810000 */
[----:B--2---:R-:W-:Y:S01]  /*4240*/  FSEL R127, R54, -INF , P3 ;  /* 0xff800000367f7808 */ /* 0x004fe20001800000 */
[----:B------:R1:W-:Y:S01]  /*4250*/  MUFU.EX2 R4, R129 ;  /* 0x0000008100047308 */ /* 0x0003e20000000800 */
[----:B------:R-:W-:Y:S01]  /*4260*/  FMNMX.FTZ R34, R71, R34, !PT ;  /* 0x0000002247227209 */ /* 0x000fe20007810000 */
[----:B---3--:R-:W-:Y:S01]  /*4270*/  FFMA.FTZ R27, R68, R88, -R24 ;  /* 0x00000058441b7223 */ /* 0x008fe20000010818 */
[----:B------:R-:W-:-:S02]  /*4280*/  ISETP.GT.AND P3, PT, R91, 0x80, PT ;  /* 0x000000805b00780c */ /* 0x000fc40003f64270 */
[----:B------:R-:W-:Y:S02]  /*4290*/  FMNMX.FTZ R34, R127, R34, !PT ;  /* 0x000000227f227209 */ /* 0x000fe40007810000 */
[----:B------:R-:W-:Y:S01]  /*42a0*/  ISETP.GT.AND P2, PT, R91, 0x81, PT ;  /* 0x000000815b00780c */ /* 0x000fe20003f44270 */
[----:B------:R-:W2:Y:S01]  /*42b0*/  MUFU.TANH R38, R38 ;  /* 0x0000002600267308 */ /* 0x000ea20000002400 */
[----:B-1----:R-:W-:Y:S02]  /*42c0*/  FSEL R129, R44, -INF , P3 ;  /* 0xff8000002c817808 */ /* 0x002fe40001800000 */
[----:B------:R-:W-:Y:S02]  /*42d0*/  FMNMX.FTZ R36, R79, R34, !PT ;  /* 0x000000224f247209 */ /* 0x000fe40007810000 */
[----:B------:R-:W-:Y:S02]  /*42e0*/  ISETP.GT.AND P3, PT, R91, 0x88, PT ;  /* 0x000000885b00780c */ /* 0x000fe40003f64270 */
[----:B----4-:R-:W-:Y:S01]  /*42f0*/  FSEL R67, R48, -INF , P2 ;  /* 0xff80000030437808 */ /* 0x010fe20001000000 */
[----:B------:R1:W-:Y:S01]  /*4300*/  MUFU.EX2 R34, R40 ;  /* 0x0000002800227308 */ /* 0x0003e20000000800 */
[----:B------:R-:W-:Y:S01]  /*4310*/  FMNMX.FTZ R36, R129, R36, !PT ;  /* 0x0000002481247209 */ /* 0x000fe20007810000 */
[----:B------:R-:W-:Y:S01]  /*4320*/  FFMA.FTZ R48, R101, R88, -R24 ;  /* 0x0000005865307223 */ /* 0x000fe20000010818 */
[----:B------:R-:W-:-:S02]  /*4330*/  ISETP.GT.AND P2, PT, R91, 0x89, PT ;  /* 0x000000895b00780c */ /* 0x000fc40003f44270 */
[----:B------:R-:W-:Y:S02]  /*4340*/  FSEL R131, R131, -INF , P3 ;  /* 0xff80000083837808 */ /* 0x000fe40001800000 */
[----:B------:R-:W-:Y:S01]  /*4350*/  FMNMX.FTZ R36, R67, R36, !PT ;  /* 0x0000002443247209 */ /* 0x000fe20007810000 */
[----:B------:R-:W-:Y:S01]  /*4360*/  MUFU.EX2 R26, R26 ;  /* 0x0000001a001a7308 */ /* 0x000fe20000000800 */
[----:B------:R-:W-:Y:S02]  /*4370*/  ISETP.GT.AND P3, PT, R91, 0x90, PT ;  /* 0x000000905b00780c */ /* 0x000fe40003f64270 */
[----:B------:R-:W-:Y:S02]  /*4380*/  FSEL R133, R133, -INF , P2 ;  /* 0xff80000085857808 */ /* 0x000fe40001000000 */
[----:B------:R-:W-:Y:S02]  /*4390*/  FMNMX.FTZ R36, R131, R36, !PT ;  /* 0x0000002483247209 */ /* 0x000fe40007810000 */
[----:B------:R-:W-:Y:S01]  /*43a0*/  ISETP.GT.AND P2, PT, R91, 0x91, PT ;  /* 0x000000915b00780c */ /* 0x000fe20003f44270 */
[----:B------:R-:W3:Y:S01]  /*43b0*/  MUFU.EX2 R27, R27 ;  /* 0x0000001b001b7308 */ /* 0x000ee20000000800 */
[----:B------:R-:W-:-:S02]  /*43c0*/  FSEL R135, R135, -INF , P3 ;  /* 0xff80000087877808 */ /* 0x000fc40001800000 */
[----:B-1----:R-:W-:Y:S02]  /*43d0*/  FMNMX.FTZ R40, R133, R36, !PT ;  /* 0x0000002485287209 */ /* 0x002fe40007810000 */
[----:B------:R-:W-:Y:S02]  /*43e0*/  ISETP.GT.AND P3, PT, R91, 0x98, PT ;  /* 0x000000985b00780c */ /* 0x000fe40003f64270 */
[----:B------:R-:W-:Y:S01]  /*43f0*/  FSEL R45, R52, -INF , P2 ;  /* 0xff800000342d7808 */ /* 0x000fe20001000000 */
[----:B------:R-:W1:Y:S01]  /*4400*/  MUFU.EX2 R28, R28 ;  /* 0x0000001c001c7308 */ /* 0x000e620000000800 */
[----:B------:R-:W-:Y:S02]  /*4410*/  FMNMX.FTZ R40, R135, R40, !PT ;  /* 0x0000002887287209 */ /* 0x000fe40007810000 */
[----:B------:R-:W-:Y:S02]  /*4420*/  ISETP.GT.AND P2, PT, R91, 0x99, PT ;  /* 0x000000995b00780c */ /* 0x000fe40003f44270 */
[----:B--2---:R-:W-:Y:S01]  /*4430*/  FSEL R145, R38, -INF , P3 ;  /* 0xff80000026917808 */ /* 0x004fe20001800000 */
[--C-:B------:R-:W-:Y:S01]  /*4440*/  FFMA.FTZ R38, R53, R88, -R24.reuse ;  /* 0x0000005835267223 */ /* 0x100fe20000010818 */
[----:B------:R-:W-:Y:S01]  /*4450*/  FMNMX.FTZ R40, R45, R40, !PT ;  /* 0x000000282d287209 */ /* 0x000fe20007810000 */
[----:B------:R-:W-:Y:S01]  /*4460*/  MUFU.EX2 R31, R31 ;  /* 0x0000001f001f7308 */ /* 0x000fe20000000800 */
[----:B------:R-:W-:Y:S01]  /*4470*/  FSEL R147, R70, -INF , P2 ;  /* 0xff80000046937808 */ /* 0x000fe20001000000 */
[----:B------:R-:W-:Y:S01]  /*4480*/  FFMA.FTZ R53, R93, R88, -R24 ;  /* 0x000000585d357223 */ /* 0x000fe20000010818 */
[----:B------:R-:W-:-:S04]  /*4490*/  FMNMX.FTZ R40, R145, R40, !PT ;  /* 0x0000002891287209 */ /* 0x000fc80007810000 */
[----:B------:R-:W-:Y:S01]  /*44a0*/  FMNMX.FTZ R44, R147, R40, !PT ;  /* 0x00000028932c7209 */ /* 0x000fe20007810000 */
[----:B------:R-:W-:Y:S01]  /*44b0*/  MUFU.EX2 R30, R30 ;  /* 0x0000001e001e7308 */ /* 0x000fe20000000800 */
[----:B------:R-:W-:-:S01]  /*44c0*/  FFMA.FTZ R40, R43, R88, -R24 ;  /* 0x000000582b287223 */ /* 0x000fc20000010818 */
[-CC-:B------:R-:W-:Y:S01]  /*44d0*/  FFMA.FTZ R43, R65, R88.reuse, -R24.reuse ;  /* 0x00000058412b7223 */ /* 0x180fe20000010818 */
[----:B------:R-:W-:-:S01]  /*44e0*/  FFMA.FTZ R65, R103, R88, -R24 ;  /* 0x0000005867417223 */ /* 0x000fc20000010818 */
[----:B------:R-:W2:Y:S04]  /*44f0*/  SHFL.BFLY PT, R91, R44, 0x2, 0x1f ;  /* 0x0c401f002c5b7f89 */ /* 0x000ea800000e0000 */
[----:B------:R-:W-:Y:S08]  /*4500*/  MUFU.EX2 R35, R35 ;  /* 0x0000002300237308 */ /* 0x000ff00000000800 */
[----:B------:R-:W-:Y:S08]  /*4510*/  MUFU.EX2 R51, R51 ;  /* 0x0000003300337308 */ /* 0x000ff00000000800 */
[----:B------:R-:W-:Y:S01]  /*4520*/  MUFU.EX2 R6, R6 ;  /* 0x0000000600067308 */ /* 0x000fe20000000800 */
[----:B--2---:R-:W-:Y:S01]  /*4530*/  FMNMX.FTZ R50, R44, R91, !PT ;  /* 0x0000005b2c327209 */ /* 0x004fe20007810000 */
[----:B------:R-:W-:Y:S01]  /*4540*/  FFMA.FTZ R44, R85, R88, -R24 ;  /* 0x00000058552c7223 */ /* 0x000fe20000010818 */
[----:B------:R-:W-:-:S05]  /*4550*/  IMAD.MOV.U32 R85, RZ, RZ, R87 ;  /* 0x000000ffff557224 */ /* 0x000fca00078e0057 */
[----:B------:R-:W-:Y:S01]  /*4560*/  MUFU.EX2 R115, R115 ;  /* 0x0000007300737308 */ /* 0x000fe20000000800 */
[----:B------:R-:W2:Y:S07]  /*4570*/  SHFL.BFLY PT, R91, R50, 0x1, 0x1f ;  /* 0x0c201f00325b7f89 */ /* 0x000eae00000e0000 */
[----:B------:R-:W-:Y:S08]  /*4580*/  MUFU.EX2 R8, R8 ;  /* 0x0000000800087308 */ /* 0x000ff00000000800 */
[----:B------:R-:W-:Y:S08]  /*4590*/  MUFU.EX2 R109, R109 ;  /* 0x0000006d006d7308 */ /* 0x000ff00000000800 */
[----:B------:R-:W-:Y:S01]  /*45a0*/  MUFU.EX2 R10, R10 ;  /* 0x0000000a000a7308 */ /* 0x000fe20000000800 */
[----:B--2---:R-:W-:-:S04]  /*45b0*/  FMNMX.FTZ R91, R50, R91, !PT ;  /* 0x0000005b325b7209 */ /* 0x004fc80007810000 */
        /* <DEDUP_REMOVED lines=19> */
[----:B---3--:R-:W-:-:S01]  /*46f0*/  FADD.FTZ R3, R26, R27 ;  /* 0x0000001b1a037221 */ /* 0x008fc20000010000 */
[-CC-:B------:R-:W-:Y:S01]  /*4700*/  FFMA.FTZ R15, R15, R88.reuse, -R50.reuse ;  /* 0x000000580f0f7223 */ /* 0x180fe20000010832 */
[----:B------:R-:W-:-:S01]  /*4710*/  FFMA.FTZ R105, R105, R88, -R50 ;  /* 0x0000005869697223 */ /* 0x000fc20000010832 */
[----:B------:R-:W-:Y:S01]  /*4720*/  FFMA.FTZ R21, R21, R88, -R50 ;  /* 0x0000005815157223 */ /* 0x000fe20000010832 */
[----:B-1----:R-:W-:-:S01]  /*4730*/  FADD.FTZ R78, R28, R3 ;  /* 0x000000031c4e7221 */ /* 0x002fc20000010000 */
        /* <DEDUP_REMOVED lines=11> */
[----:B--2---:R-:W-:-:S01]  /*47f0*/  FADD.FTZ R76, R39, R52 ;  /* 0x00000034274c7221 */ /* 0x004fc20000010000 */
[-CC-:B------:R-:W-:Y:S01]  /*4800*/  FFMA.FTZ R75, R75, R88.reuse, -R50.reuse ;  /* 0x000000584b4b7223 */ /* 0x180fe20000010832 */
[----:B------:R-:W-:-:S01]  /*4810*/  FFMA.FTZ R69, R69, R88, -R50 ;  /* 0x0000005845457223 */ /* 0x000fc20000010832 */
[-CC-:B------:R-:W-:Y:S01]  /*4820*/  FFMA.FTZ R77, R77, R88.reuse, -R50.reuse ;  /* 0x000000584d4d7223 */ /* 0x180fe20000010832 */
[----:B------:R-:W-:-:S01]  /*4830*/  FFMA.FTZ R73, R73, R88, -R50 ;  /* 0x0000005849497223 */ /* 0x000fc20000010832 */
[-CC-:B------:R-:W-:Y:S01]  /*4840*/  FFMA.FTZ R125, R125, R88.reuse, -R50.reuse ;  /* 0x000000587d7d7223 */ /* 0x180fe20000010832 */
[----:B------:R-:W-:-:S01]  /*4850*/  FFMA.FTZ R71, R71, R88, -R50 ;  /* 0x0000005847477223 */ /* 0x000fc20000010832 */
[----:B------:R-:W2:Y:S01]  /*4860*/  MUFU.EX2 R7, R7 ;  /* 0x0000000700077308 */ /* 0x000ea20000000800 */
[----:B-1----:R-:W-:-:S01]  /*4870*/  FADD.FTZ R3, R5, R76 ;  /* 0x0000004c05037221 */ /* 0x002fc20000010000 */
[----:B---3--:R-:W-:Y:S01]  /*4880*/  FADD.FTZ R55, R31, R78 ;  /* 0x0000004e1f377221 */ /* 0x008fe20000010000 */
[----:B------:R-:W-:-:S01]  /*4890*/  FFMA.FTZ R127, R127, R88, -R50 ;  /* 0x000000587f7f7223 */ /* 0x000fc20000010832 */
[-CC-:B------:R-:W-:Y:S01]  /*48a0*/  FFMA.FTZ R79, R79, R88.reuse, -R50.reuse ;  /* 0x000000584f4f7223 */ /* 0x180fe20000010832 */
[----:B------:R-:W-:-:S01]  /*48b0*/  FFMA.FTZ R129, R129, R88, -R50 ;  /* 0x0000005881817223 */ /* 0x000fc20000010832 */
[----:B------:R-:W-:Y:S01]  /*48c0*/  FADD.FTZ R78, R30, R55 ;  /* 0x000000371e4e7221 */ /* 0x000fe20000010000 */
[----:B------:R-:W-:-:S01]  /*48d0*/  FFMA.FTZ R67, R67, R88, -R50 ;  /* 0x0000005843437223 */ /* 0x000fc20000010832 */
[----:B------:R-:W1:Y:S01]  /*48e0*/  MUFU.EX2 R56, R113 ;  /* 0x0000007100387308 */ /* 0x000e620000000800 */
[----:B----4-:R-:W-:-:S01]  /*48f0*/  FADD.FTZ R76, R54, R3 ;  /* 0x00000003364c7221 */ /* 0x010fc20000010000 */
[----:B------:R-:W-:Y:S01]  /*4900*/  FADD.FTZ R55, R35, R78 ;  /* 0x0000004e23377221 */ /* 0x000fe20000010000 */
[----:B------:R-:W-:-:S01]  /*4910*/  FFMA.FTZ R131, R131, R88, -R50 ;  /* 0x0000005883837223 */ /* 0x000fc20000010832 */
[-CC-:B------:R-:W-:Y:S01]  /*4920*/  FFMA.FTZ R133, R133, R88.reuse, -R50.reuse ;  /* 0x0000005885857223 */ /* 0x180fe20000010832 */
[----:B------:R-:W-:-:S01]  /*4930*/  FFMA.FTZ R135, R135, R88, -R50 ;  /* 0x0000005887877223 */ /* 0x000fc20000010832 */
[----:B------:R-:W-:Y:S01]  /*4940*/  FADD.FTZ R78, R4, R55 ;  /* 0x00000037044e7221 */ /* 0x000fe20000010000 */
[----:B------:R-:W-:-:S01]  /*4950*/  FFMA.FTZ R45, R45, R88, -R50 ;  /* 0x000000582d2d7223 */ /* 0x000fc20000010832 */
[----:B------:R-:W3:Y:S01]  /*4960*/  MUFU.EX2 R9, R9 ;  /* 0x0000000900097308 */ /* 0x000ee20000000800 */
[----:B--2---:R-:W-:-:S01]  /*4970*/  FADD.FTZ R3, R7, R76 ;  /* 0x0000004c07037221 */ /* 0x004fc20000010000 */
[C---:B------:R-:W-:Y:S01]  /*4980*/  FADD.FTZ R55, R51.reuse, R78 ;  /* 0x0000004e33377221 */ /* 0x040fe20000010000 */
[----:B------:R-:W-:Y:S01]  /*4990*/  F2FP.SATFINITE.E4M3.F32.PACK_AB_MERGE_C R51, R51, R4, RZ ;  /* 0x000000043333723e */ /* 0x000fe200048070ff */
[-CC-:B------:R-:W-:Y:S01]  /*49a0*/  FFMA.FTZ R145, R145, R88.reuse, -R50.reuse ;  /* 0x0000005891917223 */ /* 0x180fe20000010832 */
[----:B------:R-:W-:-:S01]  /*49b0*/  FFMA.FTZ R50, R147, R88, -R50 ;  /* 0x0000005893327223 */ /* 0x000fc20000010832 */
[----:B------:R-:W-:Y:S01]  /*49c0*/  FADD.FTZ R78, R6, R55 ;  /* 0x00000037064e7221 */ /* 0x000fe20000010000 */
[----:B------:R-:W-:Y:S01]  /*49d0*/  F2FP.SATFINITE.E4M3.F32.PACK_AB_MERGE_C R186, R35, R30, R51 ;  /* 0x0000001e23ba723e */ /* 0x000fe20004807033 */
[----:B------:R-:W2:Y:S01]  /*49e0*/  MUFU.EX2 R58, R117 ;  /* 0x00000075003a7308 */ /* 0x000ea20000000800 */
[----:B-1----:R-:W-:-:S01]  /*49f0*/  FADD.FTZ R76, R56, R3 ;  /* 0x00000003384c7221 */ /* 0x002fc20000010000 */
[----:B------:R-:W-:Y:S01]  /*4a00*/  FADD.FTZ R55, R115, R78 ;  /* 0x0000004e73377221 */ /* 0x000fe20000010000 */
[----:B------:R-:W-:-:S02]  /*4a10*/  IMAD.MOV.U32 R51, RZ, RZ, R87 ;  /* 0x000000ffff337224 */ /* 0x000fc400078e0057 */
[----:B------:R-:W-:Y:S02]  /*4a20*/  IMAD.MOV.U32 R35, RZ, RZ, R87 ;  /* 0x000000ffff237224 */ /* 0x000fe400078e0057 */
[----:B------:R-:W-:-:S01]  /*4a30*/  FADD.FTZ R80, R8, R55 ;  /* 0x0000003708507221 */ /* 0x000fc20000010000 */
[----:B------:R-:W-:Y:S01]  /*4a40*/  IMAD.MOV.U32 R30, RZ, RZ, R87 ;  /* 0x000000ffff1e7224 */ /* 0x000fe200078e0057 */
[----:B------:R-:W1:Y:S01]  /*4a50*/  MUFU.EX2 R11, R11 ;  /* 0x0000000b000b7308 */ /* 0x000e620000000800 */
[----:B---3--:R-:W-:-:S01]  /*4a60*/  FADD.FTZ R3, R9, R76 ;  /* 0x0000004c09037221 */ /* 0x008fc20000010000 */
[C---:B------:R-:W-:Y:S01]  /*4a70*/  FADD.FTZ R55, R109.reuse, R80 ;  /* 0x000000506d377221 */ /* 0x040fe20000010000 */
[----:B------:R-:W-:-:S03]  /*4a80*/  F2FP.SATFINITE.E4M3.F32.PACK_AB_MERGE_C R109, R109, R8, RZ ;  /* 0x000000086d6d723e */ /* 0x000fc600048070ff */
[----:B------:R-:W-:Y:S01]  /*4a90*/  FADD.FTZ R80, R10, R55 ;  /* 0x000000370a507221 */ /* 0x000fe20000010000 */
[----:B------:R-:W-:Y:S01]  /*4aa0*/  F2FP.SATFINITE.E4M3.F32.PACK_AB_MERGE_C R180, R115, R6, R109 ;  /* 0x0000000673b4723e */ /* 0x000fe2000480706d */
[----:B------:R-:W3:Y:S01]  /*4ab0*/  MUFU.EX2 R60, R111 ;  /* 0x0000006f003c7308 */ /* 0x000ee20000000800 */
[----:B--2---:R-:W-:-:S01]  /*4ac0*/  FADD.FTZ R76, R58, R3 ;  /* 0x000000033a4c7221 */ /* 0x004fc20000010000 */
[----:B------:R-:W-:Y:S01]  /*4ad0*/  FADD.FTZ R55, R99, R80 ;  /* 0x0000005063377221 */ /* 0x000fe20000010000 */
[----:B------:R-:W-:Y:S01]  /*4ae0*/  F2FP.SATFINITE.E4M3.F32.PACK_AB_MERGE_C R9, R58, R9, RZ ;  /* 0x000000093a09723e */ /* 0x000fe200048070ff */
[----:B------:R-:W-:-:S03]  /*4af0*/  IMAD.MOV.U32 R58, RZ, RZ, R87 ;  /* 0x000000ffff3a7224 */ /* 0x000fc600078e0057 */
[----:B------:R-:W-:Y:S01]  /*4b00*/  F2FP.SATFINITE.E4M3.F32.PACK_AB_MERGE_C R187, R56, R7, R9 ;  /* 0x0000000738bb723e */ /* 0x000fe20004807009 */
[----:B------:R-:W2:Y:S01]  /*4b10*/  MUFU.EX2 R13, R13 ;  /* 0x0000000d000d7308 */ /* 0x000ea20000000800 */
[----:B-1----:R-:W-:-:S01]  /*4b20*/  FADD.FTZ R3, R11, R76 ;  /* 0x0000004c0b037221 */ /* 0x002fc20000010000 */
[----:B------:R-:W-:-:S06]  /*4b30*/  IMAD.MOV.U32 R56, RZ, RZ, R87 ;  /* 0x000000ffff387224 */ /* 0x000fcc00078e0057 */
[----:B------:R-:W1:Y:S01]  /*4b40*/  MUFU.EX2 R62, R119 ;  /* 0x00000077003e7308 */ /* 0x000e620000000800 */
[----:B---3--:R-:W-:-:S07]  /*4b50*/  FADD.FTZ R78, R60, R3 ;  /* 0x000000033c4e7221 */ /* 0x008fce0000010000 */
[----:B------:R-:W3:Y:S01]  /*4b60*/  MUFU.EX2 R15, R15 ;  /* 0x0000000f000f7308 */ /* 0x000ee20000000800 */
[----:B--2---:R-:W-:-:S07]  /*4b70*/  FADD.FTZ R3, R13, R78 ;  /* 0x0000004e0d037221 */ /* 0x004fce0000010000 */
[----:B------:R-:W2:Y:S01]  /*4b80*/  MUFU.EX2 R64, R105 ;  /* 0x0000006900407308 */ /* 0x000ea20000000800 */
[----:B-1----:R-:W-:-:S01]  /*4b90*/  FADD.FTZ R78, R62, R3 ;  /* 0x000000033e4e7221 */ /* 0x002fc20000010000 */
[----:B------:R-:W-:Y:S01]  /*4ba0*/  F2FP.SATFINITE.E4M3.F32.PACK_AB_MERGE_C R13, R62, R13, RZ ;  /* 0x0000000d3e0d723e */ /* 0x000fe200048070ff */
[----:B------:R-:W-:-:S03]  /*4bb0*/  IMAD.MOV.U32 R62, RZ, RZ, R87 ;  /* 0x000000ffff3e7224 */ /* 0x000fc600078e0057 */
[----:B------:R-:W-:Y:S01]  /*4bc0*/  F2FP.SATFINITE.E4M3.F32.PACK_AB_MERGE_C R181, R60, R11, R13 ;  /* 0x0000000b3cb5723e */ /* 0x000fe2000480700d */
[----:B------:R-:W-:Y:S01]  /*4bd0*/  IMAD.MOV.U32 R60, RZ, RZ, R87 ;  /* 0x000000ffff3c7224 */ /* 0x000fe200078e0057 */
[----:B------:R-:W1:Y:S01]  /*4be0*/  MUFU.EX2 R12, R12 ;  /* 0x0000000c000c7308 */ /* 0x000e620000000800 */
[----:B---3--:R-:W-:-:S07]  /*4bf0*/  FADD.FTZ R3, R15, R78 ;  /* 0x0000004e0f037221 */ /* 0x008fce0000010000 */
[----:B------:R-:W3:Y:S01]  /*4c00*/  MUFU.EX2 R21, R21 ;  /* 0x0000001500157308 */ /* 0x000ee20000000800 */
[----:B--2---:R-:W-:-:S07]  /*4c10*/  FADD.FTZ R80, R64, R3 ;  /* 0x0000000340507221 */ /* 0x004fce0000010000 */
[----:B------:R-:W2:Y:S01]  /*4c20*/  MUFU.EX2 R66, R121 ;  /* 0x0000007900427308 */ /* 0x000ea20000000800 */
[----:B-1----:R-:W-:-:S01]  /*4c30*/  FADD.FTZ R82, R12, R55 ;  /* 0x000000370c527221 */ /* 0x002fc20000010000 */
[----:B------:R-:W-:-:S03]  /*4c40*/  F2FP.SATFINITE.E4M3.F32.PACK_AB_MERGE_C R55, R31, R28, RZ ;  /* 0x0000001c1f37723e */ /* 0x000fc600048070ff */
[C---:B------:R-:W-:Y:S01]  /*4c50*/  FADD.FTZ R31, R59.reuse, R82 ;  /* 0x000000523b1f7221 */ /* 0x040fe20000010000 */
[----:B------:R-:W-:Y:S01]  /*4c60*/  F2FP.SATFINITE.E4M3.F32.PACK_AB_MERGE_C R59, R59, R12, RZ ;  /* 0x0000000c3b3b723e */ /* 0x000fe200048070ff */
[----:B------:R-:W-:Y:S01]  /*4c70*/  IMAD.MOV.U32 R82, RZ, RZ, R87 ;  /* 0x000000ffff527224 */ /* 0x000fe200078e0057 */
[----:B------:R-:W-:Y:S01]  /*4c80*/  MUFU.EX2 R14, R14 ;  /* 0x0000000e000e7308 */ /* 0x000fe20000000800 */
[----:B---3--:R-:W-:-:S01]  /*4c90*/  FADD.FTZ R3, R21, R80 ;  /* 0x0000005015037221 */ /* 0x008fc20000010000 */
[----:B------:R-:W-:Y:S01]  /*4ca0*/  F2FP.SATFINITE.E4M3.F32.PACK_AB_MERGE_C R182, R99, R10, R59 ;  /* 0x0000000a63b6723e */ /* 0x000fe2000480703b */
[----:B------:R-:W-:Y:S01]  /*4cb0*/  IMAD.MOV.U32 R80, RZ, RZ, R87 ;  /* 0x000000ffff507224 */ /* 0x000fe200078e0057 */
[----:B------:R-:W-:Y:S01]  /*4cc0*/  F2FP.SATFINITE.E4M3.F32.PACK_AB_MERGE_C R184, R27, R26, R55 ;  /* 0x0000001a1bb8723e */ /* 0x000fe20004807037 */
[--C-:B------:R-:W-:Y:S02]  /*4cd0*/  IMAD.MOV.U32 R59, RZ, RZ, R87.reuse ;  /* 0x000000ffff3b7224 */ /* 0x100fe400078e0057 */
[----:B------:R-:W-:Y:S01]  /*4ce0*/  IMAD.MOV.U32 R55, RZ, RZ, R87 ;  /* 0x000000ffff377224 */ /* 0x000fe200078e0057 */
[----:B------:R-:W1:Y:S01]  /*4cf0*/  MUFU.EX2 R123, R123 ;  /* 0x0000007b007b7308 */ /* 0x000e620000000800 */
[----:B--2---:R-:W-:-:S01]  /*4d00*/  FADD.FTZ R28, R66, R3 ;  /* 0x00000003421c7221 */ /* 0x004fc20000010000 */
[----:B------:R-:W-:Y:S01]  /*4d10*/  F2FP.SATFINITE.E4M3.F32.PACK_AB_MERGE_C R21, R66, R21, RZ ;  /* 0x000000154215723e */ /* 0x000fe200048070ff */
[----:B------:R-:W-:-:S02]  /*4d20*/  IMAD.MOV.U32 R66, RZ, RZ, R87 ;  /* 0x000000ffff427224 */ /* 0x000fc400078e0057 */
[----:B------:R-:W-:Y:S01]  /*4d30*/  IMAD.MOV.U32 R27, RZ, RZ, R87 ;  /* 0x000000ffff1b7224 */ /* 0x000fe200078e0057 */
[----:B------:R-:W-:Y:S01]  /*4d40*/  F2FP.SATFINITE.E4M3.F32.PACK_AB_MERGE_C R183, R64, R15, R21 ;  /* 0x0000000f40b7723e */ /* 0x000fe20004807015 */
[--C-:B------:R-:W-:Y:S01]  /*4d50*/  IMAD.MOV.U32 R64, RZ, RZ, R87.reuse ;  /* 0x000000ffff407224 */ /* 0x100fe200078e0057 */
[----:B------:R-:W2:Y:S01]  /*4d60*/  MUFU.EX2 R61, R61 ;  /* 0x0000003d003d7308 */ /* 0x000ea20000000800 */
[----:B------:R-:W-:-:S07]  /*4d70*/  IMAD.MOV.U32 R26, RZ, RZ, R87 ;  /* 0x000000ffff1a7224 */ /* 0x000fce00078e0057 */
[----:B------:R3:W4:Y:S01]  /*4d80*/  MUFU.EX2 R68, R57 ;  /* 0x0000003900447308 */ /* 0x0007220000000800 */
[----:B-1----:R-:W-:-:S07]  /*4d90*/  FADD.FTZ R3, R123, R28 ;  /* 0x0000001c7b037221 */ /* 0x002fce0000010000 */
[----:B------:R-:W1:Y:S01]  /*4da0*/  MUFU.EX2 R20, R20 ;  /* 0x0000001400147308 */ /* 0x000e620000000800 */
[----:B---3--:R-:W-:Y:S01]  /*4db0*/  F2FP.SATFINITE.E4M3.F32.PACK_AB_MERGE_C R57, R54, R5, RZ ;  /* 0x000000053639723e */ /* 0x008fe200048070ff */
[----:B------:R-:W-:Y:S01]  /*4dc0*/  FADD.FTZ R54, R14, R31 ;  /* 0x0000001f0e367221 */ /* 0x000fe20000010000 */
[----:B------:R-:W-:Y:S02]  /*4dd0*/  IMAD.MOV.U32 R31, RZ, RZ, R87 ;  /* 0x000000ffff1f7224 */ /* 0x000fe400078e0057 */
[----:B------:R-:W-:Y:S01]  /*4de0*/  F2FP.SATFINITE.E4M3.F32.PACK_AB_MERGE_C R185, R52, R39, R57 ;  /* 0x0000002734b9723e */ /* 0x000fe20004807039 */
[----:B--2---:R-:W-:-:S01]  /*4df0*/  FADD.FTZ R5, R61, R54 ;  /* 0x000000363d057221 */ /* 0x004fc20000010000 */
[----:B------:R-:W-:Y:S01]  /*4e00*/  IMAD.MOV.U32 R57, RZ, RZ, R87 ;  /* 0x000000ffff397224 */ /* 0x000fe200078e0057 */
[----:B------:R-:W2:Y:S01]  /*4e10*/  MUFU.EX2 R95, R95 ;  /* 0x0000005f005f7308 */ /* 0x000ea20000000800 */
[----:B----4-:R-:W-:-:S01]  /*4e20*/  FADD.FTZ R8, R68, R3 ;  /* 0x0000000344087221 */ /* 0x010fc20000010000 */
[----:B------:R-:W-:-:S02]  /*4e30*/  IMAD.MOV.U32 R54, RZ, RZ, R87 ;  /* 0x000000ffff367224 */ /* 0x000fc400078e0057 */
[--C-:B------:R-:W-:Y:S02]  /*4e40*/  IMAD.MOV.U32 R52, RZ, RZ, R87.reuse ;  /* 0x000000ffff347224 */ /* 0x100fe400078e0057 */
[----:B------:R-:W-:Y:S02]  /*4e50*/  IMAD.MOV.U32 R39, RZ, RZ, R87 ;  /* 0x000000ffff277224 */ /* 0x000fe400078e0057 */
[----:B------:R-:W3:Y:S01]  /*4e60*/  MUFU.EX2 R41, R41 ;  /* 0x0000002900297308 */ /* 0x000ee20000000800 */
[----:B-1----:R-:W-:-:S07]  /*4e70*/  FADD.FTZ R28, R20, R5 ;  /* 0x00000005141c7221 */ /* 0x002fce0000010000 */
[----:B------:R1:W4:Y:S01]  /*4e80*/  MUFU.EX2 R70, R83 ;  /* 0x0000005300467308 */ /* 0x0003220000000800 */
[----:B--2---:R-:W-:-:S07]  /*4e90*/  FADD.FTZ R3, R95, R8 ;  /* 0x000000085f037221 */ /* 0x004fce0000010000 */
[----:B------:R-:W2:Y:S01]  /*4ea0*/  MUFU.EX2 R32, R32 ;  /* 0x0000002000207308 */ /* 0x000ea20000000800 */
[----:B---3--:R-:W-:-:S01]  /*4eb0*/  FADD.FTZ R5, R41, R28 ;  /* 0x0000001c29057221 */ /* 0x008fc20000010000 */
[----:B------:R-:W-:Y:S01]  /*4ec0*/  F2FP.SATFINITE.E4M3.F32.PACK_AB_MERGE_C R41, R41, R20, RZ ;  /* 0x000000142929723e */ /* 0x000fe200048070ff */
[--C-:B-1----:R-:W-:Y:S02]  /*4ed0*/  IMAD.MOV.U32 R83, RZ, RZ, R87.reuse ;  /* 0x000000ffff537224 */ /* 0x102fe400078e0057 */
[----:B------:R-:W-:Y:S01]  /*4ee0*/  IMAD.MOV.U32 R28, RZ, RZ, R87 ;  /* 0x000000ffff1c7224 */ /* 0x000fe200078e0057 */
[----:B------:R-:W-:Y:S01]  /*4ef0*/  F2FP.SATFINITE.E4M3.F32.PACK_AB_MERGE_C R176, R61, R14, R41 ;  /* 0x0000000e3db0723e */ /* 0x000fe20004807029 */
[----:B------:R-:W-:Y:S01]  /*4f00*/  IMAD.MOV.U32 R61, RZ, RZ, R87 ;  /* 0x000000ffff3d7224 */ /* 0x000fe200078e0057 */
[----:B------:R-:W1:Y:S01]  /*4f10*/  MUFU.EX2 R137, R137 ;  /* 0x0000008900897308 */ /* 0x000e620000000800 */
[----:B----4-:R-:W-:-:S01]  /*4f20*/  FADD.FTZ R8, R70, R3 ;  /* 0x0000000346087221 */ /* 0x010fc20000010000 */
[----:B------:R-:W-:Y:S01]  /*4f30*/  F2FP.SATFINITE.E4M3.F32.PACK_AB_MERGE_C R70, R70, R95, RZ ;  /* 0x0000005f4646723e */ /* 0x000fe200048070ff */
[----:B------:R-:W-:-:S03]  /*4f40*/  IMAD.MOV.U32 R41, RZ, RZ, R87 ;  /* 0x000000ffff297224 */ /* 0x000fc600078e0057 */
[----:B------:R-:W-:Y:S01]  /*4f50*/  F2FP.SATFINITE.E4M3.F32.PACK_AB_MERGE_C R177, R68, R123, R70 ;  /* 0x0000007b44b1723e */ /* 0x000fe20004807046 */
[----:B------:R-:W-:Y:S01]  /*4f60*/  IMAD.MOV.U32 R70, RZ, RZ, R87 ;  /* 0x000000ffff467224 */ /* 0x000fe200078e0057 */
[----:B------:R-:W3:Y:S01]  /*4f70*/  MUFU.EX2 R63, R63 ;  /* 0x0000003f003f7308 */ /* 0x000ee20000000800 */
[----:B--2---:R-:W-:-:S01]  /*4f80*/  FADD.FTZ R12, R32, R5 ;  /* 0x00000005200c7221 */ /* 0x004fc20000010000 */
[----:B------:R-:W-:-:S06]  /*4f90*/  IMAD.MOV.U32 R68, RZ, RZ, R87 ;  /* 0x000000ffff447224 */ /* 0x000fcc00078e0057 */
[----:B------:R-:W2:Y:S01]  /*4fa0*/  MUFU.EX2 R72, R139 ;  /* 0x0000008b00487308 */ /* 0x000ea20000000800 */
[----:B-1----:R-:W-:-:S07]  /*4fb0*/  FADD.FTZ R3, R137, R8 ;  /* 0x0000000889037221 */ /* 0x002fce0000010000 */
[----:B------:R-:W1:Y:S01]  /*4fc0*/  MUFU.EX2 R141, R141 ;  /* 0x0000008d008d7308 */ /* 0x000e620000000800 */
[----:B---3--:R-:W-:-:S04]  /*4fd0*/  FADD.FTZ R5, R63, R12 ;  /* 0x0000000c3f057221 */ /* 0x008fc80000010000 */
[----:B------:R-:W-:-:S03]  /*4fe0*/  FADD.FTZ R20, R34, R5 ;  /* 0x0000000522147221 */ /* 0x000fc60000010000 */
[----:B------:R-:W3:Y:S01]  /*4ff0*/  MUFU.EX2 R49, R49 ;  /* 0x0000003100317308 */ /* 0x000ee20000000800 */
[----:B--2---:R-:W-:-:S07]  /*5000*/  FADD.FTZ R12, R72, R3 ;  /* 0x00000003480c7221 */ /* 0x004fce0000010000 */
[----:B------:R-:W2:Y:S01]  /*5010*/  MUFU.EX2 R74, R143 ;  /* 0x0000008f004a7308 */ /* 0x000ea20000000800 */
[----:B-1----:R-:W-:-:S07]  /*5020*/  FADD.FTZ R3, R141, R12 ;  /* 0x0000000c8d037221 */ /* 0x002fce0000010000 */
[----:B------:R1:W4:Y:S01]  /*5030*/  MUFU.EX2 R36, R42 ;  /* 0x0000002a00247308 */ /* 0x0003220000000800 */
[C---:B---3--:R-:W-:Y:S01]  /*5040*/  F2FP.SATFINITE.E4M3.F32.PACK_AB_MERGE_C R34, R49.reuse, R34, RZ ;  /* 0x000000223122723e */ /* 0x048fe200048070ff */
[----:B------:R-:W-:-:S03]  /*5050*/  FADD.FTZ R49, R49, R20 ;  /* 0x0000001431317221 */ /* 0x000fc60000010000 */
[----:B------:R-:W-:Y:S01]  /*5060*/  F2FP.SATFINITE.E4M3.F32.PACK_AB_MERGE_C R178, R63, R32, R34 ;  /* 0x000000203fb2723e */ /* 0x000fe20004807022 */
[----:B------:R-:W-:Y:S02]  /*5070*/  IMAD.MOV.U32 R63, RZ, RZ, R87 ;  /* 0x000000ffff3f7224 */ /* 0x000fe400078e0057 */
[----:B------:R-:W3:Y:S01]  /*5080*/  MUFU.EX2 R75, R75 ;  /* 0x0000004b004b7308 */ /* 0x000ee20000000800 */
[C---:B--2---:R-:W-:Y:S01]  /*5090*/  F2FP.SATFINITE.E4M3.F32.PACK_AB_MERGE_C R141, R74.reuse, R141, RZ ;  /* 0x0000008d4a8d723e */ /* 0x044fe200048070ff */
[----:B------:R-:W-:Y:S01]  /*50a0*/  FADD.FTZ R74, R74, R3 ;  /* 0x000000034a4a7221 */ /* 0x000fe20000010000 */
[----:B-1----:R-:W-:-:S01]  /*50b0*/  FFMA.FTZ R42, R81, R88, -R24 ;  /* 0x00000058512a7223 */ /* 0x002fc20000010818 */
[----:B------:R-:W-:Y:S01]  /*50c0*/  FFMA.FTZ R24, R107, R88, -R24 ;  /* 0x000000586b187223 */ /* 0x000fe20000010818 */
[----:B------:R-:W-:Y:S01]  /*50d0*/  F2FP.SATFINITE.E4M3.F32.PACK_AB_MERGE_C R179, R72, R137, R141 ;  /* 0x0000008948b3723e */ /* 0x000fe2000480708d */
[----:B------:R-:W-:Y:S02]  /*50e0*/  IMAD.MOV.U32 R81, RZ, RZ, R87 ;  /* 0x000000ffff517224 */ /* 0x000fe400078e0057 */
[----:B------:R-:W1:Y:S01]  /*50f0*/  MUFU.EX2 R25, R25 ;  /* 0x0000001900197308 */ /* 0x000e620000000800 */
[----:B----4-:R-:W-:-:S01]  /*5100*/  FADD.FTZ R12, R36, R49 ;  /* 0x00000031240c7221 */ /* 0x010fc20000010000 */
[----:B------:R-:W-:-:S02]  /*5110*/  IMAD.MOV.U32 R72, RZ, RZ, R87 ;  /* 0x000000ffff487224 */ /* 0x000fc400078e0057 */
[--C-:B------:R-:W-:Y:S02]  /*5120*/  IMAD.MOV.U32 R49, RZ, RZ, R87.reuse ;  /* 0x000000ffff317224 */ /* 0x100fe400078e0057 */
[----:B------:R-:W-:Y:S02]  /*5130*/  IMAD.MOV.U32 R34, RZ, RZ, R87 ;  /* 0x000000ffff227224 */ /* 0x000fe400078e0057 */
[----:B------:R2:W4:Y:S01]  /*5140*/  MUFU.EX2 R2, R69 ;  /* 0x0000004500027308 */ /* 0x0005220000000800 */
[----:B---3--:R-:W-:-:S01]  /*5150*/  FADD.FTZ R3, R75, R74 ;  /* 0x0000004a4b037221 */ /* 0x008fc20000010000 */
[--C-:B------:R-:W-:Y:S02]  /*5160*/  IMAD.MOV.U32 R74, RZ, RZ, R87.reuse ;  /* 0x000000ffff4a7224 */ /* 0x100fe400078e0057 */
[----:B------:R-:W-:-:S04]  /*5170*/  IMAD.MOV.U32 R32, RZ, RZ, R87 ;  /* 0x000000ffff207224 */ /* 0x000fc800078e0057 */
[----:B------:R-:W3:Y:S01]  /*5180*/  MUFU.EX2 R29, R29 ;  /* 0x0000001d001d7308 */ /* 0x000ee20000000800 */
[----:B-1----:R-:W-:-:S01]  /*5190*/  FADD.FTZ R12, R25, R12 ;  /* 0x0000000c190c7221 */ /* 0x002fc20000010000 */
[----:B--2---:R-:W-:-:S06]  /*51a0*/  IMAD.MOV.U32 R69, RZ, RZ, R87 ;  /* 0x000000ffff457224 */ /* 0x004fcc00078e0057 */
[----:B------:R-:W1:Y:S01]  /*51b0*/  MUFU.EX2 R77, R77 ;  /* 0x0000004d004d7308 */ /* 0x000e620000000800 */
[----:B----4-:R-:W-:-:S07]  /*51c0*/  FADD.FTZ R20, R2, R3 ;  /* 0x0000000302147221 */ /* 0x010fce0000010000 */
[----:B------:R-:W2:Y:S01]  /*51d0*/  MUFU.EX2 R40, R40 ;  /* 0x0000002800287308 */ /* 0x000ea20000000800 */
[----:B---3--:R-:W-:-:S07]  /*51e0*/  FADD.FTZ R3, R29, R12 ;  /* 0x0000000c1d037221 */ /* 0x008fce0000010000 */
[----:B------:R3:W4:Y:S01]  /*51f0*/  MUFU.EX2 R76, R73 ;  /* 0x00000049004c7308 */ /* 0x0007220000000800 */
[----:B-1----:R-:W-:-:S07]  /*5200*/  FADD.FTZ R5, R77, R20 ;  /* 0x000000144d057221 */ /* 0x002fce0000010000 */
[----:B------:R-:W1:Y:S01]  /*5210*/  MUFU.EX2 R38, R38 ;  /* 0x0000002600267308 */ /* 0x000e620000000800 */
[----:B--2---:R-:W-:-:S01]  /*5220*/  FADD.FTZ R3, R40, R3 ;  /* 0x0000000328037221 */ /* 0x004fc20000010000 */
[----:B------:R-:W-:Y:S01]  /*5230*/  F2FP.SATFINITE.E4M3.F32.PACK_AB_MERGE_C R29, R40, R29, RZ ;  /* 0x0000001d281d723e */ /* 0x000fe200048070ff */
[--C-:B---3--:R-:W-:Y:S02]  /*5240*/  IMAD.MOV.U32 R73, RZ, RZ, R87.reuse ;  /* 0x000000ffff497224 */ /* 0x108fe400078e0057 */
[----:B------:R-:W-:Y:S01]  /*5250*/  IMAD.MOV.U32 R40, RZ, RZ, R87 ;  /* 0x000000ffff287224 */ /* 0x000fe200078e0057 */
[----:B------:R-:W-:Y:S01]  /*5260*/  F2FP.SATFINITE.E4M3.F32.PACK_AB_MERGE_C R172, R25, R36, R29 ;  /* 0x0000002419ac723e */ /* 0x000fe2000480701d */
[----:B------:R-:W-:Y:S01]  /*5270*/  IMAD.MOV.U32 R36, RZ, RZ, R87 ;  /* 0x000000ffff247224 */ /* 0x000fe200078e0057 */
        /* <DEDUP_REMOVED lines=23> */
[----:B---3--:R-:W-:-:S01]  /*53f0*/  FADD.FTZ R3, R42, R3 ;  /* 0x000000032a037221 */ /* 0x008fc20000010000 */
[----:B------:R-:W-:Y:S01]  /*5400*/  F2FP.SATFINITE.E4M3.F32.PACK_AB_MERGE_C R33, R42, R33, RZ ;  /* 0x000000212a21723e */ /* 0x000fe200048070ff */
[--C-:B--2---:R-:W-:Y:S02]  /*5410*/  IMAD.MOV.U32 R79, RZ, RZ, R87.reuse ;  /* 0x000000ffff4f7224 */ /* 0x104fe400078e0057 */
        /* <DEDUP_REMOVED lines=11> */
[----:B------:R-:W-:-:S06]  /*54d0*/  IMAD.MOV.U32 R33, RZ, RZ, R87 ;  /* 0x000000ffff217224 */ /* 0x000fcc00078e0057 */
[----:B------:R1:W4:Y:S01]  /*54e0*/  MUFU.EX2 R8, R67 ;  /* 0x0000004300087308 */ /* 0x0003220000000800 */
[----:B--2---:R-:W-:-:S07]  /*54f0*/  FADD.FTZ R3, R129, R4 ;  /* 0x0000000481037221 */ /* 0x004fce0000010000 */
[----:B------:R-:W2:Y:S01]  /*5500*/  MUFU.EX2 R37, R37 ;  /* 0x0000002500257308 */ /* 0x000ea20000000800 */
[----:B---3--:R-:W-:-:S01]  /*5510*/  FADD.FTZ R12, R53, R12 ;  /* 0x0000000c350c7221 */ /* 0x008fc20000010000 */
[----:B-1----:R-:W-:-:S06]  /*5520*/  IMAD.MOV.U32 R67, RZ, RZ, R87 ;  /* 0x000000ffff437224 */ /* 0x002fcc00078e0057 */
[----:B------:R-:W1:Y:S01]  /*5530*/  MUFU.EX2 R131, R131 ;  /* 0x0000008300837308 */ /* 0x000e620000000800 */
[----:B----4-:R-:W-:-:S07]  /*5540*/  FADD.FTZ R4, R8, R3 ;  /* 0x0000000308047221 */ /* 0x010fce0000010000 */
[----:B------:R-:W3:Y:S01]  /*5550*/  MUFU.EX2 R46, R46 ;  /* 0x0000002e002e7308 */ /* 0x000ee20000000800 */
[----:B--2---:R-:W-:-:S07]  /*5560*/  FADD.FTZ R3, R37, R12 ;  /* 0x0000000c25037221 */ /* 0x004fce0000010000 */
[----:B------:R-:W2:Y:S01]  /*5570*/  MUFU.EX2 R6, R133 ;  /* 0x0000008500067308 */ /* 0x000ea20000000800 */
[----:B-1----:R-:W-:-:S07]  /*5580*/  FADD.FTZ R5, R131, R4 ;  /* 0x0000000483057221 */ /* 0x002fce0000010000 */
[----:B------:R-:W1:Y:S01]  /*5590*/  MUFU.EX2 R48, R48 ;  /* 0x0000003000307308 */ /* 0x000e620000000800 */
[----:B---3--:R-:W-:-:S01]  /*55a0*/  FADD.FTZ R3, R46, R3 ;  /* 0x000000032e037221 */ /* 0x008fc20000010000 */
[----:B------:R-:W-:Y:S01]  /*55b0*/  F2FP.SATFINITE.E4M3.F32.PACK_AB_MERGE_C R37, R46, R37, RZ ;  /* 0x000000252e25723e */ /* 0x000fe200048070ff */
[----:B------:R-:W-:-:S03]  /*55c0*/  IMAD.MOV.U32 R46, RZ, RZ, R87 ;  /* 0x000000ffff2e7224 */ /* 0x000fc600078e0057 */
[----:B------:R-:W-:Y:S01]  /*55d0*/  F2FP.SATFINITE.E4M3.F32.PACK_AB_MERGE_C R168, R53, R44, R37 ;  /* 0x0000002c35a8723e */ /* 0x000fe20004807025 */
[----:B------:R-:W-:Y:S01]  /*55e0*/  IMAD.MOV.U32 R53, RZ, RZ, R87 ;  /* 0x000000ffff357224 */ /* 0x000fe200078e0057 */
[----:B------:R-:W3:Y:S01]  /*55f0*/  MUFU.EX2 R135, R135 ;  /* 0x0000008700877308 */ /* 0x000ee20000000800 */
[C---:B--2---:R-:W-:Y:S01]  /*5600*/  F2FP.SATFINITE.E4M3.F32.PACK_AB_MERGE_C R131, R6.reuse, R131, RZ ;  /* 0x000000830683723e */ /* 0x044fe200048070ff */
[----:B------:R-:W-:Y:S01]  /*5610*/  FADD.FTZ R6, R6, R5 ;  /* 0x0000000506067221 */ /* 0x000fe20000010000 */
[----:B------:R-:W-:Y:S02]  /*5620*/  IMAD.MOV.U32 R44, RZ, RZ, R87 ;  /* 0x000000ffff2c7224 */ /* 0x000fe400078e0057 */
[----:B------:R-:W-:Y:S01]  /*5630*/  F2FP.SATFINITE.E4M3.F32.PACK_AB_MERGE_C R169, R8, R129, R131 ;  /* 0x0000008108a9723e */ /* 0x000fe20004807083 */
[----:B------:R-:W-:Y:S02]  /*5640*/  IMAD.MOV.U32 R37, RZ, RZ, R87 ;  /* 0x000000ffff257224 */ /* 0x000fe400078e0057 */
[----:B------:R-:W2:Y:S01]  /*5650*/  MUFU.EX2 R65, R65 ;  /* 0x0000004100417308 */ /* 0x000ea20000000800 */
[----:B-1----:R-:W-:-:S07]  /*5660*/  FADD.FTZ R2, R48, R3 ;  /* 0x0000000330027221 */ /* 0x002fce0000010000 */
[----:B------:R1:W4:Y:S01]  /*5670*/  MUFU.EX2 R10, R45 ;  /* 0x0000002d000a7308 */ /* 0x0003220000000800 */
[----:B---3--:R-:W-:-:S07]  /*5680*/  FADD.FTZ R3, R135, R6 ;  /* 0x0000000687037221 */ /* 0x008fce0000010000 */
[----:B------:R-:W-:Y:S01]  /*5690*/  MUFU.EX2 R145, R145 ;  /* 0x0000009100917308 */ /* 0x000fe20000000800 */
[----:B--2---:R-:W-:-:S01]  /*56a0*/  FADD.FTZ R2, R65, R2 ;  /* 0x0000000241027221 */ /* 0x004fc20000010000 */
[----:B-1----:R-:W-:-:S06]  /*56b0*/  IMAD.MOV.U32 R45, RZ, RZ, R87 ;  /* 0x000000ffff2d7224 */ /* 0x002fcc00078e0057 */
[----:B------:R-:W1:Y:S01]  /*56c0*/  MUFU.EX2 R50, R50 ;  /* 0x0000003200327308 */ /* 0x000e620000000800 */
[----:B----4-:R-:W-:-:S07]  /*56d0*/  FADD.FTZ R4, R10, R3 ;  /* 0x000000030a047221 */ /* 0x010fce0000010000 */
[----:B------:R-:W2:Y:S08]  /*56e0*/  MUFU.EX2 R47, R47 ;  /* 0x0000002f002f7308 */ /* 0x000eb00000000800 */
[----:B------:R-:W3:Y:S01]  /*56f0*/  MUFU.EX2 R24, R24 ;  /* 0x0000001800187308 */ /* 0x000ee20000000800 */
[----:B-1----:R-:W-:Y:S01]  /*5700*/  F2FP.SATFINITE.E4M3.F32.PACK_AB_MERGE_C R6, R50, R145, RZ ;  /* 0x000000913206723e */ /* 0x002fe200048070ff */
[----:B------:R-:W-:-:S03]  /*5710*/  FADD.FTZ R145, R145, R4 ;  /* 0x0000000491917221 */ /* 0x000fc60000010000 */
[----:B------:R-:W-:Y:S01]  /*5720*/  F2FP.SATFINITE.E4M3.F32.PACK_AB_MERGE_C R171, R10, R135, R6 ;  /* 0x000000870aab723e */ /* 0x000fe20004807006 */
[----:B--2---:R-:W-:-:S01]  /*5730*/  FADD.FTZ R3, R47, R2 ;  /* 0x000000022f037221 */ /* 0x004fc20000010000 */
[----:B------:R-:W-:Y:S01]  /*5740*/  FADD.FTZ R2, R50, R145 ;  /* 0x0000009132027221 */ /* 0x000fe20000010000 */
[----:B------:R-:W-:Y:S01]  /*5750*/  IMAD.MOV.U32 R50, RZ, RZ, R87 ;  /* 0x000000ffff327224 */ /* 0x000fe200078e0057 */
[C---:B---3--:R-:W-:Y:S01]  /*5760*/  F2FP.SATFINITE.E4M3.F32.PACK_AB_MERGE_C R5, R24.reuse, R47, RZ ;  /* 0x0000002f1805723e */ /* 0x048fe200048070ff */
[----:B------:R-:W-:-:S01]  /*5770*/  FADD.FTZ R3, R24, R3 ;  /* 0x0000000318037221 */ /* 0x000fc20000010000 */
[----:B------:R-:W-:Y:S02]  /*5780*/  IMAD.MOV.U32 R47, RZ, RZ, R87 ;  /* 0x000000ffff2f7224 */ /* 0x000fe400078e0057 */
[----:B------:R-:W-:Y:S01]  /*5790*/  F2FP.SATFINITE.E4M3.F32.PACK_AB_MERGE_C R170, R65, R48, R5 ;  /* 0x0000003041aa723e */ /* 0x000fe20004807005 */
[--C-:B------:R-:W-:Y:S02]  /*57a0*/  IMAD.MOV.U32 R65, RZ, RZ, R87.reuse ;  /* 0x000000ffff417224 */ /* 0x100fe400078e0057 */
[----:B------:R-:W-:-:S02]  /*57b0*/  IMAD.MOV.U32 R48, RZ, RZ, R87 ;  /* 0x000000ffff307224 */ /* 0x000fc400078e0057 */
[----:B------:R-:W-:Y:S01]  /*57c0*/  IMAD.MOV.U32 R24, RZ, RZ, R87 ;  /* 0x000000ffff187224 */ /* 0x000fe200078e0057 */
        /* <DEDUP_REMOVED lines=35> */
[----:B------:R-:W-:Y:S01]  /*5a00*/  UMOV UR40, UR46 ;  /* 0x0000002e00287c82 */ /* 0x000fe20008000000 */
[----:B------:R-:W-:Y:S01]  /*5a10*/  ULDC UR57, c[0x0][0x404] ;  /* 0x0001010000397ab9 */ /* 0x000fe20000000800 */
[----:B------:R-:W-:Y:S01]  /*5a20*/  ULDC UR56, c[0x0][0x2e0] ;  /* 0x0000b80000387ab9 */ /* 0x000fe20000000800 */
[----:B------:R-:W-:-:S05]  /*5a30*/  ULDC.64 UR38, c[0x0][0x3f8] ;  /* 0x0000fe0000267ab9 */ /* 0x000fca0000000a00 */
.L_x_1839:
[----:B------:R-:W-:Y:S01]  /*5a40*/  ISETP.NE.AND P3, PT, RZ, UR45, PT ;  /* 0x0000002dff007c0c */ /* 0x000fe2000bf65270 */
[----:B------:R-:W-:-:S04]  /*5a50*/  UISETP.NE.AND UP0, UPT, UR36, 0x1, UPT ;  /* 0x000000012400788c */ /* 0x000fc8000bf05270 */
[----:B------:R-:W-:-:S04]  /*5a60*/  USEL UR46, URZ, 0x1, UP0 ;  /* 0x000000013f2e7887 */ /* 0x000fc80008000000 */
[----:B------:R-:W-:-:S04]  /*5a70*/  ULOP3.LUT UR46, UR40, UR46, URZ, 0x3c, !UPT ;  /* 0x0000002e282e7292 */ /* 0x000fc8000f8e3c3f */
[----:B------:R-:W-:Y:S08]  /*5a80*/  @P3 BRA `(.L_x_1830) ;  /* 0x0000000000383947 */ /* 0x000ff00003800000 */
[----:B------:R-:W-:Y:S05]  /*5a90*/  @!P0 BRA `(.L_x_1831) ;  /* 0x0000000000048947 */ /* 0x000fea0003800000 */
[----:B------:R-:W-:Y:S01]  /*5aa0*/  BPT.TRAP 0x1 ;  /* 0x000000040000795c */ /* 0x000fe20000300000 */
.L_x_1831:
        /* <DEDUP_REMOVED lines=9> */
.L_x_1832:
[----:B--2---:R-:W-:Y:S05]  /*5b40*/  @P2 BRA `(.L_x_1830) ;  /* 0x0000000000082947 */ /* 0x004fea0003800000 */
[----:B------:R-:W2:Y:S02]  /*5b50*/  SYNCS.PHASECHK.TRANS64.TRYWAIT P2, [UR5+0x29830], R6 ;  /* 0x02983006ff0075a7 */ /* 0x000ea40008040145 */
[----:B--2---:R-:W-:Y:S05]  /*5b60*/  @!P2 BRA `(.L_x_1833) ;  /* 0x000000d000eca947 */ /* 0x004fea0003800000 */
.L_x_1830:
[----:B--2---:R-:W2:Y:S01]  /*5b70*/  S2R R7, SR_TID.X ;  /* 0x0000000000077919 */ /* 0x004ea20000002100 */
[----:B------:R-:W-:Y:S01]  /*5b80*/  UIADD3 UR5, UR36, 0x1, URZ ;  /* 0x0000000124057890 */ /* 0x000fe2000fffe03f */
[----:B------:R-:W-:Y:S01]  /*5b90*/  UMOV UR11, 0x80000020 ;  /* 0x80000020000b7882 */ /* 0x000fe20000000000 */
[----:B------:R-:W-:Y:S02]  /*5ba0*/  UMOV UR32, UR8 ;  /* 0x0000000800207c82 */ /* 0x000fe40008000000 */
[----:B------:R-:W-:Y:S01]  /*5bb0*/  UISETP.NE.AND UP0, UPT, UR5, 0x2, UPT ;  /* 0x000000020500788c */ /* 0x000fe2000bf05270 */
[----:B------:R-:W-:Y:S01]  /*5bc0*/  UMOV UR33, UR9 ;  /* 0x0000000900217c82 */ /* 0x000fe20008000000 */
[----:B------:R-:W-:Y:S02]  /*5bd0*/  UMOV UR35, 0x80000020 ;  /* 0x8000002000237882 */ /* 0x000fe40000000000 */
[----:B------:R-:W-:Y:S01]  /*5be0*/  USEL UR5, UR5, URZ, UP0 ;  /* 0x0000003f05057287 */ /* 0x000fe20008000000 */
[----:B------:R-:W-:Y:S01]  /*5bf0*/  UMOV UR48, UR8 ;  /* 0x0000000800307c82 */ /* 0x000fe20008000000 */
[----:B------:R-:W-:-:S02]  /*5c00*/  UMOV UR49, UR9 ;  /* 0x0000000900317c82 */ /* 0x000fc40008000000 */
[----:B------:R-:W-:Y:S01]  /*5c10*/  UIMAD UR6, UR5, 0x780, UR4 ;  /* 0x00000780050678a4 */ /* 0x000fe2000f8e0204 */
[----:B------:R-:W-:Y:S01]  /*5c20*/  UMOV UR51, 0x80000020 ;  /* 0x8000002000337882 */ /* 0x000fe20000000000 */
[----:B------:R-:W-:Y:S02]  /*5c30*/  UMOV UR15, 0x80000020 ;  /* 0x80000020000f7882 */ /* 0x000fe40000000000 */
[----:B------:R-:W-:Y:S02]  /*5c40*/  UIADD3 UR34, UR6, 0x80, URZ ;  /* 0x0000008006227890 */ /* 0x000fe4000fffe03f */
[----:B------:R-:W-:Y:S02]  /*5c50*/  UIADD3 UR50, UR6, 0x100, URZ ;  /* 0x0000010006327890 */ /* 0x000fe4000fffe03f */
[----:B------:R-:W-:Y:S01]  /*5c60*/  UMOV UR10, UR6 ;  /* 0x00000006000a7c82 */ /* 0x000fe20008000000 */
[----:B------:R-:W-:Y:S02]  /*5c70*/  UIADD3 UR14, UR6, 0x200, URZ ;  /* 0x00000200060e7890 */ /* 0x000fe4000fffe03f */
[----:B------:R-:W-:Y:S01]  /*5c80*/  UIADD3 UR18, UR6, 0x280, URZ ;  /* 0x0000028006127890 */ /* 0x000fe2000fffe03f */
[----:B------:R-:W-:Y:S01]  /*5c90*/  UMOV UR19, 0x80000020 ;  /* 0x8000002000137882 */ /* 0x000fe20000000000 */
[----:B------:R-:W-:Y:S01]  /*5ca0*/  UIADD3 UR22, UR6, 0x282, URZ ;  /* 0x0000028206167890 */ /* 0x000fe2000fffe03f */
[----:B------:R-:W-:Y:S01]  /*5cb0*/  UMOV UR23, 0x80000020 ;  /* 0x8000002000177882 */ /* 0x000fe20000000000 */
[----:B------:R-:W-:Y:S01]  /*5cc0*/  UIADD3 UR26, UR6, 0x500, URZ ;  /* 0x00000500061a7890 */ /* 0x000fe2000fffe03f */
[----:B--2---:R-:W-:Y:S01]  /*5cd0*/  SHF.R.U32.HI R7, RZ, 0x7, R7 ;  /* 0x00000007ff077819 */ /* 0x004fe20000011607 */
[----:B------:R-:W-:Y:S01]  /*5ce0*/  UMOV UR27, 0x80000020 ;  /* 0x80000020001b7882 */ /* 0x000fe20000000000 */
[----:B------:R-:W-:Y:S01]  /*5cf0*/  UIADD3 UR30, UR6, 0x502, URZ ;  /* 0x00000502061e7890 */ /* 0x000fe2000fffe03f */
[----:B------:R-:W-:-:S02]  /*5d00*/  UMOV UR31, 0x80000020 ;  /* 0x80000020001f7882 */ /* 0x000fc40000000000 */
[----:B-1----:R-:W-:-:S05]  /*5d10*/  VIADD R6, R7, 0x8 ;  /* 0x0000000807067836 */ /* 0x002fca0000000000 */
[----:B------:R1:W-:Y:S06]  /*5d20*/  BAR.SYNC.DEFER_BLOCKING R6, 0x100 ;  /* 0x000400060000751d */ /* 0x0003ec0000010000 */
        /* <DEDUP_REMOVED lines=26> */
[----:B------:R-:W-:Y:S01]  /*5ed0*/  QGMMA.64x32x32.F32.E4M3.E4M3 R88, gdesc[UR8], RZ, !UPT, gsb0 ;  /* 0x00600000085879f3 */ /* 0x000fe2000c0008ff */
        /* <DEDUP_REMOVED lines=136> */
.L_x_1835:
[----:B------:R-:W-:Y:S01]  /*6760*/  ULEA UR6, UR36, UR37, 0x3 ;  /* 0x0000002524067291 */ /* 0x000fe2000f8e183f */
[----:B------:R-:W-:-:S05]  /*6770*/  IMAD.U32 R6, RZ, RZ, UR40 ;  /* 0x00000028ff067e24 */ /* 0x000fca000f8e00ff */
[----:B------:R-:W-:-:S04]  /*6780*/  SHF.L.U32 R6, R6, 0x1f, RZ ;  /* 0x0000001f06067819 */ /* 0x000fc800000006ff */
[----:B------:R1:W2:Y:S01]  /*6790*/  SYNCS.PHASECHK.TRANS64.TRYWAIT P2, [UR6+0x29850], R6 ;  /* 0x02985006ff0075a7 */ /* 0x0002a20008040146 */
[----:B------:R-:W-:Y:S05]  /*67a0*/  @!P0 BRA `(.L_x_1836) ;  /* 0x0000000000048947 */ /* 0x000fea0003800000 */
[----:B------:R-:W-:Y:S01]  /*67b0*/  BPT.TRAP 0x1 ;  /* 0x000000040000795c */ /* 0x000fe20000300000 */
.L_x_1836:
[----:B--2---:R-:W-:Y:S05]  /*67c0*/  @P2 BRA `(.L_x_1834) ;  /* 0x0000000000082947 */ /* 0x004fea0003800000 */
[----:B------:R-:W2:Y:S02]  /*67d0*/  SYNCS.PHASECHK.TRANS64.TRYWAIT P2, [UR6+0x29850], R6 ;  /* 0x02985006ff0075a7 */ /* 0x000ea40008040146 */
[----:B--2---:R-:W-:Y:S05]  /*67e0*/  @!P2 BRA `(.L_x_1837) ;  /* 0x000000c400e4a947 */ /* 0x004fea0003800000 */
.L_x_1834:
[C---:B------:R-:W-:Y:S01]  /*67f0*/  FMUL.FTZ R197, R0.reuse, R144 ;  /* 0x0000009000c57220 */ /* 0x040fe20000410000 */
[C---:B------:R-:W-:Y:S01]  /*6800*/  FMUL.FTZ R144, R0.reuse, R121 ;  /* 0x0000007900907220 */ /* 0x040fe20000410000 */
[C---:B------:R-:W-:Y:S01]  /*6810*/  FMUL.FTZ R121, R0.reuse, R123 ;  /* 0x0000007b00797220 */ /* 0x040fe20000410000 */
[C---:B------:R-:W-:Y:S01]  /*6820*/  FMUL.FTZ R123, R0.reuse, R127 ;  /* 0x0000007f007b7220 */ /* 0x040fe20000410000 */
[----:B------:R-:W-:Y:S01]  /*6830*/  UISETP.NE.U32.AND UP0, UPT, UR38, URZ, UPT ;  /* 0x0000003f2600728c */ /* 0x000fe2000bf05070 */
[----:B------:R-:W3:Y:S01]  /*6840*/  LDC R127, c[0x0][0x288] ;  /* 0x0000a200ff7f7b82 */ /* 0x000ee20000000800 */
[----:B------:R-:W-:Y:S01]  /*6850*/  UIMAD UR6, UR7, -0xa0, UR42 ;  /* 0xffffff60070678a4 */ /* 0x000fe2000f8e022a */
[C---:B------:R-:W-:Y:S01]  /*6860*/  FMUL.FTZ R205, R0.reuse, R152 ;  /* 0x0000009800cd7220 */ /* 0x040fe20000410000 */
[----:B------:R-:W-:Y:S01]  /*6870*/  UISETP.NE.AND.EX UP0, UPT, UR39, URZ, UPT, UP0 ;  /* 0x0000003f2700728c */ /* 0x000fe2000bf05300 */
[C---:B------:R-:W-:Y:S01]  /*6880*/  FMUL.FTZ R207, R0.reuse, R153 ;  /* 0x0000009900cf7220 */ /* 0x040fe20000410000 */
[----:B------:R-:W-:Y:S01]  /*6890*/  UIADD3 UR6, UR6, 0x1, URZ ;  /* 0x0000000106067890 */ /* 0x000fe2000fffe03f */
[C---:B------:R-:W-:Y:S01]  /*68a0*/  FMUL.FTZ R201, R0.reuse, R140 ;  /* 0x0000008c00c97220 */ /* 0x040fe20000410000 */
[----:B------:R-:W-:Y:S01]  /*68b0*/  USEL UR10, UR57, 0x1, UP0 ;  /* 0x00000001390a7887 */ /* 0x000fe20008000000 */
[----:B------:R-:W4:Y:S01]  /*68c0*/  MUFU.TANH R205, R205 ;  /* 0x000000cd00cd7308 */ /* 0x000f220000002400 */
[C---:B------:R-:W-:Y:S01]  /*68d0*/  FMUL.FTZ R140, R0.reuse, R145 ;  /* 0x00000091008c7220 */ /* 0x040fe20000410000 */
[C---:B------:R-:W-:Y:S01]  /*68e0*/  FMUL.FTZ R209, R0.reuse, R156 ;  /* 0x0000009c00d17220 */ /* 0x040fe20000410000 */
[----:B------:R-:W-:Y:S01]  /*68f0*/  UIMAD UR6, UR10, UR56, UR6 ;  /* 0x000000380a0672a4 */ /* 0x000fe2000f8e0206 */
        /* <DEDUP_REMOVED lines=12> */
[----:B---3--:R-:W-:Y:S01]  /*69c0*/  IADD3 R127, -R127, UR6, RZ ;  /* 0x000000067f7f7c10 */ /* 0x008fe2000fffe1ff */
[----:B------:R-:W-:Y:S01]  /*69d0*/  UIADD3 UR6, UR37, 0x400, URZ ;  /* 0x0000040025067890 */ /* 0x000fe2000fffe03f */
[----:B------:R-:W3:Y:S01]  /*69e0*/  MUFU.TANH R209, R209 ;  /* 0x000000d100d17308 */ /* 0x000ee20000002400 */
[C---:B------:R-:W-:Y:S01]  /*69f0*/  FMUL.FTZ R134, R0.reuse, R104 ;  /* 0x0000006800867220 */ /* 0x040fe20000410000 */
[----:B------:R-:W-:Y:S01]  /*6a00*/  FMUL.FTZ R219, R0, R165 ;  /* 0x000000a500db7220 */ /* 0x000fe20000410000 */
[----:B------:R-:W-:Y:S01]  /*6a10*/  IMAD R130, R22, -0x2, R127 ;  /* 0xfffffffe16827824 */ /* 0x000fe200078e027f */
[----:B------:R-:W-:Y:S01]  /*6a20*/  USHF.R.U32.HI UR6, URZ, 0x4, UR6 ;  /* 0x000000043f067899 */ /* 0x000fe20008011606 */
[----:B------:R-:W-:Y:S01]  /*6a30*/  WARPGROUP.ARRIVE ;  /* 0x00000000000079c5 */ /* 0x000fe20000000000 */
[C---:B------:R-:W-:Y:S01]  /*6a40*/  FMUL.FTZ R213, R0.reuse, R136 ;  /* 0x0000008800d57220 */ /* 0x040fe20000410000 */
[----:B------:R-:W-:Y:S01]  /*6a50*/  IMAD.IADD R130, R23, 0x1, R130 ;  /* 0x0000000117827824 */ /* 0x000fe200078e0282 */
[----:B------:R-:W1:Y:S01]  /*6a60*/  MUFU.TANH R211, R211 ;  /* 0x000000d300d37308 */ /* 0x000e620000002400 */
[----:B------:R-:W-:Y:S01]  /*6a70*/  ULOP3.LUT UR6, UR6, 0x3fff, URZ, 0xc0, !UPT ;  /* 0x00003fff06067892 */ /* 0x000fe2000f8ec03f */
[C---:B------:R-:W-:Y:S01]  /*6a80*/  FMUL.FTZ R14, R0.reuse, R138 ;  /* 0x0000008a000e7220 */ /* 0x040fe20000410000 */
[----:B------:R-:W-:Y:S01]  /*6a90*/  FMUL.FTZ R138, R0, R150 ;  /* 0x00000096008a7220 */ /* 0x000fe20000410000 */
[C---:B------:R-:W-:Y:S01]  /*6aa0*/  ISETP.GT.AND P2, PT, R130.reuse, RZ, PT ;  /* 0x000000ff8200720c */ /* 0x040fe20003f44270 */
[----:B------:R-:W-:Y:S01]  /*6ab0*/  ULOP3.LUT UR6, UR6, 0x10000, URZ, 0xfc, !UPT ;  /* 0x0001000006067892 */ /* 0x000fe2000f8efc3f */
[C---:B------:R-:W-:Y:S01]  /*6ac0*/  ISETP.GT.AND P3, PT, R130.reuse, 0x1, PT ;  /* 0x000000018200780c */ /* 0x040fe20003f64270 */
[----:B------:R-:W-:Y:S01]  /*6ad0*/  UMOV UR11, 0xc0000010 ;  /* 0xc0000010000b7882 */ /* 0x000fe20000000000 */
[----:B------:R-:W2:Y:S01]  /*6ae0*/  MUFU.TANH R215, R215 ;  /* 0x000000d700d77308 */ /* 0x000ea20000002400 */
[----:B----4-:R-:W-:Y:S01]  /*6af0*/  FSEL R205, R205, -INF , P2 ;  /* 0xff800000cdcd7808 */ /* 0x010fe20001000000 */
[----:B------:R-:W-:Y:S01]  /*6b00*/  UIMAD UR6, UR36, 0x500, UR6 ;  /* 0x00000500240678a4 */ /* 0x000fe2000f8e0206 */
[----:B------:R-:W-:Y:S01]  /*6b10*/  ISETP.GT.AND P2, PT, R130, 0x8, PT ;  /* 0x000000088200780c */ /* 0x000fe20003f44270 */
[C---:B------:R-:W-:Y:S01]  /*6b20*/  FMUL.FTZ R203, R0.reuse, R137 ;  /* 0x0000008900cb7220 */ /* 0x040fe20000410000 */
[----:B-----5:R-:W-:Y:S01]  /*6b30*/  FSEL R207, R207, -INF , P3 ;  /* 0xff800000cfcf7808 */ /* 0x020fe20001800000 */
[----:B------:R-:W-:Y:S01]  /*6b40*/  FMUL.FTZ R199, R0, R141 ;  /* 0x0000008d00c77220 */ /* 0x000fe20000410000 */
[----:B------:R-:W-:Y:S01]  /*6b50*/  FMNMX.FTZ R104, R205, R5, !PT ;  /* 0x00000005cd687209 */ /* 0x000fe20007810000 */
[----:B------:R-:W4:Y:S01]  /*6b60*/  MUFU.TANH R217, R217 ;  /* 0x000000d900d97308 */ /* 0x000f220000002400 */
[----:B------:R-:W-:Y:S01]  /*6b70*/  ISETP.GT.AND P3, PT, R130, 0x9, PT ;  /* 0x000000098200780c */ /* 0x000fe20003f64270 */
[----:B------:R-:W-:Y:S01]  /*6b80*/  UMOV UR10, UR6 ;  /* 0x00000006000a7c82 */ /* 0x000fe20008000000 */
[----:B---3--:R-:W-:Y:S01]  /*6b90*/  FSEL R209, R209, -INF , P2 ;  /* 0xff800000d1d17808 */ /* 0x008fe20001000000 */
[----:B------:R-:W-:Y:S01]  /*6ba0*/  QGMMA.64x128x32.F32.E4M3.E4M3 R24, R184, gdesc[UR8], R24, gsb0 ;  /* 0x01e00008b8187df3 */ /* 0x000fe20008000818 */
[----:B------:R-:W-:Y:S01]  /*6bb0*/  FMNMX.FTZ R104, R207, R104, !PT ;  /* 0x00000068cf687209 */ /* 0x000fe20007810000 */
[----:B------:R-:W-:Y:S01]  /*6bc0*/  FMUL.FTZ R141, R0, R148 ;  /* 0x00000094008d7220 */ /* 0x000fe20000410000 */
[----:B------:R-:W-:Y:S01]  /*6bd0*/  ISETP.GT.AND P2, PT, R130, 0x10, PT ;  /* 0x000000108200780c */ /* 0x000fe20003f44270 */
[----:B------:R-:W3:Y:S01]  /*6be0*/  MUFU.TANH R221, R221 ;  /* 0x000000dd00dd7308 */ /* 0x000ee20000002400 */
[----:B-1----:R-:W-:Y:S01]  /*6bf0*/  FSEL R211, R211, -INF , P3 ;  /* 0xff800000d3d37808 */ /* 0x002fe20001800000 */
[C---:B------:R-:W-:Y:S01]  /*6c00*/  FMUL.FTZ R20, R0.reuse, R142 ;  /* 0x0000008e00147220 */ /* 0x040fe20000410000 */
[----:B------:R-:W-:Y:S01]  /*6c10*/  FMNMX.FTZ R150, R209, R104, !PT ;  /* 0x00000068d1967209 */ /* 0x000fe20007810000 */
[----:B------:R-:W-:Y:S01]  /*6c20*/  FMUL.FTZ R142, R0, R149 ;  /* 0x00000095008e7220 */ /* 0x000fe20000410000 */
[----:B------:R-:W-:Y:S01]  /*6c30*/  ISETP.GT.AND P3, PT, R130, 0x11, PT ;  /* 0x000000118200780c */ /* 0x000fe20003f64270 */
[C---:B------:R-:W-:Y:S01]  /*6c40*/  FMUL.FTZ R149, R0.reuse, R105 ;  /* 0x0000006900957220 */ /* 0x040fe20000410000 */
[----:B--2---:R-:W-:Y:S01]  /*6c50*/  FSEL R215, R215, -INF , P2 ;  /* 0xff800000d7d77808 */ /* 0x004fe20001000000 */
[----:B------:R-:W1:Y:S01]  /*6c60*/  MUFU.TANH R219, R219 ;  /* 0x000000db00db7308 */ /* 0x000e620000002400 */
[----:B------:R-:W-:Y:S01]  /*6c70*/  FMNMX.FTZ R150, R211, R150, !PT ;  /* 0x00000096d3967209 */ /* 0x000fe20007810000 */
[----:B------:R-:W-:Y:S01]  /*6c80*/  FMUL.FTZ R105, R0, R107 ;  /* 0x0000006b00697220 */ /* 0x000fe20000410000 */
[----:B------:R-:W-:Y:S01]  /*6c90*/  ISETP.GT.AND P2, PT, R130, 0x18, PT ;  /* 0x000000188200780c */ /* 0x000fe20003f44270 */
[C---:B------:R-:W-:Y:S01]  /*6ca0*/  FMUL.FTZ R109, R0.reuse, R109 ;  /* 0x0000006d006d7220 */ /* 0x040fe20000410000 */
[----:B----4-:R-:W-:Y:S01]  /*6cb0*/  FSEL R217, R217, -INF , P3 ;  /* 0xff800000d9d97808 */ /* 0x010fe20001800000 */
[----:B------:R-:W-:Y:S01]  /*6cc0*/  FMUL.FTZ R136, R0, R146 ;  /* 0x0000009200887220 */ /* 0x000fe20000410000 */
[----:B------:R-:W-:Y:S01]  /*6cd0*/  FMNMX.FTZ R150, R215, R150, !PT ;  /* 0x00000096d7967209 */ /* 0x000fe20007810000 */
[----:B------:R-:W2:Y:S01]  /*6ce0*/  MUFU.TANH R213, R213 ;  /* 0x000000d500d57308 */ /* 0x000ea20000002400 */
[----:B------:R-:W-:Y:S01]  /*6cf0*/  ISETP.GT.AND P3, PT, R130, 0x19, PT ;  /* 0x000000198200780c */ /* 0x000fe20003f64270 */
[C---:B------:R-:W-:Y:S01]  /*6d00*/  FMUL.FTZ R146, R0.reuse, R125 ;  /* 0x0000007d00927220 */ /* 0x040fe20000410000 */
[----:B---3--:R-:W-:Y:S01]  /*6d10*/  FSEL R221, R221, -INF , P2 ;  /* 0xff800000dddd7808 */ /* 0x008fe20001000000 */
[C---:B------:R-:W-:Y:S01]  /*6d20*/  FMUL.FTZ R104, R0.reuse, R106 ;  /* 0x0000006a00687220 */ /* 0x040fe20000410000 */
        /* <DEDUP_REMOVED lines=10> */
[----:B------:R-:W-:Y:S01]  /*6dd0*/  FMNMX.FTZ R150, R219, R150, !PT ;  /* 0x00000096db967209 */ /* 0x000fe20007810000 */
[----:B------:R-:W1:Y:S01]  /*6de0*/  MUFU.TANH R201, R201 ;  /* 0x000000c900c97308 */ /* 0x000e620000002400 */
[----:B--2---:R-:W-:Y:S01]  /*6df0*/  FSEL R213, R213, -INF , P2 ;  /* 0xff800000d5d57808 */ /* 0x004fe20001000000 */
[----:B------:R-:W-:Y:S01]  /*6e00*/  FMUL.FTZ R137, R0, R147 ;  /* 0x0000009300897220 */ /* 0x000fe20000410000 */
[----:B------:R-:W-:Y:S01]  /*6e10*/  ISETP.GT.AND P2, PT, R130, 0x28, PT ;  /* 0x000000288200780c */ /* 0x000fe20003f44270 */
        /* <DEDUP_REMOVED lines=9> */
[----:B------:R-:W-:Y:S01]  /*6eb0*/  FMNMX.FTZ R150, R203, R150, !PT ;  /* 0x00000096cb967209 */ /* 0x000fe20007810000 */
[C---:B------:R-:W-:Y:S01]  /*6ec0*/  FMUL.FTZ R112, R0.reuse, R112 ;  /* 0x0000007000707220 */ /* 0x040fe20000410000 */
[C---:B------:R-:W-:Y:S01]  /*6ed0*/  FMUL.FTZ R116, R0.reuse, R116 ;  /* 0x0000007400747220 */ /* 0x040fe20000410000 */
[----:B------:R-:W3:Y:S01]  /*6ee0*/  MUFU.TANH R197, R197 ;  /* 0x000000c500c57308 */ /* 0x000ee20000002400 */
[----:B-1----:R-:W-:Y:S01]  /*6ef0*/  FSEL R201, R201, -INF , P2 ;  /* 0xff800000c9c97808 */ /* 0x002fe20001000000 */
[----:B------:R-:W-:Y:S01]  /*6f00*/  FMUL.FTZ R15, R0, R139 ;  /* 0x0000008b000f7220 */ /* 0x000fe20000410000 */
[----:B------:R-:W-:Y:S01]  /*6f10*/  ISETP.GT.AND P2, PT, R130, 0x30, PT ;  /* 0x000000308200780c */ /* 0x000fe20003f44270 */
[C---:B------:R-:W-:Y:S01]  /*6f20*/  FMUL.FTZ R139, R0.reuse, R151 ;  /* 0x00000097008b7220 */ /* 0x040fe20000410000 */
[----:B------:R-:W-:Y:S01]  /*6f30*/  FMNMX.FTZ R150, R201, R150, !PT ;  /* 0x00000096c9967209 */ /* 0x000fe20007810000 */
[C---:B------:R-:W-:Y:S01]  /*6f40*/  FMUL.FTZ R88, R0.reuse, R88 ;  /* 0x0000005800587220 */ /* 0x040fe20000410000 */
[----:B------:R-:W-:Y:S01]  /*6f50*/  FMUL.FTZ R89, R0, R89 ;  /* 0x0000005900597220 */ /* 0x000fe20000410000 */
[----:B------:R-:W1:Y:S01]  /*6f60*/  MUFU.TANH R140, R140 ;  /* 0x0000008c008c7308 */ /* 0x000e620000002400 */
[----:B--2---:R-:W-:Y:S01]  /*6f70*/  FSEL R199, R199, -INF , P3 ;  /* 0xff800000c7c77808 */ /* 0x004fe20001800000 */
[----:B------:R-:W-:Y:S01]  /*6f80*/  UIADD3 UR10, UR6, 0x100, URZ ;  /* 0x00000100060a7890 */ /* 0x000fe2000fffe03f */
[----:B------:R-:W-:Y:S01]  /*6f90*/  ISETP.GT.AND P3, PT, R130, 0x31, PT ;  /* 0x000000318200780c */ /* 0x000fe20003f64270 */
[C---:B------:R-:W-:Y:S01]  /*6fa0*/  FMUL.FTZ R92, R0.reuse, R92 ;  /* 0x0000005c005c7220 */ /* 0x040fe20000410000 */
[----:B------:R-:W-:Y:S01]  /*6fb0*/  FMNMX.FTZ R150, R199, R150, !PT ;  /* 0x00000096c7967209 */ /* 0x000fe20007810000 */
[----:B------:R-:W-:Y:S01]  /*6fc0*/  UMOV UR11, 0xc0000010 ;  /* 0xc0000010000b7882 */ /* 0x000fe20000000000 */
[C---:B------:R-:W-:Y:S01]  /*6fd0*/  FMUL.FTZ R96, R0.reuse, R96 ;  /* 0x0000006000607220 */ /* 0x040fe20000410000 */
[----:B------:R-:W-:Y:S01]  /*6fe0*/  MUFU.TANH R141, R141 ;  /* 0x0000008d008d7308 */ /* 0x000fe20000002400 */
[----:B---3--:R-:W-:Y:S01]  /*6ff0*/  FSEL R197, R197, -INF , P2 ;  /* 0xff800000c5c57808 */ /* 0x008fe20001000000 */
[----:B------:R-:W-:Y:S01]  /*7000*/  FMUL.FTZ R9, R0, R159 ;  /* 0x0000009f00097220 */ /* 0x000fe20000410000 */
[----:B------:R-:W-:Y:S01]  /*7010*/  ISETP.GT.AND P2, PT, R130, 0x38, PT ;  /* 0x000000388200780c */ /* 0x000fe20003f44270 */
[C---:B------:R-:W-:Y:S01]  /*7020*/  FMUL.FTZ R100, R0.reuse, R100 ;  /* 0x0000006400647220 */ /* 0x040fe20000410000 */
[----:B------:R-:W-:Y:S01]  /*7030*/  FMNMX.FTZ R150, R197, R150, !PT ;  /* 0x00000096c5967209 */ /* 0x000fe20007810000 */
[C---:B------:R-:W-:Y:S01]  /*7040*/  FMUL.FTZ R11, R0.reuse, R163 ;  /* 0x000000a3000b7220 */ /* 0x040fe20000410000 */
[----:B------:R-:W-:Y:S01]  /*7050*/  FMUL.FTZ R13, R0, R167 ;  /* 0x000000a7000d7220 */ /* 0x000fe20000410000 */
[----:B------:R-:W2:Y:S01]  /*7060*/  MUFU.TANH R142, R142 ;  /* 0x0000008e008e7308 */ /* 0x000ea20000002400 */
[----:B-1----:R-:W-:Y:S01]  /*7070*/  FSEL R107, R140, -INF , P3 ;  /* 0xff8000008c6b7808 */ /* 0x002fe20001800000 */
[----:B------:R-:W-:Y:S01]  /*7080*/  FMUL.FTZ R140, R0, R117 ;  /* 0x00000075008c7220 */ /* 0x000fe20000410000 */
[----:B------:R-:W-:Y:S01]  /*7090*/  ISETP.GT.AND P3, PT, R130, 0x39, PT ;  /* 0x000000398200780c */ /* 0x000fe20003f64270 */
        /* <DEDUP_REMOVED lines=8> */
[C---:B------:R-:W-:Y:S01]  /*7120*/  FMUL.FTZ R94, R0.reuse, R94 ;  /* 0x0000005e005e7220 */ /* 0x040fe20000410000 */
[C---:B------:R-:W-:Y:S01]  /*7130*/  FMUL.FTZ R95, R0.reuse, R95 ;  /* 0x0000005f005f7220 */ /* 0x040fe20000410000 */
[C---:B------:R-:W-:Y:S01]  /*7140*/  FMUL.FTZ R98, R0.reuse, R98 ;  /* 0x0000006200627220 */ /* 0x040fe20000410000 */
[----:B------:R-:W-:Y:S01]  /*7150*/  FMUL.FTZ R99, R0, R99 ;  /* 0x0000006300637220 */ /* 0x000fe20000410000 */
[----:B------:R-:W1:Y:S01]  /*7160*/  MUFU.TANH R144, R144 ;  /* 0x0000009000907308 */ /* 0x000e620000002400 */
[----:B--2---:R-:W-:Y:S01]  /*7170*/  FSEL R113, R142, -INF , P3 ;  /* 0xff8000008e717808 */ /* 0x004fe20001800000 */
[----:B------:R-:W-:Y:S01]  /*7180*/  FMUL.FTZ R103, R0, R103 ;  /* 0x0000006700677220 */ /* 0x000fe20000410000 */
[----:B------:R-:W-:Y:S01]  /*7190*/  ISETP.GT.AND P3, PT, R130, 0x41, PT ;  /* 0x000000418200780c */ /* 0x000fe20003f64270 */
[----:B------:R-:W2:Y:S04]  /*71a0*/  S2R R194, SR_TID.X ;  /* 0x0000000000c27919 */ /* 0x000ea80000002100 */
[----:B------:R-:W3:Y:S08]  /*71b0*/  MUFU.TANH R145, R145 ;  /* 0x0000009100917308 */ /* 0x000ef00000002400 */
[----:B------:R4:W-:Y:S01]  /*71c0*/  MUFU.TANH R106, R109 ;  /* 0x0000006d006a7308 */ /* 0x0009e20000002400 */
[----:B-1----:R-:W-:-:S02]  /*71d0*/  FSEL R131, R144, -INF , P3 ;  /* 0xff80000090837808 */ /* 0x002fc40001800000 */
[----:B------:R-:W-:-:S05]  /*71e0*/  ISETP.GT.AND P3, PT, R130, 0x49, PT ;  /* 0x000000498200780c */ /* 0x000fca0003f64270 */
[----:B------:R-:W-:Y:S01]  /*71f0*/  MUFU.TANH R146, R146 ;  /* 0x0000009200927308 */ /* 0x000fe20000002400 */
[----:B----4-:R-:W-:Y:S02]  /*7200*/  FSEL R109, R141, -INF , P2 ;  /* 0xff8000008d6d7808 */ /* 0x010fe40001000000 */
[C---:B------:R-:W-:Y:S02]  /*7210*/  ISETP.GT.AND P2, PT, R130.reuse, 0x40, PT ;  /* 0x000000408200780c */ /* 0x040fe40003f44270 */
[----:B------:R-:W-:Y:S02]  /*7220*/  FMNMX.FTZ R150, R109, R150, !PT ;  /* 0x000000966d967209 */ /* 0x000fe40007810000 */
[----:B------:R-:W-:Y:S01]  /*7230*/  FSEL R129, R143, -INF , P2 ;  /* 0xff8000008f817808 */ /* 0x000fe20001000000 */
[----:B------:R-:W1:Y:S01]  /*7240*/  MUFU.TANH R128, R128 ;  /* 0x0000008000807308 */ /* 0x000e620000002400 */
[----:B------:R-:W-:Y:S02]  /*7250*/  FMNMX.FTZ R150, R113, R150, !PT ;  /* 0x0000009671967209 */ /* 0x000fe40007810000 */
[----:B------:R-:W-:-:S02]  /*7260*/  ISETP.GT.AND P2, PT, R130, 0x48, PT ;  /* 0x000000488200780c */ /* 0x000fc40003f44270 */
[----:B------:R-:W-:Y:S02]  /*7270*/  FMNMX.FTZ R150, R129, R150, !PT ;  /* 0x0000009681967209 */ /* 0x000fe40007810000 */
[----:B---3--:R-:W-:Y:S01]  /*7280*/  FSEL R117, R145, -INF , P2 ;  /* 0xff80000091757808 */ /* 0x008fe20001000000 */
[----:B------:R-:W-:Y:S01]  /*7290*/  MUFU.TANH R147, R147 ;  /* 0x0000009300937308 */ /* 0x000fe20000002400 */
[----:B------:R-:W-:Y:S02]  /*72a0*/  FMNMX.FTZ R150, R131, R150, !PT ;  /* 0x0000009683967209 */ /* 0x000fe40007810000 */
[----:B------:R-:W-:Y:S02]  /*72b0*/  ISETP.GT.AND P2, PT, R130, 0x50, PT ;  /* 0x000000508200780c */ /* 0x000fe40003f44270 */
[----:B------:R-:W-:Y:S02]  /*72c0*/  FMNMX.FTZ R150, R117, R150, !PT ;  /* 0x0000009675967209 */ /* 0x000fe40007810000 */
[----:B--2---:R-:W-:Y:S01]  /*72d0*/  SHF.R.U32.HI R194, RZ, 0x7, R194 ;  /* 0x00000007ffc27819 */ /* 0x004fe200000116c2 */
[----:B------:R-:W2:Y:S01]  /*72e0*/  MUFU.TANH R148, R148 ;  /* 0x0000009400947308 */ /* 0x000ea20000002400 */
[----:B-1----:R-:W-:Y:S01]  /*72f0*/  FSEL R135, R128, -INF , P2 ;  /* 0xff80000080877808 */ /* 0x002fe20001000000 */
[----:B------:R-:W-:Y:S01]  /*7300*/  FMUL.FTZ R128, R0, R93 ;  /* 0x0000005d00807220 */ /* 0x000fe20000410000 */
[----:B------:R-:W-:Y:S01]  /*7310*/  ISETP.GT.AND P2, PT, R130, 0x58, PT ;  /* 0x000000588200780c */ /* 0x000fe20003f44270 */
[----:B------:R-:W-:-:S02]  /*7320*/  WARPGROUP.DEPBAR.LE gsb0, 0x0 ;  /* 0x00008000000079c5 */ /* 0x000fc40000010000 */
[----:B------:R-:W-:Y:S02]  /*7330*/  WARPGROUP.ARRIVE ;  /* 0x00000000000079c5 */ /* 0x000fe40000000000 */
[----:B------:R-:W1:Y:S04]  /*7340*/  MUFU.TANH R132, R132 ;  /* 0x0000008400847308 */ /* 0x000e680000002400 */
[----:B------:R-:W-:Y:S01]  /*7350*/  QGMMA.64x128x32.F32.E4M3.E4M3 R24, R180, gdesc[UR8], R24, gsb0 ;  /* 0x01e00008b4187df3 */ /* 0x000fe20008000818 */
[----:B------:R-:W-:Y:S01]  /*7360*/  UIADD3 UR10, UR6, 0x200, URZ ;  /* 0x00000200060a7890 */ /* 0x000fe2000fffe03f */
[----:B------:R-:W-:Y:S02]  /*7370*/  UMOV UR11, 0xc0000010 ;  /* 0xc0000010000b7882 */ /* 0x000fe40000000000 */
[----:B------:R3:W-:Y:S01]  /*7380*/  MUFU.TANH R155, R133 ;  /* 0x00000085009b7308 */ /* 0x0007e20000002400 */
[----:B--2---:R-:W-:-:S02]  /*7390*/  FSEL R143, R148, -INF , P2 ;  /* 0xff800000948f7808 */ /* 0x004fc40001000000 */
[----:B------:R-:W-:-:S05]  /*73a0*/  ISETP.GT.AND P2, PT, R130, 0x60, PT ;  /* 0x000000608200780c */ /* 0x000fca0003f44270 */
[----:B------:R-:W2:Y:S01]  /*73b0*/  MUFU.TANH R134, R134 ;  /* 0x0000008600867308 */ /* 0x000ea20000002400 */
[----:B---3--:R-:W-:Y:S02]  /*73c0*/  FSEL R133, R146, -INF , P3 ;  /* 0xff80000092857808 */ /* 0x008fe40001800000 */
[C---:B------:R-:W-:Y:S02]  /*73d0*/  ISETP.GT.AND P3, PT, R130.reuse, 0x51, PT ;  /* 0x000000518200780c */ /* 0x040fe40003f64270 */
[----:B------:R-:W-:Y:S02]  /*73e0*/  FMNMX.FTZ R150, R133, R150, !PT ;  /* 0x0000009685967209 */ /* 0x000fe40007810000 */
[----:B------:R-:W-:Y:S01]  /*73f0*/  FSEL R141, R147, -INF , P3 ;  /* 0xff800000938d7808 */ /* 0x000fe20001800000 */
[----:B------:R-:W3:Y:S01]  /*7400*/  MUFU.TANH R149, R149 ;  /* 0x0000009500957308 */ /* 0x000ee20000002400 */
[----:B------:R-:W-:Y:S02]  /*7410*/  FMNMX.FTZ R150, R135, R150, !PT ;  /* 0x0000009687967209 */ /* 0x000fe40007810000 */
[----:B------:R-:W-:-:S02]  /*7420*/  ISETP.GT.AND P3, PT, R130, 0x59, PT ;  /* 0x000000598200780c */ /* 0x000fc40003f64270 */
[----:B------:R-:W-:Y:S02]  /*7430*/  FMNMX.FTZ R150, R141, R150, !PT ;  /* 0x000000968d967209 */ /* 0x000fe40007810000 */
[----:B-1----:R-:W-:Y:S01]  /*7440*/  FSEL R145, R132, -INF , P3 ;  /* 0xff80000084917808 */ /* 0x002fe20001800000 */
[----:B------:R-:W1:Y:S01]  /*7450*/  MUFU.TANH R108, R108 ;  /* 0x0000006c006c7308 */ /* 0x000e620000002400 */
[----:B------:R-:W-:Y:S02]  /*7460*/  FMNMX.FTZ R150, R143, R150, !PT ;  /* 0x000000968f967209 */ /* 0x000fe40007810000 */
[----:B------:R-:W-:Y:S02]  /*7470*/  ISETP.GT.AND P3, PT, R130, 0x61, PT ;  /* 0x000000618200780c */ /* 0x000fe40003f64270 */
[----:B--2---:R-:W-:Y:S02]  /*7480*/  FSEL R147, R134, -INF , P2 ;  /* 0xff80000086937808 */ /* 0x004fe40001000000 */
[----:B------:R-:W-:Y:S01]  /*7490*/  FMNMX.FTZ R150, R145, R150, !PT ;  /* 0x0000009691967209 */ /* 0x000fe20007810000 */
[----:B------:R-:W2:Y:S01]  /*74a0*/  MUFU.TANH R112, R112 ;  /* 0x0000007000707308 */ /* 0x000ea20000002400 */
[----:B------:R-:W-:-:S02]  /*74b0*/  ISETP.GT.AND P2, PT, R130, 0x68, PT ;  /* 0x000000688200780c */ /* 0x000fc40003f44270 */
[----:B---3--:R-:W-:Y:S02]  /*74c0*/  FSEL R149, R149, -INF , P3 ;  /* 0xff80000095957808 */ /* 0x008fe40001800000 */
[----:B------:R-:W-:Y:S02]  /*74d0*/  FMNMX.FTZ R150, R147, R150, !PT ;  /* 0x0000009693967209 */ /* 0x000fe40007810000 */
[----:B------:R-:W-:Y:S01]  /*74e0*/  ISETP.GT.AND P3, PT, R130, 0x69, PT ;  /* 0x000000698200780c */ /* 0x000fe20003f64270 */
[----:B------:R-:W3:Y:S01]  /*74f0*/  MUFU.TANH R116, R116 ;  /* 0x0000007400747308 */ /* 0x000ee20000002400 */
[----:B-1----:R-:W-:Y:S01]  /*7500*/  FSEL R151, R108, -INF , P2 ;  /* 0xff8000006c977808 */ /* 0x002fe20001000000 */
[----:B------:R-:W-:Y:S01]  /*7510*/  FMUL.FTZ R108, R0, R118 ;  /* 0x00000076006c7220 */ /* 0x000fe20000410000 */
[----:B------:R-:W-:Y:S02]  /*7520*/  FMNMX.FTZ R150, R149, R150, !PT ;  /* 0x0000009695967209 */ /* 0x000fe40007810000 */
[----:B------:R-:W-:-:S02]  /*7530*/  ISETP.GT.AND P2, PT, R130, 0x70, PT ;  /* 0x000000708200780c */ /* 0x000fc40003f44270 */
[----:B------:R-:W-:Y:S01]  /*7540*/  FSEL R93, R106, -INF , P3 ;  /* 0xff8000006a5d7808 */ /* 0x000fe20001800000 */
[----:B------:R-:W1:Y:S01]  /*7550*/  MUFU.TANH R140, R140 ;  /* 0x0000008c008c7308 */ /* 0x000e620000002400 */
[----:B------:R-:W-:Y:S01]  /*7560*/  FMNMX.FTZ R150, R151, R150, !PT ;  /* 0x0000009697967209 */ /* 0x000fe20007810000 */
[----:B------:R-:W-:Y:S01]  /*7570*/  FMUL.FTZ R106, R0, R97 ;  /* 0x00000061006a7220 */ /* 0x000fe20000410000 */
[----:B------:R-:W-:Y:S02]  /*7580*/  ISETP.GT.AND P3, PT, R130, 0x71, PT ;  /* 0x000000718200780c */ /* 0x000fe40003f64270 */
[----:B--2---:R-:W-:Y:S01]  /*7590*/  FSEL R153, R112, -INF , P2 ;  /* 0xff80000070997808 */ /* 0x004fe20001000000 */
[----:B------:R-:W-:Y:S01]  /*75a0*/  FMUL.FTZ R112, R0, R102 ;  /* 0x0000006600707220 */ /* 0x000fe20000410000 */
[----:B------:R-:W-:Y:S01]  /*75b0*/  FMNMX.FTZ R150, R93, R150, !PT ;  /* 0x000000965d967209 */ /* 0x000fe20007810000 */
[----:B------:R-:W2:Y:S01]  /*75c0*/  MUFU.TANH R88, R88 ;  /* 0x0000005800587308 */ /* 0x000ea20000002400 */
[----:B------:R-:W-:-:S02]  /*75d0*/  ISETP.GT.AND P2, PT, R130, 0x78, PT ;  /* 0x000000788200780c */ /* 0x000fc40003f44270 */
[----:B------:R-:W-:Y:S02]  /*75e0*/  FSEL R155, R155, -INF , P3 ;  /* 0xff8000009b9b7808 */ /* 0x000fe40001800000 */
[----:B------:R-:W-:Y:S02]  /*75f0*/  FMNMX.FTZ R150, R153, R150, !PT ;  /* 0x0000009699967209 */ /* 0x000fe40007810000 */
[----:B------:R-:W-:Y:S01]  /*7600*/  ISETP.GT.AND P3, PT, R130, 0x79, PT ;  /* 0x000000798200780c */ /* 0x000fe20003f64270 */
[----:B------:R-:W4:Y:S01]  /*7610*/  MUFU.TANH R89, R89 ;  /* 0x0000005900597308 */ /* 0x000f220000002400 */
[----:B---3--:R-:W-:Y:S02]  /*7620*/  FSEL R97, R116, -INF , P2 ;  /* 0xff80000074617808 */ /* 0x008fe40001000000 */
[----:B------:R-:W-:Y:S02]  /*7630*/  FMNMX.FTZ R150, R155, R150, !PT ;  /* 0x000000969b967209 */ /* 0x000fe40007810000 */
[----:B------:R-:W-:-:S02]  /*7640*/  ISETP.GT.AND P2, PT, R130, 0x80, PT ;  /* 0x000000808200780c */ /* 0x000fc40003f44270 */
[----:B-1----:R-:W-:Y:S01]  /*7650*/  FSEL R157, R140, -INF , P3 ;  /* 0xff8000008c9d7808 */ /* 0x002fe20001800000 */
[----:B------:R-:W1:Y:S01]  /*7660*/  MUFU.TANH R92, R92 ;  /* 0x0000005c005c7308 */ /* 0x000e620000002400 */
[----:B------:R-:W-:Y:S02]  /*7670*/  FMNMX.FTZ R150, R97, R150, !PT ;  /* 0x0000009661967209 */ /* 0x000fe40007810000 */
[----:B------:R-:W-:Y:S02]  /*7680*/  ISETP.GT.AND P3, PT, R130, 0x81, PT ;  /* 0x000000818200780c */ /* 0x000fe40003f64270 */
[----:B--2---:R-:W-:Y:S01]  /*7690*/  FSEL R159, R88, -INF , P2 ;  /* 0xff800000589f7808 */ /* 0x004fe20001000000 */
[----:B------:R-:W-:Y:S01]  /*76a0*/  FMUL.FTZ R88, R0, R101 ;  /* 0x0000006500587220 */ /* 0x000fe20000410000 */
[----:B------:R-:W-:Y:S01]  /*76b0*/  FMNMX.FTZ R150, R157, R150, !PT ;  /* 0x000000969d967209 */ /* 0x000fe20007810000 */
[----:B------:R-:W2:Y:S01]  /*76c0*/  MUFU.TANH R128, R128 ;  /* 0x0000008000807308 */ /* 0x000ea20000002400 */
[----:B------:R-:W-:-:S02]  /*76d0*/  ISETP.GT.AND P2, PT, R130, 0x88, PT ;  /* 0x000000888200780c */ /* 0x000fc40003f44270 */
[----:B----4-:R-:W-:Y:S02]  /*76e0*/  FSEL R161, R89, -INF , P3 ;  /* 0xff80000059a17808 */ /* 0x010fe40001800000 */
[----:B------:R-:W-:Y:S02]  /*76f0*/  FMNMX.FTZ R150, R159, R150, !PT ;  /* 0x000000969f967209 */ /* 0x000fe40007810000 */
[----:B------:R-:W-:Y:S01]  /*7700*/  ISETP.GT.AND P3, PT, R130, 0x89, PT ;  /* 0x000000898200780c */ /* 0x000fe20003f64270 */
[----:B------:R-:W3:Y:S01]  /*7710*/  MUFU.TANH R96, R96 ;  /* 0x0000006000607308 */ /* 0x000ee20000002400 */
[----:B-1----:R-:W-:Y:S01]  /*7720*/  FSEL R101, R92, -INF , P2 ;  /* 0xff8000005c657808 */ /* 0x002fe20001000000 */
[C---:B------:R-:W-:Y:S01]  /*7730*/  FMUL.FTZ R92, R0.reuse, R110 ;  /* 0x0000006e005c7220 */ /* 0x040fe20000410000 */
[----:B------:R-:W-:Y:S01]  /*7740*/  FMNMX.FTZ R150, R161, R150, !PT ;  /* 0x00000096a1967209 */ /* 0x000fe20007810000 */
[----:B------:R-:W-:Y:S01]  /*7750*/  FMUL.FTZ R110, R0, R119 ;  /* 0x00000077006e7220 */ /* 0x000fe20000410000 */
[----:B------:R-:W-:-:S02]  /*7760*/  ISETP.GT.AND P2, PT, R130, 0x90, PT ;  /* 0x000000908200780c */ /* 0x000fc40003f44270 */
[----:B------:R-:W-:Y:S01]  /*7770*/  FMNMX.FTZ R150, R101, R150, !PT ;  /* 0x0000009665967209 */ /* 0x000fe20007810000 */
[----:B------:R-:W1:Y:S01]  /*7780*/  MUFU.TANH R106, R106 ;  /* 0x0000006a006a7308 */ /* 0x000e620000002400 */
[----:B--2---:R-:W-:Y:S02]  /*7790*/  FSEL R163, R128, -INF , P3 ;  /* 0xff80000080a37808 */ /* 0x004fe40001800000 */
[----:B------:R-:W-:Y:S02]  /*77a0*/  ISETP.GT.AND P3, PT, R130, 0x91, PT ;  /* 0x000000918200780c */ /* 0x000fe40003f64270 */
[----:B------:R-:W-:-:S03]  /*77b0*/  FMNMX.FTZ R150, R163, R150, !PT ;  /* 0x00000096a3967209 */ /* 0x000fc60007810000 */
[----:B------:R-:W2:Y:S01]  /*77c0*/  MUFU.TANH R100, R100 ;  /* 0x0000006400647308 */ /* 0x000ea20000002400 */
[----:B---3--:R-:W-:Y:S01]  /*77d0*/  FSEL R165, R96, -INF , P2 ;  /* 0xff80000060a57808 */ /* 0x008fe20001000000 */
[----:B------:R-:W-:Y:S01]  /*77e0*/  FMUL.FTZ R96, R0, R111 ;  /* 0x0000006f00607220 */ /* 0x000fe20000410000 */
[----:B------:R-:W-:Y:S02]  /*77f0*/  ISETP.GT.AND P2, PT, R130, 0x98, PT ;  /* 0x000000988200780c */ /* 0x000fe40003f44270 */
[----:B------:R-:W-:-:S03]  /*7800*/  FMNMX.FTZ R150, R165, R150, !PT ;  /* 0x00000096a5967209 */ /* 0x000fc60007810000 */
[----:B------:R-:W3:Y:S01]  /*7810*/  MUFU.TANH R88, R88 ;  /* 0x0000005800587308 */ /* 0x000ee20000002400 */
[----:B-1----:R-:W-:Y:S01]  /*7820*/  FSEL R167, R106, -INF , P3 ;  /* 0xff8000006aa77808 */ /* 0x002fe20001800000 */
[----:B------:R-:W-:Y:S01]  /*7830*/  FMUL.FTZ R106, R0, R115 ;  /* 0x00000073006a7220 */ /* 0x000fe20000410000 */
[C---:B------:R-:W-:Y:S01]  /*7840*/  ISETP.GT.AND P3, PT, R130.reuse, 0x99, PT ;  /* 0x000000998200780c */ /* 0x040fe20003f64270 */
[----:B------:R-:W-:Y:S01]  /*7850*/  VIADD R130, R130, 0x8 ;  /* 0x0000000882827836 */ /* 0x000fe20000000000 */
[----:B------:R-:W-:-:S03]  /*7860*/  FMNMX.FTZ R150, R167, R150, !PT ;  /* 0x00000096a7967209 */ /* 0x000fc60007810000 */
[----:B------:R-:W1:Y:S01]  /*7870*/  MUFU.TANH R6, R6 ;  /* 0x0000000600067308 */ /* 0x000e620000002400 */
[----:B--2---:R-:W-:Y:S01]  /*7880*/  FSEL R195, R100, -INF , P2 ;  /* 0xff80000064c37808 */ /* 0x004fe20001000000 */
[----:B------:R-:W-:Y:S01]  /*7890*/  FMUL.FTZ R100, R0, R114 ;  /* 0x0000007200647220 */ /* 0x000fe20000410000 */
[----:B------:R-:W-:Y:S02]  /*78a0*/  ISETP.GT.AND P4, PT, R130, 0x1, PT ;  /* 0x000000018200780c */ /* 0x000fe40003f84270 */
[----:B------:R-:W-:-:S03]  /*78b0*/  FMNMX.FTZ R150, R195, R150, !PT ;  /* 0x00000096c3967209 */ /* 0x000fc60007810000 */
[----:B------:R-:W2:Y:S01]  /*78c0*/  MUFU.TANH R7, R7 ;  /* 0x0000000700077308 */ /* 0x000ea20000002400 */
[----:B---3--:R-:W-:Y:S02]  /*78d0*/  FSEL R111, R88, -INF , P3 ;  /* 0xff800000586f7808 */ /* 0x008fe40001800000 */
[----:B------:R-:W3:Y:S01]  /*78e0*/  LDC R88, c[0x0][0x988] ;  /* 0x00026200ff587b82 */ /* 0x000ee20000000800 */
[----:B------:R-:W-:Y:S02]  /*78f0*/  ISETP.GT.AND P3, PT, R130, RZ, PT ;  /* 0x000000ff8200720c */ /* 0x000fe40003f64270 */
[----:B------:R-:W-:Y:S02]  /*7900*/  FMNMX.FTZ R150, R111, R150, !PT ;  /* 0x000000966f967209 */ /* 0x000fe40007810000 */
[----:B------:R-:W4:Y:S01]  /*7910*/  MUFU.TANH R8, R8 ;  /* 0x0000000800087308 */ /* 0x000f220000002400 */
[----:B------:R-:W-:Y:S02]  /*7920*/  WARPGROUP.DEPBAR.LE gsb0, 0x0 ;  /* 0x00008000000079c5 */ /* 0x000fe40000010000 */
[----:B------:R-:W5:Y:S01]  /*7930*/  SHFL.BFLY PT, R89, R150, 0x2, 0x1f ;  /* 0x0c401f0096597f89 */ /* 0x000f6200000e0000 */
[----:B-1----:R-:W-:Y:S01]  /*7940*/  FSEL R183, R6, -INF , P3 ;  /* 0xff80000006b77808 */ /* 0x002fe20001800000 */
[----:B------:R-:W-:Y:S01]  /*7950*/  WARPGROUP.ARRIVE ;  /* 0x00000000000079c5 */ /* 0x000fe20000000000 */
[----:B------:R-:W-:-:S02]  /*7960*/  ISETP.GT.AND P3, PT, R130, 0x8, PT ;  /* 0x000000088200780c */ /* 0x000fc40003f64270 */
[----:B------:R-:W1:Y:S01]  /*7970*/  MUFU.TANH R9, R9 ;  /* 0x0000000900097308 */ /* 0x000e620000002400 */
[----:B--2---:R-:W-:Y:S02]  /*7980*/  FSEL R7, R7, -INF , P4 ;  /* 0xff80000007077808 */ /* 0x004fe40002000000 */
[----:B------:R-:W-:Y:S01]  /*7990*/  FMNMX.FTZ R132, R183, R4, !PT ;  /* 0x00000004b7847209 */ /* 0x000fe20007810000 */
[----:B------:R-:W-:Y:S01]  /*79a0*/  QGMMA.64x128x32.F32.E4M3.E4M3 R24, R176, gdesc[UR8], R24, gsb0 ;  /* 0x01e00008b0187df3 */ /* 0x000fe20008000818 */
[----:B------:R-:W-:Y:S01]  /*79b0*/  ISETP.GT.AND P4, PT, R130, 0x9, PT ;  /* 0x000000098200780c */ /* 0x000fe20003f84270 */
[----:B------:R-:W-:Y:S01]  /*79c0*/  UIADD3 UR10, UR6, 0x300, URZ ;  /* 0x00000300060a7890 */ /* 0x000fe2000fffe03f */
[----:B------:R-:W-:Y:S01]  /*79d0*/  FMNMX.FTZ R132, R7, R132, !PT ;  /* 0x0000008407847209 */ /* 0x000fe20007810000 */
[----:B------:R-:W-:Y:S01]  /*79e0*/  MUFU.TANH R10, R10 ;  /* 0x0000000a000a7308 */ /* 0x000fe20000002400 */
[----:B----4-:R-:W-:Y:S01]  /*79f0*/  FSEL R187, R8, -INF , P3 ;  /* 0xff80000008bb7808 */ /* 0x010fe20001800000 */
[----:B------:R-:W-:Y:S01]  /*7a00*/  UMOV UR11, 0xc0000010 ;  /* 0xc0000010000b7882 */ /* 0x000fe20000000000 */
[----:B------:R-:W-:-:S02]  /*7a10*/  ISETP.GT.AND P3, PT, R130, 0x10, PT ;  /* 0x000000108200780c */ /* 0x000fc40003f64270 */
[----:B------:R-:W-:-:S03]  /*7a20*/  FMNMX.FTZ R132, R187, R132, !PT ;  /* 0x00000084bb847209 */ /* 0x000fc60007810000 */
[----:B------:R-:W2:Y:S01]  /*7a30*/  MUFU.TANH R11, R11 ;  /* 0x0000000b000b7308 */ /* 0x000ea20000002400 */
[----:B-1----:R-:W-:Y:S02]  /*7a40*/  FSEL R9, R9, -INF , P4 ;  /* 0xff80000009097808 */ /* 0x002fe40002000000 */
[----:B------:R-:W-:Y:S02]  /*7a50*/  ISETP.GT.AND P4, PT, R130, 0x11, PT ;  /* 0x000000118200780c */ /* 0x000fe40003f84270 */
[----:B-----5:R-:W-:Y:S02]  /*7a60*/  FMNMX.FTZ R150, R150, R89, !PT ;  /* 0x0000005996967209 */ /* 0x020fe40007810000 */
[----:B------:R-:W-:Y:S01]  /*7a70*/  FMNMX.FTZ R132, R9, R132, !PT ;  /* 0x0000008409847209 */ /* 0x000fe20007810000 */
[----:B------:R-:W-:Y:S02]  /*7a80*/  MUFU.TANH R12, R12 ;  /* 0x0000000c000c7308 */ /* 0x000fe40000002400 */
[----:B------:R-:W1:Y:S06]  /*7a90*/  SHFL.BFLY PT, R89, R150, 0x1, 0x1f ;  /* 0x0c201f0096597f89 */ /* 0x000e6c00000e0000 */
[----:B------:R-:W4:Y:S01]  /*7aa0*/  MUFU.TANH R13, R13 ;  /* 0x0000000d000d7308 */ /* 0x000f220000002400 */
[----:B--2---:R-:W-:-:S02]  /*7ab0*/  FSEL R11, R11, -INF , P4 ;  /* 0xff8000000b0b7808 */ /* 0x004fc40002000000 */
[----:B------:R-:W-:-:S05]  /*7ac0*/  ISETP.GT.AND P4, PT, R130, 0x19, PT ;  /* 0x000000198200780c */ /* 0x000fca0003f84270 */
[----:B------:R-:W2:Y:S08]  /*7ad0*/  MUFU.TANH R14, R14 ;  /* 0x0000000e000e7308 */ /* 0x000eb00000002400 */
[----:B------:R-:W5:Y:S01]  /*7ae0*/  MUFU.TANH R15, R15 ;  /* 0x0000000f000f7308 */ /* 0x000f620000002400 */
[----:B----4-:R-:W-:Y:S02]  /*7af0*/  FSEL R13, R13, -INF , P4 ;  /* 0xff8000000d0d7808 */ /* 0x010fe40002000000 */
[----:B-1----:R-:W-:-:S02]  /*7b00*/  FMNMX.FTZ R89, R150, R89, !PT ;  /* 0x0000005996597209 */ /* 0x002fc40007810000 */
[----:B------:R-:W-:Y:S02]  /*7b10*/  ISETP.GT.AND P4, PT, R130, 0x21, PT ;  /* 0x000000218200780c */ /* 0x000fe40003f84270 */
[C---:B------:R-:W-:Y:S01]  /*7b20*/  FSETP.NEU.FTZ.AND P2, PT, R89.reuse, -INF , PT ;  /* 0xff8000005900780b */ /* 0x040fe20003f5d000 */
[----:B---3--:R-:W-:-:S01]  /*7b30*/  FFMA.FTZ R102, R89, R88, -8 ;  /* 0xc100000059667423 */ /* 0x008fc20000010058 */
[----:B------:R-:W1:Y:S04]  /*7b40*/  MUFU.TANH R20, R20 ;  /* 0x0000001400147308 */ /* 0x000e680000002400 */
[----:B------:R-:W-:-:S04]  /*7b50*/  FSEL R102, R102, RZ, P2 ;  /* 0x000000ff66667208 */ /* 0x000fc80001000000 */
[----:B------:R-:W3:Y:S01]  /*7b60*/  MUFU.TANH R21, R21 ;  /* 0x0000001500157308 */ /* 0x000ee20000002400 */
[----:B------:R-:W-:-:S01]  /*7b70*/  FFMA.FTZ R114, R205, R88, -R102 ;  /* 0x00000058cd727223 */ /* 0x000fc20000010866 */
[----:B------:R-:W-:Y:S01]  /*7b80*/  FSEL R205, R10, -INF , P3 ;  /* 0xff8000000acd7808 */ /* 0x000fe20001800000 */
[----:B------:R-:W-:-:S01]  /*7b90*/  FFMA.FTZ R8, R201, R88, -R102 ;  /* 0x00000058c9087223 */ /* 0x000fc20000010866 */
[----:B------:R-:W-:Y:S01]  /*7ba0*/  ISETP.GT.AND P3, PT, R130, 0x18, PT ;  /* 0x000000188200780c */ /* 0x000fe20003f64270 */
[----:B------:R-:W-:-:S01]  /*7bb0*/  FFMA.FTZ R115, R207, R88, -R102 ;  /* 0x00000058cf737223 */ /* 0x000fc20000010866 */
[----:B------:R-:W-:Y:S01]  /*7bc0*/  FMNMX.FTZ R132, R205, R132, !PT ;  /* 0x00000084cd847209 */ /* 0x000fe20007810000 */
[----:B------:R-:W-:-:S01]  /*7bd0*/  FFMA.FTZ R10, R197, R88, -R102 ;  /* 0x00000058c50a7223 */ /* 0x000fc20000010866 */
[----:B------:R-:W-:Y:S01]  /*7be0*/  FSEL R201, R12, -INF , P3 ;  /* 0xff8000000cc97808 */ /* 0x000fe20001800000 */
[----:B------:R-:W4:Y:S01]  /*7bf0*/  MUFU.TANH R136, R136 ;  /* 0x0000008800887308 */ /* 0x000f220000002400 */
[----:B------:R-:W-:Y:S01]  /*7c00*/  FMNMX.FTZ R132, R11, R132, !PT ;  /* 0x000000840b847209 */ /* 0x000fe20007810000 */
[-CC-:B------:R-:W-:Y:S01]  /*7c10*/  FFMA.FTZ R116, R209, R88.reuse, -R102.reuse ;  /* 0x00000058d1747223 */ /* 0x180fe20000010866 */
[----:B------:R-:W-:Y:S01]  /*7c20*/  ISETP.GT.AND P3, PT, R130, 0x20, PT ;  /* 0x000000208200780c */ /* 0x000fe20003f64270 */
[--C-:B------:R-:W-:Y:S01]  /*7c30*/  FFMA.FTZ R12, R109, R88, -R102.reuse ;  /* 0x000000586d0c7223 */ /* 0x100fe20000010866 */
[----:B------:R-:W-:Y:S01]  /*7c40*/  FMNMX.FTZ R132, R201, R132, !PT ;  /* 0x00000084c9847209 */ /* 0x000fe20007810000 */
[--C-:B------:R-:W-:Y:S01]  /*7c50*/  FFMA.FTZ R119, R211, R88, -R102.reuse ;  /* 0x00000058d3777223 */ /* 0x100fe20000010866 */
[----:B--2---:R-:W-:Y:S01]  /*7c60*/  FSEL R207, R14, -INF , P3 ;  /* 0xff8000000ecf7808 */ /* 0x004fe20001800000 */
[----:B------:R-:W2:Y:S01]  /*7c70*/  MUFU.TANH R137, R137 ;  /* 0x0000008900897308 */ /* 0x000ea20000002400 */
[----:B------:R-:W-:Y:S01]  /*7c80*/  FMNMX.FTZ R132, R13, R132, !PT ;  /* 0x000000840d847209 */ /* 0x000fe20007810000 */
[-CC-:B------:R-:W-:Y:S01]  /*7c90*/  FFMA.FTZ R14, R129, R88.reuse, -R102.reuse ;  /* 0x00000058810e7223 */ /* 0x180fe20000010866 */
[C---:B------:R-:W-:Y:S01]  /*7ca0*/  ISETP.GT.AND P3, PT, R130.reuse, 0x28, PT ;  /* 0x000000288200780c */ /* 0x040fe20003f64270 */
[-CC-:B------:R-:W-:Y:S01]  /*7cb0*/  FFMA.FTZ R6, R213, R88.reuse, -R102.reuse ;  /* 0x00000058d5067223 */ /* 0x180fe20000010866 */
[----:B-----5:R-:W-:Y:S01]  /*7cc0*/  FSEL R15, R15, -INF , P4 ;  /* 0xff8000000f0f7808 */ /* 0x020fe20002000000 */
[--C-:B------:R-:W-:Y:S01]  /*7cd0*/  FFMA.FTZ R118, R215, R88, -R102.reuse ;  /* 0x00000058d7767223 */ /* 0x100fe20000010866 */
[----:B------:R-:W-:Y:S01]  /*7ce0*/  FMNMX.FTZ R132, R207, R132, !PT ;  /* 0x00000084cf847209 */ /* 0x000fe20007810000 */
[----:B------:R-:W5:Y:S01]  /*7cf0*/  MUFU.TANH R138, R138 ;  /* 0x0000008a008a7308 */ /* 0x000f620000002400 */
[----:B------:R-:W-:Y:S01]  /*7d00*/  ISETP.GT.AND P4, PT, R130, 0x29, PT ;  /* 0x000000298200780c */ /* 0x000fe20003f84270 */
[-CC-:B------:R-:W-:Y:S01]  /*7d10*/  FFMA.FTZ R185, R217, R88.reuse, -R102.reuse ;  /* 0x00000058d9b97223 */ /* 0x180fe20000010866 */
[----:B-1----:R-:W-:Y:S01]  /*7d20*/  FSEL R197, R20, -INF , P3 ;  /* 0xff80000014c57808 */ /* 0x002fe20001800000 */
[--C-:B------:R-:W-:Y:S01]  /*7d30*/  FFMA.FTZ R20, R117, R88, -R102.reuse ;  /* 0x0000005875147223 */ /* 0x100fe20000010866 */
[----:B------:R-:W-:Y:S01]  /*7d40*/  FMNMX.FTZ R132, R15, R132, !PT ;  /* 0x000000840f847209 */ /* 0x000fe20007810000 */
[-CC-:B------:R-:W-:Y:S01]  /*7d50*/  FFMA.FTZ R219, R219, R88.reuse, -R102.reuse ;  /* 0x00000058dbdb7223 */ /* 0x180fe20000010866 */
[C---:B------:R-:W-:Y:S01]  /*7d60*/  ISETP.GT.AND P3, PT, R130.reuse, 0x30, PT ;  /* 0x000000308200780c */ /* 0x040fe20003f64270 */
[----:B------:R-:W1:Y:S01]  /*7d70*/  MUFU.TANH R139, R139 ;  /* 0x0000008b008b7308 */ /* 0x000e620000002400 */
[----:B---3--:R-:W-:Y:S01]  /*7d80*/  FSEL R21, R21, -INF , P4 ;  /* 0xff80000015157808 */ /* 0x008fe20002000000 */
[--C-:B------:R-:W-:Y:S01]  /*7d90*/  FFMA.FTZ R128, R221, R88, -R102.reuse ;  /* 0x00000058dd807223 */ /* 0x100fe20000010866 */
[----:B------:R-:W-:Y:S01]  /*7da0*/  FMNMX.FTZ R132, R197, R132, !PT ;  /* 0x00000084c5847209 */ /* 0x000fe20007810000 */
[-CC-:B------:R-:W-:Y:S01]  /*7db0*/  FFMA.FTZ R203, R203, R88.reuse, -R102.reuse ;  /* 0x00000058cbcb7223 */ /* 0x180fe20000010866 */
[----:B------:R-:W-:Y:S01]  /*7dc0*/  ISETP.GT.AND P4, PT, R130, 0x31, PT ;  /* 0x000000318200780c */ /* 0x000fe20003f84270 */
[--C-:B------:R-:W-:Y:S01]  /*7dd0*/  FFMA.FTZ R199, R199, R88, -R102.reuse ;  /* 0x00000058c7c77223 */ /* 0x100fe20000010866 */
[----:B----4-:R-:W-:Y:S01]  /*7de0*/  FSEL R209, R136, -INF , P3 ;  /* 0xff80000088d17808 */ /* 0x010fe20001800000 */
[----:B------:R-:W3:Y:S01]  /*7df0*/  MUFU.TANH R120, R120 ;  /* 0x0000007800787308 */ /* 0x000ee20000002400 */
[----:B------:R-:W-:Y:S01]  /*7e00*/  FMNMX.FTZ R132, R21, R132, !PT ;  /* 0x0000008415847209 */ /* 0x000fe20007810000 */
[-CC-:B------:R-:W-:Y:S01]  /*7e10*/  FFMA.FTZ R107, R107, R88.reuse, -R102.reuse ;  /* 0x000000586b6b7223 */ /* 0x180fe20000010866 */
[C---:B------:R-:W-:Y:S01]  /*7e20*/  ISETP.GT.AND P3, PT, R130.reuse, 0x38, PT ;  /* 0x000000388200780c */ /* 0x040fe20003f64270 */
[-CC-:B------:R-:W-:Y:S01]  /*7e30*/  FFMA.FTZ R113, R113, R88.reuse, -R102.reuse ;  /* 0x0000005871717223 */ /* 0x180fe20000010866 */
[----:B--2---:R-:W-:Y:S01]  /*7e40*/  FSEL R137, R137, -INF , P4 ;  /* 0xff80000089897808 */ /* 0x004fe20002000000 */
[--C-:B------:R-:W-:Y:S01]  /*7e50*/  FFMA.FTZ R131, R131, R88, -R102.reuse ;  /* 0x0000005883837223 */ /* 0x100fe20000010866 */
[----:B------:R-:W-:Y:S01]  /*7e60*/  FMNMX.FTZ R132, R209, R132, !PT ;  /* 0x00000084d1847209 */ /* 0x000fe20007810000 */
[----:B------:R-:W2:Y:S01]  /*7e70*/  MUFU.TANH R121, R121 ;  /* 0x0000007900797308 */ /* 0x000ea20000002400 */
[----:B------:R-:W-:Y:S01]  /*7e80*/  ISETP.GT.AND P4, PT, R130, 0x39, PT ;  /* 0x000000398200780c */ /* 0x000fe20003f84270 */
[-CC-:B------:R-:W-:Y:S01]  /*7e90*/  FFMA.FTZ R133, R133, R88.reuse, -R102.reuse ;  /* 0x0000005885857223 */ /* 0x180fe20000010866 */
[----:B-----5:R-:W-:Y:S01]  /*7ea0*/  FSEL R109, R138, -INF , P3 ;  /* 0xff8000008a6d7808 */ /* 0x020fe20001800000 */
[--C-:B------:R-:W-:Y:S01]  /*7eb0*/  FFMA.FTZ R141, R141, R88, -R102.reuse ;  /* 0x000000588d8d7223 */ /* 0x100fe20000010866 */
[----:B------:R-:W-:Y:S01]  /*7ec0*/  FMNMX.FTZ R132, R137, R132, !PT ;  /* 0x0000008489847209 */ /* 0x000fe20007810000 */
[-CC-:B------:R-:W-:Y:S01]  /*7ed0*/  FFMA.FTZ R145, R145, R88.reuse, -R102.reuse ;  /* 0x0000005891917223 */ /* 0x180fe20000010866 */
[C---:B------:R-:W-:Y:S01]  /*7ee0*/  ISETP.GT.AND P3, PT, R130.reuse, 0x40, PT ;  /* 0x000000408200780c */ /* 0x040fe20003f64270 */
[----:B------:R-:W4:Y:S01]  /*7ef0*/  MUFU.TANH R122, R122 ;  /* 0x0000007a007a7308 */ /* 0x000f220000002400 */
[----:B-1----:R-:W-:Y:S01]  /*7f00*/  FSEL R139, R139, -INF , P4 ;  /* 0xff8000008b8b7808 */ /* 0x002fe20002000000 */
[--C-:B------:R-:W-:Y:S01]  /*7f10*/  FFMA.FTZ R93, R93, R88, -R102.reuse ;  /* 0x000000585d5d7223 */ /* 0x100fe20000010866 */
[----:B------:R-:W-:Y:S01]  /*7f20*/  FMNMX.FTZ R132, R109, R132, !PT ;  /* 0x000000846d847209 */ /* 0x000fe20007810000 */
[-CC-:B------:R-:W-:Y:S01]  /*7f30*/  FFMA.FTZ R97, R97, R88.reuse, -R102.reuse ;  /* 0x0000005861617223 */ /* 0x180fe20000010866 */
[----:B------:R-:W-:Y:S01]  /*7f40*/  ISETP.GT.AND P4, PT, R130, 0x41, PT ;  /* 0x000000418200780c */ /* 0x000fe20003f84270 */
[----:B------:R-:W-:Y:S01]  /*7f50*/  FFMA.FTZ R101, R101, R88, -R102 ;  /* 0x0000005865657223 */ /* 0x000fe20000010866 */
[----:B---3--:R-:W-:Y:S01]  /*7f60*/  FSEL R211, R120, -INF , P3 ;  /* 0xff80000078d37808 */ /* 0x008fe20001800000 */
[----:B------:R-:W1:Y:S01]  /*7f70*/  MUFU.TANH R123, R123 ;  /* 0x0000007b007b7308 */ /* 0x000e620000002400 */
[----:B------:R-:W-:-:S02]  /*7f80*/  FMNMX.FTZ R132, R139, R132, !PT ;  /* 0x000000848b847209 */ /* 0x000fc40007810000 */
[C---:B------:R-:W-:Y:S02]  /*7f90*/  ISETP.GT.AND P3, PT, R130.reuse, 0x48, PT ;  /* 0x000000488200780c */ /* 0x040fe40003f64270 */
[----:B--2---:R-:W-:Y:S02]  /*7fa0*/  FSEL R121, R121, -INF , P4 ;  /* 0xff80000079797808 */ /* 0x004fe40002000000 */
[----:B------:R-:W-:Y:S01]  /*7fb0*/  FMNMX.FTZ R132, R211, R132, !PT ;  /* 0x00000084d3847209 */ /* 0x000fe20007810000 */
[----:B------:R-:W2:Y:S01]  /*7fc0*/  MUFU.TANH R124, R124 ;  /* 0x0000007c007c7308 */ /* 0x000ea20000002400 */
[----:B------:R-:W-:Y:S02]  /*7fd0*/  ISETP.GT.AND P4, PT, R130, 0x49, PT ;  /* 0x000000498200780c */ /* 0x000fe40003f84270 */
[----:B----4-:R-:W-:Y:S01]  /*7fe0*/  FSEL R129, R122, -INF , P3 ;  /* 0xff8000007a817808 */ /* 0x010fe20001800000 */
[----:B------:R-:W-:-:S01]  /*7ff0*/  FFMA.FTZ R122, R111, R88, -R102 ;  /* 0x000000586f7a7223 */ /* 0x000fc20000010866 */
[----:B------:R-:W-:-:S02]  /*8000*/  FMNMX.FTZ R132, R121, R132, !PT ;  /* 0x0000008479847209 */ /* 0x000fc40007810000 */
[C---:B------:R-:W-:Y:S01]  /*8010*/  ISETP.GT.AND P3, PT, R130.reuse, 0x50, PT ;  /* 0x000000508200780c */ /* 0x040fe20003f64270 */
[----:B------:R-:W3:Y:S01]  /*8020*/  MUFU.TANH R125, R125 ;  /* 0x0000007d007d7308 */ /* 0x000ee20000002400 */
[----:B-1----:R-:W-:Y:S01]  /*8030*/  FSEL R123, R123, -INF , P4 ;  /* 0xff8000007b7b7808 */ /* 0x002fe20002000000 */
[----:B------:R-:W-:Y:S02]  /*8040*/  WARPGROUP.DEPBAR.LE gsb0, 0x0 ;  /* 0x00008000000079c5 */ /* 0x000fe40000010000 */
[----:B------:R-:W-:Y:S01]  /*8050*/  FMNMX.FTZ R132, R129, R132, !PT ;  /* 0x0000008481847209 */ /* 0x000fe20007810000 */
[----:B------:R-:W-:Y:S01]  /*8060*/  WARPGROUP.ARRIVE ;  /* 0x00000000000079c5 */ /* 0x000fe20000000000 */
[----:B------:R-:W-:Y:S02]  /*8070*/  ISETP.GT.AND P4, PT, R130, 0x51, PT ;  /* 0x000000518200780c */ /* 0x000fe40003f84270 */
[----:B------:R-:W1:Y:S01]  /*8080*/  MUFU.TANH R126, R126 ;  /* 0x0000007e007e7308 */ /* 0x000e620000002400 */
[----:B--2---:R-:W-:-:S02]  /*8090*/  FSEL R213, R124, -INF , P3 ;  /* 0xff8000007cd57808 */ /* 0x004fc40001800000 */
[----:B------:R-:W-:Y:S01]  /*80a0*/  FMNMX.FTZ R132, R123, R132, !PT ;  /* 0x000000847b847209 */ /* 0x000fe20007810000 */
[----:B------:R-:W-:Y:S01]  /*80b0*/  QGMMA.64x128x32.F32.E4M3.E4M3 R24, R172, gdesc[UR8], R24, gsb0 ;  /* 0x01e00008ac187df3 */ /* 0x000fe20008000818 */
[C---:B------:R-:W-:Y:S01]  /*80c0*/  ISETP.GT.AND P3, PT, R130.reuse, 0x58, PT ;  /* 0x000000588200780c */ /* 0x040fe20003f64270 */
[----:B------:R-:W-:Y:S01]  /*80d0*/  UIADD3 UR10, UR6, 0x400, URZ ;  /* 0x00000400060a7890 */ /* 0x000fe2000fffe03f */
[----:B------:R-:W-:Y:S01]  /*80e0*/  FMNMX.FTZ R132, R213, R132, !PT ;  /* 0x00000084d5847209 */ /* 0x000fe20007810000 */
[----:B------:R-:W2:Y:S01]  /*80f0*/  MUFU.TANH R127, R127 ;  /* 0x0000007f007f7308 */ /* 0x000ea20000002400 */
[----:B---3--:R-:W-:Y:S01]  /*8100*/  FSEL R125, R125, -INF , P4 ;  /* 0xff8000007d7d7808 */ /* 0x008fe20002000000 */
[----:B------:R-:W-:Y:S01]  /*8110*/  UMOV UR11, 0xc0000010 ;  /* 0xc0000010000b7882 */ /* 0x000fe20000000000 */
[----:B------:R-:W-:Y:S02]  /*8120*/  ISETP.GT.AND P4, PT, R130, 0x59, PT ;  /* 0x000000598200780c */ /* 0x000fe40003f84270 */
[----:B------:R-:W-:-:S02]  /*8130*/  FMNMX.FTZ R132, R125, R132, !PT ;  /* 0x000000847d847209 */ /* 0x000fc40007810000 */
[----:B------:R-:W-:Y:S01]  /*8140*/  FSEL R120, R89, RZ, P2 ;  /* 0x000000ff59787208 */ /* 0x000fe20001000000 */
[----:B------:R-:W3:Y:S01]  /*8150*/  MUFU.TANH R104, R104 ;  /* 0x0000006800687308 */ /* 0x000ee20000002400 */
[----:B-1----:R-:W-:Y:S02]  /*8160*/  FSEL R117, R126, -INF , P3 ;  /* 0xff8000007e757808 */ /* 0x002fe40001800000 */
[----:B------:R-:W-:Y:S01]  /*8170*/  ISETP.GT.AND P3, PT, R130, 0x60, PT ;  /* 0x000000608200780c */ /* 0x000fe20003f64270 */
[----:B------:R-:W-:-:S01]  /*8180*/  FADD.FTZ R111, -R120, R5 ;  /* 0x00000005786f7221 */ /* 0x000fc20000010100 */
[----:B------:R-:W-:-:S03]  /*8190*/  FMNMX.FTZ R132, R117, R132, !PT ;  /* 0x0000008475847209 */ /* 0x000fc60007810000 */
[----:B------:R-:W1:Y:S01]  /*81a0*/  MUFU.TANH R105, R105 ;  /* 0x0000006900697308 */ /* 0x000e620000002400 */
[----:B--2---:R-:W-:Y:S01]  /*81b0*/  FSEL R127, R127, -INF , P4 ;  /* 0xff8000007f7f7808 */ /* 0x004fe20002000000 */
[----:B------:R-:W-:Y:S01]  /*81c0*/  FMUL.FTZ R111, R111, R88 ;  /* 0x000000586f6f7220 */ /* 0x000fe20000410000 */
[----:B------:R-:W-:Y:S02]  /*81d0*/  ISETP.GT.AND P4, PT, R130, 0x61, PT ;  /* 0x000000618200780c */ /* 0x000fe40003f84270 */
[----:B------:R-:W-:-:S03]  /*81e0*/  FMNMX.FTZ R132, R127, R132, !PT ;  /* 0x000000847f847209 */ /* 0x000fc60007810000 */
[----:B------:R-:W2:Y:S01]  /*81f0*/  MUFU.TANH R92, R92 ;  /* 0x0000005c005c7308 */ /* 0x000ea20000002400 */
[----:B---3--:R-:W-:Y:S01]  /*8200*/  FSEL R215, R104, -INF , P3 ;  /* 0xff80000068d77808 */ /* 0x008fe20001800000 */
[----:B------:R-:W-:Y:S01]  /*8210*/  FFMA.FTZ R104, R135, R88, -R102 ;  /* 0x0000005887687223 */ /* 0x000fe20000010866 */
[----:B------:R-:W-:Y:S02]  /*8220*/  ISETP.GT.AND P3, PT, R130, 0x68, PT ;  /* 0x000000688200780c */ /* 0x000fe40003f64270 */
[----:B------:R-:W-:-:S03]  /*8230*/  FMNMX.FTZ R132, R215, R132, !PT ;  /* 0x00000084d7847209 */ /* 0x000fc60007810000 */
[----:B------:R-:W3:Y:S01]  /*8240*/  MUFU.TANH R96, R96 ;  /* 0x0000006000607308 */ /* 0x000ee20000002400 */
[----:B-1----:R-:W-:Y:S02]  /*8250*/  FSEL R105, R105, -INF , P4 ;  /* 0xff80000069697808 */ /* 0x002fe40002000000 */
[----:B------:R-:W-:Y:S02]  /*8260*/  ISETP.GT.AND P4, PT, R130, 0x69, PT ;  /* 0x000000698200780c */ /* 0x000fe40003f84270 */
[----:B------:R-:W-:-:S03]  /*8270*/  FMNMX.FTZ R132, R105, R132, !PT ;  /* 0x0000008469847209 */ /* 0x000fc60007810000 */
[----:B------:R-:W-:Y:S01]  /*8280*/  MUFU.TANH R100, R100 ;  /* 0x0000006400647308 */ /* 0x000fe20000002400 */
[----:B--2---:R-:W-:Y:S02]  /*8290*/  FSEL R135, R92, -INF , P3 ;  /* 0xff8000005c877808 */ /* 0x004fe40001800000 */
[----:B------:R-:W-:Y:S02]  /*82a0*/  ISETP.GT.AND P3, PT, R130, 0x70, PT ;  /* 0x000000708200780c */ /* 0x000fe40003f64270 */
[----:B------:R-:W-:-:S03]  /*82b0*/  FMNMX.FTZ R132, R135, R132, !PT ;  /* 0x0000008487847209 */ /* 0x000fc60007810000 */
[----:B------:R-:W1:Y:S01]  /*82c0*/  MUFU.TANH R106, R106 ;  /* 0x0000006a006a7308 */ /* 0x000e620000002400 */
[----:B---3--:R-:W-:Y:S01]  /*82d0*/  FSEL R217, R96, -INF , P4 ;  /* 0xff80000060d97808 */ /* 0x008fe20002000000 */
[----:B------:R-:W-:Y:S01]  /*82e0*/  FFMA.FTZ R96, R143, R88, -R102 ;  /* 0x000000588f607223 */ /* 0x000fe20000010866 */
[----:B------:R-:W-:Y:S02]  /*82f0*/  ISETP.GT.AND P4, PT, R130, 0x71, PT ;  /* 0x000000718200780c */ /* 0x000fe40003f84270 */
[----:B------:R-:W-:-:S03]  /*8300*/  FMNMX.FTZ R132, R217, R132, !PT ;  /* 0x00000084d9847209 */ /* 0x000fc60007810000 */
[----:B------:R-:W-:Y:S08]  /*8310*/  MUFU.TANH R108, R108 ;  /* 0x0000006c006c7308 */ /* 0x000ff00000002400 */
[----:B------:R-:W2:Y:S01]  /*8320*/  MUFU.TANH R110, R110 ;  /* 0x0000006e006e7308 */ /* 0x000ea20000002400 */
[----:B-1----:R-:W-:Y:S01]  /*8330*/  FSEL R221, R106, -INF , P4 ;  /* 0xff8000006add7808 */ /* 0x002fe20002000000 */
[----:B------:R-:W-:Y:S01]  /*8340*/  FFMA.FTZ R106, R163, R88, -R102 ;  /* 0x00000058a36a7223 */ /* 0x000fe20000010866 */
[----:B------:R-:W-:-:S05]  /*8350*/  ISETP.GT.AND P4, PT, R130, 0x79, PT ;  /* 0x000000798200780c */ /* 0x000fca0003f84270 */
[----:B------:R-:W1:Y:S08]  /*8360*/  MUFU.TANH R90, R90 ;  /* 0x0000005a005a7308 */ /* 0x000e700000002400 */
[----:B------:R3:W-:Y:S01]  /*8370*/  MUFU.EX2 R181, R219 ;  /* 0x000000db00b57308 */ /* 0x0007e20000000800 */
[----:B--2---:R-:W-:Y:S01]  /*8380*/  FSEL R223, R110, -INF , P4 ;  /* 0xff8000006edf7808 */ /* 0x004fe20002000000 */
[----:B------:R-:W-:Y:S01]  /*8390*/  FFMA.FTZ R110, R195, R88, -R102 ;  /* 0x00000058c36e7223 */ /* 0x000fe20000010866 */
[----:B------:R-:W-:-:S05]  /*83a0*/  ISETP.GT.AND P4, PT, R130, 0x81, PT ;  /* 0x000000818200780c */ /* 0x000fca0003f84270 */
[----:B------:R-:W2:Y:S01]  /*83b0*/  MUFU.TANH R91, R91 ;  /* 0x0000005b005b7308 */ /* 0x000ea20000002400 */
[----:B---3--:R-:W-:Y:S01]  /*83c0*/  FSEL R219, R100, -INF , P3 ;  /* 0xff80000064db7808 */ /* 0x008fe20001800000 */
[-CC-:B------:R-:W-:Y:S01]  /*83d0*/  FFMA.FTZ R100, R157, R88.reuse, -R102.reuse ;  /* 0x000000589d647223 */ /* 0x180fe20000010866 */
[----:B------:R-:W-:Y:S01]  /*83e0*/  ISETP.GT.AND P3, PT, R130, 0x78, PT ;  /* 0x000000788200780c */ /* 0x000fe20003f64270 */
[--C-:B------:R-:W-:Y:S01]  /*83f0*/  FFMA.FTZ R157, R167, R88, -R102.reuse ;  /* 0x00000058a79d7223 */ /* 0x100fe20000010866 */
[----:B------:R-:W-:Y:S02]  /*8400*/  FMNMX.FTZ R132, R219, R132, !PT ;  /* 0x00000084db847209 */ /* 0x000fe40007810000 */
[----:B------:R-:W-:Y:S01]  /*8410*/  FSEL R143, R108, -INF , P3 ;  /* 0xff8000006c8f7808 */ /* 0x000fe20001800000 */
[----:B------:R-:W3:Y:S01]  /*8420*/  MUFU.TANH R94, R94 ;  /* 0x0000005e005e7308 */ /* 0x000ee20000002400 */
[----:B------:R-:W-:Y:S01]  /*8430*/  FMNMX.FTZ R132, R221, R132, !PT ;  /* 0x00000084dd847209 */ /* 0x000fe20007810000 */
[----:B------:R-:W-:Y:S01]  /*8440*/  FFMA.FTZ R108, R165, R88, -R102 ;  /* 0x00000058a56c7223 */ /* 0x000fe20000010866 */
[----:B------:R-:W-:-:S02]  /*8450*/  ISETP.GT.AND P3, PT, R130, 0x80, PT ;  /* 0x000000808200780c */ /* 0x000fc40003f64270 */
[----:B------:R-:W-:Y:S02]  /*8460*/  FMNMX.FTZ R132, R143, R132, !PT ;  /* 0x000000848f847209 */ /* 0x000fe40007810000 */
[----:B-1----:R-:W-:Y:S01]  /*8470*/  FSEL R225, R90, -INF , P3 ;  /* 0xff8000005ae17808 */ /* 0x002fe20001800000 */
[----:B------:R-:W1:Y:S01]  /*8480*/  MUFU.TANH R95, R95 ;  /* 0x0000005f005f7308 */ /* 0x000e620000002400 */
[----:B------:R-:W-:Y:S01]  /*8490*/  FMNMX.FTZ R132, R223, R132, !PT ;  /* 0x00000084df847209 */ /* 0x000fe20007810000 */
[----:B------:R-:W-:Y:S01]  /*84a0*/  FFMA.FTZ R90, R147, R88, -R102 ;  /* 0x00000058935a7223 */ /* 0x000fe20000010866 */
[C---:B------:R-:W-:Y:S02]  /*84b0*/  ISETP.GT.AND P3, PT, R130.reuse, 0x88, PT ;  /* 0x000000888200780c */ /* 0x040fe40003f64270 */
[----:B--2---:R-:W-:Y:S02]  /*84c0*/  FSEL R227, R91, -INF , P4 ;  /* 0xff8000005be37808 */ /* 0x004fe40002000000 */
[----:B------:R-:W-:Y:S01]  /*84d0*/  FMNMX.FTZ R132, R225, R132, !PT ;  /* 0x00000084e1847209 */ /* 0x000fe20007810000 */
[----:B------:R-:W2:Y:S01]  /*84e0*/  MUFU.TANH R98, R98 ;  /* 0x0000006200627308 */ /* 0x000ea20000002400 */
[----:B------:R-:W-:-:S02]  /*84f0*/  ISETP.GT.AND P4, PT, R130, 0x89, PT ;  /* 0x000000898200780c */ /* 0x000fc40003f84270 */
[----:B---3--:R-:W-:Y:S01]  /*8500*/  FSEL R147, R94, -INF , P3 ;  /* 0xff8000005e937808 */ /* 0x008fe20001800000 */
[----:B------:R-:W-:-:S01]  /*8510*/  FFMA.FTZ R94, R151, R88, -R102 ;  /* 0x00000058975e7223 */ /* 0x000fc20000010866 */
[----:B------:R-:W-:Y:S02]  /*8520*/  FMNMX.FTZ R132, R227, R132, !PT ;  /* 0x00000084e3847209 */ /* 0x000fe40007810000 */
[C---:B------:R-:W-:Y:S01]  /*8530*/  ISETP.GT.AND P3, PT, R130.reuse, 0x90, PT ;  /* 0x000000908200780c */ /* 0x040fe20003f64270 */
[----:B------:R-:W3:Y:S01]  /*8540*/  MUFU.TANH R99, R99 ;  /* 0x0000006300637308 */ /* 0x000ee20000002400 */
[----:B-1----:R-:W-:Y:S01]  /*8550*/  FSEL R229, R95, -INF , P4 ;  /* 0xff8000005fe57808 */ /* 0x002fe20002000000 */
[----:B------:R-:W-:Y:S01]  /*8560*/  FFMA.FTZ R95, R149, R88, -R102 ;  /* 0x00000058955f7223 */ /* 0x000fe20000010866 */
[----:B------:R-:W-:Y:S02]  /*8570*/  FMNMX.FTZ R132, R147, R132, !PT ;  /* 0x0000008493847209 */ /* 0x000fe40007810000 */
[----:B------:R-:W-:-:S02]  /*8580*/  ISETP.GT.AND P4, PT, R130, 0x91, PT ;  /* 0x000000918200780c */ /* 0x000fc40003f84270 */
[----:B------:R-:W-:Y:S01]  /*8590*/  FMNMX.FTZ R132, R229, R132, !PT ;  /* 0x00000084e5847209 */ /* 0x000fe20007810000 */
[----:B------:R-:W1:Y:S01]  /*85a0*/  MUFU.TANH R112, R112 ;  /* 0x0000007000707308 */ /* 0x000e620000002400 */
[----:B--2---:R-:W-:Y:S01]  /*85b0*/  FSEL R149, R98, -INF , P3 ;  /* 0xff80000062957808 */ /* 0x004fe20001800000 */
[-CC-:B------:R-:W-:Y:S01]  /*85c0*/  FFMA.FTZ R98, R153, R88.reuse, -R102.reuse ;  /* 0x0000005899627223 */ /* 0x180fe20000010866 */
[----:B------:R-:W-:Y:S01]  /*85d0*/  ISETP.GT.AND P3, PT, R130, 0x98, PT ;  /* 0x000000988200780c */ /* 0x000fe20003f64270 */
[--C-:B------:R-:W-:Y:S01]  /*85e0*/  FFMA.FTZ R153, R155, R88, -R102.reuse ;  /* 0x000000589b997223 */ /* 0x100fe20000010866 */
[----:B------:R-:W-:Y:S01]  /*85f0*/  FMNMX.FTZ R132, R149, R132, !PT ;  /* 0x0000008495847209 */ /* 0x000fe20007810000 */
[----:B------:R-:W-:Y:S02]  /*8600*/  FFMA.FTZ R155, R161, R88, -R102 ;  /* 0x00000058a19b7223 */ /* 0x000fe40000010866 */
[----:B------:R-:W2:Y:S01]  /*8610*/  MUFU.TANH R103, R103 ;  /* 0x0000006700677308 */ /* 0x000ea20000002400 */
[----:B---3--:R-:W-:Y:S01]  /*8620*/  FSEL R99, R99, -INF , P4 ;  /* 0xff80000063637808 */ /* 0x008fe20002000000 */
[----:B------:R-:W-:-:S02]  /*8630*/  WARPGROUP.DEPBAR.LE gsb0, 0x0 ;  /* 0x00008000000079c5 */ /* 0x000fc40000010000 */
[----:B------:R-:W-:Y:S01]  /*8640*/  ISETP.GT.AND P4, PT, R130, 0x99, PT ;  /* 0x000000998200780c */ /* 0x000fe20003f84270 */
[----:B------:R-:W-:Y:S01]  /*8650*/  WARPGROUP.ARRIVE ;  /* 0x00000000000079c5 */ /* 0x000fe20000000000 */
[----:B------:R-:W-:Y:S02]  /*8660*/  FMNMX.FTZ R132, R99, R132, !PT ;  /* 0x0000008463847209 */ /* 0x000fe40007810000 */
[----:B------:R3:W-:Y:S01]  /*8670*/  MUFU.EX2 R92, R104 ;  /* 0x00000068005c7308 */ /* 0x0007e20000000800 */
[----:B-1----:R-:W-:Y:S02]  /*8680*/  FSEL R151, R112, -INF , P3 ;  /* 0xff80000070977808 */ /* 0x002fe40001800000 */
[----:B------:R-:W-:Y:S02]  /*8690*/  QGMMA.64x128x32.F32.E4M3.E4M3 R24, R168, gdesc[UR8], R24, gsb0 ;  /* 0x01e00008a8187df3 */ /* 0x000fe40008000818 */
[----:B------:R-:W-:-:S03]  /*86a0*/  FMNMX.FTZ R132, R151, R132, !PT ;  /* 0x0000008497847209 */ /* 0x000fc60007810000 */
[----:B------:R-:W-:Y:S01]  /*86b0*/  MUFU.EX2 R114, R114 ;  /* 0x0000007200727308 */ /* 0x000fe20000000800 */
[----:B--2---:R-:W-:Y:S01]  /*86c0*/  FSEL R103, R103, -INF , P4 ;  /* 0xff80000067677808 */ /* 0x004fe20002000000 */
[----:B---3--:R-:W-:-:S03]  /*86d0*/  FFMA.FTZ R104, R159, R88, -R102 ;  /* 0x000000589f687223 */ /* 0x008fc60000010866 */
[----:B------:R-:W-:-:S03]  /*86e0*/  FMNMX.FTZ R132, R103, R132, !PT ;  /* 0x0000008467847209 */ /* 0x000fc60007810000 */
[----:B------:R-:W1:Y:S02]  /*86f0*/  MUFU.EX2 R111, R111 ;  /* 0x0000006f006f7308 */ /* 0x000e640000000800 */
[----:B------:R-:W2:Y:S06]  /*8700*/  SHFL.BFLY PT, R91, R132, 0x2, 0x1f ;  /* 0x0c401f00845b7f89 */ /* 0x000eac00000e0000 */
[----:B------:R-:W3:Y:S08]  /*8710*/  MUFU.EX2 R115, R115 ;  /* 0x0000007300737308 */ /* 0x000ef00000000800 */
[----:B------:R-:W4:Y:S01]  /*8720*/  MUFU.EX2 R116, R116 ;  /* 0x0000007400747308 */ /* 0x000f220000000800 */
[----:B-1----:R-:W-:-:S07]  /*8730*/  FFMA.FTZ R142, R111, R3, R114 ;  /* 0x000000036f8e7223 */ /* 0x002fce0000010072 */
[----:B------:R-:W1:Y:S01]  /*8740*/  MUFU.EX2 R119, R119 ;  /* 0x0000007700777308 */ /* 0x000e620000000800 */
[----:B--2---:R-:W-:-:S05]  /*8750*/  FMNMX.FTZ R91, R132, R91, !PT ;  /* 0x0000005b845b7209 */ /* 0x004fca0007810000 */
[----:B------:R-:W2:Y:S02]  /*8760*/  SHFL.BFLY PT, R112, R91, 0x1, 0x1f ;  /* 0x0c201f005b707f89 */ /* 0x000ea400000e0000 */
[----:B------:R5:W-:Y:S08]  /*8770*/  MUFU.EX2 R5, R122 ;  /* 0x0000007a00057308 */ /* 0x000bf00000000800 */
[----:B------:R-:W1:Y:S08]  /*8780*/  MUFU.EX2 R118, R118 ;  /* 0x0000007600767308 */ /* 0x000e700000000800 */
[----:B------:R-:W1:Y:S01]  /*8790*/  MUFU.EX2 R185, R185 ;  /* 0x000000b900b97308 */ /* 0x000e620000000800 */
[----:B--2---:R-:W-:-:S07]  /*87a0*/  FMNMX.FTZ R91, R91, R112, !PT ;  /* 0x000000705b5b7209 */ /* 0x004fce0007810000 */
[----:B------:R-:W-:Y:S01]  /*87b0*/  MUFU.EX2 R128, R128 ;  /* 0x0000008000807308 */ /* 0x000fe20000000800 */
[C---:B------:R-:W-:Y:S01]  /*87c0*/  FSETP.NEU.FTZ.AND P2, PT, R91.reuse, -INF , PT ;  /* 0xff8000005b00780b */ /* 0x040fe20003f5d000 */
[----:B------:R-:W-:-:S06]  /*87d0*/  FFMA.FTZ R102, R91, R88, -8 ;  /* 0xc10000005b667423 */ /* 0x000fcc0000010058 */
[----:B------:R-:W-:Y:S01]  /*87e0*/  MUFU.EX2 R6, R6 ;  /* 0x0000000600067308 */ /* 0x000fe20000000800 */
[----:B------:R-:W-:-:S05]  /*87f0*/  FSEL R102, R102, RZ, P2 ;  /* 0x000000ff66667208 */ /* 0x000fca0001000000 */
[-CC-:B------:R-:W-:Y:S01]  /*8800*/  FFMA.FTZ R132, R137, R88.reuse, -R102.reuse ;  /* 0x0000005889847223 */ /* 0x180fe20000010866 */
[----:B------:R-:W-:Y:S01]  /*8810*/  FSEL R137, R91, RZ, P2 ;  /* 0x000000ff5b897208 */ /* 0x000fe20001000000 */
[-CC-:B------:R-:W-:Y:S01]  /*8820*/  FFMA.FTZ R159, R183, R88.reuse, -R102.reuse ;  /* 0x00000058b79f7223 */ /* 0x180fe20000010866 */
[----:B------:R-:W-:-:S01]  /*8830*/  FFMA.FTZ R112, R7, R88, -R102 ;  /* 0x0000005807707223 */ /* 0x000fc20000010866 */
[-CC-:B------:R-:W-:Y:S01]  /*8840*/  FFMA.FTZ R7, R187, R88.reuse, -R102.reuse ;  /* 0x00000058bb077223 */ /* 0x180fe20000010866 */
[----:B------:R-:W-:-:S01]  /*8850*/  FFMA.FTZ R120, R9, R88, -R102 ;  /* 0x0000005809787223 */ /* 0x000fc20000010866 */
[----:B------:R-:W-:Y:S01]  /*8860*/  FADD.FTZ R137, -R137, R4 ;  /* 0x0000000489897221 */ /* 0x000fe20000010100 */
[----:B------:R-:W-:-:S01]  /*8870*/  FFMA.FTZ R9, R205, R88, -R102 ;  /* 0x00000058cd097223 */ /* 0x000fc20000010866 */
[----:B------:R-:W-:Y:S01]  /*8880*/  MUFU.EX2 R159, R159 ;  /* 0x0000009f009f7308 */ /* 0x000fe20000000800 */
[----:B-----5:R-:W-:-:S01]  /*8890*/  FFMA.FTZ R122, R11, R88, -R102 ;  /* 0x000000580b7a7223 */ /* 0x020fc20000010866 */
[-C--:B------:R-:W-:Y:S01]  /*88a0*/  FMUL.FTZ R137, R137, R88.reuse ;  /* 0x0000005889897220 */ /* 0x080fe20000410000 */
[----:B------:R-:W-:-:S01]  /*88b0*/  FFMA.FTZ R11, R201, R88, -R102 ;  /* 0x00000058c90b7223 */ /* 0x000fc20000010866 */
[----:B------:R-:W-:Y:S01]  /*88c0*/  FFMA.FTZ R140, R125, R88, -R102 ;  /* 0x000000587d8c7223 */ /* 0x000fe20000010866 */
[----:B---3--:R-:W-:-:S01]  /*88d0*/  FADD.FTZ R125, R115, R142 ;  /* 0x0000008e737d7221 */ /* 0x008fc20000010000 */
[-CC-:B------:R-:W-:Y:S01]  /*88e0*/  FFMA.FTZ R124, R13, R88.reuse, -R102.reuse ;  /* 0x000000580d7c7223 */ /* 0x180fe20000010866 */
[----:B------:R-:W-:-:S01]  /*88f0*/  FFMA.FTZ R13, R207, R88, -R102 ;  /* 0x00000058cf0d7223 */ /* 0x000fc20000010866 */
[----:B------:R-:W2:Y:S01]  /*8900*/  MUFU.EX2 R138, R137 ;  /* 0x00000089008a7308 */ /* 0x000ea20000000800 */
[----:B----4-:R-:W-:-:S01]  /*8910*/  FADD.FTZ R144, R116, R125 ;  /* 0x0000007d74907221 */ /* 0x010fc20000010000 */
[-CC-:B------:R-:W-:Y:S01]  /*8920*/  FFMA.FTZ R142, R127, R88.reuse, -R102.reuse ;  /* 0x000000587f8e7223 */ /* 0x180fe20000010866 */
[----:B------:R-:W-:-:S01]  /*8930*/  FFMA.FTZ R126, R15, R88, -R102 ;  /* 0x000000580f7e7223 */ /* 0x000fc20000010866 */
[----:B------:R-:W-:Y:S01]  /*8940*/  FFMA.FTZ R15, R197, R88, -R102 ;  /* 0x00000058c50f7223 */ /* 0x000fe20000010866 */
[----:B-1----:R-:W-:-:S01]  /*8950*/  FADD.FTZ R127, R119, R144 ;  /* 0x00000090777f7221 */ /* 0x002fc20000010000 */
        /* <DEDUP_REMOVED lines=8> */
[-CC-:B------:R-:W-:Y:S01]  /*89e0*/  FFMA.FTZ R144, R105, R88.reuse, -R102.reuse ;  /* 0x0000005869907223 */ /* 0x180fe20000010866 */
[----:B------:R-:W-:-:S01]  /*89f0*/  FFMA.FTZ R105, R135, R88, -R102 ;  /* 0x0000005887697223 */ /* 0x000fc20000010866 */
[----:B------:R-:W3:Y:S01]  /*8a00*/  MUFU.EX2 R7, R7 ;  /* 0x0000000700077308 */ /* 0x000ee20000000800 */
[----:B--2---:R-:W-:-:S01]  /*8a10*/  FFMA.FTZ R3, R138, R2, R159 ;  /* 0x000000028a037223 */ /* 0x004fc2000001009f */
[----:B------:R-:W-:Y:S01]  /*8a20*/  FADD.FTZ R146, R128, R127 ;  /* 0x0000007f80927221 */ /* 0x000fe20000010000 */
[----:B------:R-:W-:-:S01]  /*8a30*/  FFMA.FTZ R121, R121, R88, -R102 ;  /* 0x0000005879797223 */ /* 0x000fc20000010866 */
[-CC-:B------:R-:W-:Y:S01]  /*8a40*/  FFMA.FTZ R139, R129, R88.reuse, -R102.reuse ;  /* 0x00000058818b7223 */ /* 0x180fe20000010866 */
[----:B------:R-:W-:-:S01]  /*8a50*/  FFMA.FTZ R123, R123, R88, -R102 ;  /* 0x000000587b7b7223 */ /* 0x000fc20000010866 */
[----:B------:R-:W-:Y:S01]  /*8a60*/  FADD.FTZ R127, R181, R146 ;  /* 0x00000092b57f7221 */ /* 0x000fe20000010000 */
[----:B------:R-:W-:-:S01]  /*8a70*/  FFMA.FTZ R129, R213, R88, -R102 ;  /* 0x00000058d5817223 */ /* 0x000fc20000010866 */
[----:B------:R-:W2:Y:S01]  /*8a80*/  MUFU.EX2 R120, R120 ;  /* 0x0000007800787308 */ /* 0x000ea20000000800 */
[----:B-1----:R-:W-:-:S01]  /*8a90*/  FADD.FTZ R2, R112, R3 ;  /* 0x0000000370027221 */ /* 0x002fc20000010000 */
[----:B------:R-:W-:Y:S01]  /*8aa0*/  FADD.FTZ R146, R6, R127 ;  /* 0x0000007f06927221 */ /* 0x000fe20000010000 */
[----:B------:R-:W-:-:S01]  /*8ab0*/  FFMA.FTZ R117, R117, R88, -R102 ;  /* 0x0000005875757223 */ /* 0x000fc20000010866 */
[-CC-:B------:R-:W-:Y:S01]  /*8ac0*/  FFMA.FTZ R125, R215, R88.reuse, -R102.reuse ;  /* 0x00000058d77d7223 */ /* 0x180fe20000010866 */
[----:B------:R-:W-:-:S01]  /*8ad0*/  FFMA.FTZ R152, R223, R88, -R102 ;  /* 0x00000058df987223 */ /* 0x000fc20000010866 */
[-CC-:B------:R-:W-:Y:S01]  /*8ae0*/  FFMA.FTZ R147, R147, R88.reuse, -R102.reuse ;  /* 0x0000005893937223 */ /* 0x180fe20000010866 */
[----:B------:R-:W-:-:S01]  /*8af0*/  FFMA.FTZ R229, R229, R88, -R102 ;  /* 0x00000058e5e57223 */ /* 0x000fc20000010866 */
[----:B------:R-:W1:Y:S01]  /*8b00*/  MUFU.EX2 R9, R9 ;  /* 0x0000000900097308 */ /* 0x000e620000000800 */
[----:B---3--:R-:W-:-:S01]  /*8b10*/  FADD.FTZ R3, R7, R2 ;  /* 0x0000000207037221 */ /* 0x008fc20000010000 */
[-CC-:B------:R-:W-:Y:S01]  /*8b20*/  FFMA.FTZ R99, R99, R88.reuse, -R102.reuse ;  /* 0x0000005863637223 */ /* 0x180fe20000010866 */
[----:B------:R-:W-:-:S05]  /*8b30*/  FFMA.FTZ R151, R151, R88, -R102 ;  /* 0x0000005897977223 */ /* 0x000fca0000010866 */
[----:B------:R-:W3:Y:S01]  /*8b40*/  MUFU.EX2 R122, R122 ;  /* 0x0000007a007a7308 */ /* 0x000ee20000000800 */
[----:B--2---:R-:W-:-:S01]  /*8b50*/  FADD.FTZ R2, R120, R3 ;  /* 0x0000000378027221 */ /* 0x004fc20000010000 */
[----:B------:R-:W-:-:S06]  /*8b60*/  WARPGROUP.DEPBAR.LE gsb0, 0x0 ;  /* 0x00008000000079c5 */ /* 0x000fcc0000010000 */
        /* <DEDUP_REMOVED lines=56> */
[----:B---3--:R-:W-:-:S04]  /*8ef0*/  FADD.FTZ R3, R133, R2 ;  /* 0x0000000285037221 */ /* 0x008fc80000010000 */
[----:B------:R-:W-:-:S03]  /*8f00*/  FADD.FTZ R2, R92, R3 ;  /* 0x000000035c027221 */ /* 0x000fc60000010000 */
        /* <DEDUP_REMOVED lines=27> */
[-CC-:B------:R-:W-:Y:S01]  /*90c0*/  FFMA.FTZ R139, R149, R88.reuse, -R102.reuse ;  /* 0x00000058958b7223 */ /* 0x180fe20000010866 */
[----:B------:R-:W-:-:S05]  /*90d0*/  FFMA.FTZ R102, R103, R88, -R102 ;  /* 0x0000005867667223 */ /* 0x000fca0000010866 */
        /* <DEDUP_REMOVED lines=10> */
[----:B------:R-:W-:-:S06]  /*9180*/  IADD3 R2, -R194, 0xb, RZ ;  /* 0x0000000bc2027810 */ /* 0x000fcc0007ffe1ff */
        /* <DEDUP_REMOVED lines=16> */
[----:B------:R-:W-:Y:S01]  /*9290*/  MUFU.EX2 R101, R101 ;  /* 0x0000006500657308 */ /* 0x000fe20000000800 */
[----:B---3--:R-:W-:-:S07]  /*92a0*/  FADD.FTZ R156, R155, R156 ;  /* 0x0000009c9b9c7221 */ /* 0x008fce0000010000 */
[----:B------:R1:W3:Y:S01]  /*92b0*/  MUFU.EX2 R158, R147 ;  /* 0x00000093009e7308 */ /* 0x0002e20000000800 */
[----:B--2---:R-:W-:-:S07]  /*92c0*/  FADD.FTZ R3, R150, R3 ;  /* 0x0000000396037221 */ /* 0x004fce0000010000 */
[----:B------:R-:W-:Y:S01]  /*92d0*/  MUFU.EX2 R106, R106 ;  /* 0x0000006a006a7308 */ /* 0x000fe20000000800 */
[----:B-1----:R-:W-:-:S05]  /*92e0*/  IMAD.U32 R147, RZ, RZ, UR5 ;  /* 0x00000005ff937e24 */ /* 0x002fca000f8e00ff */
[----:B------:R-:W-:Y:S01]  /*92f0*/  @!P1 LEA R143, R147, UR37, 0x3 ;  /* 0x00000025938f9c11 */ /* 0x000fe2000f8e18ff */
[----:B------:R1:W-:Y:S06]  /*9300*/  BAR.ARV R2, 0x100 ;  /* 0x000400020000751d */ /* 0x0003ec0000002000 */
[----:B------:R-:W2:Y:S01]  /*9310*/  MUFU.EX2 R229, R229 ;  /* 0x000000e500e57308 */ /* 0x000ea20000000800 */
[----:B---3--:R-:W-:-:S01]  /*9320*/  FADD.FTZ R3, R158, R3 ;  /* 0x000000039e037221 */ /* 0x008fc20000010000 */
[----:B-1----:R-:W-:-:S05]  /*9330*/  @!P1 VIADD R2, R143, 0x29840 ;  /* 0x000298408f029836 */ /* 0x002fca0000000000 */
[----:B------:R-:W-:Y:S01]  /*9340*/  @!P1 PRMT R2, RZ, 0x654, R2 ;  /* 0x00000654ff029816 */ /* 0x000fe20000000002 */
[----:B------:R-:W-:Y:S03]  /*9350*/  MUFU.EX2 R108, R108 ;  /* 0x0000006c006c7308 */ /* 0x000fe60000000800 */
[----:B------:R2:W-:Y:S05]  /*9360*/  @!P1 SYNCS.ARRIVE.TRANS64.RED.A1T0 RZ, [R2+URZ], RZ ;  /* 0x000000ff02ff99a7 */ /* 0x0005ea000810043f */
[----:B------:R-:W1:Y:S01]  /*9370*/  MUFU.EX2 R139, R139 ;  /* 0x0000008b008b7308 */ /* 0x000e620000000800 */
[----:B--2---:R-:W-:-:S07]  /*9380*/  FADD.FTZ R2, R229, R3 ;  /* 0x00000003e5027221 */ /* 0x004fce0000010000 */
[----:B------:R-:W-:Y:S08]  /*9390*/  MUFU.EX2 R157, R157 ;  /* 0x0000009d009d7308 */ /* 0x000ff00000000800 */
[----:B------:R2:W3:Y:S01]  /*93a0*/  MUFU.EX2 R171, R99 ;  /* 0x0000006300ab7308 */ /* 0x0004e20000000800 */
[----:B-1----:R-:W-:-:S07]  /*93b0*/  FADD.FTZ R2, R139, R2 ;  /* 0x000000028b027221 */ /* 0x002fce0000010000 */
[----:B------:R-:W1:Y:S01]  /*93c0*/  MUFU.EX2 R110, R110 ;  /* 0x0000006e006e7308 */ /* 0x000e620000000800 */
[----:B--2---:R-:W-:-:S04]  /*93d0*/  FADD.FTZ R99, R101, R156 ;  /* 0x0000009c65637221 */ /* 0x004fc80000010000 */
[----:B------:R-:W-:-:S03]  /*93e0*/  FADD.FTZ R99, R106, R99 ;  /* 0x000000636a637221 */ /* 0x000fc60000010000 */
[----:B------:R-:W2:Y:S01]  /*93f0*/  MUFU.EX2 R151, R151 ;  /* 0x0000009700977308 */ /* 0x000ea20000000800 */
[----:B------:R-:W-:-:S01]  /*9400*/  FADD.FTZ R154, R108, R99 ;  /* 0x000000636c9a7221 */ /* 0x000fc20000010000 */
[----:B---3--:R-:W-:-:S03]  /*9410*/  FADD.FTZ R2, R171, R2 ;  /* 0x00000002ab027221 */ /* 0x008fc60000010000 */
[----:B------:R-:W-:-:S03]  /*9420*/  FADD.FTZ R3, R157, R154 ;  /* 0x0000009a9d037221 */ /* 0x000fc60000010000 */
[----:B------:R-:W3:Y:S01]  /*9430*/  MUFU.EX2 R102, R102 ;  /* 0x0000006600667308 */ /* 0x000ee20000000800 */
[----:B-1----:R-:W-:-:S04]  /*9440*/  FADD.FTZ R154, R110, R3 ;  /* 0x000000036e9a7221 */ /* 0x002fc80000010000 */
[----:B------:R-:W-:Y:S01]  /*9450*/  FADD.FTZ R3, R5, R154 ;  /* 0x0000009a05037221 */ /* 0x000fe20000010000 */
[----:B--2---:R-:W-:-:S04]  /*9460*/  FADD.FTZ R2, R151, R2 ;  /* 0x0000000297027221 */ /* 0x004fc80000010000 */
[----:B---3--:R-:W-:Y:S01]  /*9470*/  FADD.FTZ R2, R102, R2 ;  /* 0x0000000266027221 */ /* 0x008fe20000010000 */
[----:B------:R-:W-:Y:S06]  /*9480*/  @!P0 BRA `(.L_x_1838) ;  /* 0x0000000000048947 */ /* 0x000fec0003800000 */
[----:B------:R-:W-:Y:S01]  /*9490*/  BPT.TRAP 0x1 ;  /* 0x000000040000795c */ /* 0x000fe20000300000 */
.L_x_1838:
[----:B------:R-:W-:Y:S01]  /*94a0*/  UISETP.GT.AND UP0, UPT, UR7, UR41, UPT ;  /* 0x000000290700728c */ /* 0x000fe2000bf04270 */
[----:B------:R-:W-:Y:S01]  /*94b0*/  F2FP.SATFINITE.E4M3.F32.PACK_AB_MERGE_C R7, R120, R7, RZ ;  /* 0x000000077807723e */ /* 0x000fe200048070ff */
[----:B------:R-:W-:Y:S01]  /*94c0*/  ULEA UR6, UR36, UR37, 0x3 ;  /* 0x0000002524067291 */ /* 0x000fe2000f8e183f */
[----:B------:R-:W-:Y:S01]  /*94d0*/  F2FP.SATFINITE.E4M3.F32.PACK_AB_MERGE_C R128, R181, R128, RZ ;  /* 0x00000080b580723e */ /* 0x000fe200048070ff */
[----:B------:R-:W-:Y:S01]  /*94e0*/  UIADD3 UR7, UR7, -0x1, URZ ;  /* 0xffffffff07077890 */ /* 0x000fe2000fffe03f */
[----:B------:R-:W-:Y:S01]  /*94f0*/  F2FP.SATFINITE.E4M3.F32.PACK_AB_MERGE_C R4, R123, R4, RZ ;  /* 0x000000047b04723e */ /* 0x000fe200048070ff */
[----:B------:R-:W-:Y:S01]  /*9500*/  UIADD3 UR6, UR6, 0x29860, URZ ;  /* 0x0002986006067890 */ /* 0x000fe2000fffe03f */
[----:B------:R-:W-:Y:S01]  /*9510*/  PLOP3.LUT P2, PT, PT, PT, UP0, 0x80, 0x0 ;  /* 0x000000000000781c */ /* 0x000fe20003f4f008 */
[----:B------:R-:W-:Y:S01]  /*9520*/  UMOV UR40, UR46 ;  /* 0x0000002e00287c82 */ /* 0x000fe20008000000 */
[----:B------:R-:W-:Y:S01]  /*9530*/  F2FP.SATFINITE.E4M3.F32.PACK_AB_MERGE_C R93, R93, R94, RZ ;  /* 0x0000005e5d5d723e */ /* 0x000fe200048070ff */
[----:B------:R-:W-:Y:S01]  /*9540*/  UPRMT UR6, UR47, 0x654, UR6 ;  /* 0x000006542f067896 */ /* 0x000fe20008000006 */
[----:B------:R-:W-:Y:S01]  /*9550*/  F2FP.SATFINITE.E4M3.F32.PACK_AB_MERGE_C R97, R100, R97, RZ ;  /* 0x000000616461723e */ /* 0x000fe200048070ff */
[----:B------:R-:W-:Y:S01]  /*9560*/  UMOV UR36, UR5 ;  /* 0x0000000500247c82 */ /* 0x000fe20008000000 */
[----:B------:R-:W-:Y:S01]  /*9570*/  F2FP.SATFINITE.E4M3.F32.PACK_AB_MERGE_C R5, R5, R110, RZ ;  /* 0x0000006e0505723e */ /* 0x000fe200048070ff */
[----:B------:R-:W-:Y:S01]  /*9580*/  FMUL.FTZ R24, R24, R111 ;  /* 0x0000006f18187220 */ /* 0x000fe20000410000 */
[----:B------:R-:W-:Y:S01]  /*9590*/  F2FP.SATFINITE.E4M3.F32.PACK_AB_MERGE_C R7, R112, R159, R7 ;  /* 0x0000009f7007723e */ /* 0x000fe20004807007 */
[-C--:B------:R-:W-:Y:S01]  /*95a0*/  FMUL.FTZ R25, R25, R111.reuse ;  /* 0x0000006f19197220 */ /* 0x080fe20000410000 */
        /* <DEDUP_REMOVED lines=98> */
[----:B------:R-:W-:Y:S01]  /*9bd0*/  IMAD.MOV.U32 R185, RZ, RZ, R7 ;  /* 0x000000ffffb97224 */ /* 0x000fe200078e0007 */
[----:B------:R-:W-:Y:S06]  /*9be0*/  @P2 BRA `(.L_x_1839) ;  /* 0xffffffbc00942947 */ /* 0x000fec000383ffff */
[----:B------:R-:W-:-:S05]  /*9bf0*/  UMOV UR36, UR5 ;  /* 0x0000000500247c82 */ /* 0x000fca0008000000 */
.L_x_1829:
[----:B------:R-:W-:-:S13]  /*9c00*/  ISETP.LE.AND P2, PT, RZ, UR7, PT ;  /* 0x00000007ff007c0c */ /* 0x000fda000bf43270 */
[----:B------:R-:W-:Y:S05]  /*9c10*/  @!P2 BRA `(.L_x_1840) ;  /* 0x0000003400a4a947 */ /* 0x000fea0003800000 */
[----:B------:R-:W-:Y:S01]  /*9c20*/  IMAD.MOV.U32 R5, RZ, RZ, R91 ;  /* 0x000000ffff057224 */ /* 0x000fe200078e005b */
[----:B------:R-:W-:Y:S01]  /*9c30*/  UMOV UR38, UR46 ;  /* 0x0000002e00267c82 */ /* 0x000fe20008000000 */
[----:B------:R-:W-:Y:S01]  /*9c40*/  IMAD.MOV.U32 R4, RZ, RZ, R89 ;  /* 0x000000ffff047224 */ /* 0x000fe200078e0059 */
[----:B------:R-:W-:-:S06]  /*9c50*/  UMOV UR5, UR36 ;  /* 0x0000002400057c82 */ /* 0x000fcc0008000000 */
.L_x_1850:
        /* <DEDUP_REMOVED lines=9> */
.L_x_1842:
[----:B------:R-:W-:Y:S01]  /*9cf0*/  ULEA UR6, UR36, UR37, 0x3 ;  /* 0x0000002524067291 */ /* 0x000fe2000f8e183f */
[----:B------:R-:W-:-:S05]  /*9d00*/  IMAD.U32 R6, RZ, RZ, UR46 ;  /* 0x0000002eff067e24 */ /* 0x000fca000f8e00ff */
[----:B------:R-:W-:-:S04]  /*9d10*/  SHF.L.U32 R6, R6, 0x1f, RZ ;  /* 0x0000001f06067819 */ /* 0x000fc800000006ff */
[----:B------:R1:W2:Y:S01]  /*9d20*/  SYNCS.PHASECHK.TRANS64.TRYWAIT P2, [UR6+0x29830], R6 ;  /* 0x02983006ff0075a7 */ /* 0x0002a20008040146 */
[----:B------:R-:W-:Y:S05]  /*9d30*/  @!P0 BRA `(.L_x_1843) ;  /* 0x0000000000048947 */ /* 0x000fea0003800000 */
[----:B------:R-:W-:Y:S01]  /*9d40*/  BPT.TRAP 0x1 ;  /* 0x000000040000795c */ /* 0x000fe20000300000 */
.L_x_1843:
[----:B--2---:R-:W-:Y:S05]  /*9d50*/  @P2 BRA `(.L_x_1841) ;  /* 0x0000000000082947 */ /* 0x004fea0003800000 */
[----:B------:R-:W2:Y:S02]  /*9d60*/  SYNCS.PHASECHK.TRANS64.TRYWAIT P2, [UR6+0x29830], R6 ;  /* 0x02983006ff0075a7 */ /* 0x000ea40008040146 */
[----:B--2---:R-:W-:Y:S05]  /*9d70*/  @!P2 BRA `(.L_x_1844) ;  /* 0x000000900098a947 */ /* 0x004fea0003800000 */
.L_x_1841:
[----:B--2---:R-:W2:Y:S01]  /*9d80*/  S2R R7, SR_TID.X ;  /* 0x0000000000077919 */ /* 0x004ea20000002100 */
[----:B------:R-:W-:Y:S01]  /*9d90*/  UIMAD UR6, UR36, 0x780, UR4 ;  /* 0x00000780240678a4 */ /* 0x000fe2000f8e0204 */
[----:B------:R-:W-:Y:S01]  /*9da0*/  UMOV UR11, 0x80000020 ;  /* 0x80000020000b7882 */ /* 0x000fe20000000000 */
[----:B------:R-:W-:Y:S02]  /*9db0*/  UMOV UR32, UR8 ;  /* 0x0000000800207c82 */ /* 0x000fe40008000000 */
[----:B------:R-:W-:Y:S01]  /*9dc0*/  UIADD3 UR34, UR6, 0x80, URZ ;  /* 0x0000008006227890 */ /* 0x000fe2000fffe03f */
[----:B------:R-:W-:Y:S02]  /*9dd0*/  UMOV UR33, UR9 ;  /* 0x0000000900217c82 */ /* 0x000fe40008000000 */
[----:B------:R-:W-:Y:S01]  /*9de0*/  UMOV UR10, UR6 ;  /* 0x00000006000a7c82 */ /* 0x000fe20008000000 */
[----:B------:R-:W-:Y:S01]  /*9df0*/  UMOV UR35, 0x80000020 ;  /* 0x8000002000237882 */ /* 0x000fe20000000000 */
[----:B------:R-:W-:Y:S01]  /*9e00*/  UIADD3 UR50, UR6, 0x100, URZ ;  /* 0x0000010006327890 */ /* 0x000fe2000fffe03f */
[----:B------:R-:W-:Y:S01]  /*9e10*/  UMOV UR48, UR8 ;  /* 0x0000000800307c82 */ /* 0x000fe20008000000 */
[----:B------:R-:W-:Y:S01]  /*9e20*/  UMOV UR49, UR9 ;  /* 0x0000000900317c82 */ /* 0x000fe20008000000 */
[----:B------:R-:W-:Y:S01]  /*9e30*/  UMOV UR51, 0x80000020 ;  /* 0x8000002000337882 */ /* 0x000fe20000000000 */
        /* <DEDUP_REMOVED lines=176> */
.L_x_1846:
[----:B------:R-:W-:Y:S01]  /*a940*/  ULEA UR6, UR5, UR37, 0x3 ;  /* 0x0000002505067291 */ /* 0x000fe2000f8e183f */
[----:B------:R-:W-:-:S05]  /*a950*/  IMAD.U32 R6, RZ, RZ, UR38 ;  /* 0x00000026ff067e24 */ /* 0x000fca000f8e00ff */
[----:B------:R-:W-:-:S04]  /*a960*/  SHF.L.U32 R6, R6, 0x1f, RZ ;  /* 0x0000001f06067819 */ /* 0x000fc800000006ff */
[----:B------:R1:W2:Y:S01]  /*a970*/  SYNCS.PHASECHK.TRANS64.TRYWAIT P2, [UR6+0x29850], R6 ;  /* 0x02985006ff0075a7 */ /* 0x0002a20008040146 */
[----:B------:R-:W-:Y:S05]  /*a980*/  @!P0 BRA `(.L_x_1847) ;  /* 0x0000000000048947 */ /* 0x000fea0003800000 */
[----:B------:R-:W-:Y:S01]  /*a990*/  BPT.TRAP 0x1 ;  /* 0x000000040000795c */ /* 0x000fe20000300000 */
.L_x_1847:
[----:B--2---:R-:W-:Y:S05]  /*a9a0*/  @P2 BRA `(.L_x_1845) ;  /* 0x0000000000082947 */ /* 0x004fea0003800000 */
[----:B------:R-:W2:Y:S02]  /*a9b0*/  SYNCS.PHASECHK.TRANS64.TRYWAIT P2, [UR6+0x29850], R6 ;  /* 0x02985006ff0075a7 */ /* 0x000ea40008040146 */
[----:B--2---:R-:W-:Y:S05]  /*a9c0*/  @!P2 BRA `(.L_x_1848) ;  /* 0x00000084009ca947 */ /* 0x004fea0003800000 */
.L_x_1845:
[----:B------:R-:W-:Y:S01]  /*a9d0*/  UIADD3 UR6, UR37, 0x400, URZ ;  /* 0x0000040025067890 */ /* 0x000fe2000fffe03f */
[----:B------:R-:W-:Y:S01]  /*a9e0*/  WARPGROUP.ARRIVE ;  /* 0x00000000000079c5 */ /* 0x000fe20000000000 */
[----:B------:R-:W-:Y:S01]  /*a9f0*/  UMOV UR11, 0xc0000010 ;  /* 0xc0000010000b7882 */ /* 0x000fe20000000000 */
[C---:B--2---:R-:W-:Y:S01]  /*aa00*/  FMUL.FTZ R7, R0.reuse, R152 ;  /* 0x0000009800077220 */ /* 0x044fe20000410000 */
[----:B------:R-:W-:Y:S01]  /*aa10*/  USHF.R.U32.HI UR6, URZ, 0x4, UR6 ;  /* 0x000000043f067899 */ /* 0x000fe20008011606 */
[C---:B-1----:R-:W-:Y:S01]  /*aa20*/  FMUL.FTZ R6, R0.reuse, R154 ;  /* 0x0000009a00067220 */ /* 0x042fe20000410000 */
        /* <DEDUP_REMOVED lines=27> */
[----:B------:R-:W-:Y:S01]  /*abe0*/  FMUL.FTZ R137, R0, R137 ;  /* 0x0000008900897220 */ /* 0x000fe20000410000 */
        /* <DEDUP_REMOVED lines=78> */
[----:B------:R-:W-:Y:S01]  /*b0d0*/  FMUL.FTZ R103, R0, R103 ;  /* 0x0000006700677220 */ /* 0x000fe20000410000 */
[----:B------:R-:W2:Y:S01]  /*b0e0*/  S2R R194, SR_TID.X ;  /* 0x0000000000c27919 */ /* 0x000ea20000002100 */
[----:B------:R-:W-:Y:S01]  /*b0f0*/  IMAD.U32 R158, RZ, RZ, UR36 ;  /* 0x00000024ff9e7e24 */ /* 0x000fe2000f8e00ff */
[----:B------:R-:W4:Y:S01]  /*b100*/  MUFU.TANH R195, R195 ;  /* 0x000000c300c37308 */ /* 0x000f220000002400 */
[----:B---3--:R-:W-:-:S07]  /*b110*/  FMNMX.FTZ R20, R161, R20, !PT ;  /* 0x00000014a1147209 */ /* 0x008fce0007810000 */
[----:B------:R-:W3:Y:S01]  /*b120*/  MUFU.TANH R165, R165 ;  /* 0x000000a500a57308 */ /* 0x000ee20000002400 */
[----:B-1----:R-:W-:-:S07]  /*b130*/  FMNMX.FTZ R14, R163, R14, !PT ;  /* 0x0000000ea30e7209 */ /* 0x002fce0007810000 */
[----:B------:R-:W1:Y:S01]  /*b140*/  MUFU.TANH R167, R167 ;  /* 0x000000a700a77308 */ /* 0x000e620000002400 */
[----:B----4-:R-:W-:-:S07]  /*b150*/  FMNMX.FTZ R20, R195, R20, !PT ;  /* 0x00000014c3147209 */ /* 0x010fce0007810000 */
[----:B------:R-:W4:Y:S01]  /*b160*/  MUFU.TANH R197, R197 ;  /* 0x000000c500c57308 */ /* 0x000f220000002400 */
[----:B---3--:R-:W-:Y:S02]  /*b170*/  FMNMX.FTZ R14, R165, R14, !PT ;  /* 0x0000000ea50e7209 */ /* 0x008fe40007810000 */
[----:B--2---:R-:W-:-:S05]  /*b180*/  SHF.R.U32.HI R194, RZ, 0x7, R194 ;  /* 0x00000007ffc27819 */ /* 0x004fca00000116c2 */
        /* <DEDUP_REMOVED lines=143> */
[----:B---3--:R-:W-:-:S05]  /*ba80*/  FMNMX.FTZ R90, R126, R89, !PT ;  /* 0x000000597e5a7209 */ /* 0x008fca0007810000 */
[----:B------:R-:W3:Y:S02]  /*ba90*/  SHFL.BFLY PT, R89, R90, 0x2, 0x1f ;  /* 0x0c401f005a597f89 */ /* 0x000ee400000e0000 */
[----:B------:R-:W4:Y:S01]  /*baa0*/  MUFU.TANH R103, R103 ;  /* 0x0000006700677308 */ /* 0x000f220000002400 */
[----:B--2---:R-:W-:-:S04]  /*bab0*/  FMNMX.FTZ R88, R99, R88, !PT ;  /* 0x0000005863587209 */ /* 0x004fc80007810000 */
[----:B-1----:R-:W-:-:S04]  /*bac0*/  FMNMX.FTZ R88, R101, R88, !PT ;  /* 0x0000005865587209 */ /* 0x002fc80007810000 */
[----:B----4-:R-:W-:Y:S02]  /*bad0*/  FMNMX.FTZ R92, R103, R88, !PT ;  /* 0x00000058675c7209 */ /* 0x010fe40007810000 */
[----:B------:R-:W1:Y:S03]  /*bae0*/  LDC R88, c[0x0][0x988] ;  /* 0x00026200ff587b82 */ /* 0x000e660000000800 */
[----:B------:R-:W2:Y:S01]  /*baf0*/  SHFL.BFLY PT, R91, R92, 0x2, 0x1f ;  /* 0x0c401f005c5b7f89 */ /* 0x000ea200000e0000 */
[----:B---3--:R-:W-:-:S05]  /*bb00*/  FMNMX.FTZ R94, R90, R89, !PT ;  /* 0x000000595a5e7209 */ /* 0x008fca0007810000 */
[----:B------:R-:W3:Y:S01]  /*bb10*/  SHFL.BFLY PT, R89, R94, 0x1, 0x1f ;  /* 0x0c201f005e597f89 */ /* 0x000ee200000e0000 */
[----:B--2---:R-:W-:-:S05]  /*bb20*/  FMNMX.FTZ R96, R92, R91, !PT ;  /* 0x0000005b5c607209 */ /* 0x004fca0007810000 */
[----:B------:R-:W2:Y:S01]  /*bb30*/  SHFL.BFLY PT, R91, R96, 0x1, 0x1f ;  /* 0x0c201f00605b7f89 */ /* 0x000ea200000e0000 */
[----:B---3--:R-:W-:-:S05]  /*bb40*/  FMNMX.FTZ R89, R94, R89, !PT ;  /* 0x000000595e597209 */ /* 0x008fca0007810000 */
        /* <DEDUP_REMOVED lines=8> */
[-C--:B------:R-:W-:Y:S01]  /*bbd0*/  FMUL.FTZ R4, R4, R88.reuse ;  /* 0x0000005804047220 */ /* 0x080fe20000410000 */
[----:B------:R-:W-:-:S01]  /*bbe0*/  FFMA.FTZ R7, R7, R88, -R128 ;  /* 0x0000005807077223 */ /* 0x000fc20000010880 */
[----:B------:R-:W-:Y:S01]  /*bbf0*/  MUFU.EX2 R90, R90 ;  /* 0x0000005a005a7308 */ /* 0x000fe20000000800 */
[----:B------:R-:W-:-:S01]  /*bc00*/  FFMA.FTZ R92, R15, R88, -R128 ;  /* 0x000000580f5c7223 */ /* 0x000fc20000010880 */
[-CC-:B------:R-:W-:Y:S01]  /*bc10*/  FFMA.FTZ R15, R163, R88.reuse, -R128.reuse ;  /* 0x00000058a30f7223 */ /* 0x180fe20000010880 */
[----:B------:R-:W-:-:S01]  /*bc20*/  FFMA.FTZ R163, R122, R88, -R128 ;  /* 0x000000587aa37223 */ /* 0x000fc20000010880 */
[-CC-:B------:R-:W-:Y:S01]  /*bc30*/  FFMA.FTZ R94, R157, R88.reuse, -R128.reuse ;  /* 0x000000589d5e7223 */ /* 0x180fe20000010880 */
[----:B------:R-:W-:-:S01]  /*bc40*/  FFMA.FTZ R157, R118, R88, -R128 ;  /* 0x00000058769d7223 */ /* 0x000fc20000010880 */
[----:B--2---:R-:W-:Y:S01]  /*bc50*/  FMNMX.FTZ R91, R96, R91, !PT ;  /* 0x0000005b605b7209 */ /* 0x004fe20007810000 */
[----:B------:R-:W-:-:S01]  /*bc60*/  FFMA.FTZ R118, R124, R88, -R128 ;  /* 0x000000587c767223 */ /* 0x000fc20000010880 */
[----:B------:R-:W-:Y:S01]  /*bc70*/  MUFU.EX2 R4, R4 ;  /* 0x0000000400047308 */ /* 0x000fe20000000800 */
[----:B------:R-:W-:-:S01]  /*bc80*/  FFMA.FTZ R96, R165, R88, -R128 ;  /* 0x00000058a5607223 */ /* 0x000fc20000010880 */
[----:B------:R-:W-:Y:S01]  /*bc90*/  FFMA.FTZ R165, R126, R88, -R128 ;  /* 0x000000587ea57223 */ /* 0x000fe20000010880 */
[----:B------:R-:W-:-:S01]  /*bca0*/  FADD.FTZ R5, -R91, R5 ;  /* 0x000000055b057221 */ /* 0x000fc20000010100 */
[-C--:B------:R-:W-:Y:S01]  /*bcb0*/  FFMA.FTZ R120, R91, R88.reuse, -8 ;  /* 0xc10000005b787423 */ /* 0x080fe20000010058 */
[----:B------:R-:W-:-:S01]  /*bcc0*/  FFMA.FTZ R98, R197, R88, -R128 ;  /* 0x00000058c5627223 */ /* 0x000fc20000010880 */
[-C--:B------:R-:W-:Y:S01]  /*bcd0*/  FFMA.FTZ R137, R137, R88.reuse, -R128 ;  /* 0x0000005889897223 */ /* 0x080fe20000010880 */
[-C--:B------:R-:W-:Y:S01]  /*bce0*/  FMUL.FTZ R5, R5, R88.reuse ;  /* 0x0000005805057220 */ /* 0x080fe20000410000 */
        /* <DEDUP_REMOVED lines=22> */
[----:B------:R-:W-:Y:S01]  /*be50*/  FFMA.FTZ R110, R221, R88, -R128 ;  /* 0x00000058dd6e7223 */ /* 0x000fe20000010880 */
[----:B------:R-:W-:-:S01]  /*be60*/  FADD.FTZ R152, R90, R3 ;  /* 0x000000035a987221 */ /* 0x000fc20000010000 */
        /* <DEDUP_REMOVED lines=14> */
[-C--:B------:R-:W-:Y:S01]  /*bf50*/  FFMA.FTZ R112, R112, R88.reuse, -R128 ;  /* 0x0000005870707223 */ /* 0x080fe20000010880 */
[----:B------:R-:W-:-:S01]  /*bf60*/  FFMA.FTZ R128, R199, R88, -R120 ;  /* 0x00000058c7807223 */ /* 0x000fc20000010878 */
[-CC-:B------:R-:W-:Y:S01]  /*bf70*/  FFMA.FTZ R139, R139, R88.reuse, -R120.reuse ;  /* 0x000000588b8b7223 */ /* 0x180fe20000010878 */
[----:B------:R-:W-:-:S01]  /*bf80*/  FFMA.FTZ R138, R203, R88, -R120 ;  /* 0x00000058cb8a7223 */ /* 0x000fc20000010878 */
[----:B------:R-:W2:Y:S01]  /*bf90*/  MUFU.EX2 R21, R21 ;  /* 0x0000001500157308 */ /* 0x000ea20000000800 */
[----:B-1----:R-:W-:-:S01]  /*bfa0*/  FADD.FTZ R2, R11, R2 ;  /* 0x000000020b027221 */ /* 0x002fc20000010000 */
[-CC-:B------:R-:W-:Y:S01]  /*bfb0*/  FFMA.FTZ R143, R143, R88.reuse, -R120.reuse ;  /* 0x000000588f8f7223 */ /* 0x180fe20000010878 */
        /* <DEDUP_REMOVED lines=8> */
[----:B------:R-:W-:-:S01]  /*c040*/  FFMA.FTZ R146, R219, R88, -R120 ;  /* 0x00000058db927223 */ /* 0x000fc20000010878 */
[-CC-:B------:R-:W-:Y:S01]  /*c050*/  FFMA.FTZ R127, R127, R88.reuse, -R120.reuse ;  /* 0x000000587f7f7223 */ /* 0x180fe20000010878 */
[----:B------:R-:W-:-:S01]  /*c060*/  FFMA.FTZ R148, R223, R88, -R120 ;  /* 0x00000058df947223 */ /* 0x000fc20000010878 */
[-CC-:B------:R-:W-:Y:S01]  /*c070*/  FFMA.FTZ R131, R131, R88.reuse, -R120.reuse ;  /* 0x0000005883837223 */ /* 0x180fe20000010878 */
[----:B------:R-:W-:-:S01]  /*c080*/  FFMA.FTZ R150, R227, R88, -R120 ;  /* 0x00000058e3967223 */ /* 0x000fc20000010878 */
[----:B------:R-:W3:Y:S01]  /*c090*/  MUFU.EX2 R122, R122 ;  /* 0x0000007a007a7308 */ /* 0x000ee20000000800 */
        /* <DEDUP_REMOVED lines=9> */
[-CC-:B------:R-:W-:Y:S01]  /*c130*/  FFMA.FTZ R12, R12, R88.reuse, -R120.reuse ;  /* 0x000000580c0c7223 */ /* 0x180fe20000010878 */
[----:B------:R-:W-:-:S01]  /*c140*/  FFMA.FTZ R14, R14, R88, -R120 ;  /* 0x000000580e0e7223 */ /* 0x000fc20000010878 */
[----:B------:R-:W-:Y:S01]  /*c150*/  FFMA.FTZ R93, R93, R88, -R120 ;  /* 0x000000585d5d7223 */ /* 0x000fe20000010878 */
[----:B------:R-:W-:-:S02]  /*c160*/  WARPGROUP.DEPBAR.LE gsb0, 0x0 ;  /* 0x00008000000079c5 */ /* 0x000fc40000010000 */
[----:B------:R-:W-:Y:S01]  /*c170*/  FFMA.FTZ R95, R95, R88, -R120 ;  /* 0x000000585f5f7223 */ /* 0x000fe20000010878 */
[----:B------:R-:W1:Y:S01]  /*c180*/  MUFU.EX2 R124, R124 ;  /* 0x0000007c007c7308 */ /* 0x000e620000000800 */
[----:B---3--:R-:W-:-:S01]  /*c190*/  FADD.FTZ R161, R122, R161 ;  /* 0x000000a17aa17221 */ /* 0x008fc20000010000 */
[-CC-:B------:R-:W-:Y:S01]  /*c1a0*/  FFMA.FTZ R99, R99, R88.reuse, -R120.reuse ;  /* 0x0000005863637223 */ /* 0x180fe20000010878 */
[----:B------:R-:W-:-:S01]  /*c1b0*/  FFMA.FTZ R101, R101, R88, -R120 ;  /* 0x0000005865657223 */ /* 0x000fc20000010878 */
[----:B------:R-:W-:-:S04]  /*c1c0*/  FFMA.FTZ R103, R103, R88, -R120 ;  /* 0x0000005867677223 */ /* 0x000fc80000010878 */
        /* <DEDUP_REMOVED lines=99> */
[----:B------:R-:W-:Y:S01]  /*c800*/  FFMA.FTZ R20, R97, R88, -R120 ;  /* 0x0000005861147223 */ /* 0x000fe20000010878 */
[----:B------:R-:W-:-:S05]  /*c810*/  IADD3 R97, -R194, 0xb, RZ ;  /* 0x0000000bc2617810 */ /* 0x000fca0007ffe1ff */
[----:B------:R-:W3:Y:S01]  /*c820*/  MUFU.EX2 R113, R113 ;  /* 0x0000007100717308 */ /* 0x000ee20000000800 */
[----:B--2---:R-:W-:-:S07]  /*c830*/  FADD.FTZ R2, R136, R3 ;  /* 0x0000000388027221 */ /* 0x004fce0000010000 */
[----:B------:R-:W-:Y:S01]  /*c840*/  MUFU.EX2 R115, R115 ;  /* 0x0000007300737308 */ /* 0x000fe20000000800 */
[----:B-1----:R-:W-:-:S07]  /*c850*/  FADD.FTZ R156, R8, R167 ;  /* 0x000000a7089c7221 */ /* 0x002fce0000010000 */
[----:B------:R-:W1:Y:S01]  /*c860*/  MUFU.EX2 R10, R10 ;  /* 0x0000000a000a7308 */ /* 0x000e620000000800 */
[----:B---3--:R-:W-:-:S07]  /*c870*/  FADD.FTZ R3, R113, R2 ;  /* 0x0000000271037221 */ /* 0x008fce0000010000 */
[----:B------:R-:W-:Y:S08]  /*c880*/  MUFU.EX2 R12, R12 ;  /* 0x0000000c000c7308 */ /* 0x000ff00000000800 */
[----:B------:R-:W2:Y:S01]  /*c890*/  MUFU.EX2 R117, R117 ;  /* 0x0000007500757308 */ /* 0x000ea20000000800 */
[----:B-1----:R-:W-:-:S07]  /*c8a0*/  FADD.FTZ R2, R10, R3 ;  /* 0x000000030a027221 */ /* 0x002fce0000010000 */
[----:B------:R-:W1:Y:S08]  /*c8b0*/  MUFU.EX2 R161, R161 ;  /* 0x000000a100a17308 */ /* 0x000e700000000800 */
[----:B------:R-:W3:Y:S01]  /*c8c0*/  MUFU.EX2 R112, R112 ;  /* 0x0000007000707308 */ /* 0x000ee20000000800 */
[----:B--2---:R-:W-:-:S01]  /*c8d0*/  FADD.FTZ R3, R117, R2 ;  /* 0x0000000275037221 */ /* 0x004fc20000010000 */
[----:B------:R-:W-:-:S05]  /*c8e0*/  @!P1 LEA R2, R158, UR37, 0x3 ;  /* 0x000000259e029c11 */ /* 0x000fca000f8e18ff */
[----:B------:R-:W-:Y:S01]  /*c8f0*/  @!P1 VIADD R2, R2, 0x29840 ;  /* 0x0002984002029836 */ /* 0x000fe20000000000 */
[----:B------:R-:W2:Y:S04]  /*c900*/  MUFU.EX2 R14, R14 ;  /* 0x0000000e000e7308 */ /* 0x000ea80000000800 */
[----:B------:R-:W-:Y:S01]  /*c910*/  @!P1 PRMT R2, RZ, 0x654, R2 ;  /* 0x00000654ff029816 */ /* 0x000fe20000000002 */
[----:B------:R4:W-:Y:S06]  /*c920*/  BAR.ARV R97, 0x100 ;  /* 0x000400610000751d */ /* 0x0009ec0000002000 */
[----:B------:R-:W5:Y:S01]  /*c930*/  MUFU.EX2 R155, R155 ;  /* 0x0000009b009b7308 */ /* 0x000f620000000800 */
[----:B------:R4:W-:Y:S07]  /*c940*/  @!P1 SYNCS.ARRIVE.TRANS64.RED.A1T0 RZ, [R2+URZ], RZ ;  /* 0x000000ff02ff99a7 */ /* 0x0009ee000810043f */
[----:B------:R-:W4:Y:S08]  /*c950*/  MUFU.EX2 R119, R119 ;  /* 0x0000007700777308 */ /* 0x000f300000000800 */
[----:B------:R1:W-:Y:S08]  /*c960*/  MUFU.EX2 R169, R93 ;  /* 0x0000005d00a97308 */ /* 0x0003f00000000800 */
[----:B------:R-:W4:Y:S01]  /*c970*/  MUFU.EX2 R114, R114 ;  /* 0x0000007200727308 */ /* 0x000f220000000800 */
[----:B-1----:R-:W-:-:S04]  /*c980*/  FADD.FTZ R93, R115, R156 ;  /* 0x0000009c735d7221 */ /* 0x002fc80000010000 */
[----:B------:R-:W-:-:S03]  /*c990*/  FADD.FTZ R156, R12, R93 ;  /* 0x0000005d0c9c7221 */ /* 0x000fc60000010000 */
[----:B------:R-:W1:Y:S01]  /*c9a0*/  MUFU.EX2 R157, R157 ;  /* 0x0000009d009d7308 */ /* 0x000e620000000800 */
[----:B------:R-:W-:-:S01]  /*c9b0*/  FADD.FTZ R93, R161, R156 ;  /* 0x0000009ca15d7221 */ /* 0x000fc20000010000 */
[----:B---3--:R-:W-:-:S03]  /*c9c0*/  FADD.FTZ R156, R112, R3 ;  /* 0x00000003709c7221 */ /* 0x008fc60000010000 */
[----:B--2---:R-:W-:Y:S01]  /*c9d0*/  FADD.FTZ R158, R14, R93 ;  /* 0x0000005d0e9e7221 */ /* 0x004fe20000010000 */
[----:B-----5:R-:W-:-:S02]  /*c9e0*/  FADD.FTZ R3, R155, R156 ;  /* 0x0000009c9b037221 */ /* 0x020fc40000010000 */
[----:B------:R-:W2:Y:S01]  /*c9f0*/  MUFU.EX2 R95, R95 ;  /* 0x0000005f005f7308 */ /* 0x000ea20000000800 */
[----:B----4-:R-:W-:-:S01]  /*ca00*/  FADD.FTZ R158, R119, R158 ;  /* 0x0000009e779e7221 */ /* 0x010fc20000010000 */
[----:B------:R-:W-:-:S03]  /*ca10*/  FADD.FTZ R120, R114, R3 ;  /* 0x0000000372787221 */ /* 0x000fc60000010000 */
[----:B------:R-:W-:-:S03]  /*ca20*/  FADD.FTZ R158, R169, R158 ;  /* 0x0000009ea99e7221 */ /* 0x000fc60000010000 */
        /* <DEDUP_REMOVED lines=15> */
[----:B--2---:R-:W-:-:S01]  /*cb20*/  FADD.FTZ R93, R162, R93 ;  /* 0x0000005da25d7221 */ /* 0x004fc20000010000 */
[----:B---3--:R-:W-:-:S03]  /*cb30*/  FADD.FTZ R3, R165, R2 ;  /* 0x00000002a5037221 */ /* 0x008fc60000010000 */
[----:B-1----:R-:W-:Y:S01]  /*cb40*/  FADD.FTZ R2, R103, R93 ;  /* 0x0000005d67027221 */ /* 0x002fe20000010000 */
[----:B------:R-:W-:Y:S06]  /*cb50*/  @!P0 BRA `(.L_x_1849) ;  /* 0x0000000000048947 */ /* 0x000fec0003800000 */
[----:B------:R-:W-:Y:S01]  /*cb60*/  BPT.TRAP 0x1 ;  /* 0x000000040000795c */ /* 0x000fe20000300000 */
.L_x_1849:
        /* <DEDUP_REMOVED lines=114> */
[----:B------:R-:W-:Y:S01]  /*d290*/  F2FP.SATFINITE.E4M3.F32.PACK_AB_MERGE_C R171, R160, R20, R93 ;  /* 0x00000014a0ab723e */ /* 0x000fe2000480705d */
[----:B------:R-:W-:Y:S06]  /*d2a0*/  @P2 BRA `(.L_x_1850) ;  /* 0xffffffc8006c2947 */ /* 0x000fec000383ffff */
.L_x_1840:
[----:B------:R-:W-:Y:S06]  /*d2b0*/  BAR.ARV 0x8, 0x120 ;  /* 0x0204800000007b1d */ /* 0x000fec0000002000 */
[----:B------:R-:W-:Y:S05]  /*d2c0*/  @!P0 BRA `(.L_x_1851) ;  /* 0x0000000000048947 */ /* 0x000fea0003800000 */
[----:B------:R-:W-:Y:S01]  /*d2d0*/  BPT.TRAP 0x1 ;  /* 0x000000040000795c */ /* 0x000fe20000300000 */
.L_x_1851:
[----:B------:R-:W-:Y:S01]  /*d2e0*/  ULEA UR9, UR36, UR37, 0x3 ;  /* 0x0000002524097291 */ /* 0x000fe2000f8e183f */
[----:B------:R-:W-:-:S05]  /*d2f0*/  IMAD.U32 R0, RZ, RZ, UR46 ;  /* 0x0000002eff007e24 */ /* 0x000fca000f8e00ff */
[----:B------:R-:W-:-:S04]  /*d300*/  SHF.L.U32 R0, R0, 0x1f, RZ ;  /* 0x0000001f00007819 */ /* 0x000fc800000006ff */
[----:B------:R1:W2:Y:S01]  /*d310*/  SYNCS.PHASECHK.TRANS64.TRYWAIT P1, [UR9+0x29850], R0 ;  /* 0x02985000ff0075a7 */ /* 0x0002a20008020149 */
[----:B------:R-:W-:Y:S05]  /*d320*/  @!P0 BRA `(.L_x_1852) ;  /* 0x0000000000048947 */ /* 0x000fea0003800000 */
[----:B------:R-:W-:Y:S01]  /*d330*/  BPT.TRAP 0x1 ;  /* 0x000000040000795c */ /* 0x000fe20000300000 */
.L_x_1852:
[----:B--2---:R-:W-:Y:S05]  /*d340*/  @P1 BRA `(.L_x_1853) ;  /* 0x0000000000081947 */ /* 0x004fea0003800000 */
[----:B------:R-:W2:Y:S02]  /*d350*/  SYNCS.PHASECHK.TRANS64.TRYWAIT P1, [UR9+0x29850], R0 ;  /* 0x02985000ff0075a7 */ /* 0x000ea40008020149 */
[----:B--2---:R-:W-:Y:S05]  /*d360*/  @!P1 BRA `(.L_x_1854) ;  /* 0x0000005c004c9947 */ /* 0x004fea0003800000 */
.L_x_1853:
[----:B------:R-:W-:Y:S01]  /*d370*/  UIADD3 UR37, UR37, 0x400, URZ ;  /* 0x0000040025257890 */ /* 0x000fe2000fffe03f */
[----:B------:R-:W-:Y:S01]  /*d380*/  WARPGROUP.ARRIVE ;  /* 0x00000000000079c5 */ /* 0x000fe20000000000 */
[----:B------:R-:W-:Y:S01]  /*d390*/  UMOV UR7, 0xc0000010 ;  /* 0xc000001000077882 */ /* 0x000fe20000000000 */
[----:B------:R-:W-:Y:S01]  /*d3a0*/  ULDC.64 UR10, c[0x0][0x9a0] ;  /* 0x00026800000a7ab9 */ /* 0x000fe20000000a00 */
[----:B------:R-:W-:Y:S01]  /*d3b0*/  USHF.R.U32.HI UR37, URZ, 0x4, UR37 ;  /* 0x000000043f257899 */ /* 0x000fe20008011625 */
[----:B------:R-:W-:Y:S01]  /*d3c0*/  IMAD.MOV.U32 R6, RZ, RZ, 0x3f800000 ;  /* 0x3f800000ff067424 */ /* 0x000fe200078e00ff */
[----:B------:R-:W-:Y:S02]  /*d3d0*/  UISETP.NE.U32.AND UP0, UPT, UR10, URZ, UPT ;  /* 0x0000003f0a00728c */ /* 0x000fe4000bf05070 */
[----:B------:R-:W-:Y:S02]  /*d3e0*/  ULOP3.LUT UR37, UR37, 0x3fff, URZ, 0xc0, !UPT ;  /* 0x00003fff25257892 */ /* 0x000fe4000f8ec03f */
[----:B------:R-:W-:-:S02]  /*d3f0*/  UISETP.NE.AND.EX UP0, UPT, UR11, URZ, UPT, UP0 ;  /* 0x0000003f0b00728c */ /* 0x000fc4000bf05300 */
[----:B------:R-:W-:-:S04]  /*d400*/  ULOP3.LUT UR8, UR37, 0x10000, URZ, 0xfc, !UPT ;  /* 0x0001000025087892 */ /* 0x000fc8000f8efc3f */
[----:B------:R-:W-:Y:S01]  /*d410*/  UIMAD UR8, UR36, 0x500, UR8 ;  /* 0x00000500240878a4 */ /* 0x000fe2000f8e0208 */
[----:B------:R-:W-:-:S03]  /*d420*/  PLOP3.LUT P1, PT, PT, PT, UP0, 0x80, 0x0 ;  /* 0x000000000000781c */ /* 0x000fc60003f2f008 */
[----:B------:R-:W-:Y:S01]  /*d430*/  UIADD3 UR4, UR8, 0x100, URZ ;  /* 0x0000010008047890 */ /* 0x000fe2000fffe03f */
[----:B------:R-:W-:Y:S02]  /*d440*/  @UP0 ULDC.64 UR12, c[0x0][0x9c8] ;  /* 0x00027200000c0ab9 */ /* 0x000fe40000000a00 */
[----:B------:R-:W-:-:S06]  /*d450*/  UMOV UR6, UR8 ;  /* 0x0000000800067c82 */ /* 0x000fcc0008000000 */
[----:B------:R-:W-:Y:S01]  /*d460*/  QGMMA.64x128x32.F32.E4M3.E4M3 R24, R184, gdesc[UR4], R24, gsb0 ;  /* 0x01e00004b8187df3 */ /* 0x000fe20008000818 */
[----:B------:R-:W-:Y:S01]  /*d470*/  UMOV UR7, 0xc0000010 ;  /* 0xc000001000077882 */ /* 0x000fe20000000000 */
[----:B------:R-:W-:Y:S01]  /*d480*/  UMOV UR6, UR4 ;  /* 0x0000000400067c82 */ /* 0x000fe20008000000 */
[----:B------:R-:W-:Y:S01]  /*d490*/  @UP0 UIMAD.WIDE.U32 UR4, UR44, UR12, URZ ;  /* 0x0000000c2c0402a5 */ /* 0x000fe2000f8e003f */
[----:B------:R-:W-:Y:S02]  /*d4a0*/  WARPGROUP.DEPBAR.LE gsb0, 0x0 ;  /* 0x00008000000079c5 */ /* 0x000fe40000010000 */
[----:B------:R-:W-:-:S06]  /*d4b0*/  WARPGROUP.ARRIVE ;  /* 0x00000000000079c5 */ /* 0x000fcc0000000000 */
[----:B------:R-:W-:Y:S01]  /*d4c0*/  QGMMA.64x128x32.F32.E4M3.E4M3 R24, R180, gdesc[UR4], R24, gsb0 ;  /* 0x01e00004b4187df3 */ /* 0x000fe20008000818 */
[----:B------:R-:W-:Y:S02]  /*d4d0*/  @UP0 USHF.R.S32.HI UR6, URZ, 0x1f, UR44 ;  /* 0x0000001f3f060899 */ /* 0x000fe4000801142c */
[----:B------:R-:W-:Y:S02]  /*d4e0*/  @UP0 USHF.R.S32.HI UR7, URZ, 0x1f, UR52 ;  /* 0x0000001f3f070899 */ /* 0x000fe40008011434 */
[----:B------:R-:W-:-:S04]  /*d4f0*/  @UP0 UIMAD UR6, UR6, UR12, URZ ;  /* 0x0000000c060602a4 */ /* 0x000fc8000f8e023f */
[----:B------:R-:W-:-:S03]  /*d500*/  @UP0 UIMAD UR6, UR44, UR13, UR6 ;  /* 0x0000000d2c0602a4 */ /* 0x000fc6000f8e0206 */
[----:B------:R-:W-:Y:S01]  /*d510*/  @UP0 ULDC.64 UR12, c[0x0][0x9d0] ;  /* 0x00027400000c0ab9 */ /* 0x000fe20000000a00 */
[----:B------:R-:W-:Y:S02]  /*d520*/  @UP0 UIADD3 UR5, UR5, UR6, URZ ;  /* 0x0000000605050290 */ /* 0x000fe4000fffe03f */
[----:B------:R-:W-:Y:S02]  /*d530*/  @UP0 UIMAD UR6, UR7, UR12, URZ ;  /* 0x0000000c070602a4 */ /* 0x000fe4000f8e023f */
[----:B------:R-:W-:Y:S02]  /*d540*/  @UP0 UIMAD.WIDE.U32 UR4, UR52, UR12, UR4 ;  /* 0x0000000c340402a5 */ /* 0x000fe4000f8e0004 */
[----:B------:R-:W-:-:S04]  /*d550*/  @UP0 UIMAD UR6, UR52, UR13, UR6 ;  /* 0x0000000d340602a4 */ /* 0x000fc8000f8e0206 */
[----:B------:R-:W-:Y:S02]  /*d560*/  @UP0 UIADD3 UR5, UR5, UR6, URZ ;  /* 0x0000000605050290 */ /* 0x000fe4000fffe03f */
[----:B------:R-:W-:-:S04]  /*d570*/  @UP0 ULEA UR6, UP1, UR4, UR10, 0x2 ;  /* 0x0000000a04060291 */ /* 0x000fc8000f82103f */
[----:B------:R-:W-:Y:S02]  /*d580*/  @UP0 ULEA.HI.X UR7, UR4, UR11, UR5, 0x2, UP1 ;  /* 0x0000000b04070291 */ /* 0x000fe400088f1405 */
[----:B------:R-:W-:Y:S01]  /*d590*/  UIADD3 UR4, UR8, 0x200, URZ ;  /* 0x0000020008047890 */ /* 0x000fe2000fffe03f */
[----:B------:R-:W-:-:S03]  /*d5a0*/  IMAD.U32 R4, RZ, RZ, UR6 ;  /* 0x00000006ff047e24 */ /* 0x000fc6000f8e00ff */
[----:B--2---:R-:W-:Y:S01]  /*d5b0*/  IMAD.U32 R5, RZ, RZ, UR7 ;  /* 0x00000007ff057e24 */ /* 0x004fe2000f8e00ff */
[----:B------:R-:W-:Y:S02]  /*d5c0*/  UMOV UR7, 0xc0000010 ;  /* 0xc000001000077882 */ /* 0x000fe40000000000 */
[----:B------:R-:W-:Y:S02]  /*d5d0*/  UMOV UR6, UR4 ;  /* 0x0000000400067c82 */ /* 0x000fe40008000000 */
[----:B------:R2:W3:Y:S01]  /*d5e0*/  @P1 LDG.E R6, desc[UR54][R4.64] ;  /* 0x0000003604061981 */ /* 0x0004e2000c1e1900 */
[----:B------:R-:W-:Y:S02]  /*d5f0*/  WARPGROUP.DEPBAR.LE gsb0, 0x0 ;  /* 0x00008000000079c5 */ /* 0x000fe40000010000 */
[----:B------:R-:W-:-:S06]  /*d600*/  WARPGROUP.ARRIVE ;  /* 0x00000000000079c5 */ /* 0x000fcc0000000000 */
[----:B------:R-:W-:Y:S01]  /*d610*/  QGMMA.64x128x32.F32.E4M3.E4M3 R24, R176, gdesc[UR4], R24, gsb0 ;  /* 0x01e00004b0187df3 */ /* 0x000fe20008000818 */
[----:B------:R-:W-:Y:S01]  /*d620*/  UIADD3 UR4, UR8, 0x300, URZ ;  /* 0x0000030008047890 */ /* 0x000fe2000fffe03f */
[----:B------:R-:W-:-:S06]  /*d630*/  UMOV UR7, 0xc0000010 ;  /* 0xc000001000077882 */ /* 0x000fcc0000000000 */
[----:B------:R-:W-:Y:S01]  /*d640*/  UMOV UR6, UR4 ;  /* 0x0000000400067c82 */ /* 0x000fe20008000000 */
[----:B------:R-:W-:Y:S01]  /*d650*/  UIADD3 UR8, UR8, 0x400, URZ ;  /* 0x0000040008087890 */ /* 0x000fe2000fffe03f */
[----:B-1----:R-:W1:Y:S04]  /*d660*/  SHFL.BFLY PT, R0, R3, 0x2, 0x1f ;  /* 0x0c401f0003007f89 */ /* 0x002e6800000e0000 */
[----:B------:R-:W4:Y:S01]  /*d670*/  SHFL.BFLY PT, R7, R2, 0x2, 0x1f ;  /* 0x0c401f0002077f89 */ /* 0x000f2200000e0000 */
[----:B------:R-:W-:Y:S02]  /*d680*/  WARPGROUP.DEPBAR.LE gsb0, 0x0 ;  /* 0x00008000000079c5 */ /* 0x000fe40000010000 */
[----:B------:R-:W-:-:S06]  /*d690*/  WARPGROUP.ARRIVE ;  /* 0x00000000000079c5 */ /* 0x000fcc0000000000 */
[----:B------:R-:W-:Y:S01]  /*d6a0*/  QGMMA.64x128x32.F32.E4M3.E4M3 R24, R172, gdesc[UR4], R24, gsb0 ;  /* 0x01e00004ac187df3 */ /* 0x000fe20008000818 */
[----:B------:R-:W-:Y:S01]  /*d6b0*/  UMOV UR6, UR8 ;  /* 0x0000000800067c82 */ /* 0x000fe20008000000 */
[----:B------:R-:W-:Y:S01]  /*d6c0*/  UMOV UR7, 0xc0000010 ;  /* 0xc000001000077882 */ /* 0x000fe20000000000 */
[----:B-1----:R-:W-:-:S01]  /*d6d0*/  FADD.FTZ R0, R0, R3 ;  /* 0x0000000300007221 */ /* 0x002fc20000010000 */
[----:B----4-:R-:W-:-:S04]  /*d6e0*/  FADD.FTZ R7, R7, R2 ;  /* 0x0000000207077221 */ /* 0x010fc80000010000 */
[----:B--2---:R-:W1:Y:S04]  /*d6f0*/  SHFL.BFLY PT, R5, R0, 0x1, 0x1f ;  /* 0x0c201f0000057f89 */ /* 0x004e6800000e0000 */
[----:B------:R-:W2:Y:S01]  /*d700*/  SHFL.BFLY PT, R4, R7, 0x1, 0x1f ;  /* 0x0c201f0007047f89 */ /* 0x000ea200000e0000 */
        /* <DEDUP_REMOVED lines=17> */
[C---:B------:R-:W-:Y:S01]  /*d820*/  @P2 FMUL.FTZ R4, R88.reuse, 0.69314718246459960938 ;  /* 0x3f31721858042820 */ /* 0x040fe20000410000 */
[----:B-1----:R-:W-:Y:S01]  /*d830*/  @P2 FMUL.FTZ R5, R5, 0.69314718246459960938 ;  /* 0x3f31721805052820 */ /* 0x002fe20000410000 */
[----:B------:R-:W-:Y:S01]  /*d840*/  @P3 FMUL.FTZ R13, R88, 0.69314718246459960938 ;  /* 0x3f317218580d3820 */ /* 0x000fe20000410000 */
[----:B------:R-:W-:-:S02]  /*d850*/  IMAD.MOV.U32 R2, RZ, RZ, -0x800000 ;  /* 0xff800000ff027424 */ /* 0x000fc400078e00ff */
[----:B---3--:R-:W-:Y:S01]  /*d860*/  FMUL.FTZ R3, R3, R6 ;  /* 0x0000000603037220 */ /* 0x008fe20000410000 */
[----:B------:R-:W-:Y:S02]  /*d870*/  IMAD.MOV.U32 R0, RZ, RZ, -0x800000 ;  /* 0xff800000ff007424 */ /* 0x000fe400078e00ff */
[----:B--2---:R-:W-:Y:S01]  /*d880*/  @P3 FMUL.FTZ R8, R8, 0.69314718246459960938 ;  /* 0x3f31721808083820 */ /* 0x004fe20000410000 */
[----:B------:R-:W-:-:S03]  /*d890*/  @P2 FFMA.FTZ R2, R4, R89, R5 ;  /* 0x0000005904022223 */ /* 0x000fc60000010005 */
[----:B------:R-:W-:Y:S01]  /*d8a0*/  @P3 FFMA.FTZ R0, R13, R91, R8 ;  /* 0x0000005b0d003223 */ /* 0x000fe20000010008 */
[----:B----4-:R-:W-:Y:S01]  /*d8b0*/  FMUL.FTZ R4, R7, R6 ;  /* 0x0000000607047220 */ /* 0x010fe20000410000 */
[----:B------:R-:W-:Y:S02]  /*d8c0*/  WARPGROUP.DEPBAR.LE gsb0, 0x0 ;  /* 0x00008000000079c5 */ /* 0x000fe40000010000 */
[----:B------:R-:W-:Y:S05]  /*d8d0*/  @!P0 BRA `(.L_x_1855) ;  /* 0x0000000000048947 */ /* 0x000fea0003800000 */
[----:B------:R-:W-:Y:S01]  /*d8e0*/  BPT.TRAP 0x1 ;  /* 0x000000040000795c */ /* 0x000fe20000300000 */
.L_x_1855:
        /* <DEDUP_REMOVED lines=27> */
[----:B------:R-:W-:Y:S01]  /*daa0*/  SYNCS.ARRIVE.TRANS64.RED.A1T0 RZ, [UR4], RZ ;  /* 0x000000ffffff79a7 */ /* 0x000fe20008100404 */
        /* <DEDUP_REMOVED lines=19> */
[----:B------:R-:W-:Y:S01]  /*dbe0*/  USEL UR4, URZ, 0x1, UP0 ;  /* 0x000000013f047887 */ /* 0x000fe20008000000 */
        /* <DEDUP_REMOVED lines=26> */
.L_x_1822:
        /* <DEDUP_REMOVED lines=10> */
[----:B------:R-:W-:Y:S01]  /*de30*/  F2FP.BF16.F32.PACK_AB R53, R53, R56 ;  /* 0x000000383535723e */ /* 0x000fe200000010ff */
[----:B------:R-:W-:Y:S01]  /*de40*/  ULDC UR10, c[0x0][0xa88] ;  /* 0x0002a200000a7ab9 */ /* 0x000fe20000000800 */
        /* <DEDUP_REMOVED lines=23> */
[----:B------:R-:W-:Y:S02]  /*dfc0*/  LOP3.LUT P1, RZ, R190, 0x3, RZ, 0xc0, !PT ;  /* 0x00000003beff7812 */ /* 0x000fe4000782c0ff */
[----:B------:R-:W-:Y:S02]  /*dfd0*/  F2FP.BF16.F32.PACK_AB R95, R95, R96 ;  /* 0x000000605f5f723e */ /* 0x000fe400000010ff */
[----:B------:R-:W-:Y:S02]  /*dfe0*/  F2FP.BF16.F32.PACK_AB R61, R61, R64 ;  /* 0x000000403d3d723e */ /* 0x000fe400000010ff */
[----:B------:R-:W-:Y:S02]  /*dff0*/  F2FP.BF16.F32.PACK_AB R94, R93, R94 ;  /* 0x0000005e5d5e723e */ /* 0x000fe400000010ff */
[----:B------:R-:W-:Y:S02]  /*e000*/  F2FP.BF16.F32.PACK_AB R60, R57, R60 ;  /* 0x0000003c393c723e */ /* 0x000fe400000010ff */
[----:B------:R-:W-:-:S02]  /*e010*/  F2FP.BF16.F32.PACK_AB R9, R9, R12 ;  /* 0x0000000c0909723e */ /* 0x000fc400000010ff */
[----:B------:R-:W-:Y:S02]  /*e020*/  F2FP.BF16.F32.PACK_AB R91, R91, R92 ;  /* 0x0000005c5b5b723e */ /* 0x000fe400000010ff */
[----:B------:R-:W-:Y:S01]  /*e030*/  F2FP.BF16.F32.PACK_AB R90, R89, R90 ;  /* 0x0000005a595a723e */ /* 0x000fe200000010ff */
[----:B------:R-:W-:Y:S01]  /*e040*/  USHF.R.S32.HI UR5, URZ, 0x1f, UR43 ;  /* 0x0000001f3f057899 */ /* 0x000fe2000801142b */
[----:B------:R-:W-:Y:S01]  /*e050*/  LOP3.LUT R4, R4, 0xc, RZ, 0xc0, !PT ;  /* 0x0000000c04047812 */ /* 0x000fe200078ec0ff */
[----:B------:R-:W1:Y:S01]  /*e060*/  LDC.64 R62, c[0x0][0xb78] ;  /* 0x0002de00ff3e7b82 */ /* 0x000e620000000a00 */
[----:B------:R-:W-:Y:S01]  /*e070*/  F2FP.BF16.F32.PACK_AB R7, R7, R10 ;  /* 0x0000000a0707723e */ /* 0x000fe200000010ff */
[----:B------:R-:W-:-:S06]  /*e080*/  ULDC.64 UR8, c[0x0][0xb70] ;  /* 0x0002dc0000087ab9 */ /* 0x000fcc0000000a00 */
[----:B------:R-:W-:Y:S01]  /*e090*/  BAR.SYNC.DEFER_BLOCKING 0x1, 0x100 ;  /* 0x0044000000007b1d */ /* 0x000fe20000010000 */
[----:B------:R-:W-:-:S05]  /*e0a0*/  IADD3 R4, P0, R4, UR6, RZ ;  /* 0x0000000604047c10 */ /* 0x000fca000ff1e0ff */
[----:B------:R-:W-:-:S05]  /*e0b0*/  IMAD.X R5, RZ, RZ, UR7, P0 ;  /* 0x00000007ff057e24 */ /* 0x000fca00080e06ff */
[----:B------:R2:W3:Y:S01]  /*e0c0*/  LDG.E.CONSTANT R50, desc[UR54][R4.64] ;  /* 0x0000003604327981 */ /* 0x0004e2000c1e9900 */
[----:B------:R-:W-:Y:S01]  /*e0d0*/  VIADD R65, R23, UR42 ;  /* 0x0000002a17417c36 */ /* 0x000fe20008000000 */
[C---:B------:R-:W-:Y:S01]  /*e0e0*/  IADD3 R13, P3, R16.reuse, 0x60, RZ ;  /* 0x00000060100d7810 */ /* 0x040fe20007f7e0ff */
[----:B------:R-:W-:Y:S01]  /*e0f0*/  UIMAD UR5, UR5, UR8, URZ ;  /* 0x00000008050572a4 */ /* 0x000fe2000f8e023f */
[----:B------:R-:W-:Y:S01]  /*e100*/  LOP3.LUT R25, R16, 0x380, RZ, 0xc0, !PT ;  /* 0x0000038010197812 */ /* 0x000fe200078ec0ff */
[----:B------:R-:W-:Y:S01]  /*e110*/  VIADD R3, R65, 0x8 ;  /* 0x0000000841037836 */ /* 0x000fe20000000000 */
[----:B------:R-:W-:Y:S01]  /*e120*/  LOP3.LUT R12, R13, 0x380, RZ, 0xc0, !PT ;  /* 0x000003800d0c7812 */ /* 0x000fe200078ec0ff */
[----:B------:R-:W-:Y:S01]  /*e130*/  UIMAD.WIDE.U32 UR6, UR43, UR8, URZ ;  /* 0x000000082b0672a5 */ /* 0x000fe2000f8e003f */
[----:B------:R-:W-:Y:S01]  /*e140*/  F2FP.BF16.F32.PACK_AB R6, R87, R6 ;  /* 0x000000065706723e */ /* 0x000fe200000010ff */
[----:B------:R-:W-:Y:S01]  /*e150*/  UIMAD UR5, UR43, UR9, UR5 ;  /* 0x000000092b0572a4 */ /* 0x000fe2000f8e0205 */
[----:B--2---:R-:W-:-:S02]  /*e160*/  LOP3.LUT P0, R4, R51, 0x3, RZ, 0xc0, !PT ;  /* 0x0000000333047812 */ /* 0x004fc4000780c0ff */
[----:B------:R-:W-:Y:S01]  /*e170*/  ISETP.GE.OR P2, PT, R3, UR10, P1 ;  /* 0x0000000a03007c0c */ /* 0x000fe20008f46670 */
[----:B------:R-:W-:Y:S01]  /*e180*/  UIADD3 UR5, UR7, UR5, URZ ;  /* 0x0000000507057290 */ /* 0x000fe2000fffe03f */
[----:B------:R-:W-:Y:S02]  /*e190*/  ISETP.EQ.OR P0, PT, R4, 0x3, !P0 ;  /* 0x000000030400780c */ /* 0x000fe40004702670 */
[----:B------:R-:W-:Y:S02]  /*e1a0*/  SHF.R.U64 R12, R12, 0x3, RZ ;  /* 0x000000030c0c7819 */ /* 0x000fe400000012ff */
[----:B------:R-:W-:Y:S02]  /*e1b0*/  SEL R55, R53, R52, P0 ;  /* 0x0000003435377207 */ /* 0x000fe40000000000 */
[----:B------:R-:W-:Y:S02]  /*e1c0*/  SEL R52, R52, R53, P0 ;  /* 0x0000003534347207 */ /* 0x000fe40000000000 */
[----:B------:R-:W-:-:S02]  /*e1d0*/  SEL R53, R43, R42, P0 ;  /* 0x0000002a2b357207 */ /* 0x000fc40000000000 */
[----:B------:R-:W-:Y:S02]  /*e1e0*/  SEL R42, R42, R43, P0 ;  /* 0x0000002b2a2a7207 */ /* 0x000fe40000000000 */
[----:B------:R-:W-:Y:S02]  /*e1f0*/  SEL R43, R35, R34, P0 ;  /* 0x00000022232b7207 */ /* 0x000fe40000000000 */
[----:B------:R-:W-:Y:S02]  /*e200*/  SEL R34, R34, R35, P0 ;  /* 0x0000002322227207 */ /* 0x000fe40000000000 */
        /* <DEDUP_REMOVED lines=8> */
[----:B------:R-:W-:-:S02]  /*e290*/  IADD3 R15, P6, R16, 0x40, RZ ;  /* 0x00000040100f7810 */ /* 0x000fc40007fde0ff */
        /* <DEDUP_REMOVED lines=8> */
[----:B------:R-:W-:Y:S02]  /*e320*/  IADD3 R21, P5, R16, 0x20, RZ ;  /* 0x0000002010157810 */ /* 0x000fe40007fbe0ff */
[----:B------:R-:W-:Y:S02]  /*e330*/  LOP3.LUT R14, R15, 0x380, RZ, 0xc0, !PT ;  /* 0x000003800f0e7812 */ /* 0x000fe400078ec0ff */
[----:B------:R-:W-:Y:S02]  /*e340*/  SEL R31, R95, R94, P0 ;  /* 0x0000005e5f1f7207 */ /* 0x000fe40000000000 */
[----:B------:R-:W-:-:S02]  /*e350*/  SEL R51, R61, R60, P0 ;  /* 0x0000003c3d337207 */ /* 0x000fc40000000000 */
[----:B------:R-:W-:Y:S02]  /*e360*/  SEL R94, R94, R95, P0 ;  /* 0x0000005f5e5e7207 */ /* 0x000fe40000000000 */
[----:B------:R-:W-:Y:S02]  /*e370*/  SEL R60, R60, R61, P0 ;  /* 0x0000003d3c3c7207 */ /* 0x000fe40000000000 */
[----:B------:R-:W-:Y:S02]  /*e380*/  LOP3.LUT R20, R21, 0x380, RZ, 0xc0, !PT ;  /* 0x0000038015147812 */ /* 0x000fe400078ec0ff */
[----:B------:R-:W-:Y:S02]  /*e390*/  SHF.R.U64 R14, R14, 0x3, RZ ;  /* 0x000000030e0e7819 */ /* 0x000fe400000012ff */
[----:B------:R-:W-:Y:S02]  /*e3a0*/  SEL R37, R91, R90, P0 ;  /* 0x0000005a5b257207 */ /* 0x000fe40000000000 */
[----:B------:R-:W-:-:S02]  /*e3b0*/  SEL R90, R90, R91, P0 ;  /* 0x0000005b5a5a7207 */ /* 0x000fc40000000000 */
[----:B------:R-:W-:Y:S02]  /*e3c0*/  SHF.R.U64 R25, R25, 0x3, RZ ;  /* 0x0000000319197819 */ /* 0x000fe400000012ff */
[----:B------:R-:W-:Y:S02]  /*e3d0*/  SHF.R.U64 R20, R20, 0x3, RZ ;  /* 0x0000000314147819 */ /* 0x000fe400000012ff */
[----:B------:R-:W-:Y:S01]  /*e3e0*/  LOP3.LUT R14, R14, R15, RZ, 0x3c, !PT ;  /* 0x0000000f0e0e7212 */ /* 0x000fe200078e3cff */
[--C-:B------:R-:W-:Y:S01]  /*e3f0*/  IMAD.X R15, RZ, RZ, R17.reuse, P6 ;  /* 0x000000ffff0f7224 */ /* 0x100fe200030e0611 */
[----:B------:R-:W-:Y:S01]  /*e400*/  LOP3.LUT R12, R12, R13, RZ, 0x3c, !PT ;  /* 0x0000000d0c0c7212 */ /* 0x000fe200078e3cff */
[----:B------:R-:W-:Y:S01]  /*e410*/  IMAD.X R13, RZ, RZ, R17, P3 ;  /* 0x000000ffff0d7224 */ /* 0x000fe200018e0611 */
[----:B------:R-:W-:Y:S02]  /*e420*/  SEL R57, R7, R6, P0 ;  /* 0x0000000607397207 */ /* 0x000fe40000000000 */
[----:B------:R-:W-:-:S02]  /*e430*/  SEL R44, R6, R7, P0 ;  /* 0x00000007062c7207 */ /* 0x000fc40000000000 */
[C---:B------:R-:W-:Y:S02]  /*e440*/  IADD3 R7, P6, R16.reuse, 0x4040, RZ ;  /* 0x0000404010077810 */ /* 0x040fe40007fde0ff */
[----:B------:R-:W-:Y:S02]  /*e450*/  IADD3 R5, P3, R16, 0x4060, RZ ;  /* 0x0000406010057810 */ /* 0x000fe40007f7e0ff */
[----:B------:R-:W-:Y:S01]  /*e460*/  LOP3.LUT R24, R25, R16, RZ, 0x3c, !PT ;  /* 0x0000001019187212 */ /* 0x000fe200078e3cff */
[--C-:B------:R-:W-:Y:S01]  /*e470*/  IMAD.MOV.U32 R25, RZ, RZ, R17.reuse ;  /* 0x000000ffff197224 */ /* 0x100fe200078e0011 */
[----:B------:R-:W-:Y:S01]  /*e480*/  LOP3.LUT R20, R20, R21, RZ, 0x3c, !PT ;  /* 0x0000001514147212 */ /* 0x000fe200078e3cff */
[----:B------:R-:W-:Y:S01]  /*e490*/  IMAD.X R21, RZ, RZ, R17, P5 ;  /* 0x000000ffff157224 */ /* 0x000fe200028e0611 */
[----:B------:R-:W-:Y:S02]  /*e4a0*/  SEL R47, R9, R8, P0 ;  /* 0x00000008092f7207 */ /* 0x000fe40000000000 */
[----:B------:R-:W-:-:S02]  /*e4b0*/  SEL R30, R8, R9, P0 ;  /* 0x00000009081e7207 */ /* 0x000fc40000000000 */
[C---:B------:R-:W-:Y:S02]  /*e4c0*/  IADD3 R11, P4, R16.reuse, 0x4000, RZ ;  /* 0x00004000100b7810 */ /* 0x040fe40007f9e0ff */
[----:B------:R-:W-:Y:S02]  /*e4d0*/  IADD3 R9, P5, R16, 0x4020, RZ ;  /* 0x0000402010097810 */ /* 0x000fe40007fbe0ff */
[----:B------:R-:W-:Y:S02]  /*e4e0*/  LOP3.LUT R6, R7, 0x380, RZ, 0xc0, !PT ;  /* 0x0000038007067812 */ /* 0x000fe400078ec0ff */
[----:B------:R-:W-:Y:S02]  /*e4f0*/  LOP3.LUT R4, R5, 0x380, RZ, 0xc0, !PT ;  /* 0x0000038005047812 */ /* 0x000fe400078ec0ff */
[----:B------:R-:W-:Y:S02]  /*e500*/  MOV R59, R14 ;  /* 0x0000000e003b7202 */ /* 0x000fe40000000f00 */
[----:B------:R-:W-:-:S02]  /*e510*/  MOV R61, R24 ;  /* 0x00000018003d7202 */ /* 0x000fc40000000f00 */
[----:B------:R-:W-:Y:S02]  /*e520*/  LOP3.LUT R10, R11, 0x380, RZ, 0xc0, !PT ;  /* 0x000003800b0a7812 */ /* 0x000fe400078ec0ff */
[----:B------:R-:W-:Y:S02]  /*e530*/  LOP3.LUT R8, R9, 0x380, RZ, 0xc0, !PT ;  /* 0x0000038009087812 */ /* 0x000fe400078ec0ff */
[----:B------:R-:W-:Y:S02]  /*e540*/  MOV R25, R20 ;  /* 0x0000001400197202 */ /* 0x000fe40000000f00 */
[----:B------:R-:W-:Y:S02]  /*e550*/  SHF.R.U64 R6, R6, 0x3, RZ ;  /* 0x0000000306067819 */ /* 0x000fe400000012ff */
[----:B------:R-:W-:Y:S02]  /*e560*/  SHF.R.U64 R4, R4, 0x3, RZ ;  /* 0x0000000304047819 */ /* 0x000fe400000012ff */
[----:B------:R-:W-:-:S02]  /*e570*/  SHF.R.U64 R10, R10, 0x3, RZ ;  /* 0x000000030a0a7819 */ /* 0x000fc400000012ff */
[----:B------:R-:W-:Y:S02]  /*e580*/  SHF.R.U64 R8, R8, 0x3, RZ ;  /* 0x0000000308087819 */ /* 0x000fe400000012ff */
[----:B------:R-:W-:Y:S01]  /*e590*/  MOV R58, R12 ;  /* 0x0000000c003a7202 */ /* 0x000fe20000000f00 */
[----:B------:R-:W-:Y:S01]  /*e5a0*/  IMAD.U32 R13, RZ, RZ, UR7 ;  /* 0x00000007ff0d7e24 */ /* 0x000fe2000f8e00ff */
[----:B------:R-:W-:Y:S01]  /*e5b0*/  LOP3.LUT R6, R6, R7, RZ, 0x3c, !PT ;  /* 0x0000000706067212 */ /* 0x000fe200078e3cff */
[--C-:B------:R-:W-:Y:S01]  /*e5c0*/  IMAD.X R7, RZ, RZ, R17.reuse, P6 ;  /* 0x000000ffff077224 */ /* 0x100fe200030e0611 */
[----:B------:R-:W-:Y:S01]  /*e5d0*/  LOP3.LUT R4, R4, R5, RZ, 0x3c, !PT ;  /* 0x0000000504047212 */ /* 0x000fe200078e3cff */
[--C-:B------:R-:W-:Y:S01]  /*e5e0*/  IMAD.X R5, RZ, RZ, R17.reuse, P3 ;  /* 0x000000ffff057224 */ /* 0x100fe200018e0611 */
[----:B------:R-:W-:Y:S01]  /*e5f0*/  LOP3.LUT R10, R10, R11, RZ, 0x3c, !PT ;  /* 0x0000000b0a0a7212 */ /* 0x000fe200078e3cff */
[----:B------:R-:W-:Y:S01]  /*e600*/  IMAD.U32 R13, RZ, RZ, UR5 ;  /* 0x00000005ff0d7e24 */ /* 0x000fe2000f8e00ff */
[----:B------:R-:W-:Y:S01]  /*e610*/  USHF.R.S32.HI UR5, URZ, 0x1f, UR44 ;  /* 0x0000001f3f057899 */ /* 0x000fe2000801142c */
[----:B------:R-:W-:Y:S01]  /*e620*/  LOP3.LUT R8, R8, R9, RZ, 0x3c, !PT ;  /* 0x0000000908087212 */ /* 0x000fe200078e3cff */
[--C-:B------:R-:W-:Y:S01]  /*e630*/  IMAD.X R11, RZ, RZ, R17.reuse, P4 ;  /* 0x000000ffff0b7224 */ /* 0x100fe200020e0611 */
[----:B------:R-:W-:Y:S01]  /*e640*/  MOV R46, R6 ;  /* 0x00000006002e7202 */ /* 0x000fe20000000f00 */
[----:B------:R-:W-:Y:S01]  /*e650*/  IMAD.X R9, RZ, RZ, R17, P5 ;  /* 0x000000ffff097224 */ /* 0x000fe200028e0611 */
[----:B------:R-:W-:Y:S01]  /*e660*/  MOV R21, R4 ;  /* 0x0000000400157202 */ /* 0x000fe20000000f00 */
[----:B------:R-:W-:Y:S01]  /*e670*/  IMAD.U32 R12, RZ, RZ, UR6 ;  /* 0x00000006ff0c7e24 */ /* 0x000fe2000f8e00ff */
[----:B------:R-:W-:Y:S01]  /*e680*/  MOV R56, R10 ;  /* 0x0000000a00387202 */ /* 0x000fe20000000f00 */
[C---:B-1----:R-:W-:Y:S01]  /*e690*/  IMAD R24, R62.reuse, UR5, RZ ;  /* 0x000000053e187c24 */ /* 0x042fe2000f8e02ff */
[----:B------:R-:W-:Y:S01]  /*e6a0*/  MOV R54, R8 ;  /* 0x0000000800367202 */ /* 0x000fe20000000f00 */
[----:B------:R-:W-:Y:S01]  /*e6b0*/  IMAD.WIDE.U32 R12, R62, UR44, R12 ;  /* 0x0000002c3e0c7c25 */ /* 0x000fe2000f8e000c */
[----:B------:R-:W-:Y:S01]  /*e6c0*/  ISETP.GE.OR P1, PT, R65, UR10, P1 ;  /* 0x0000000a41007c0c */ /* 0x000fe20008f26670 */
[----:B------:R-:W-:Y:S01]  /*e6d0*/  ULDC.64 UR6, c[0x0][0xb40] ;  /* 0x0002d00000067ab9 */ /* 0x000fe20000000a00 */
        /* <DEDUP_REMOVED lines=15> */
[----:B------:R-:W-:Y:S01]  /*e7d0*/  SHFL.IDX PT, R55, R55, R50, 0x1c1f ;  /* 0x001c1f3237377589 */ /* 0x000fe200000e0000 */
[----:B------:R-:W-:-:S03]  /*e7e0*/  IMAD R49, R63, UR44, R24 ;  /* 0x0000002c3f317c24 */ /* 0x000fc6000f8e0218 */
[----:B------:R-:W2:Y:S01]  /*e7f0*/  SHFL.IDX PT, R52, R52, R3, 0x1c1f ;  /* 0x001c1f0334347589 */ /* 0x000ea200000e0000 */
[----:B---3--:R-:W-:Y:S02]  /*e800*/  SEL R8, R31, R94, P0 ;  /* 0x0000005e1f087207 */ /* 0x008fe40000000000 */
[----:B------:R-:W-:Y:S01]  /*e810*/  SEL R10, R94, R31, P0 ;  /* 0x0000001f5e0a7207 */ /* 0x000fe20000000000 */
[----:B------:R-:W-:Y:S04]  /*e820*/  SHFL.IDX PT, R39, R39, R50, 0x1c1f ;  /* 0x001c1f3227277589 */ /* 0x000fe800000e0000 */
[----:B------:R-:W-:Y:S01]  /*e830*/  SHFL.IDX PT, R53, R53, R50, 0x1c1f ;  /* 0x001c1f3235357589 */ /* 0x000fe200000e0000 */
[----:B----4-:R-:W-:Y:S02]  /*e840*/  SEL R9, R51, R60, P0 ;  /* 0x0000003c33097207 */ /* 0x010fe40000000000 */
[----:B------:R-:W-:Y:S01]  /*e850*/  SEL R11, R60, R51, P0 ;  /* 0x000000333c0b7207 */ /* 0x000fe20000000000 */
[----:B------:R-:W3:Y:S04]  /*e860*/  SHFL.IDX PT, R48, R48, R3, 0x1c1f ;  /* 0x001c1f0330307589 */ /* 0x000ee800000e0000 */
[----:B------:R-:W-:Y:S01]  /*e870*/  SHFL.IDX PT, R42, R42, R3, 0x1c1f ;  /* 0x001c1f032a2a7589 */ /* 0x000fe200000e0000 */
[----:B-1----:R-:W-:-:S02]  /*e880*/  SEL R88, R37, R90, P0 ;  /* 0x0000005a25587207 */ /* 0x002fc40000000000 */
[----:B------:R-:W-:Y:S01]  /*e890*/  SEL R90, R90, R37, P0 ;  /* 0x000000255a5a7207 */ /* 0x000fe20000000000 */
[----:B------:R-:W-:Y:S04]  /*e8a0*/  SHFL.IDX PT, R45, R45, R50, 0x1c1f ;  /* 0x001c1f322d2d7589 */ /* 0x000fe800000e0000 */
[----:B------:R-:W-:Y:S01]  /*e8b0*/  SHFL.IDX PT, R43, R43, R50, 0x1c1f ;  /* 0x001c1f322b2b7589 */ /* 0x000fe200000e0000 */
[----:B--2---:R-:W-:Y:S02]  /*e8c0*/  SEL R89, R55, R52, P0 ;  /* 0x0000003437597207 */ /* 0x004fe40000000000 */
[----:B------:R-:W-:Y:S01]  /*e8d0*/  SEL R91, R52, R55, P0 ;  /* 0x00000037345b7207 */ /* 0x000fe20000000000 */
[----:B------:R-:W-:Y:S04]  /*e8e0*/  SHFL.IDX PT, R40, R40, R3, 0x1c1f ;  /* 0x001c1f0328287589 */ /* 0x000fe800000e0000 */
[----:B------:R-:W1:Y:S04]  /*e8f0*/  SHFL.IDX PT, R34, R34, R3, 0x1c1f ;  /* 0x001c1f0322227589 */ /* 0x000e6800000e0000 */
[----:B------:R-:W-:Y:S01]  /*e900*/  SHFL.IDX PT, R41, R41, R50, 0x1c1f ;  /* 0x001c1f3229297589 */ /* 0x000fe200000e0000 */
[----:B---3--:R-:W-:-:S03]  /*e910*/  SEL R24, R39, R48, P0 ;  /* 0x0000003027187207 */ /* 0x008fc60000000000 */
[----:B------:R-:W-:Y:S04]  /*e920*/  SHFL.IDX PT, R33, R33, R50, 0x1c1f ;  /* 0x001c1f3221217589 */ /* 0x000fe800000e0000 */
[----:B------:R-:W-:Y:S04]  /*e930*/  SHFL.IDX PT, R35, R35, R50, 0x1c1f ;  /* 0x001c1f3223237589 */ /* 0x000fe800000e0000 */
[----:B------:R2:W-:Y:S04]  /*e940*/  SHFL.IDX PT, R15, R27, R50, 0x1c1f ;  /* 0x001c1f321b0f7589 */ /* 0x0005e800000e0000 */
[----:B------:R-:W-:Y:S04]  /*e950*/  SHFL.IDX PT, R32, R32, R3, 0x1c1f ;  /* 0x001c1f0320207589 */ /* 0x000fe800000e0000 */
[----:B------:R3:W4:Y:S01]  /*e960*/  SHFL.IDX PT, R14, R28, R3, 0x1c1f ;  /* 0x001c1f031c0e7589 */ /* 0x00072200000e0000 */
[----:B-1----:R-:W-:-:S02]  /*e970*/  SEL R29, R43, R34, P0 ;  /* 0x000000222b1d7207 */ /* 0x002fc40000000000 */
[----:B--2---:R-:W-:Y:S01]  /*e980*/  SEL R27, R42, R53, P0 ;  /* 0x000000352a1b7207 */ /* 0x004fe20000000000 */
[----:B------:R1:W2:Y:S01]  /*e990*/  SHFL.IDX PT, R36, R26, R3, 0x1c1f ;  /* 0x001c1f031a247589 */ /* 0x0002a200000e0000 */
[----:B------:R-:W-:-:S03]  /*e9a0*/  SEL R31, R34, R43, P0 ;  /* 0x0000002b221f7207 */ /* 0x000fc60000000000 */
[----:B------:R-:W5:Y:S01]  /*e9b0*/  SHFL.IDX PT, R38, R38, R3, 0x1c1f ;  /* 0x001c1f0326267589 */ /* 0x000f6200000e0000 */
[----:B---3--:R-:W-:-:S03]  /*e9c0*/  SEL R28, R45, R40, P0 ;  /* 0x000000282d1c7207 */ /* 0x008fc60000000000 */
[----:B------:R-:W-:Y:S01]  /*e9d0*/  SHFL.IDX PT, R47, R47, R50, 0x1c1f ;  /* 0x001c1f322f2f7589 */ /* 0x000fe200000e0000 */
[----:B-1----:R-:W-:-:S03]  /*e9e0*/  SEL R26, R48, R39, P0 ;  /* 0x00000027301a7207 */ /* 0x002fc60000000000 */
[----:B------:R-:W-:Y:S04]  /*e9f0*/  SHFL.IDX PT, R57, R57, R50, 0x1c1f ;  /* 0x001c1f3239397589 */ /* 0x000fe800000e0000 */
[----:B------:R1:W3:Y:S04]  /*ea00*/  SHFL.IDX PT, R20, R30, R3, 0x1c1f ;  /* 0x001c1f031e147589 */ /* 0x0002e800000e0000 */
[----:B------:R4:W3:Y:S04]  /*ea10*/  SHFL.IDX PT, R44, R44, R3, 0x1c1f ;  /* 0x001c1f032c2c7589 */ /* 0x0008e800000e0000 */
[----:B------:R2:W-:Y:S01]  /*ea20*/  STSM.16.M88.4 [R61], R4 ;  /* 0x000000043d007844 */ /* 0x0005e20000000200 */
[----:B-1----:R-:W-:-:S03]  /*ea30*/  SEL R30, R40, R45, P0 ;  /* 0x0000002d281e7207 */ /* 0x002fc60000000000 */
[----:B------:R1:W-:Y:S01]  /*ea40*/  STSM.16.M88.4 [R25], R8 ;  /* 0x0000000819007844 */ /* 0x0003e20000000200 */
[----:B----4-:R-:W-:-:S03]  /*ea50*/  SHF.R.S32.HI R3, RZ, 0x1f, R65 ;  /* 0x0000001fff037819 */ /* 0x010fc60000011441 */
[----:B------:R-:W-:Y:S01]  /*ea60*/  STSM.16.M88.4 [R59], R88 ;  /* 0x000000583b007844 */ /* 0x000fe20000000200 */
[----:B--2---:R-:W-:Y:S02]  /*ea70*/  IADD3 R5, P3, R65, R12, RZ ;  /* 0x0000000c41057210 */ /* 0x004fe40007f7e0ff */
[----:B------:R-:W-:Y:S02]  /*ea80*/  SEL R12, R33, R14, P0 ;  /* 0x0000000e210c7207 */ /* 0x000fe40000000000 */
[----:B-1----:R-:W-:Y:S02]  /*ea90*/  SEL R25, R53, R42, P0 ;  /* 0x0000002a35197207 */ /* 0x002fe40000000000 */
[----:B------:R-:W-:Y:S02]  /*eaa0*/  IADD3.X R6, R3, R13, R49, P3, !PT ;  /* 0x0000000d03067210 */ /* 0x000fe40001ffe431 */
[----:B------:R-:W-:Y:S01]  /*eab0*/  SEL R8, R41, R32, P0 ;  /* 0x0000002029087207 */ /* 0x000fe20000000000 */
[----:B------:R-:W-:Y:S01]  /*eac0*/  STSM.16.M88.4 [R58], R24 ;  /* 0x000000183a007844 */ /* 0x000fe20000000200 */
[----:B------:R-:W-:-:S02]  /*ead0*/  SEL R10, R32, R41, P0 ;  /* 0x00000029200a7207 */ /* 0x000fc40000000000 */
[----:B------:R-:W-:Y:S01]  /*eae0*/  SEL R9, R35, R36, P0 ;  /* 0x0000002423097207 */ /* 0x000fe20000000000 */
[----:B------:R-:W-:Y:S01]  /*eaf0*/  STSM.16.M88.4 [R56], R28 ;  /* 0x0000001c38007844 */ /* 0x000fe20000000200 */
[----:B------:R-:W-:Y:S02]  /*eb00*/  SEL R11, R36, R35, P0 ;  /* 0x00000023240b7207 */ /* 0x000fe40000000000 */
[----:B-----5:R-:W-:Y:S01]  /*eb10*/  SEL R13, R15, R38, P0 ;  /* 0x000000260f0d7207 */ /* 0x020fe20000000000 */
[----:B------:R-:W1:Y:S01]  /*eb20*/  SHFL.IDX PT, R3, R192, RZ, 0x1f ;  /* 0x00001fffc0037589 */ /* 0x000e6200000e0000 */
[----:B------:R-:W-:Y:S02]  /*eb30*/  SEL R14, R14, R33, P0 ;  /* 0x000000210e0e7207 */ /* 0x000fe40000000000 */
[----:B------:R-:W-:Y:S01]  /*eb40*/  SEL R15, R38, R15, P0 ;  /* 0x0000000f260f7207 */ /* 0x000fe20000000000 */
[----:B------:R2:W-:Y:S01]  /*eb50*/  STSM.16.M88.4 [R54], R8 ;  /* 0x0000000836007844 */ /* 0x0005e20000000200 */
[----:B---3--:R-:W-:-:S02]  /*eb60*/  SEL R32, R47, R20, P0 ;  /* 0x000000142f207207 */ /* 0x008fc40000000000 */
[----:B------:R-:W-:Y:S01]  /*eb70*/  SEL R34, R20, R47, P0 ;  /* 0x0000002f14227207 */ /* 0x000fe20000000000 */
[----:B------:R2:W-:Y:S01]  /*eb80*/  STSM.16.M88.4 [R46], R12 ;  /* 0x0000000c2e007844 */ /* 0x0005e20000000200 */
[----:B------:R-:W-:Y:S02]  /*eb90*/  SEL R33, R57, R44, P0 ;  /* 0x0000002c39217207 */ /* 0x000fe40000000000 */
[----:B------:R-:W-:Y:S02]  /*eba0*/  SEL R35, R44, R57, P0 ;  /* 0x000000392c237207 */ /* 0x000fe40000000000 */
[----:B------:R-:W-:-:S03]  /*ebb0*/  LEA R4, P3, R5, UR6, 0x2 ;  /* 0x0000000605047c11 */ /* 0x000fc6000f8610ff */
[----:B------:R2:W-:Y:S01]  /*ebc0*/  STSM.16.M88.4 [R21], R32 ;  /* 0x0000002015007844 */ /* 0x0005e20000000200 */
[----:B------:R-:W-:Y:S01]  /*ebd0*/  LEA.HI.X R5, R5, UR7, R6, 0x2, P3 ;  /* 0x0000000705057c11 */ /* 0x000fe200098f1406 */
[----:B------:R3:W-:Y:S06]  /*ebe0*/  MEMBAR.ALL.CTA ;  /* 0x0000000000007992 */ /* 0x0007ec0000008000 */
[----:B---3--:R-:W3:Y:S02]  /*ebf0*/  FENCE.VIEW.ASYNC.S ;  /* 0x00000000000073c6 */ /* 0x008ee40000000000 */
[----:B---3--:R-:W-:Y:S06]  /*ec00*/  BAR.ARV 0x1, 0x120 ;  /* 0x0044800000007b1d */ /* 0x008fec0000002000 */
        /* <DEDUP_REMOVED lines=16> */
[----:B-1----:R-:W-:Y:S01]  /*ed10*/  UMOV UR40, UR5 ;  /* 0x0000000500287c82 */ /* 0x002fe20008000000 */
[----:B------:R-:W-:Y:S01]  /*ed20*/  UMOV UR41, UR8 ;  /* 0x0000000800297c82 */ /* 0x000fe20008000000 */
[----:B------:R-:W-:Y:S01]  /*ed30*/  UIADD3 UR5, UR37, 0x29820, URZ ;  /* 0x0002982025057890 */ /* 0x000fe2000fffe03f */
[----:B------:R1:W-:Y:S03]  /*ed40*/  UTMASTG.5D [UR40], [UR6] ;  /* 0x00000028060073b5 */ /* 0x0003e60008020000 */
[----:B------:R-:W-:Y:S01]  /*ed50*/  UPRMT UR5, URZ, 0x654, UR5 ;  /* 0x000006543f057896 */ /* 0x000fe20008000005 */
[----:B------:R0:W-:Y:S01]  /*ed60*/  UTMACMDFLUSH ;  /* 0x00000000000079b7 */ /* 0x0001e20000000000 */
[----:B------:R-:W-:-:S07]  /*ed70*/  DEPBAR.LE SB0, 0x0 ;  /* 0x000080000000791a */ /* 0x000fce0000000000 */
[----:B-1----:R-:W-:Y:S03]  /*ed80*/  SYNCS.ARRIVE.TRANS64.RED.A1T0 RZ, [UR5], RZ ;  /* 0x000000ffffff79a7 */ /* 0x002fe60008100405 */
.L_x_1859:
[----:B------:R-:W-:Y:S05]  /*ed90*/  BSYNC B0 ;  /* 0x0000000000007941 */ /* 0x000fea0003800000 */
.L_x_1858:
[----:B------:R-:W-:Y:S05]  /*eda0*/  BRA `(.L_x_1857) ;  /* 0x00000008001c7947 */ /* 0x000fea0003800000 */
.L_x_1856:
        /* <DEDUP_REMOVED lines=31> */
.L_x_1861:
[----:B------:R-:W-:Y:S05]  /*efa0*/  BSYNC B0 ;  /* 0x0000000000007941 */ /* 0x000fea0003800000 */
.L_x_1860:
[----:B------:R-:W-:Y:S01]  /*efb0*/  ULDC UR5, c[0x0][0xa88] ;  /* 0x0002a20000057ab9 */ /* 0x000fe20000000800 */
[C---:B--2---:R-:W-:Y:S01]  /*efc0*/  IMAD R0, R6.reuse, UR6, RZ ;  /* 0x0000000606007c24 */ /* 0x044fe2000f8e02ff */
[----:B------:R-:W-:Y:S01]  /*efd0*/  UIADD3 UR42, -UR42, UR5, URZ ;  /* 0x000000052a2a7290 */ /* 0x000fe2000fffe13f */
[----:B----4-:R-:W-:Y:S01]  /*efe0*/  IMAD.WIDE.U32 R2, R6, UR43, R18 ;  /* 0x0000002b06027c25 */ /* 0x010fe2000f8e0012 */
[----:B------:R-:W-:Y:S01]  /*eff0*/  ULOP3.LUT UR53, URZ, UR53, URZ, 0x33, !UPT ;  /* 0x000000353f357292 */ /* 0x000fe2000f8e333f */
[----:B------:R-:W-:Y:S01]  /*f000*/  SHF.R.S32.HI R189, RZ, 0x1f, R188 ;  /* 0x0000001fffbd7819 */ /* 0x000fe200000114bc */
[----:B------:R-:W-:Y:S01]  /*f010*/  BSSY B0, `(.L_x_1862) ;  /* 0x0000021000007945 */ /* 0x000fe20003800000 */
[----:B------:R-:W-:Y:S01]  /*f020*/  IMAD R5, R7, UR43, R0 ;  /* 0x0000002b07057c24 */ /* 0x000fe2000f8e0200 */
        /* <DEDUP_REMOVED lines=31> */
.L_x_1863:
[----:B------:R-:W-:Y:S05]  /*f220*/  BSYNC B0 ;  /* 0x0000000000007941 */ /* 0x000fea0003800000 */
.L_x_1862:
[----:B------:R-:W-:Y:S04]  /*f230*/  BSSY B0, `(.L_x_1864) ;  /* 0x0000014000007945 */ /* 0x000fe80003800000 */
[----:B------:R-:W-:Y:S05]  /*f240*/  @P4 BRA `(.L_x_1865) ;  /* 0x0000000000484947 */ /* 0x000fea0003800000 */
[----:B-1----:R-:W-:Y:S01]  /*f250*/  IADD3 R9, P2, R4, 0x20, RZ ;  /* 0x0000002004097810 */ /* 0x002fe20007f5e0ff */
        /* <DEDUP_REMOVED lines=17> */
.L_x_1865:
[----:B------:R-:W-:Y:S05]  /*f370*/  BSYNC B0 ;  /* 0x0000000000007941 */ /* 0x000fea0003800000 */
.L_x_1864:
[----:B------:R-:W-:Y:S04]  /*f380*/  BSSY B0, `(.L_x_1866) ;  /* 0x0000014000007945 */ /* 0x000fe80003800000 */
[----:B------:R-:W-:Y:S05]  /*f390*/  @P0 BRA `(.L_x_1867) ;  /* 0x0000000000480947 */ /* 0x000fea0003800000 */
[----:B-12---:R-:W-:Y:S01]  /*f3a0*/  IADD3 R9, P0, R4, 0x40, RZ ;  /* 0x0000004004097810 */ /* 0x006fe20007f1e0ff */
        /* <DEDUP_REMOVED lines=17> */
.L_x_1867:
[----:B------:R-:W-:Y:S05]  /*f4c0*/  BSYNC B0 ;  /* 0x0000000000007941 */ /* 0x000fea0003800000 */
.L_x_1866:
        /* <DEDUP_REMOVED lines=20> */
.L_x_1868:
[----:B------:R-:W-:Y:S05]  /*f610*/  BSYNC B0 ;  /* 0x0000000000007941 */ /* 0x000fea0003800000 */
.L_x_1857:
[----:B--2---:R-:W2:Y:S02]  /*f620*/  LDC R0, c[0x0][0xda8] ;  /* 0x00036a00ff007b82 */ /* 0x004ea40000000800 */
[----:B--2---:R-:W-:-:S13]  /*f630*/  ISETP.LE.AND P0, PT, R0, UR4, PT ;  /* 0x0000000400007c0c */ /* 0x004fda000bf03270 */
[----:B------:R-:W-:Y:S05]  /*f640*/  @!P0 BRA `(.L_x_1869) ;  /* 0xffffff1400f08947 */ /* 0x000fea000383ffff */
[----:B------:R-:W-:Y:S05]  /*f650*/  EXIT ;  /* 0x000000000000794d */ /* 0x000fea0003800000 */
.L_x_1818:
[----:B------:R-:W-:-:S08]  /*f660*/  NOP ;  /* 0x0000000000007918 */ /* 0x000fd00000000000 */
[----:B-1----:R-:W1:-:S00]  /*f670*/  USETMAXREG.DEALLOC.CTAPOOL 0x18 ;  /* 0x00000018000079c8 */ /* 0x002e4000080e0500 */
[----:B-1----:R-:W-:-:S06]  /*f680*/  LOP3.LUT R0, R0, 0x3, RZ, 0xc0, !PT ;  /* 0x0000000300007812 */ /* 0x002fcc00078ec0ff */
[----:B------:R-:W1:Y:S01]  /*f690*/  S2UR UR4, SR_CTAID.X ;  /* 0x00000000000479c3 */ /* 0x000e620000002500 */
[----:B------:R-:W2:Y:S02]  /*f6a0*/  SHFL.IDX PT, R0, R0, RZ, 0x1f ;  /* 0x00001fff00007589 */ /* 0x000ea400000e0000 */
[----:B--2---:R-:W-:-:S05]  /*f6b0*/  ISETP.NE.AND P0, PT, R0, RZ, PT ;  /* 0x000000ff0000720c */ /* 0x004fca0003f05270 */
[----:B------:R-:W1:Y:S01]  /*f6c0*/  LDC R0, c[0x0][0xda8] ;  /* 0x00036a00ff007b82 */ /* 0x000e620000000800 */
[----:B------:R-:W-:-:S05]  /*f6d0*/  P2R R2, PR, RZ, 0x1 ;  /* 0x00000001ff027803 */ /* 0x000fca0000000000 */
[----:B------:R2:W-:Y:S02]  /*f6e0*/  STL [R1+0x28], R2 ;  /* 0x0000280201007387 */ /* 0x0005e40000100800 */
[----:B------:R-:W-:Y:S06]  /*f6f0*/  @P0 BAR.ARV 0x4, 0x180 ;  /* 0x0106000000000b1d */ /* 0x000fec0000002000 */
[----:B------:R2:W-:Y:S04]  /*f700*/  STL [R1+0x24], RZ ;  /* 0x000024ff01007387 */ /* 0x0005e80000100800 */
[----:B------:R2:W-:Y:S01]  /*f710*/  STL [R1], RZ ;  /* 0x000000ff01007387 */ /* 0x0005e20000100800 */
[----:B-1----:R-:W-:Y:S01]  /*f720*/  ISETP.LE.AND P0, PT, R0, UR4, PT ;  /* 0x0000000400007c0c */ /* 0x002fe2000bf03270 */
[----:B------:R-:W-:-:S05]  /*f730*/  IMAD.MOV.U32 R0, RZ, RZ, 0x1 ;  /* 0x00000001ff007424 */ /* 0x000fca00078e00ff */
[----:B------:R2:W-:Y:S07]  /*f740*/  STL [R1+0xc], R0 ;  /* 0x00000c0001007387 */ /* 0x0005ee0000100800 */
[----:B------:R-:W-:Y:S05]  /*f750*/  @P0 BRA `(.L_x_1870) ;  /* 0x0000003000ac0947 */ /* 0x000fea0003800000 */
[----:B------:R-:W3:Y:S01]  /*f760*/  LDL R3, [R1+0x2c] ;  /* 0x00002c0001037983 */ /* 0x000ee20000100800 */
[----:B--2---:R-:W1:Y:S01]  /*f770*/  S2R R2, SR_TID.X ;  /* 0x0000000000027919 */ /* 0x004e620000002100 */
[----:B------:R-:W2:Y:S01]  /*f780*/  S2R R7, SR_TID.X ;  /* 0x0000000000077919 */ /* 0x000ea20000002100 */
[----:B-1----:R-:W-:Y:S01]  /*f790*/  LOP3.LUT R2, R2, 0x7f, RZ, 0xc0, !PT ;  /* 0x0000007f02027812 */ /* 0x002fe200078ec0ff */
[C---:B--2---:R-:W-:Y:S02]  /*f7a0*/  IMAD.SHL.U32 R0, R7.reuse, 0x80, RZ ;  /* 0x0000008007007824 */ /* 0x044fe400078e00ff */
[----:B------:R-:W-:-:S05]  /*f7b0*/  IMAD.SHL.U32 R4, R7, 0x20, RZ ;  /* 0x0000002007047824 */ /* 0x000fca00078e00ff */
[----:B------:R-:W-:Y:S01]  /*f7c0*/  LOP3.LUT R6, R4, 0x60, RZ, 0xc0, !PT ;  /* 0x0000006004067812 */ /* 0x000fe200078ec0ff */
[C---:B------:R-:W-:Y:S01]  /*f7d0*/  IMAD.SHL.U32 R5, R7.reuse, 0x4, RZ ;  /* 0x0000000407057824 */ /* 0x040fe200078e00ff */
[----:B------:R-:W-:Y:S01]  /*f7e0*/  LOP3.LUT P0, RZ, R7, 0x4, RZ, 0xc0, !PT ;  /* 0x0000000407ff7812 */ /* 0x000fe2000780c0ff */
[----:B------:R-:W-:Y:S01]  /*f7f0*/  ULDC UR46, c[0x0][0xc] ;  /* 0x00000300002e7ab9 */ /* 0x000fe20000000800 */
[----:B------:R-:W-:Y:S01]  /*f800*/  ULDC.64 UR42, c[0x0][0x198] ;  /* 0x00006600002a7ab9 */ /* 0x000fe20000000a00 */
[----:B---3--:R-:W-:Y:S02]  /*f810*/  R2UR UR5, R3 ;  /* 0x00000000030572ca */ /* 0x008fe400000e0000 */
[----:B------:R-:W-:Y:S02]  /*f820*/  SHF.R.U32.HI R3, RZ, 0x5, R2 ;  /* 0x00000005ff037819 */ /* 0x000fe40000011602 */
[----:B------:R-:W-:-:S03]  /*f830*/  LOP3.LUT R2, R0, 0x380, RZ, 0xc0, !PT ;  /* 0x0000038000027812 */ /* 0x000fc600078ec0ff */
[C---:B------:R-:W-:Y:S02]  /*f840*/  IMAD R6, R3.reuse, 0x200, R6 ;  /* 0x0000020003067824 */ /* 0x040fe400078e0206 */
[----:B------:R-:W-:Y:S02]  /*f850*/  IMAD R2, R3, 0x10, R2 ;  /* 0x0000001003027824 */ /* 0x000fe400078e0202 */
[----:B------:R-:W-:-:S05]  /*f860*/  IMAD.SHL.U32 R3, R7, 0x10, RZ ;  /* 0x0000001007037824 */ /* 0x000fca00078e00ff */
[----:B------:R-:W-:Y:S02]  /*f870*/  LOP3.LUT R3, R2, 0x70, R3, 0x78, !PT ;  /* 0x0000007002037812 */ /* 0x000fe400078e7803 */
[----:B------:R-:W-:-:S04]  /*f880*/  LOP3.LUT R2, R4, 0x80, RZ, 0xc0, !PT ;  /* 0x0000008004027812 */ /* 0x000fc800078ec0ff */
[----:B------:R-:W-:Y:S02]  /*f890*/  LOP3.LUT R2, R2, 0x10, R7, 0xf8, !PT ;  /* 0x0000001002027812 */ /* 0x000fe400078ef807 */
[----:B------:R-:W-:Y:S02]  /*f8a0*/  LOP3.LUT R4, R4, 0x100, RZ, 0xc0, !PT ;  /* 0x0000010004047812 */ /* 0x000fe400078ec0ff */
[----:B------:R-:W-:Y:S02]  /*f8b0*/  LOP3.LUT R5, R2, 0x10, R5, 0x78, !PT ;  /* 0x0000001002057812 */ /* 0x000fe400078e7805 */
[----:B------:R-:W-:Y:S02]  /*f8c0*/  LOP3.LUT R0, R3, 0xc00, R0, 0xf8, !PT ;  /* 0x00000c0003007812 */ /* 0x000fe400078ef800 */
[----:B------:R-:W-:-:S05]  /*f8d0*/  IADD3 R2, R5, R6, R4 ;  /* 0x0000000605027210 */ /* 0x000fca0007ffe004 */
[----:B------:R-:W-:Y:S04]  /*f8e0*/  STL [R1+0x18], R2 ;  /* 0x0000180201007387 */ /* 0x000fe80000100800 */
[----:B------:R1:W-:Y:S02]  /*f8f0*/  STL [R1+0x1c], R0 ;  /* 0x00001c0001007387 */ /* 0x0003e40000100800 */
[----:B-1----:R-:W-:-:S05]  /*f900*/  IMAD.MOV.U32 R0, RZ, RZ, 0x40 ;  /* 0x00000040ff007424 */ /* 0x002fca00078e00ff */
[----:B------:R-:W-:Y:S01]  /*f910*/  SEL R2, R0, 0xffffffc0, !P0 ;  /* 0xffffffc000027807 */ /* 0x000fe20004000000 */
[----:B------:R-:W-:Y:S01]  /*f920*/  IMAD.U32 R0, RZ, RZ, UR4 ;  /* 0x00000004ff007e24 */ /* 0x000fe2000f8e00ff */
[----:B------:R-:W-:Y:S04]  /*f930*/  STL [R1], RZ ;  /* 0x000000ff01007387 */ /* 0x000fe80000100800 */
[----:B------:R1:W-:Y:S04]  /*f940*/  STL [R1+0x20], R0 ;  /* 0x0000200001007387 */ /* 0x0003e80000100800 */
[----:B------:R2:W-:Y:S01]  /*f950*/  STL [R1+0x24], RZ ;  /* 0x000024ff01007387 */ /* 0x0005e20000100800 */
[----:B-1----:R-:W-:-:S05]  /*f960*/  IMAD.MOV.U32 R0, RZ, RZ, 0x1 ;  /* 0x00000001ff007424 */ /* 0x002fca00078e00ff */
[----:B------:R2:W-:Y:S01]  /*f970*/  STL [R1+0xc], R0 ;  /* 0x00000c0001007387 */ /* 0x0005e20000100800 */
[----:B------:R-:W-:Y:S02]  /*f980*/  ULOP3.LUT UR44, UR5, 0x1, URZ, 0xfc, !UPT ;  /* 0x00000001052c7892 */ /* 0x000fe4000f8efc3f */
[----:B------:R-:W-:-:S12]  /*f990*/  ULOP3.LUT UR45, UR5, 0x2, URZ, 0xfc, !UPT ;  /* 0x00000002052d7892 */ /* 0x000fd8000f8efc3f */
.L_x_1924:
        /* <DEDUP_REMOVED lines=22> */
.L_x_1871:
[----:B------:R-:W-:Y:S01]  /*fb00*/  ULDC UR9, c[0x0][0xdc4] ;  /* 0x0003710000097ab9 */ /* 0x000fe20000000800 */
[----:B------:R-:W-:Y:S01]  /*fb10*/  UMOV UR6, UR7 ;  /* 0x0000000700067c82 */ /* 0x000fe20008000000 */
[----:B------:R-:W-:-:S11]  /*fb20*/  UISETP.NE.AND UP0, UPT, UR9, 0x1, UPT ;  /* 0x000000010900788c */ /* 0x000fd6000bf05270 */
[----:B------:R-:W-:Y:S02]  /*fb30*/  @UP0 ULDC.64 UR10, c[0x0][0xdc8] ;  /* 0x00037200000a0ab9 */ /* 0x000fe40000000a00 */
[----:B------:R-:W-:-:S04]  /*fb40*/  UIMAD.WIDE.U32 UR4, UR7, UR10, URZ ;  /* 0x0000000a070472a5 */ /* 0x000fc8000f8e003f */
[----:B------:R-:W-:-:S04]  /*fb50*/  @UP0 USHF.R.U32.HI UR6, URZ, UR11, UR5 ;  /* 0x0000000b3f060299 */ /* 0x000fc80008011605 */
[----:B------:R-:W-:-:S12]  /*fb60*/  UIMAD UR4, UR6, UR9, URZ ;  /* 0x00000009060472a4 */ /* 0x000fd8000f8e023f */
.L_x_1872:
[----:B------:R-:W-:Y:S01]  /*fb70*/  ULDC.64 UR10, c[0x0][0x3f8] ;  /* 0x0000fe00000a7ab9 */ /* 0x000fe20000000a00 */
[----:B------:R-:W-:Y:S01]  /*fb80*/  ULOP3.LUT UR6, URZ, UR6, URZ, 0x33, !UPT ;  /* 0x000000063f067292 */ /* 0x000fe2000f8e333f */
[----:B------:R-:W-:Y:S01]  /*fb90*/  BSSY B6, `(.L_x_1873) ;  /* 0x00002cc000067945 */ /* 0x000fe20003800000 */
[----:B------:R-:W-:Y:S02]  /*fba0*/  UISETP.NE.U32.AND UP0, UPT, UR10, URZ, UPT ;  /* 0x0000003f0a00728c */ /* 0x000fe4000bf05070 */
[----:B------:R-:W-:Y:S02]  /*fbb0*/  UIADD3 UR9, UR7, -UR4, URZ ;  /* 0x8000000407097290 */ /* 0x000fe4000fffe03f */
[----:B------:R-:W-:Y:S01]  /*fbc0*/  UISETP.NE.AND.EX UP0, UPT, UR11, URZ, UPT, UP0 ;  /* 0x0000003f0b00728c */ /* 0x000fe2000bf05300 */
[----:B------:R-:W-:Y:S01]  /*fbd0*/  ULDC UR4, c[0x0][0xdac] ;  /* 0x00036b0000047ab9 */ /* 0x000fe20000000800 */
[----:B------:R-:W-:Y:S01]  /*fbe0*/  ULDC UR5, c[0x0][0x404] ;  /* 0x0001010000057ab9 */ /* 0x000fe20000000800 */
[----:B------:R-:W-:Y:S01]  /*fbf0*/  UIADD3 UR6, UR6, UR4, URZ ;  /* 0x0000000406067290 */ /* 0x000fe2000fffe03f */
[----:B------:R-:W-:-:S02]  /*fc00*/  ULDC UR7, c[0x0][0x2e0] ;  /* 0x0000b80000077ab9 */ /* 0x000fc40000000800 */
[----:B------:R-:W-:Y:S01]  /*fc10*/  ULDC UR4, c[0x0][0x288] ;  /* 0x0000a20000047ab9 */ /* 0x000fe20000000800 */
[----:B------:R-:W-:Y:S02]  /*fc20*/  USHF.L.U32 UR37, UR6, 0x7, URZ ;  /* 0x0000000706257899 */ /* 0x000fe4000800063f */
[----:B------:R-:W-:Y:S02]  /*fc30*/  USEL UR6, UR5, 0x1, UP0 ;  /* 0x0000000105067887 */ /* 0x000fe40008000000 */
[----:B------:R-:W-:Y:S02]  /*fc40*/  UIADD3 UR5, UR37, 0x11f, -UR4 ;  /* 0x0000011f25057890 */ /* 0x000fe4000fffe804 */
[----:B------:R-:W-:Y:S02]  /*fc50*/  UIMAD UR4, UR6, UR7, 0x9f ;  /* 0x0000009f060474a4 */ /* 0x000fe4000f8e0207 */
[----:B------:R-:W-:Y:S02]  /*fc60*/  UIMAD UR6, UR6, UR7, UR5 ;  /* 0x00000007060672a4 */ /* 0x000fe4000f8e0205 */
[----:B------:R-:W-:Y:S01]  /*fc70*/  UIMAD.WIDE UR4, UR4, 0x66666667, URZ ;  /* 0x66666667040478a5 */ /* 0x000fe2000f8e023f */
[----:B------:R-:W-:Y:S01]  /*fc80*/  ULDC UR10, c[0x0][0xdc4] ;  /* 0x00037100000a7ab9 */ /* 0x000fe20000000800 */
[----:B------:R-:W-:-:S02]  /*fc90*/  UIMAD.WIDE UR6, UR6, 0x66666667, URZ ;  /* 0x66666667060678a5 */ /* 0x000fc4000f8e023f */
[----:B------:R-:W-:Y:S02]  /*fca0*/  UIMAD UR10, UR8, UR10, UR9 ;  /* 0x0000000a080a72a4 */ /* 0x000fe4000f8e0209 */
[----:B------:R-:W-:Y:S01]  /*fcb0*/  USHF.R.U32.HI UR6, URZ, 0x1f, UR7 ;  /* 0x0000001f3f067899 */ /* 0x000fe20008011607 */
[----:B------:R-:W-:Y:S01]  /*fcc0*/  UMOV UR8, UR5 ;  /* 0x0000000500087c82 */ /* 0x000fe20008000000 */
[----:B------:R-:W-:Y:S01]  /*fcd0*/  ULDC UR11, c[0x0][0xdb8] ;  /* 0x00036e00000b7ab9 */ /* 0x000fe20000000800 */
[----:B------:R-:W-:Y:S02]  /*fce0*/  USHF.R.U32.HI UR9, URZ, 0x1f, UR8 ;  /* 0x0000001f3f097899 */ /* 0x000fe40008011608 */
[----:B------:R-:W-:Y:S02]  /*fcf0*/  ULEA.HI.SX32 UR6, UR7, UR6, 0x1a ;  /* 0x0000000607067291 */ /* 0x000fe4000f8fd23f */
[----:B------:R-:W-:Y:S02]  /*fd00*/  ULEA.HI.SX32 UR9, UR8, UR9, 0x1a ;  /* 0x0000000908097291 */ /* 0x000fe4000f8fd23f */
[----:B------:R-:W-:-:S02]  /*fd10*/  UISETP.NE.AND UP1, UPT, UR11, 0x1, UPT ;  /* 0x000000010b00788c */ /* 0x000fc4000bf25270 */
[----:B------:R-:W-:Y:S01]  /*fd20*/  UISETP.LT.AND UP0, UPT, UR9, UR6, UPT ;  /* 0x000000060900728c */ /* 0x000fe2000bf01270 */
[----:B------:R-:W-:-:S03]  /*fd30*/  UMOV UR39, UR10 ;  /* 0x0000000a00277c82 */ /* 0x000fc60008000000 */
[----:B------:R-:W-:-:S05]  /*fd40*/  USEL UR41, UR9, UR6, UP0 ;  /* 0x0000000609297287 */ /* 0x000fca0008000000 */
[----:B------:R-:W-:Y:S01]  /*fd50*/  @UP1 ULDC UR12, c[0x0][0xdbc] ;  /* 0x00036f00000c1ab9 */ /* 0x000fe20000000800 */
[----:B------:R-:W-:Y:S01]  /*fd60*/  ISETP.LT.AND P0, PT, RZ, UR41, PT ;  /* 0x00000029ff007c0c */ /* 0x000fe2000bf01270 */
[----:B------:R-:W-:Y:S01]  /*fd70*/  UIMAD.WIDE.U32 UR4, UR10, UR12, URZ ;  /* 0x0000000c0a0472a5 */ /* 0x000fe2000f8e003f */
[----:B------:R-:W-:-:S03]  /*fd80*/  @UP1 ULDC UR7, c[0x0][0xdc0] ;  /* 0x0003700000071ab9 */ /* 0x000fc60000000800 */
[----:B------:R-:W-:-:S04]  /*fd90*/  @UP1 USHF.R.U32.HI UR39, URZ, UR7, UR5 ;  /* 0x000000073f271299 */ /* 0x000fc80008011605 */
[----:B------:R-:W-:-:S04]  /*fda0*/  UIADD3 UR38, -UR39, URZ, URZ ;  /* 0x0000003f27267290 */ /* 0x000fc8000fffe13f */
[----:B------:R-:W-:Y:S01]  /*fdb0*/  UIMAD UR38, UR11, UR38, UR10 ;  /* 0x000000260b2672a4 */ /* 0x000fe2000f8e020a */
[----:B------:R-:W-:Y:S11]  /*fdc0*/  @P0 BRA `(.L_x_1874) ;  /* 0x0000000000480947 */ /* 0x000ff60003800000 */
        /* <DEDUP_REMOVED lines=18> */
.L_x_1874:
        /* <DEDUP_REMOVED lines=23> */
.L_x_1876:
        /* <DEDUP_REMOVED lines=20> */
.L_x_1877:
        /* <DEDUP_REMOVED lines=20> */
.L_x_1878:
        /* <DEDUP_REMOVED lines=18> */
.L_x_1879:
[----:B------:R-:W-:Y:S01]  /*10400*/  ULDC.64 UR4, c[0x0][0x9f8] ;  /* 0x00027e0000047ab9 */ /* 0x000fe20000000a00 */
[----:B------:R-:W-:Y:S01]  /*10410*/  IMAD.U32 R5, RZ, RZ, UR39 ;  /* 0x00000027ff057e24 */ /* 0x000fe2000f8e00ff */
[----:B------:R-:W-:Y:S01]  /*10420*/  ISETP.NE.U32.AND P0, PT, RZ, UR4, PT ;  /* 0x00000004ff007c0c */ /* 0x000fe2000bf05070 */
[----:B------:R-:W-:Y:S01]  /*10430*/  IMAD.U32 R8, RZ, RZ, UR39 ;  /* 0x00000027ff087e24 */ /* 0x000fe2000f8e00ff */
[----:B------:R-:W1:Y:S01]  /*10440*/  LDC R0, c[0x0][0x428] ;  /* 0x00010a00ff007b82 */ /* 0x000e620000000800 */
[----:B------:R-:W2:Y:S01]  /*10450*/  S2R R17, SR_TID.X ;  /* 0x0000000000117919 */ /* 0x000ea20000002100 */
[----:B------:R-:W-:-:S13]  /*10460*/  ISETP.NE.AND.EX P0, PT, RZ, UR5, PT, P0 ;  /* 0x00000005ff007c0c */ /* 0x000fda000bf05300 */
[----:B------:R-:W3:Y:S01]  /*10470*/  @P0 LDC.64 R2, c[0x0][0x9f8] ;  /* 0x00027e00ff020b82 */ /* 0x000ee20000000a00 */
[----:B------:R-:W-:Y:S01]  /*10480*/  IMAD.U32 R4, RZ, RZ, UR38 ;  /* 0x00000026ff047e24 */ /* 0x000fe2000f8e00ff */
[----:B--2---:R-:W-:Y:S01]  /*10490*/  LOP3.LUT R16, R17, 0x7f, RZ, 0xc0, !PT ;  /* 0x0000007f11107812 */ /* 0x004fe200078ec0ff */
[----:B---3--:R-:W-:-:S05]  /*104a0*/  @P0 IMAD.WIDE R2, R5, 0x4, R2 ;  /* 0x0000000405020825 */ /* 0x008fca00078e0202 */
[----:B------:R2:W3:Y:S01]  /*104b0*/  @P0 LDG.E R8, desc[UR54][R2.64] ;  /* 0x0000003602080981 */ /* 0x0004e2000c1e1900 */
[----:B-1----:R-:W-:Y:S01]  /*104c0*/  ISETP.NE.AND P0, PT, R0, 0x1, PT ;  /* 0x000000010000780c */ /* 0x002fe20003f05270 */
        /* <DEDUP_REMOVED lines=8> */
[----:B--2---:R-:W1:Y:S01]  /*10550*/  LDC.64 R2, c[0x0][0x3f8] ;  /* 0x0000fe00ff027b82 */ /* 0x004e620000000a00 */
        /* <DEDUP_REMOVED lines=24> */
.L_x_1943:
        /* <DEDUP_REMOVED lines=8> */
.L_x_1946:
        /* <DEDUP_REMOVED lines=20> */
.L_x_1884:
[----:B--2---:R-:W2:Y:S04]  /*108a0*/  LDL R2, [R1] ;  /* 0x0000000001027983 */ /* 0x004ea80000100800 */
[----:B------:R-:W3:Y:S01]  /*108b0*/  LDL R3, [R1+0xc] ;  /* 0x00000c0001037983 */ /* 0x000ee20000100800 */
[----:B------:R-:W-:Y:S02]  /*108c0*/  ISETP.NE.AND P0, PT, R16, RZ, PT ;  /* 0x000000ff1000720c */ /* 0x000fe40003f05270 */
[----:B--2---:R-:W-:Y:S02]  /*108d0*/  LEA R2, R2, UR40, 0x3 ;  /* 0x0000002802027c11 */ /* 0x004fe4000f8e18ff */
[----:B---3--:R-:W-:-:S04]  /*108e0*/  SHF.L.U32 R3, R3, 0x1f, RZ ;  /* 0x0000001f03037819 */ /* 0x008fc800000006ff */
[----:B------:R-:W2:Y:S02]  /*108f0*/  SYNCS.PHASECHK.TRANS64.TRYWAIT P3, [R2+URZ+0x29880], R3 ;  /* 0x02988003020075a7 */ /* 0x000ea4000806017f */
[----:B--2---:R-:W-:Y:S05]  /*10900*/  @!P3 BRA `(.L_x_1885) ;  /* 0x00000028003cb947 */ /* 0x004fea0003800000 */
.L_x_1947:
        /* <DEDUP_REMOVED lines=8> */
.L_x_1886:
[----:B------:R-:W3:Y:S04]  /*10990*/  LDL R5, [R1] ;  /* 0x0000000001057983 */ /* 0x000ee80000100800 */
[----:B-1----:R-:W4:Y:S01]  /*109a0*/  LDL R4, [R1+0x8] ;  /* 0x0000080001047983 */ /* 0x002f220000100800 */
        /* <DEDUP_REMOVED lines=17> */
.L_x_1948:
        /* <DEDUP_REMOVED lines=8> */
.L_x_1888:
        /* <DEDUP_REMOVED lines=28> */
.L_x_1883:
        /* <DEDUP_REMOVED lines=31> */
.L_x_1881:
        /* <DEDUP_REMOVED lines=10> */
.L_x_1949:
[----:B------:R-:W-:Y:S05]  /*10f90*/  BSYNC B0 ;  /* 0x0000000000007941 */ /* 0x000fea0003800000 */
.L_x_1889:
[----:B------:R-:W-:-:S06]  /*10fa0*/  UISETP.GE.AND UP0, UPT, UR41, 0x2, UPT ;  /* 0x000000022900788c */ /* 0x000fcc000bf06270 */
[----:B------:R-:W-:-:S13]  /*10fb0*/  PLOP3.LUT P0, PT, PT, PT, UP0, 0x80, 0x0 ;  /* 0x000000000000781c */ /* 0x000fda0003f0f008 */
[----:B------:R-:W-:Y:S05]  /*10fc0*/  @!P0 BRA `(.L_x_1891) ;  /* 0x0000001000108947 */ /* 0x000fea0003800000 */
[----:B------:R3:W5:Y:S01]  /*10fd0*/  LDL.LU R6, [R1+0xc] ;  /* 0x00000c0001067983 */ /* 0x0007620000300800 */
[----:B------:R-:W-:-:S03]  /*10fe0*/  UIADD3 UR4, UR41, -0x2, URZ ;  /* 0xfffffffe29047890 */ /* 0x000fc6000fffe03f */
[----:B------:R3:W5:Y:S03]  /*10ff0*/  LDL.LU R7, [R1] ;  /* 0x0000000001077983 */ /* 0x0007660000300800 */
[----:B------:R-:W-:-:S07]  /*11000*/  IMAD.U32 R20, RZ, RZ, UR4 ;  /* 0x00000004ff147e24 */ /* 0x000fce000f8e00ff */
.L_x_1913:
[----:B--2-45:R-:W-:Y:S01]  /*11010*/  VIADD R2, R7, 0x1 ;  /* 0x0000000107027836 */ /* 0x034fe20000000000 */
        /* <DEDUP_REMOVED lines=9> */
[----:B------:R-:W-:Y:S01]  /*110b0*/  IMAD.MOV.U32 R8, RZ, RZ, R20 ;  /* 0x000000ffff087224 */ /* 0x000fe200078e0014 */
[----:B------:R-:W-:Y:S06]  /*110c0*/  @!P1 BRA `(.L_x_1894) ;  /* 0x0000000000509947 */ /* 0x000fec0003800000 */
[----:B------:R-:W4:Y:S01]  /*110d0*/  LDL R5, [R1+0x14] ;  /* 0x0000140001057983 */ /* 0x000f220000100800 */
[----:B------:R-:W2:Y:S01]  /*110e0*/  LDC R8, c[0x0][0x41c] ;  /* 0x00010700ff087b82 */ /* 0x000ea20000000800 */
[----:B------:R-:W-:Y:S02]  /*110f0*/  ULDC.64 UR4, c[0x0][0x408] ;  /* 0x0001020000047ab9 */ /* 0x000fe40000000a00 */
[----:B-1----:R-:W3:Y:S01]  /*11100*/  LDL R4, [R1+0x10] ;  /* 0x0000100001047983 */ /* 0x002ee20000100800 */
[----:B--2---:R-:W-:-:S13]  /*11110*/  ISETP.NE.AND P0, PT, R8, 0x1, PT ;  /* 0x000000010800780c */ /* 0x004fda0003f05270 */
[----:B------:R-:W1:Y:S02]  /*11120*/  @P0 LDC.64 R2, c[0x0][0x420] ;  /* 0x00010800ff020b82 */ /* 0x000e640000000a00 */
[----:B-1----:R-:W-:-:S04]  /*11130*/  @P0 IMAD.HI.U32 R0, R20, R2, RZ ;  /* 0x0000000214000227 */ /* 0x002fc800078e00ff */
[----:B------:R-:W-:Y:S01]  /*11140*/  IMAD.MOV.U32 R2, RZ, RZ, R20 ;  /* 0x000000ffff027224 */ /* 0x000fe200078e0014 */
[----:B------:R-:W-:-:S05]  /*11150*/  @P0 SHF.R.U32.HI R2, RZ, R3, R0 ;  /* 0x00000003ff020219 */ /* 0x000fca0000011600 */
[----:B------:R-:W-:-:S04]  /*11160*/  IMAD.MOV R3, RZ, RZ, -R2 ;  /* 0x000000ffff037224 */ /* 0x000fc800078e0a02 */
[----:B------:R-:W-:Y:S01]  /*11170*/  IMAD R8, R8, R3, R20 ;  /* 0x0000000308087224 */ /* 0x000fe200078e0214 */
[----:B------:R-:W-:Y:S01]  /*11180*/  SHF.R.S32.HI R3, RZ, 0x1f, R2 ;  /* 0x0000001fff037819 */ /* 0x000fe20000011402 */
[----:B----4-:R-:W-:-:S04]  /*11190*/  IMAD R0, R5, UR4, RZ ;  /* 0x0000000405007c24 */ /* 0x010fc8000f8e02ff */
[C---:B---3--:R-:W-:Y:S02]  /*111a0*/  IMAD R0, R4.reuse, UR5, R0 ;  /* 0x0000000504007c24 */ /* 0x048fe4000f8e0200 */
[----:B------:R-:W-:Y:S01]  /*111b0*/  IMAD.WIDE.U32 R2, R4, UR4, R2 ;  /* 0x0000000404027c25 */ /* 0x000fe2000f8e0002 */
[----:B------:R-:W-:-:S03]  /*111c0*/  ULDC.64 UR4, c[0x0][0x3f8] ;  /* 0x0000fe0000047ab9 */ /* 0x000fc60000000a00 */
[----:B------:R-:W-:Y:S01]  /*111d0*/  IMAD.IADD R0, R0, 0x1, R3 ;  /* 0x0000000100007824 */ /* 0x000fe200078e0203 */
[----:B------:R-:W-:-:S04]  /*111e0*/  LEA R4, P0, R2, UR4, 0x2 ;  /* 0x0000000402047c11 */ /* 0x000fc8000f8010ff */
[----:B------:R-:W-:-:S05]  /*111f0*/  LEA.HI.X R5, R2, UR5, R0, 0x2, P0 ;  /* 0x0000000502057c11 */ /* 0x000fca00080f1400 */
[----:B------:R4:W5:Y:S04]  /*11200*/  LDG.E R0, desc[UR54][R4.64] ;  /* 0x0000003604007981 */ /* 0x000968000c1e1900 */
.L_x_1894:
[----:B------:R-:W2:Y:S01]  /*11210*/  S2R R2, SR_TID.X ;  /* 0x0000000000027919 */ /* 0x000ea20000002100 */
[----:B-1--4-:R-:W-:Y:S01]  /*11220*/  LEA R4, R10, UR40, 0x3 ;  /* 0x000000280a047c11 */ /* 0x012fe2000f8e18ff */
[----:B------:R-:W-:Y:S01]  /*11230*/  BSSY B1, `(.L_x_1895) ;  /* 0x0000006000017945 */ /* 0x000fe20003800000 */
[----:B--2---:R-:W-:Y:S02]  /*11240*/  LOP3.LUT R3, R2, 0x7f, RZ, 0xc0, !PT ;  /* 0x0000007f02037812 */ /* 0x004fe400078ec0ff */
[----:B------:R-:W-:Y:S02]  /*11250*/  SHF.L.U32 R2, R9, 0x1f, RZ ;  /* 0x0000001f09027819 */ /* 0x000fe400000006ff */
[----:B------:R-:W-:Y:S02]  /*11260*/  ISETP.NE.AND P3, PT, R3, RZ, PT ;  /* 0x000000ff0300720c */ /* 0x000fe40003f65270 */
[----:B------:R-:W1:Y:S02]  /*11270*/  SYNCS.PHASECHK.TRANS64.TRYWAIT P0, [R4+URZ+0x29880], R2 ;  /* 0x02988002040075a7 */ /* 0x000e64000800017f */
[----:B-1----:R-:W-:Y:S09]  /*11280*/  @!P0 BRA `(.L_x_1896) ;  /* 0x00000020001c8947 */ /* 0x002ff20003800000 */
.L_x_1950:
[----:B------:R-:W-:Y:S05]  /*11290*/  BSYNC B1 ;  /* 0x0000000000017941 */ /* 0x000fea0003800000 */
.L_x_1895:
[----:B------:R-:W-:Y:S04]  /*112a0*/  BSSY B1, `(.L_x_1897) ;  /* 0x0000009000017945 */ /* 0x000fe80003800000 */
        /* <DEDUP_REMOVED lines=8> */
.L_x_1898:
[----:B------:R-:W-:Y:S05]  /*11330*/  BSYNC B1 ;  /* 0x0000000000017941 */ /* 0x000fea0003800000 */
.L_x_1897:
[----:B------:R-:W2:Y:S04]  /*11340*/  LDL R3, [R1] ;  /* 0x0000000001037983 */ /* 0x000ea80000100800 */
[----:B------:R-:W4:Y:S01]  /*11350*/  LDL R9, [R1+0x8] ;  /* 0x0000080001097983 */ /* 0x000f220000100800 */
[----:B------:R-:W-:Y:S02]  /*11360*/  IMAD.MOV.U32 R10, RZ, RZ, RZ ;  /* 0x000000ffff0a7224 */ /* 0x000fe400078e00ff */
        /* <DEDUP_REMOVED lines=8> */
[----:B--2---:R-:W-:Y:S01]  /*113f0*/  IMAD R3, R3, 0x5000, R5 ;  /* 0x0000500003037824 */ /* 0x004fe200078e0205 */
[----:B----4-:R-:W-:-:S03]  /*11400*/  R2UR UR12, R9 ;  /* 0x00000000090c72ca */ /* 0x010fc600000e0000 */
[----:B------:R-:W-:Y:S02]  /*11410*/  VIADD R3, R3, 0xa400 ;  /* 0x0000a40003037836 */ /* 0x000fe40000000000 */
[----:B------:R-:W-:-:S10]  /*11420*/  VIADD R9, R4, 0x29870 ;  /* 0x0002987004097836 */ /* 0x000fd40000000000 */
.L_x_1899:
        /* <DEDUP_REMOVED lines=12> */
.L_x_1951:
[----:B------:R-:W-:Y:S05]  /*114f0*/  BSYNC B1 ;  /* 0x0000000000017941 */ /* 0x000fea0003800000 */
.L_x_1900:
[----:B------:R-:W-:Y:S01]  /*11500*/  BSSY B1, `(.L_x_1902) ;  /* 0x000000b000017945 */ /* 0x000fe20003800000 */
[----:B-12---:R-:W-:Y:S02]  /*11510*/  IMAD.MOV.U32 R2, RZ, RZ, 0x0 ;  /* 0x00000000ff027424 */ /* 0x006fe400078e00ff */
[----:B------:R-:W-:Y:S01]  /*11520*/  IMAD.MOV.U32 R3, RZ, RZ, 0x14f00000 ;  /* 0x14f00000ff037424 */ /* 0x000fe200078e00ff */
[----:B------:R-:W-:Y:S06]  /*11530*/  @P3 BRA `(.L_x_1903) ;  /* 0x00000000001c3947 */ /* 0x000fec0003800000 */
[----:B------:R-:W1:Y:S02]  /*11540*/  S2R R9, SR_TID.X ;  /* 0x0000000000097919 */ /* 0x000e640000002100 */
[----:B-1----:R-:W-:Y:S01]  /*11550*/  LOP3.LUT R11, R9, 0x1f, RZ, 0xc0, !PT ;  /* 0x0000001f090b7812 */ /* 0x002fe200078ec0ff */
[----:B------:R-:W-:-:S03]  /*11560*/  IMAD.MOV.U32 R9, RZ, RZ, 0x7800 ;  /* 0x00007800ff097424 */ /* 0x000fc600078e00ff */
[----:B------:R-:W-:Y:S01]  /*11570*/  ISETP.NE.AND P0, PT, R11, RZ, PT ;  /* 0x000000ff0b00720c */ /* 0x000fe20003f05270 */
[----:B------:R1:W-:-:S12]  /*11580*/  SYNCS.ARRIVE.TRANS64 RZ, [R4+URZ+0x29830], R9 ;  /* 0x0298300904ff79a7 */ /* 0x0003d8000800003f */
[----:B-1----:R-:W-:Y:S05]  /*11590*/  @!P0 BRA `(.L_x_1903) ;  /* 0x0000000000048947 */ /* 0x002fea0003800000 */
[----:B------:R-:W-:Y:S01]  /*115a0*/  BPT.TRAP 0x1 ;  /* 0x000000040000795c */ /* 0x000fe20000300000 */
.L_x_1903:
[----:B------:R-:W-:Y:S05]  /*115b0*/  BSYNC B1 ;  /* 0x0000000000017941 */ /* 0x000fea0003800000 */
.L_x_1902:
[----:B------:R-:W2:Y:S04]  /*115c0*/  LDL R11, [R1+0x8] ;  /* 0x00000800010b7983 */ /* 0x000ea80000100800 */
[----:B------:R-:W4:Y:S01]  /*115d0*/  LDL R9, [R1] ;  /* 0x0000000001097983 */ /* 0x000f220000100800 */
        /* <DEDUP_REMOVED lines=8> */
[----:B----4-:R-:W-:-:S04]  /*11660*/  IMAD R5, R9, 0x7800, R5 ;  /* 0x0000780009057824 */ /* 0x010fc800078e0205 */
[----:B------:R-:W-:-:S10]  /*11670*/  VIADD R9, R5, 0x1a400 ;  /* 0x0001a40005097836 */ /* 0x000fd40000000000 */
.L_x_1904:
        /* <DEDUP_REMOVED lines=16> */
.L_x_1905:
        /* <DEDUP_REMOVED lines=16> */
.L_x_1906:
        /* <DEDUP_REMOVED lines=8> */
[----:B----4-:R-:W-:Y:S05]  /*11900*/  @P0 BRA.U.ANY `(.L_x_1906) ;  /* 0xfffffffd00dc0947 */ /* 0x010fea000393ffff */
.L_x_1893:
[----:B------:R-:W-:Y:S05]  /*11910*/  BSYNC B0 ;  /* 0x0000000000007941 */ /* 0x000fea0003800000 */
.L_x_1892:
[----:B------:R-:W-:-:S06]  /*11920*/  UISETP.NE.AND UP0, UPT, UR44, 0x3, UPT ;  /* 0x000000032c00788c */ /* 0x000fcc000bf05270 */
[----:B------:R-:W-:-:S13]  /*11930*/  PLOP3.LUT P0, PT, PT, PT, UP0, 0x80, 0x0 ;  /* 0x000000000000781c */ /* 0x000fda0003f0f008 */
[----:B------:R-:W-:Y:S05]  /*11940*/  @!P0 BRA `(.L_x_1907) ;  /* 0x0000000000048947 */ /* 0x000fea0003800000 */
[----:B------:R-:W-:Y:S01]  /*11950*/  BPT.TRAP 0x1 ;  /* 0x000000040000795c */ /* 0x000fe20000300000 */
.L_x_1907:
        /* <DEDUP_REMOVED lines=9> */
.L_x_1952:
[----:B------:R-:W-:Y:S05]  /*119f0*/  BSYNC B0 ;  /* 0x0000000000007941 */ /* 0x000fea0003800000 */
.L_x_1908:
[----:B------:R-:W-:Y:S05]  /*11a00*/  @!P0 BRA `(.L_x_1910) ;  /* 0x0000000000048947 */ /* 0x000fea0003800000 */
[----:B------:R-:W-:Y:S01]  /*11a10*/  BPT.TRAP 0x1 ;  /* 0x000000040000795c */ /* 0x000fe20000300000 */
.L_x_1910:
[----:B----4-:R-:W4:Y:S01]  /*11a20*/  LDL R2, [R1+0x4] ;  /* 0x0000040001027983 */ /* 0x010f220000100800 */
[----:B------:R-:W-:-:S04]  /*11a30*/  SHF.L.U32 R3, R6, 0x1f, RZ ;  /* 0x0000001f06037819 */ /* 0x000fc800000006ff */
[----:B----4-:R4:W5:Y:S02]  /*11a40*/  SYNCS.PHASECHK.TRANS64.TRYWAIT P3, [R2+URZ+0x29860], R3 ;  /* 0x02986003020075a7 */ /* 0x010964000806017f */
[----:B----4-:R-:W-:Y:S01]  /*11a50*/  IMAD R2, R7, 0x5000, RZ ;  /* 0x0000500007027824 */ /* 0x010fe200078e02ff */
[----:B-----5:R-:W-:Y:S06]  /*11a60*/  @!P3 BRA `(.L_x_1911) ;  /* 0x000000180064b947 */ /* 0x020fec0003800000 */
.L_x_1953:
[----:B-1----:R-:W4:Y:S04]  /*11a70*/  LDL R4, [R1+0x1c] ;  /* 0x00001c0001047983 */ /* 0x002f280000100800 */
[----:B------:R-:W5:Y:S01]  /*11a80*/  LDL R12, [R1+0x18] ;  /* 0x00001800010c7983 */ /* 0x000f620000100800 */
[----:B------:R-:W-:Y:S05]  /*11a90*/  WARPSYNC.ALL ;  /* 0x0000000000007948 */ /* 0x000fea0003800000 */
[----:B------:R-:W1:Y:S01]  /*11aa0*/  S2R R8, SR_TID.X ;  /* 0x0000000000087919 */ /* 0x000e620000002100 */
[----:B--2---:R-:W-:Y:S01]  /*11ab0*/  IMAD.MOV.U32 R10, RZ, RZ, 0x40 ;  /* 0x00000040ff0a7424 */ /* 0x004fe200078e00ff */
[----:B-1----:R-:W-:-:S04]  /*11ac0*/  LOP3.LUT P3, RZ, R8, 0x4, RZ, 0xc0, !PT ;  /* 0x0000000408ff7812 */ /* 0x002fc8000786c0ff */
[----:B------:R-:W-:Y:S02]  /*11ad0*/  SEL R10, R10, 0xffffffc0, !P3 ;  /* 0xffffffc00a0a7807 */ /* 0x000fe40005800000 */
[C---:B----4-:R-:W-:Y:S02]  /*11ae0*/  LOP3.LUT R3, R2.reuse, R4, RZ, 0xfc, !PT ;  /* 0x0000000402037212 */ /* 0x050fe400078efcff */
[----:B-----5:R-:W-:-:S03]  /*11af0*/  IADD3 R2, R2, UR40, R12 ;  /* 0x0000002802027c10 */ /* 0x020fc6000fffe00c */
        /* <DEDUP_REMOVED lines=70> */
.L_x_1912:
        /* <DEDUP_REMOVED lines=11> */
.L_x_1891:
[----:B------:R-:W-:Y:S04]  /*12010*/  BSSY B0, `(.L_x_1914) ;  /* 0x000000f000007945 */ /* 0x000fe80003800000 */
[----:B------:R-:W-:Y:S05]  /*12020*/  @P2 BRA `(.L_x_1915) ;  /* 0x0000000000342947 */ /* 0x000fea0003800000 */
[----:B------:R-:W1:Y:S01]  /*12030*/  S2R R5, SR_LANEID ;  /* 0x0000000000057919 */ /* 0x000e620000000000 */
[----:B------:R-:W-:Y:S01]  /*12040*/  VOTEU.ANY UR4, UPT, PT ;  /* 0x0000000000047886 */ /* 0x000fe200038e0100 */
[----:B--2-4-:R-:W2:Y:S01]  /*12050*/  LDC.64 R2, c[0x0][0xdf0] ;  /* 0x00037c00ff027b82 */ /* 0x014ea20000000a00 */
[----:B------:R-:W1:Y:S02]  /*12060*/  FLO.U32 R0, UR4 ;  /* 0x0000000400007d00 */ /* 0x000e6400080e0000 */
[----:B-1----:R-:W-:-:S06]  /*12070*/  ISETP.EQ.U32.AND P0, PT, R0, R5, PT ;  /* 0x000000050000720c */ /* 0x002fcc0003f02070 */
[----:B------:R-:W2:Y:S07]  /*12080*/  POPC R5, UR4 ;  /* 0x0000000400057d09 */ /* 0x000eae0008000000 */
[----:B--2---:R-:W2:Y:S01]  /*12090*/  @P0 ATOMG.E.ADD.STRONG.GPU PT, R3, desc[UR54][R2.64], R5 ;  /* 0x00000005020309a8 */ /* 0x004ea200081ee1f6 */
[----:B------:R-:W1:Y:S02]  /*120a0*/  S2R R4, SR_LTMASK ;  /* 0x0000000000047919 */ /* 0x000e640000003900 */
[----:B-1----:R-:W-:-:S04]  /*120b0*/  LOP3.LUT R4, R4, UR4, RZ, 0xc0, !PT ;  /* 0x0000000404047c12 */ /* 0x002fc8000f8ec0ff */
[----:B-----5:R-:W1:Y:S01]  /*120c0*/  POPC R7, R4 ;  /* 0x0000000400077309 */ /* 0x020e620000000000 */
[----:B--2---:R-:W1:Y:S02]  /*120d0*/  SHFL.IDX PT, R0, R3, R0, 0x1f ;  /* 0x00001f0003007589 */ /* 0x004e6400000e0000 */
[----:B-1----:R-:W-:-:S05]  /*120e0*/  IADD3 R0, R0, UR46, R7 ;  /* 0x0000002e00007c10 */ /* 0x002fca000fffe007 */
[----:B------:R1:W-:Y:S02]  /*120f0*/  STL [R1+0x20], R0 ;  /* 0x0000200001007387 */ /* 0x0003e40000100800 */
.L_x_1915:
[----:B------:R-:W-:Y:S05]  /*12100*/  BSYNC B0 ;  /* 0x0000000000007941 */ /* 0x000fea0003800000 */
.L_x_1914:
[----:B------:R-:W-:-:S06]  /*12110*/  UISETP.NE.AND UP0, UPT, UR44, 0x3, UPT ;  /* 0x000000032c00788c */ /* 0x000fcc000bf05270 */
[----:B------:R-:W-:-:S13]  /*12120*/  PLOP3.LUT P0, PT, PT, PT, UP0, 0x80, 0x0 ;  /* 0x000000000000781c */ /* 0x000fda0003f0f008 */
[----:B------:R-:W-:Y:S05]  /*12130*/  @!P0 BRA `(.L_x_1916) ;  /* 0x0000000000048947 */ /* 0x000fea0003800000 */
[----:B------:R-:W-:Y:S01]  /*12140*/  BPT.TRAP 0x1 ;  /* 0x000000040000795c */ /* 0x000fe20000300000 */
.L_x_1916:
[----:B--2-4-:R-:W2:Y:S04]  /*12150*/  LDL R2, [R1+0xc] ;  /* 0x00000c0001027983 */ /* 0x014ea80000100800 */
[----:B-1----:R-:W4:Y:S01]  /*12160*/  LDL R0, [R1] ;  /* 0x0000000001007983 */ /* 0x002f220000100800 */
[----:B------:R-:W-:Y:S01]  /*12170*/  BSSY B0, `(.L_x_1917) ;  /* 0x0000008000007945 */ /* 0x000fe20003800000 */
[----:B--2---:R-:W-:-:S04]  /*12180*/  LOP3.LUT R3, R2, 0x1, RZ, 0x3c, !PT ;  /* 0x0000000102037812 */ /* 0x004fc800078e3cff */
[----:B------:R-:W-:Y:S02]  /*12190*/  SHF.L.U32 R3, R3, 0x1f, RZ ;  /* 0x0000001f03037819 */ /* 0x000fe400000006ff */
[----:B----4-:R-:W-:-:S04]  /*121a0*/  LEA R20, R0, UR40, 0x3 ;  /* 0x0000002800147c11 */ /* 0x010fc8000f8e18ff */
[----:B------:R-:W1:Y:S01]  /*121b0*/  SYNCS.PHASECHK.TRANS64.TRYWAIT P0, [R20+URZ+0x29870], R3 ;  /* 0x02987003140075a7 */ /* 0x000e62000800017f */
[----:B------:R-:W-:-:S05]  /*121c0*/  IMAD.U32 R0, RZ, RZ, UR45 ;  /* 0x0000002dff007e24 */ /* 0x000fca000f8e00ff */
[----:B------:R-:W-:Y:S01]  /*121d0*/  ISETP.NE.AND P1, PT, R0, 0x3, PT ;  /* 0x000000030000780c */ /* 0x000fe20003f25270 */
[----:B-1----:R-:W-:-:S12]  /*121e0*/  @!P0 BRA `(.L_x_1918) ;  /* 0x00000010009c8947 */ /* 0x002fd80003800000 */
.L_x_1954:
[----:B------:R-:W-:Y:S05]  /*121f0*/  BSYNC B0 ;  /* 0x0000000000007941 */ /* 0x000fea0003800000 */
.L_x_1917:
[----:B------:R-:W-:Y:S05]  /*12200*/  @!P1 BRA `(.L_x_1919) ;  /* 0x0000000000049947 */ /* 0x000fea0003800000 */
[----:B------:R-:W-:Y:S01]  /*12210*/  BPT.TRAP 0x1 ;  /* 0x000000040000795c */ /* 0x000fe20000300000 */
.L_x_1919:
[----:B------:R-:W1:Y:S02]  /*12220*/  LDL R0, [R1+0xc] ;  /* 0x00000c0001007983 */ /* 0x000e640000100800 */
[----:B-1----:R-:W-:-:S04]  /*12230*/  SHF.L.U32 R3, R0, 0x1f, RZ ;  /* 0x0000001f00037819 */ /* 0x002fc800000006ff */
[----:B------:R-:W1:Y:S02]  /*12240*/  SYNCS.PHASECHK.TRANS64.TRYWAIT P0, [R20+URZ+0x29860], R3 ;  /* 0x02986003140075a7 */ /* 0x000e64000800017f */
[----:B-1----:R-:W-:Y:S05]  /*12250*/  @!P0 BRA `(.L_x_1920) ;  /* 0x0000001000948947 */ /* 0x002fea0003800000 */
.L_x_1955:
[----:B------:R-:W2:Y:S04]  /*12260*/  LDL R0, [R1] ;  /* 0x0000000001007983 */ /* 0x000ea80000100800 */
[----:B------:R-:W4:Y:S04]  /*12270*/  LDL R2, [R1+0x1c] ;  /* 0x00001c0001027983 */ /* 0x000f280000100800 */
[----:B------:R-:W3:Y:S01]  /*12280*/  LDL R12, [R1+0x18] ;  /* 0x00001800010c7983 */ /* 0x000ee20000100800 */
[----:B------:R-:W-:Y:S05]  /*12290*/  WARPSYNC.ALL ;  /* 0x0000000000007948 */ /* 0x000fea0003800000 */
[----:B------:R-:W1:Y:S01]  /*122a0*/  S2R R8, SR_TID.X ;  /* 0x0000000000087919 */ /* 0x000e620000002100 */
[----:B------:R-:W-:Y:S01]  /*122b0*/  IMAD.MOV.U32 R10, RZ, RZ, 0x40 ;  /* 0x00000040ff0a7424 */ /* 0x000fe200078e00ff */
[----:B-1----:R-:W-:-:S04]  /*122c0*/  LOP3.LUT P0, RZ, R8, 0x4, RZ, 0xc0, !PT ;  /* 0x0000000408ff7812 */ /* 0x002fc8000780c0ff */
[----:B------:R-:W-:Y:S01]  /*122d0*/  SEL R10, R10, 0xffffffc0, !P0 ;  /* 0xffffffc00a0a7807 */ /* 0x000fe20004000000 */
[----:B--2---:R-:W-:-:S05]  /*122e0*/  IMAD R0, R0, 0x5000, RZ ;  /* 0x0000500000007824 */ /* 0x004fca00078e02ff */
[C---:B----4-:R-:W-:Y:S02]  /*122f0*/  LOP3.LUT R2, R0.reuse, R2, RZ, 0xfc, !PT ;  /* 0x0000000200027212 */ /* 0x050fe400078efcff */
        /* <DEDUP_REMOVED lines=71> */
.L_x_1921:
[----:B------:R-:W3:Y:S01]  /*12770*/  LDL.LU R2, [R1] ;  /* 0x0000000001027983 */ /* 0x000ee20000300800 */
[----:B-1----:R-:W-:Y:S03]  /*12780*/  SYNCS.ARRIVE.TRANS64.A1T0 RZ, [R20+URZ+0x29850], RZ ;  /* 0x029850ff14ff79a7 */ /* 0x002fe6000810003f */
[----:B------:R-:W4:Y:S01]  /*12790*/  LDL.LU R3, [R1+0xc] ;  /* 0x00000c0001037983 */ /* 0x000f220000300800 */
[----:B--2---:R-:W-:-:S05]  /*127a0*/  @!P2 VIADD R0, R20, 0x29880 ;  /* 0x000298801400a836 */ /* 0x004fca0000000000 */
[----:B------:R-:W-:Y:S01]  /*127b0*/  @!P2 PRMT R0, RZ, 0x654, R0 ;  /* 0x00000654ff00a816 */ /* 0x000fe20000000000 */
[----:B------:R-:W-:Y:S06]  /*127c0*/  BAR.SYNC.DEFER_BLOCKING 0x2, 0x80 ;  /* 0x0082000000007b1d */ /* 0x000fec0000010000 */
[----:B------:R3:W-:Y:S02]  /*127d0*/  @!P2 SYNCS.ARRIVE.TRANS64.RED.A1T0 RZ, [R0+URZ], RZ ;  /* 0x000000ff00ffa9a7 */ /* 0x0007e4000810043f */
[----:B---3--:R-:W-:-:S05]  /*127e0*/  VIADD R0, R2, 0x1 ;  /* 0x0000000102007836 */ /* 0x008fca0000000000 */
[----:B------:R-:W-:-:S04]  /*127f0*/  ISETP.NE.AND P0, PT, R0, 0x2, PT ;  /* 0x000000020000780c */ /* 0x000fc80003f05270 */
[----:B------:R-:W-:Y:S02]  /*12800*/  SEL R2, RZ, 0x1, P0 ;  /* 0x00000001ff027807 */ /* 0x000fe40000000000 */
[----:B------:R-:W-:Y:S02]  /*12810*/  SEL R0, R0, RZ, P0 ;  /* 0x000000ff00007207 */ /* 0x000fe40000000000 */
[----:B----4-:R-:W-:-:S03]  /*12820*/  LOP3.LUT R3, R3, R2, RZ, 0x3c, !PT ;  /* 0x0000000203037212 */ /* 0x010fc600078e3cff */
[----:B------:R1:W-:Y:S04]  /*12830*/  STL [R1], R0 ;  /* 0x0000000001007387 */ /* 0x0003e80000100800 */
[----:B------:R1:W-:Y:S02]  /*12840*/  STL [R1+0xc], R3 ;  /* 0x00000c0301007387 */ /* 0x0003e40000100800 */
.L_x_1875:
[----:B------:R-:W-:Y:S05]  /*12850*/  BSYNC B6 ;  /* 0x0000000000067941 */ /* 0x000fea0003800000 */
.L_x_1873:
[----:B-12---:R-:W2:Y:S04]  /*12860*/  LDL R0, [R1+0x28] ;  /* 0x0000280001007983 */ /* 0x006ea80000100800 */
[----:B------:R1:W5:Y:S01]  /*12870*/  LDL R2, [R1+0x20] ;  /* 0x0000200001027983 */ /* 0x0003620000100800 */
[----:B--2---:R-:W-:-:S13]  /*12880*/  ISETP.NE.AND P0, PT, R0, RZ, PT ;  /* 0x000000ff0000720c */ /* 0x004fda0003f05270 */
        /* <DEDUP_REMOVED lines=9> */
.L_x_1922:
        /* <DEDUP_REMOVED lines=11> */
.L_x_1923:
[----:B--2---:R-:W2:Y:S01]  /*129d0*/  LDL R0, [R1+0x20] ;  /* 0x0000200001007983 */ /* 0x004ea20000100800 */
[----:B------:R-:W-:Y:S02]  /*129e0*/  ULDC UR4, c[0x0][0xda8] ;  /* 0x00036a0000047ab9 */ /* 0x000fe40000000800 */
[----:B--2---:R-:W-:-:S13]  /*129f0*/  ISETP.GE.AND P0, PT, R0, UR4, PT ;  /* 0x0000000400007c0c */ /* 0x004fda000bf06270 */
[----:B------:R-:W-:Y:S05]  /*12a00*/  @!P0 BRA `(.L_x_1924) ;  /* 0xffffffcc00e48947 */ /* 0x000fea000383ffff */
.L_x_1870:
[----:B--2---:R-:W2:Y:S01]  /*12a10*/  LDL.LU R0, [R1+0x24] ;  /* 0x0000240001007983 */ /* 0x004ea20000300800 */
[----:B------:R-:W-:Y:S01]  /*12a20*/  BSSY B0, `(.L_x_1925) ;  /* 0x000000b000007945 */ /* 0x000fe20003800000 */
[----:B------:R-:W3:Y:S01]  /*12a30*/  S2R R5, SR_CgaCtaId ;  /* 0x0000000000057919 */ /* 0x000ee20000008800 */
[----:B--2---:R-:W-:-:S05]  /*12a40*/  VIADD R0, R0, 0x1 ;  /* 0x0000000100007836 */ /* 0x004fca0000000000 */
[----:B-1----:R-:W-:-:S04]  /*12a50*/  LEA.HI R2, R0, R0, RZ, 0x1 ;  /* 0x0000000000027211 */ /* 0x002fc800078f08ff */
[----:B------:R-:W-:-:S05]  /*12a60*/  LOP3.LUT R3, R2, 0xfffffffe, RZ, 0xc0, !PT ;  /* 0xfffffffe02037812 */ /* 0x000fca00078ec0ff */
[----:B------:R-:W-:Y:S01]  /*12a70*/  IMAD.IADD R3, R0, 0x1, -R3 ;  /* 0x0000000100037824 */ /* 0x000fe200078e0a03 */
[----:B------:R-:W-:-:S04]  /*12a80*/  MOV R0, 0x400 ;  /* 0x0000040000007802 */ /* 0x000fc80000000f00 */
[----:B---3--:R-:W-:Y:S02]  /*12a90*/  LEA R0, R5, R0, 0x18 ;  /* 0x0000000005007211 */ /* 0x008fe400078ec0ff */
[----:B------:R-:W-:-:S04]  /*12aa0*/  SHF.L.U32 R3, R3, 0x1f, RZ ;  /* 0x0000001f03037819 */ /* 0x000fc800000006ff */
[----:B------:R-:W1:Y:S02]  /*12ab0*/  SYNCS.PHASECHK.TRANS64.TRYWAIT P0, [R0+URZ+0x29820], R3 ;  /* 0x02982003000075a7 */ /* 0x000e64000800017f */
[----:B-1----:R-:W-:Y:S05]  /*12ac0*/  @!P0 BRA `(.L_x_1926) ;  /* 0x00000008008c8947 */ /* 0x002fea0003800000 */
.L_x_1956:
[----:B------:R-:W-:Y:S05]  /*12ad0*/  BSYNC B0 ;  /* 0x0000000000007941 */ /* 0x000fea0003800000 */
.L_x_1925:
[----:B------:R-:W-:-:S03]  /*12ae0*/  UMOV UR4, 0xffffffff ;  /* 0xffffffff00047882 */ /* 0x000fc60000000000 */
[----:B------:R-:W-:Y:S05]  /*12af0*/  BRA.DIV UR4, `(.L_x_1927) ;  /* 0x0000000a04947947 */ /* 0x000fea000b800000 */
[----:B------:R-:W2:Y:S02]  /*12b00*/  S2R R2, SR_TID.X ;  /* 0x0000000000027919 */ /* 0x000ea40000002100 */
[----:B--2---:R-:W-:-:S04]  /*12b10*/  SHF.R.U32.HI R2, RZ, 0x5, R2 ;  /* 0x00000005ff027819 */ /* 0x004fc80000011602 */
[----:B------:R-:W-:-:S05]  /*12b20*/  LOP3.LUT R2, R2, 0x3, RZ, 0xc0, !PT ;  /* 0x0000000302027812 */ /* 0x000fca00078ec0ff */
[----:B------:R2:W3:Y:S02]  /*12b30*/  SHFL.IDX PT, R14, R2, RZ, 0x1f ;  /* 0x00001fff020e7589 */ /* 0x0004e400000e0000 */
.L_x_1959:
[----:B---3--:R-:W-:Y:S01]  /*12b40*/  ISETP.NE.AND P0, PT, R14, RZ, PT ;  /* 0x000000ff0e00720c */ /* 0x008fe20003f05270 */
[----:B------:R-:W-:-:S12]  /*12b50*/  BSSY B0, `(.L_x_1928) ;  /* 0x0000030000007945 */ /* 0x000fd80003800000 */
[----:B------:R-:W-:Y:S05]  /*12b60*/  @P0 BRA `(.L_x_1929) ;  /* 0x0000000000b80947 */ /* 0x000fea0003800000 */
[----:B------:R-:W-:-:S03]  /*12b70*/  UMOV UR4, 0xffffffff ;  /* 0xffffffff00047882 */ /* 0x000fc60000000000 */
[----:B------:R-:W-:Y:S05]  /*12b80*/  BRA.DIV UR4, `(.L_x_1930) ;  /* 0x0000000a04a47947 */ /* 0x000fea000b800000 */
[----:B------:R-:W-:-:S13]  /*12b90*/  ELECT P6, URZ, PT ;  /* 0x00000000003f782f */ /* 0x000fda00038c0000 */
.L_x_1962:
[----:B------:R-:W-:Y:S05]  /*12ba0*/  @!P6 BRA `(.L_x_1929) ;  /* 0x0000000000a8e947 */ /* 0x000fea0003800000 */
[----:B--2---:R-:W2:Y:S02]  /*12bb0*/  LDL R2, [R1+0x2c] ;  /* 0x00002c0001027983 */ /* 0x004ea40000100800 */
[----:B--2---:R-:W-:-:S13]  /*12bc0*/  R2UR UR4, R2 ;  /* 0x00000000020472ca */ /* 0x004fda00000e0000 */
[----:B------:R-:W-:-:S06]  /*12bd0*/  ULOP3.LUT UR4, UR4, 0x2, URZ, 0xfc, !UPT ;  /* 0x0000000204047892 */ /* 0x000fcc000f8efc3f */
[----:B------:R-:W-:-:S05]  /*12be0*/  IMAD.U32 R2, RZ, RZ, UR4 ;  /* 0x00000004ff027e24 */ /* 0x000fca000f8e00ff */
[----:B------:R-:W-:-:S13]  /*12bf0*/  ISETP.NE.AND P0, PT, R2, 0x3, PT ;  /* 0x000000030200780c */ /* 0x000fda0003f05270 */
[----:B------:R-:W-:Y:S05]  /*12c00*/  @!P0 BRA `(.L_x_1931) ;  /* 0x0000000000048947 */ /* 0x000fea0003800000 */
[----:B------:R-:W-:Y:S01]  /*12c10*/  BPT.TRAP 0x1 ;  /* 0x000000040000795c */ /* 0x000fe20000300000 */
.L_x_1931:
        /* <DEDUP_REMOVED lines=14> */
.L_x_1963:
[----:B------:R-:W2:Y:S02]  /*12d00*/  SYNCS.PHASECHK.TRANS64.TRYWAIT P1, [R7+URZ], R2 ;  /* 0x00000002070075a7 */ /* 0x000ea4000802017f */
[----:B--2---:R-:W-:Y:S05]  /*12d10*/  @!P1 BRA `(.L_x_1933) ;  /* 0x0000000800749947 */ /* 0x004fea0003800000 */
.L_x_1964:
[----:B------:R-:W-:Y:S05]  /*12d20*/  @!P0 BRA `(.L_x_1934) ;  /* 0x0000000000048947 */ /* 0x000fea0003800000 */
[----:B------:R-:W-:Y:S01]  /*12d30*/  BPT.TRAP 0x1 ;  /* 0x000000040000795c */ /* 0x000fe20000300000 */
.L_x_1934:
[----:B------:R-:W3:Y:S02]  /*12d40*/  LDL.LU R4, [R1] ;  /* 0x0000000001047983 */ /* 0x000ee40000300800 */
[----:B---3--:R-:W-:-:S04]  /*12d50*/  IMAD R4, R4, 0x8, R0 ;  /* 0x0000000804047824 */ /* 0x008fc800078e0200 */
[----:B------:R-:W3:Y:S02]  /*12d60*/  SYNCS.PHASECHK.TRANS64.TRYWAIT P1, [R4+URZ+0x29860], R5 ;  /* 0x02986005040075a7 */ /* 0x000ee4000802017f */
[----:B---3--:R-:W-:Y:S05]  /*12d70*/  @!P1 BRA `(.L_x_1935) ;  /* 0x0000000800709947 */ /* 0x008fea0003800000 */
.L_x_1965:
[----:B------:R-:W-:Y:S05]  /*12d80*/  @!P0 BRA `(.L_x_1936) ;  /* 0x0000000000048947 */ /* 0x000fea0003800000 */
[----:B------:R-:W-:Y:S01]  /*12d90*/  BPT.TRAP 0x1 ;  /* 0x000000040000795c */ /* 0x000fe20000300000 */
.L_x_1936:
[----:B------:R-:W-:-:S04]  /*12da0*/  IMAD R3, R3, 0x8, R0 ;  /* 0x0000000803037824 */ /* 0x000fc800078e0200 */
[----:B------:R-:W4:Y:S02]  /*12db0*/  SYNCS.PHASECHK.TRANS64.TRYWAIT P1, [R3+URZ+0x29860], R2 ;  /* 0x02986002030075a7 */ /* 0x000f24000802017f */
[----:B----4-:R-:W-:Y:S05]  /*12dc0*/  @!P1 BRA `(.L_x_1937) ;  /* 0x0000000800709947 */ /* 0x010fea0003800000 */
.L_x_1966:
[----:B------:R-:W-:Y:S05]  /*12dd0*/  @!P0 BRA `(.L_x_1938) ;  /* 0x0000000000048947 */ /* 0x000fea0003800000 */
[----:B------:R-:W-:Y:S01]  /*12de0*/  BPT.TRAP 0x1 ;  /* 0x000000040000795c */ /* 0x000fe20000300000 */
.L_x_1938:
[----:B------:R-:W5:Y:S02]  /*12df0*/  SYNCS.PHASECHK.TRANS64.TRYWAIT P0, [R4+URZ+0x29880], R5 ;  /* 0x02988005040075a7 */ /* 0x000f64000800017f */
[----:B-----5:R-:W-:Y:S05]  /*12e00*/  @!P0 BRA `(.L_x_1939) ;  /* 0x0000000800748947 */ /* 0x020fea0003800000 */
.L_x_1940:
[----:B------:R1:W1:Y:S02]  /*12e10*/  SYNCS.PHASECHK.TRANS64.TRYWAIT P0, [R3+URZ+0x29880], R2 ;  /* 0x02988002030075a7 */ /* 0x000264000800017f */
[----:B-1----:R-:W-:Y:S05]  /*12e20*/  @!P0 NANOSLEEP.SYNCS 0x989680 ;  /* 0x009896800000895d */ /* 0x002fea0003900000 */
[----:B------:R-:W1:Y:S02]  /*12e30*/  @!P0 SYNCS.PHASECHK.TRANS64 P0, [R3+URZ+0x29880], R2 ;  /* 0x02988002030085a7 */ /* 0x000e64000800007f */
[----:B-1----:R-:W-:Y:S05]  /*12e40*/  @!P0 BRA `(.L_x_1940) ;  /* 0xfffffffc00f08947 */ /* 0x002fea000383ffff */
.L_x_1929:
[----:B------:R-:W-:Y:S05]  /*12e50*/  BSYNC B0 ;  /* 0x0000000000007941 */ /* 0x000fea0003800000 */
.L_x_1928:
[----:B------:R-:W-:Y:S05]  /*12e60*/  EXIT ;  /* 0x000000000000794d */ /* 0x000fea0003800000 */
.L_x_1824:
[----:B-1----:R-:W-:-:S04]  /*12e70*/  IMAD.U32 R3, RZ, RZ, UR37 ;  /* 0x00000025ff037e24 */ /* 0x002fc8000f8e00ff */
[----:B------:R1:W2:Y:S03]  /*12e80*/  SYNCS.PHASECHK.TRANS64.TRYWAIT P1, [R3+URZ+0x29800], R6 ;  /* 0x02980006030075a7 */ /* 0x0002a6000802017f */
[----:B--2---:R-:W-:Y:S05]  /*12e90*/  @!P1 NANOSLEEP.SYNCS 0x989680 ;  /* 0x009896800000995d */ /* 0x004fea0003900000 */
[----:B------:R-:W2:Y:S02]  /*12ea0*/  @!P1 SYNCS.PHASECHK.TRANS64 P1, [R3+URZ+0x29800], R6 ;  /* 0x02980006030095a7 */ /* 0x000ea4000802007f */
[----:B--2---:R-:W-:Y:S05]  /*12eb0*/  @!P1 BRA `(.L_x_1824) ;  /* 0xfffffffc00ec9947 */ /* 0x004fea000383ffff */
[----:B------:R-:W-:Y:S05]  /*12ec0*/  BRA `(.L_x_1941) ;  /* 0xfffffee800d07947 */ /* 0x000fea000383ffff */
.L_x_1828:
[----:B--2---:R2:W3:Y:S02]  /*12ed0*/  SYNCS.PHASECHK.TRANS64.TRYWAIT P2, [R2+URZ+0x29830], R3 ;  /* 0x02983003020075a7 */ /* 0x0044e4000804017f */
[----:B---3--:R-:W-:Y:S05]  /*12ee0*/  @!P2 NANOSLEEP.SYNCS 0x989680 ;  /* 0x009896800000a95d */ /* 0x008fea0003900000 */
[----:B------:R-:W3:Y:S02]  /*12ef0*/  @!P2 SYNCS.PHASECHK.TRANS64 P2, [R2+URZ+0x29830], R3 ;  /* 0x029830030200a5a7 */ /* 0x000ee4000804007f */
[----:B---3--:R-:W-:Y:S05]  /*12f00*/  @!P2 BRA `(.L_x_1828) ;  /* 0xfffffffc00f0a947 */ /* 0x008fea000383ffff */
[----:B------:R-:W-:Y:S05]  /*12f10*/  BRA `(.L_x_1827) ;  /* 0xfffffee800f87947 */ /* 0x000fea000383ffff */
.L_x_1833:
[----:B--2---:R-:W-:-:S04]  /*12f20*/  IMAD.U32 R7, RZ, RZ, UR5 ;  /* 0x00000005ff077e24 */ /* 0x004fc8000f8e00ff */
[----:B------:R2:W3:Y:S03]  /*12f30*/  SYNCS.PHASECHK.TRANS64.TRYWAIT P2, [R7+URZ+0x29830], R6 ;  /* 0x02983006070075a7 */ /* 0x0004e6000804017f */
[----:B---3--:R-:W-:Y:S05]  /*12f40*/  @!P2 NANOSLEEP.SYNCS 0x989680 ;  /* 0x009896800000a95d */ /* 0x008fea0003900000 */
[----:B------:R-:W3:Y:S02]  /*12f50*/  @!P2 SYNCS.PHASECHK.TRANS64 P2, [R7+URZ+0x29830], R6 ;  /* 0x029830060700a5a7 */ /* 0x000ee4000804007f */
[----:B---3--:R-:W-:Y:S05]  /*12f60*/  @!P2 BRA `(.L_x_1833) ;  /* 0xfffffffc00eca947 */ /* 0x008fea000383ffff */
[----:B------:R-:W-:Y:S05]  /*12f70*/  BRA `(.L_x_1830) ;  /* 0xffffff2800fc7947 */ /* 0x000fea000383ffff */
.L_x_1837:
[----:B--2---:R-:W-:-:S04]  /*12f80*/  IMAD.U32 R7, RZ, RZ, UR6 ;  /* 0x00000006ff077e24 */ /* 0x004fc8000f8e00ff */
[----:B------:R2:W3:Y:S03]  /*12f90*/  SYNCS.PHASECHK.TRANS64.TRYWAIT P2, [R7+URZ+0x29850], R6 ;  /* 0x02985006070075a7 */ /* 0x0004e6000804017f */
[----:B---3--:R-:W-:Y:S05]  /*12fa0*/  @!P2 NANOSLEEP.SYNCS 0x989680 ;  /* 0x009896800000a95d */ /* 0x008fea0003900000 */
[----:B------:R-:W3:Y:S02]  /*12fb0*/  @!P2 SYNCS.PHASECHK.TRANS64 P2, [R7+URZ+0x29850], R6 ;  /* 0x029850060700a5a7 */ /* 0x000ee4000804007f */
[----:B---3--:R-:W-:Y:S05]  /*12fc0*/  @!P2 BRA `(.L_x_1837) ;  /* 0xfffffffc00eca947 */ /* 0x008fea000383ffff */
[----:B------:R-:W-:Y:S05]  /*12fd0*/  BRA `(.L_x_1834) ;  /* 0xffffff3800047947 */ /* 0x000fea000383ffff */
.L_x_1844:
[----:B--2---:R-:W-:-:S04]  /*12fe0*/  IMAD.U32 R7, RZ, RZ, UR6 ;  /* 0x00000006ff077e24 */ /* 0x004fc8000f8e00ff */
[----:B------:R2:W3:Y:S03]  /*12ff0*/  SYNCS.PHASECHK.TRANS64.TRYWAIT P2, [R7+URZ+0x29830], R6 ;  /* 0x02983006070075a7 */ /* 0x0004e6000804017f */
[----:B---3--:R-:W-:Y:S05]  /*13000*/  @!P2 NANOSLEEP.SYNCS 0x989680 ;  /* 0x009896800000a95d */ /* 0x008fea0003900000 */
[----:B------:R-:W3:Y:S02]  /*13010*/  @!P2 SYNCS.PHASECHK.TRANS64 P2, [R7+URZ+0x29830], R6 ;  /* 0x029830060700a5a7 */ /* 0x000ee4000804007f */
[----:B---3--:R-:W-:Y:S05]  /*13020*/  @!P2 BRA `(.L_x_1844) ;  /* 0xfffffffc00eca947 */ /* 0x008fea000383ffff */
[----:B------:R-:W-:Y:S05]  /*13030*/  BRA `(.L_x_1841) ;  /* 0xffffff6c00507947 */ /* 0x000fea000383ffff */
.L_x_1848:
[----:B--2---:R-:W-:-:S04]  /*13040*/  IMAD.U32 R7, RZ, RZ, UR6 ;  /* 0x00000006ff077e24 */ /* 0x004fc8000f8e00ff */
[----:B------:R2:W3:Y:S03]  /*13050*/  SYNCS.PHASECHK.TRANS64.TRYWAIT P2, [R7+URZ+0x29850], R6 ;  /* 0x02985006070075a7 */ /* 0x0004e6000804017f */
[----:B---3--:R-:W-:Y:S05]  /*13060*/  @!P2 NANOSLEEP.SYNCS 0x989680 ;  /* 0x009896800000a95d */ /* 0x008fea0003900000 */
[----:B------:R-:W3:Y:S02]  /*13070*/  @!P2 SYNCS.PHASECHK.TRANS64 P2, [R7+URZ+0x29850], R6 ;  /* 0x029850060700a5a7 */ /* 0x000ee4000804007f */
[----:B---3--:R-:W-:Y:S05]  /*13080*/  @!P2 BRA `(.L_x_1848) ;  /* 0xfffffffc00eca947 */ /* 0x008fea000383ffff */
[----:B------:R-:W-:Y:S05]  /*13090*/  BRA `(.L_x_1845) ;  /* 0xffffff78004c7947 */ /* 0x000fea000383ffff */
.L_x_1854:
[----:B--2---:R-:W-:-:S04]  /*130a0*/  IMAD.U32 R5, RZ, RZ, UR9 ;  /* 0x00000009ff057e24 */ /* 0x004fc8000f8e00ff */
[----:B------:R2:W3:Y:S03]  /*130b0*/  SYNCS.PHASECHK.TRANS64.TRYWAIT P1, [R5+URZ+0x29850], R0 ;  /* 0x02985000050075a7 */ /* 0x0004e6000802017f */
[----:B---3--:R-:W-:Y:S05]  /*130c0*/  @!P1 NANOSLEEP.SYNCS 0x989680 ;  /* 0x009896800000995d */ /* 0x008fea0003900000 */
[----:B------:R-:W3:Y:S02]  /*130d0*/  @!P1 SYNCS.PHASECHK.TRANS64 P1, [R5+URZ+0x29850], R0 ;  /* 0x02985000050095a7 */ /* 0x000ee4000802007f */
[----:B---3--:R-:W-:Y:S05]  /*130e0*/  @!P1 BRA `(.L_x_1854) ;  /* 0xfffffffc00ec9947 */ /* 0x008fea000383ffff */
[----:B------:R-:W-:Y:S05]  /*130f0*/  BRA `(.L_x_1853) ;  /* 0xffffffa0009c7947 */ /* 0x000fea000383ffff */
.L_x_1880:
[----:B------:R-:W-:Y:S02]  /*13100*/  IMAD.MOV.U32 R13, RZ, RZ, R4 ;  /* 0x000000ffff0d7224 */ /* 0x000fe400078e0004 */
[----:B------:R-:W-:Y:S02]  /*13110*/  IMAD.MOV.U32 R12, RZ, RZ, RZ ;  /* 0x000000ffff0c7224 */ /* 0x000fe400078e00ff */
[----:B------:R-:W-:Y:S02]  /*13120*/  IMAD.MOV.U32 R11, RZ, RZ, 0x1f ;  /* 0x0000001fff0b7424 */ /* 0x000fe400078e00ff */
[----:B------:R-:W-:-:S07]  /*13130*/  IMAD.MOV.U32 R15, RZ, RZ, -0x1 ;  /* 0xffffffffff0f7424 */ /* 0x000fce00078e00ff */
[----:B------:R-:W-:Y:S05]  /*13140*/  WARPSYNC.COLLECTIVE R15, `(.L_x_1942) ;  /* 0x000000000f087348 */ /* 0x000fea0003c00000 */
[----:B------:R1:W2:Y:S02]  /*13150*/  SHFL.IDX P6, R14, R13, R12, R11 ;  /* 0x0000000c0d0e7389 */ /* 0x0002a400000c000b */
[----:B-12---:R-:W-:Y:S01]  /*13160*/  ENDCOLLECTIVE ;  /* 0x000000000000791b */ /* 0x006fe20003800000 */
.L_x_1942:
[----:B------:R-:W-:Y:S05]  /*13170*/  BRA `(.L_x_1943) ;  /* 0xffffffd400587947 */ /* 0x000fea000383ffff */
.L_x_1882:
[----:B------:R-:W-:Y:S01]  /*13180*/  BSSY B0, `(.L_x_1944) ;  /* 0x0000006000007945 */ /* 0x000fe20003800000 */
[----:B------:R-:W-:-:S07]  /*13190*/  IMAD.MOV.U32 R15, RZ, RZ, -0x1 ;  /* 0xffffffffff0f7424 */ /* 0x000fce00078e00ff */
[----:B-1----:R-:W-:Y:S05]  /*131a0*/  WARPSYNC.COLLECTIVE R15, `(.L_x_1945) ;  /* 0x000000000f0c7348 */ /* 0x002fea0003c00000 */
[----:B------:R-:W-:Y:S02]  /*131b0*/  ELECT P6, UR62, PT ;  /* 0x00000000003e782f */ /* 0x000fe400038c0000 */
[----:B------:R-:W-:Y:S01]  /*131c0*/  MOV R14, UR62 ;  /* 0x0000003e000e7c02 */ /* 0x000fe20008000f00 */
[----:B-1----:R-:W-:Y:S10]  /*131d0*/  ENDCOLLECTIVE ;  /* 0x000000000000791b */ /* 0x002ff40003800000 */
.L_x_1945:
[----:B------:R-:W-:Y:S05]  /*131e0*/  BSYNC B0 ;  /* 0x0000000000007941 */ /* 0x000fea0003800000 */
.L_x_1944:
[----:B------:R-:W-:Y:S05]  /*131f0*/  BRA `(.L_x_1946) ;  /* 0xffffffd400587947 */ /* 0x000fea000383ffff */
.L_x_1885:
[----:B--2---:R2:W3:Y:S02]  /*13200*/  SYNCS.PHASECHK.TRANS64.TRYWAIT P3, [R2+URZ+0x29880], R3 ;  /* 0x02988003020075a7 */ /* 0x0044e4000806017f */
[----:B---3--:R-:W-:Y:S05]  /*13210*/  @!P3 NANOSLEEP.SYNCS 0x989680 ;  /* 0x009896800000b95d */ /* 0x008fea0003900000 */
[----:B------:R-:W3:Y:S02]  /*13220*/  @!P3 SYNCS.PHASECHK.TRANS64 P3, [R2+URZ+0x29880], R3 ;  /* 0x029880030200b5a7 */ /* 0x000ee4000806007f */
[----:B---3--:R-:W-:Y:S05]  /*13230*/  @!P3 BRA `(.L_x_1885) ;  /* 0xfffffffc00f0b947 */ /* 0x008fea000383ffff */
[----:B------:R-:W-:Y:S05]  /*13240*/  BRA `(.L_x_1947) ;  /* 0xffffffd400b07947 */ /* 0x000fea000383ffff */
.L_x_1887:
[----:B-1----:R1:W3:Y:S02]  /*13250*/  SYNCS.PHASECHK.TRANS64.TRYWAIT P3, [R2+URZ+0x29840], R3 ;  /* 0x02984003020075a7 */ /* 0x0022e4000806017f */
[----:B---3--:R-:W-:Y:S05]  /*13260*/  @!P3 NANOSLEEP.SYNCS 0x989680 ;  /* 0x009896800000b95d */ /* 0x008fea0003900000 */
[----:B------:R-:W3:Y:S02]  /*13270*/  @!P3 SYNCS.PHASECHK.TRANS64 P3, [R2+URZ+0x29840], R3 ;  /* 0x029840030200b5a7 */ /* 0x000ee4000806007f */
[----:B---3--:R-:W-:Y:S05]  /*13280*/  @!P3 BRA `(.L_x_1887) ;  /* 0xfffffffc00f0b947 */ /* 0x008fea000383ffff */
[----:B------:R-:W-:Y:S05]  /*13290*/  BRA `(.L_x_1948) ;  /* 0xffffffd800087947 */ /* 0x000fea000383ffff */
.L_x_1890:
[----:B--2---:R-:W-:-:S04]  /*132a0*/  IMAD.U32 R3, RZ, RZ, UR40 ;  /* 0x00000028ff037e24 */ /* 0x004fc8000f8e00ff */
[----:B------:R2:W3:Y:S03]  /*132b0*/  SYNCS.PHASECHK.TRANS64.TRYWAIT P0, [R3+URZ+0x29820], R2 ;  /* 0x02982002030075a7 */ /* 0x0004e6000800017f */
[----:B---3--:R-:W-:Y:S05]  /*132c0*/  @!P0 NANOSLEEP.SYNCS 0x989680 ;  /* 0x009896800000895d */ /* 0x008fea0003900000 */
[----:B------:R-:W3:Y:S02]  /*132d0*/  @!P0 SYNCS.PHASECHK.TRANS64 P0, [R3+URZ+0x29820], R2 ;  /* 0x02982002030085a7 */ /* 0x000ee4000800007f */
[----:B---3--:R-:W-:Y:S05]  /*132e0*/  @!P0 BRA `(.L_x_1890) ;  /* 0xfffffffc00ec8947 */ /* 0x008fea000383ffff */
[----:B------:R-:W-:Y:S05]  /*132f0*/  BRA `(.L_x_1949) ;  /* 0xffffffdc00247947 */ /* 0x000fea000383ffff */
.L_x_1896:
[----:B-1----:R1:W2:Y:S02]  /*13300*/  SYNCS.PHASECHK.TRANS64.TRYWAIT P0, [R4+URZ+0x29880], R2 ;  /* 0x02988002040075a7 */ /* 0x0022a4000800017f */
[----:B--2---:R-:W-:Y:S05]  /*13310*/  @!P0 NANOSLEEP.SYNCS 0x989680 ;  /* 0x009896800000895d */ /* 0x004fea0003900000 */
[----:B------:R-:W2:Y:S02]  /*13320*/  @!P0 SYNCS.PHASECHK.TRANS64 P0, [R4+URZ+0x29880], R2 ;  /* 0x02988002040085a7 */ /* 0x000ea4000800007f */
[----:B--2---:R-:W-:Y:S05]  /*13330*/  @!P0 BRA `(.L_x_1896) ;  /* 0xfffffffc00f08947 */ /* 0x004fea000383ffff */
[----:B------:R-:W-:Y:S05]  /*13340*/  BRA `(.L_x_1950) ;  /* 0xffffffdc00d07947 */ /* 0x000fea000383ffff */
.L_x_1901:
[----:B--2---:R2:W4:Y:S02]  /*13350*/  SYNCS.PHASECHK.TRANS64.TRYWAIT P0, [R4+URZ+0x29840], R2 ;  /* 0x02984002040075a7 */ /* 0x004524000800017f */
[----:B----4-:R-:W-:Y:S05]  /*13360*/  @!P0 NANOSLEEP.SYNCS 0x989680 ;  /* 0x009896800000895d */ /* 0x010fea0003900000 */
[----:B------:R-:W4:Y:S02]  /*13370*/  @!P0 SYNCS.PHASECHK.TRANS64 P0, [R4+URZ+0x29840], R2 ;  /* 0x02984002040085a7 */ /* 0x000f24000800007f */
[----:B----4-:R-:W-:Y:S05]  /*13380*/  @!P0 BRA `(.L_x_1901) ;  /* 0xfffffffc00f08947 */ /* 0x010fea000383ffff */
[----:B------:R-:W-:Y:S05]  /*13390*/  BRA `(.L_x_1951) ;  /* 0xffffffe000547947 */ /* 0x000fea000383ffff */
.L_x_1909:
[----:B----4-:R-:W4:Y:S02]  /*133a0*/  LDL R3, [R1+0x4] ;  /* 0x0000040001037983 */ /* 0x010f240000100800 */
[----:B----4-:R4:W1:Y:S02]  /*133b0*/  SYNCS.PHASECHK.TRANS64.TRYWAIT P3, [R3+URZ+0x29870], R2 ;  /* 0x02987002030075a7 */ /* 0x010864000806017f */
[----:B-1----:R-:W-:Y:S05]  /*133c0*/  @!P3 NANOSLEEP.SYNCS 0x989680 ;  /* 0x009896800000b95d */ /* 0x002fea0003900000 */
[----:B------:R-:W1:Y:S02]  /*133d0*/  @!P3 SYNCS.PHASECHK.TRANS64 P3, [R3+URZ+0x29870], R2 ;  /* 0x029870020300b5a7 */ /* 0x000e64000806007f */
[----:B-1----:R-:W-:Y:S05]  /*133e0*/  @!P3 BRA `(.L_x_1909) ;  /* 0xfffffffc00ecb947 */ /* 0x002fea000383ffff */
[----:B------:R-:W-:Y:S05]  /*133f0*/  BRA `(.L_x_1952) ;  /* 0xffffffe4007c7947 */ /* 0x000fea000383ffff */
.L_x_1911:
[----:B-1----:R-:W4:Y:S02]  /*13400*/  LDL R4, [R1+0x4] ;  /* 0x0000040001047983 */ /* 0x002f240000100800 */
[----:B----4-:R1:W4:Y:S02]  /*13410*/  SYNCS.PHASECHK.TRANS64.TRYWAIT P3, [R4+URZ+0x29860], R3 ;  /* 0x02986003040075a7 */ /* 0x010324000806017f */
[----:B----4-:R-:W-:Y:S05]  /*13420*/  @!P3 NANOSLEEP.SYNCS 0x989680 ;  /* 0x009896800000b95d */ /* 0x010fea0003900000 */
[----:B------:R-:W4:Y:S02]  /*13430*/  @!P3 SYNCS.PHASECHK.TRANS64 P3, [R4+URZ+0x29860], R3 ;  /* 0x029860030400b5a7 */ /* 0x000f24000806007f */
[----:B----4-:R-:W-:Y:S05]  /*13440*/  @!P3 BRA `(.L_x_1911) ;  /* 0xfffffffc00ecb947 */ /* 0x010fea000383ffff */
[----:B------:R-:W-:Y:S05]  /*13450*/  BRA `(.L_x_1953) ;  /* 0xffffffe400847947 */ /* 0x000fea000383ffff */
.L_x_1918:
[----:B-1----:R1:W2:Y:S02]  /*13460*/  SYNCS.PHASECHK.TRANS64.TRYWAIT P0, [R20+URZ+0x29870], R3 ;  /* 0x02987003140075a7 */ /* 0x0022a4000800017f */
[----:B--2---:R-:W-:Y:S05]  /*13470*/  @!P0 NANOSLEEP.SYNCS 0x989680 ;  /* 0x009896800000895d */ /* 0x004fea0003900000 */
[----:B------:R-:W2:Y:S02]  /*13480*/  @!P0 SYNCS.PHASECHK.TRANS64 P0, [R20+URZ+0x29870], R3 ;  /* 0x02987003140085a7 */ /* 0x000ea4000800007f */
[----:B--2---:R-:W-:Y:S05]  /*13490*/  @!P0 BRA `(.L_x_1918) ;  /* 0xfffffffc00f08947 */ /* 0x004fea000383ffff */
[----:B------:R-:W-:Y:S05]  /*134a0*/  BRA `(.L_x_1954) ;  /* 0xffffffec00507947 */ /* 0x000fea000383ffff */
.L_x_1920:
[----:B-1----:R1:W2:Y:S02]  /*134b0*/  SYNCS.PHASECHK.TRANS64.TRYWAIT P0, [R20+URZ+0x29860], R3 ;  /* 0x02986003140075a7 */ /* 0x0022a4000800017f */
[----:B--2---:R-:W-:Y:S05]  /*134c0*/  @!P0 NANOSLEEP.SYNCS 0x989680 ;  /* 0x009896800000895d */ /* 0x004fea0003900000 */
[----:B------:R-:W2:Y:S02]  /*134d0*/  @!P0 SYNCS.PHASECHK.TRANS64 P0, [R20+URZ+0x29860], R3 ;  /* 0x02986003140085a7 */ /* 0x000ea4000800007f */
[----:B--2---:R-:W-:Y:S05]  /*134e0*/  @!P0 BRA `(.L_x_1920) ;  /* 0xfffffffc00f08947 */ /* 0x004fea000383ffff */
[----:B------:R-:W-:Y:S05]  /*134f0*/  BRA `(.L_x_1955) ;  /* 0xffffffec00587947 */ /* 0x000fea000383ffff */
.L_x_1926:
[----:B-1----:R1:W2:Y:S02]  /*13500*/  SYNCS.PHASECHK.TRANS64.TRYWAIT P0, [R0+URZ+0x29820], R3 ;  /* 0x02982003000075a7 */ /* 0x0022a4000800017f */
[----:B--2---:R-:W-:Y:S05]  /*13510*/  @!P0 NANOSLEEP.SYNCS 0x989680 ;  /* 0x009896800000895d */ /* 0x004fea0003900000 */
[----:B------:R-:W2:Y:S02]  /*13520*/  @!P0 SYNCS.PHASECHK.TRANS64 P0, [R0+URZ+0x29820], R3 ;  /* 0x02982003000085a7 */ /* 0x000ea4000800007f */
[----:B--2---:R-:W-:Y:S05]  /*13530*/  @!P0 BRA `(.L_x_1926) ;  /* 0xfffffffc00f08947 */ /* 0x004fea000383ffff */
[----:B------:R-:W-:Y:S05]  /*13540*/  BRA `(.L_x_1956) ;  /* 0xfffffff400607947 */ /* 0x000fea000383ffff */
.L_x_1927:
        /* <DEDUP_REMOVED lines=11> */
.L_x_1958:
[----:B------:R-:W-:Y:S05]  /*13600*/  BSYNC B0 ;  /* 0x0000000000007941 */ /* 0x000fea0003800000 */
.L_x_1957:
[----:B------:R-:W-:Y:S05]  /*13610*/  BRA `(.L_x_1959) ;  /* 0xfffffff400487947 */ /* 0x000fea000383ffff */
.L_x_1930:
[----:B------:R-:W-:Y:S01]  /*13620*/  BSSY B1, `(.L_x_1960) ;  /* 0x0000006000017945 */ /* 0x000fe20003800000 */
[----:B------:R-:W-:-:S07]  /*13630*/  IMAD.MOV.U32 R15, RZ, RZ, -0x1 ;  /* 0xffffffffff0f7424 */ /* 0x000fce00078e00ff */
[----:B-12---:R-:W-:Y:S05]  /*13640*/  WARPSYNC.COLLECTIVE R15, `(.L_x_1961) ;  /* 0x000000000f0c7348 */ /* 0x006fea0003c00000 */
[----:B------:R-:W-:Y:S02]  /*13650*/  ELECT P6, UR62, PT ;  /* 0x00000000003e782f */ /* 0x000fe400038c0000 */
[----:B------:R-:W-:Y:S01]  /*13660*/  MOV R14, UR62 ;  /* 0x0000003e000e7c02 */ /* 0x000fe20008000f00 */
[----:B-12---:R-:W-:Y:S10]  /*13670*/  ENDCOLLECTIVE ;  /* 0x000000000000791b */ /* 0x006ff40003800000 */
.L_x_1961:
[----:B------:R-:W-:Y:S05]  /*13680*/  BSYNC B1 ;  /* 0x0000000000017941 */ /* 0x000fea0003800000 */
.L_x_1960:
[----:B------:R-:W-:Y:S05]  /*13690*/  BRA `(.L_x_1962) ;  /* 0xfffffff400407947 */ /* 0x000fea000383ffff */
.L_x_1932:
[----:B-1----:R1:W2:Y:S02]  /*136a0*/  SYNCS.PHASECHK.TRANS64.TRYWAIT P1, [R6+URZ], R5 ;  /* 0x00000005060075a7 */ /* 0x0022a4000802017f */
[----:B--2---:R-:W-:Y:S05]  /*136b0*/  @!P1 NANOSLEEP.SYNCS 0x989680 ;  /* 0x009896800000995d */ /* 0x004fea0003900000 */
[----:B------:R-:W2:Y:S02]  /*136c0*/  @!P1 SYNCS.PHASECHK.TRANS64 P1, [R6+URZ], R5 ;  /* 0x00000005060095a7 */ /* 0x000ea4000802007f */
[----:B--2---:R-:W-:Y:S05]  /*136d0*/  @!P1 BRA `(.L_x_1932) ;  /* 0xfffffffc00f09947 */ /* 0x004fea000383ffff */
[----:B------:R-:W-:Y:S05]  /*136e0*/  BRA `(.L_x_1963) ;  /* 0xfffffff400847947 */ /* 0x000fea000383ffff */
.L_x_1933:
[----:B--2---:R2:W3:Y:S02]  /*136f0*/  SYNCS.PHASECHK.TRANS64.TRYWAIT P1, [R7+URZ], R2 ;  /* 0x00000002070075a7 */ /* 0x0044e4000802017f */
[----:B---3--:R-:W-:Y:S05]  /*13700*/  @!P1 NANOSLEEP.SYNCS 0x989680 ;  /* 0x009896800000995d */ /* 0x008fea0003900000 */
[----:B------:R-:W3:Y:S02]  /*13710*/  @!P1 SYNCS.PHASECHK.TRANS64 P1, [R7+URZ], R2 ;  /* 0x00000002070095a7 */ /* 0x000ee4000802007f */
[----:B---3--:R-:W-:Y:S05]  /*13720*/  @!P1 BRA `(.L_x_1933) ;  /* 0xfffffffc00f09947 */ /* 0x008fea000383ffff */
[----:B------:R-:W-:Y:S05]  /*13730*/  BRA `(.L_x_1964) ;  /* 0xfffffff400787947 */ /* 0x000fea000383ffff */
.L_x_1935:
[----:B---3--:R3:W4:Y:S02]  /*13740*/  SYNCS.PHASECHK.TRANS64.TRYWAIT P1, [R4+URZ+0x29860], R5 ;  /* 0x02986005040075a7 */ /* 0x008724000802017f */
[----:B----4-:R-:W-:Y:S05]  /*13750*/  @!P1 NANOSLEEP.SYNCS 0x989680 ;  /* 0x009896800000995d */ /* 0x010fea0003900000 */
[----:B------:R-:W4:Y:S02]  /*13760*/  @!P1 SYNCS.PHASECHK.TRANS64 P1, [R4+URZ+0x29860], R5 ;  /* 0x02986005040095a7 */ /* 0x000f24000802007f */
[----:B----4-:R-:W-:Y:S05]  /*13770*/  @!P1 BRA `(.L_x_1935) ;  /* 0xfffffffc00f09947 */ /* 0x010fea000383ffff */
[----:B------:R-:W-:Y:S05]  /*13780*/  BRA `(.L_x_1965) ;  /* 0xfffffff4007c7947 */ /* 0x000fea000383ffff */
.L_x_1937:
[----:B----4-:R4:W1:Y:S02]  /*13790*/  SYNCS.PHASECHK.TRANS64.TRYWAIT P1, [R3+URZ+0x29860], R2 ;  /* 0x02986002030075a7 */ /* 0x010864000802017f */
[----:B-1----:R-:W-:Y:S05]  /*137a0*/  @!P1 NANOSLEEP.SYNCS 0x989680 ;  /* 0x009896800000995d */ /* 0x002fea0003900000 */
[----:B------:R-:W1:Y:S02]  /*137b0*/  @!P1 SYNCS.PHASECHK.TRANS64 P1, [R3+URZ+0x29860], R2 ;  /* 0x02986002030095a7 */ /* 0x000e64000802007f */
[----:B-1----:R-:W-:Y:S05]  /*137c0*/  @!P1 BRA `(.L_x_1937) ;  /* 0xfffffffc00f09947 */ /* 0x002fea000383ffff */
[----:B------:R-:W-:Y:S05]  /*137d0*/  BRA `(.L_x_1966) ;  /* 0xfffffff4007c7947 */ /* 0x000fea000383ffff */
.L_x_1939:
[----:B------:R1:W1:Y:S02]  /*137e0*/  SYNCS.PHASECHK.TRANS64.TRYWAIT P0, [R4+URZ+0x29880], R5 ;  /* 0x02988005040075a7 */ /* 0x000264000800017f */
[----:B-1----:R-:W-:Y:S05]  /*137f0*/  @!P0 NANOSLEEP.SYNCS 0x989680 ;  /* 0x009896800000895d */ /* 0x002fea0003900000 */
[----:B------:R-:W1:Y:S02]  /*13800*/  @!P0 SYNCS.PHASECHK.TRANS64 P0, [R4+URZ+0x29880], R5 ;  /* 0x02988005040085a7 */ /* 0x000e64000800007f */
[----:B-1----:R-:W-:Y:S05]  /*13810*/  @!P0 BRA `(.L_x_1939) ;  /* 0xfffffffc00f08947 */ /* 0x002fea000383ffff */
[----:B------:R-:W-:Y:S05]  /*13820*/  BRA `(.L_x_1940) ;  /* 0xfffffff400787947 */ /* 0x000fea000383ffff */
.L_x_1967:
        /* <DEDUP_REMOVED lines=13> */
.L_x_2629:


//--------------------- .text._ZN7cutlass13device_kernelIN5flash11enable_sm90INS1_16FlashAttnFwdSm90INS1_25CollectiveMainloopFwdSm90ILi2EN4cute5tupleIJNS5_1CILi1EEES8_S8_EEENS6_IJNS7_ILi128EEENS7_ILi160EEENS7_ILi192EEEEEELi128ENS_12float_e4m3_tEfNS_4arch4Sm90ELb1ELb0ELb1ELb1ELb0ELb0ELb0ELb1ELb1ELb0ELb0ELb0EEENS1_21CollectiveEpilogueFwdINS6_IJSA_SA_SB_EEES9_NS_10bfloat16_tESG_Li256ELb1ELb0ELb0ELb1EEENS1_36VarlenDynamicPersistentTileSchedulerILi128ELi160ELi256ELi128ELb0ELb0ELb1ELb1ELb1ELb1EEEEEEEEEvNT_6ParamsE --------------------------
	.section	.text._ZN7cutlass13device_kernelIN5flash11enable_sm90INS1_16FlashAttnFwdSm90INS1_25CollectiveMainloopFwdSm90ILi2EN4cute5tupleIJNS5_1CILi1EEES8_S8_EEENS6_IJNS7_ILi128EEENS7_ILi160EEENS7_ILi192EEEEEELi128ENS_12float_e4m3_tEfNS_4arch4Sm90ELb1ELb0ELb1ELb1ELb0ELb0ELb0ELb1ELb1ELb0ELb0ELb0EEENS1_21CollectiveEpilogueFwdINS6_IJSA_SA_SB_EEES9_NS_10bfloat16_tESG_Li256ELb1ELb0ELb0ELb1EEENS1_36VarlenDynamicPersistentTileSchedulerILi128ELi160ELi256ELi128ELb0ELb0ELb1ELb1ELb1ELb1EEEEEEEEEvNT_6ParamsE,"ax",@progbits
	.align	128
.text._ZN7cutlass13device_kernelIN5flash11enable_sm90INS1_16FlashAttnFwdSm90INS1_25CollectiveMainloopFwdSm90ILi2EN4cute5tupleIJNS5_1CILi1EEES8_S8_EEENS6_IJNS7_ILi128EEENS7_ILi160EEENS7_ILi192EEEEEELi128ENS_12float_e4m3_tEfNS_4arch4Sm90ELb1ELb0ELb1ELb1ELb0ELb0ELb0ELb1ELb1ELb0ELb0ELb0EEENS1_21CollectiveEpilogueFwdINS6_IJSA_SA_SB_EEES9_NS_10bfloat16_tESG_Li256ELb1ELb0ELb0ELb1EEENS1_36VarlenDynamicPersistentTileSchedulerILi128ELi160ELi256ELi128ELb0ELb0ELb1ELb1ELb1ELb1EEEEEEEEEvNT_6ParamsE:
        .type           _ZN7cutlass13device_kernelIN5flash11enable_sm90INS1_16FlashAttnFwdSm90INS1_25CollectiveMainloopFwdSm90ILi2EN4cute5tupleIJNS5_1CILi1EEES8_S8_EEENS6_IJNS7_ILi128EEENS7_ILi160EEENS7_ILi192EEEEEELi128ENS_12float_e4m3_tEfNS_4arch4Sm90ELb1ELb0ELb1ELb1ELb0ELb0ELb0ELb1ELb1ELb0ELb0ELb0EEENS1_21CollectiveEpilogueFwdINS6_IJSA_SA_SB_EEES9_NS_10bfloat16_tESG_Li256ELb1ELb0ELb0ELb1EEENS1_36VarlenDynamicPersistentTileSchedulerILi128ELi160ELi256ELi128ELb0ELb0ELb1ELb1ELb1ELb1EEEEEEEEEvNT_6ParamsE,@function
        .size           _ZN7cutlass13device_kernelIN5flash11enable_sm90INS1_16FlashAttnFwdSm90INS1_25CollectiveMainloopFwdSm90ILi2EN4cute5tupleIJNS5_1CILi1EEES8_S8_EEENS6_IJNS7_ILi128EEENS7_ILi160EEENS7_ILi192EEEEEELi128ENS_12float_e4m3_tEfNS_4arch4Sm90ELb1ELb0ELb1ELb1ELb0ELb0ELb0ELb1ELb1ELb0ELb0ELb0EEENS1_21CollectiveEpilogueFwdINS6_IJSA_SA_SB_EEES9_NS_10bfloat16_tESG_Li256ELb1ELb0ELb0ELb1EEENS1_36VarlenDynamicPersistentTileSchedulerILi128ELi160ELi256ELi128ELb0ELb0ELb1ELb1ELb1ELb1EEEEEEEEEvNT_6ParamsE,(.L_x_2630 - _ZN7cutlass13device_kernelIN5flash11enable_sm90INS1_16FlashAttnFwdSm90INS1_25CollectiveMainloopFwdSm90ILi2EN4cute5tupleIJNS5_1CILi1EEES8_S8_EEENS6_IJNS7_ILi128EEENS7_ILi160EEENS7_ILi192EEEEEELi128ENS_12float_e4m3_tEfNS_4arch4Sm90ELb1ELb0ELb1ELb1ELb0ELb0ELb0ELb1ELb1ELb0ELb0ELb0EEENS1_21CollectiveEpilogueFwdINS6_IJSA_SA_SB_EEES9_NS_10bfloat16_tESG_Li256ELb1ELb0ELb0ELb1EEENS1_36VarlenDynamicPersistentTileSchedulerILi128ELi160ELi256ELi128ELb0ELb0ELb1ELb1ELb1ELb1EEEEEEEEEvNT_6ParamsE)
        .other          _ZN7cutlass13device_kernelIN5flash11enable_sm90INS1_16FlashAttnFwdSm90INS1_25CollectiveMainloopFwdSm90ILi2EN4cute5tupleIJNS5_1CILi1EEES8_S8_EEENS6_IJNS7_ILi128EEENS7_ILi160EEENS7_ILi192EEEEEELi128ENS_12float_e4m3_tEfNS_4arch4Sm90ELb1ELb0ELb1ELb1ELb0ELb0ELb0ELb1ELb1ELb0ELb0ELb0EEENS1_21CollectiveEpilogueFwdINS6_IJSA_SA_SB_EEES9_NS_10bfloat16_tESG_Li256ELb1ELb0ELb0ELb1EEENS1_36VarlenDynamicPersistentTileSchedulerILi128ELi160ELi256ELi128ELb0ELb0ELb1ELb1ELb1ELb1EEEEEEEEEvNT_6ParamsE,@"STO_CUDA_ENTRY STV_DEFAULT"
_ZN7cutlass13device_kernelIN5flash11enable_sm90INS1_16FlashAttnFwdSm90INS1_25CollectiveMainloopFwdSm90ILi2EN4cute5tupleIJNS5_1CILi1EEES8_S8_EEENS6_IJNS7_ILi128EEENS7_ILi160EEENS7_ILi192EEEEEELi128ENS_12float_e4m3_tEfNS_4arch4Sm90ELb1ELb0ELb1ELb1ELb0ELb0ELb0ELb1ELb1ELb0ELb0ELb0EEENS1_21CollectiveEpilogueFwdINS6_IJSA_SA_SB_EEES9_NS_10bfloat16_tESG_Li256ELb1ELb0ELb0ELb1EEENS1_36VarlenDynamicPersistentTileSchedulerILi128ELi160ELi256ELi128ELb0ELb0ELb1ELb1ELb1ELb1EEEEEEEEEvNT_6ParamsE:
        /* <DEDUP_REMOVED lines=21> */
.L_x_1969:
[----:B------:R-:W-:Y:S05]  /*0150*/  BSYNC B0 ;  /* 0x0000000000007941 */ /* 0x000fea0003800000 */
.L_x_1968:
        /* <DEDUP_REMOVED lines=41> */
.L_x_1970:
        /* <DEDUP_REMOVED lines=22> */
.L_x_1971:
        /* <DEDUP_REMOVED lines=18> */
.L_x_1972:
        /* <DEDUP_REMOVED lines=22> */
.L_x_1973:
        /* <DEDUP_REMOVED lines=22> */
.L_x_1974:
[----:B------:R-:W-:Y:S01]  /*0930*/  PLOP3.LUT P0, PT, PT, PT, UP0, 0x80, 0x0 ;  /* 0x000000000000781c */ /* 0x000fe20003f0f008 */
[----:B------:R-:W-:Y:S01]  /*0940*/  UMOV UR40, 0x1 ;  /* 0x0000000100287882 */ /* 0x000fe20000000000 */
[----:B------:R-:W-:Y:S01]  /*0950*/  NOP ;  /* 0x0000000000007918 */ /* 0x000fe20000000000 */
[----:B------:R-:W-:Y:S01]  /*0960*/  USEL UR40, UR40, 0x2, !UP0 ;  /* 0x0000000228287887 */ /* 0x000fe2000c000000 */
[----:B------:R-:W-:Y:S01]  /*0970*/  ULDC.64 UR52, c[0x0][0x208] ;  /* 0x0000820000347ab9 */ /* 0x000fe20000000a00 */
[----:B012-4-:R-:W-:Y:S08]  /*0980*/  BAR.SYNC.DEFER_BLOCKING 0x0 ;  /* 0x0000000000007b1d */ /* 0x017ff00000010000 */
[----:B------:R-:W-:Y:S05]  /*0990*/  @!P0 BRA `(.L_x_1975) ;  /* 0x000000f800b08947 */ /* 0x000fea0003800000 */
.L_x_1976:
        /* <DEDUP_REMOVED lines=21> */
[----:B------:R-:W-:Y:S01]  /*0af0*/  R2UR UR44, R46 ;  /* 0x000000002e2c72ca */ /* 0x000fe200000e0000 */
[----:B------:R-:W-:Y:S01]  /*0b00*/  UMOV UR46, URZ ;  /* 0x0000003f002e7c82 */ /* 0x000fe20008000000 */
[----:B------:R-:W-:Y:S01]  /*0b10*/  SHF.R.S32.HI R0, RZ, 0x1f, R191 ;  /* 0x0000001fff007819 */ /* 0x000fe200000114bf */
[----:B------:R-:W-:Y:S01]  /*0b20*/  UMOV UR45, URZ ;  /* 0x0000003f002d7c82 */ /* 0x000fe20008000000 */
[----:B------:R-:W-:Y:S02]  /*0b30*/  UMOV UR55, URZ ;  /* 0x0000003f00377c82 */ /* 0x000fe40008000000 */
[CC--:B------:R-:W-:Y:S02]  /*0b40*/  LEA.HI R2, R0.reuse, R191.reuse, RZ, 0x7 ;  /* 0x000000bf00027211 */ /* 0x0c0fe400078f38ff */
[----:B------:R-:W-:-:S02]  /*0b50*/  LEA.HI R3, R0, R191, RZ, 0x4 ;  /* 0x000000bf00037211 */ /* 0x000fc400078f20ff */
[----:B------:R-:W-:Y:S02]  /*0b60*/  LOP3.LUT R188, R2, 0xffffff80, RZ, 0xc0, !PT ;  /* 0xffffff8002bc7812 */ /* 0x000fe400078ec0ff */
[----:B------:R-:W-:-:S03]  /*0b70*/  SHF.R.S32.HI R189, RZ, 0x7, R2 ;  /* 0x00000007ffbd7819 */ /* 0x000fc60000011402 */
        /* <DEDUP_REMOVED lines=11> */
[----:B------:R-:W-:Y:S02]  /*0c30*/  LOP3.LUT R17, R8, 0x7ffffffc, RZ, 0xc0, !PT ;  /* 0x7ffffffc08117812 */ /* 0x000fe400078ec0ff */
[----:B------:R-:W-:Y:S02]  /*0c40*/  LOP3.LUT R6, R4, 0xfffffff8, RZ, 0xc0, !PT ;  /* 0xfffffff804067812 */ /* 0x000fe400078ec0ff */
[-C--:B------:R-:W-:Y:S01]  /*0c50*/  LEA.HI R4, R0, R191.reuse, RZ, 0x5 ;  /* 0x000000bf00047211 */ /* 0x080fe200078f28ff */
[----:B------:R-:W-:Y:S01]  /*0c60*/  IMAD.IADD R17, R188, 0x1, -R17 ;  /* 0x00000001bc117824 */ /* 0x000fe200078e0a11 */
[----:B------:R-:W-:Y:S01]  /*0c70*/  LEA.HI R0, R0, R191, RZ, 0x3 ;  /* 0x000000bf00007211 */ /* 0x000fe200078f18ff */
[----:B------:R-:W-:Y:S01]  /*0c80*/  IMAD.IADD R10, R5, 0x1, -R6 ;  /* 0x00000001050a7824 */ /* 0x000fe200078e0a06 */
[----:B------:R-:W-:Y:S01]  /*0c90*/  SHF.R.S32.HI R6, RZ, 0x4, R3 ;  /* 0x00000004ff067819 */ /* 0x000fe20000011403 */
[----:B------:R-:W-:Y:S01]  /*0ca0*/  IMAD.SHL.U32 R5, R4, 0x20, RZ ;  /* 0x0000002004057824 */ /* 0x000fe200078e00ff */
[----:B------:R-:W-:Y:S01]  /*0cb0*/  LOP3.LUT R4, R3, 0x3fffff0, RZ, 0xc0, !PT ;  /* 0x03fffff003047812 */ /* 0x000fe200078ec0ff */
[----:B------:R-:W-:Y:S01]  /*0cc0*/  IMAD R7, R7, 0x10, R10 ;  /* 0x0000001007077824 */ /* 0x000fe200078e020a */
[----:B------:R-:W-:-:S02]  /*0cd0*/  LEA.HI R3, R3, R6, RZ, 0x1 ;  /* 0x0000000603037211 */ /* 0x000fc400078f08ff */
        /* <DEDUP_REMOVED lines=8> */
[----:B------:R-:W-:Y:S02]  /*0d60*/  IMAD.IADD R2, R191, 0x1, -R2 ;  /* 0x00000001bf027824 */ /* 0x000fe400078e0a02 */
[----:B------:R-:W-:-:S02]  /*0d70*/  IMAD R190, R3, 0x8, R4 ;  /* 0x0000000803be7824 */ /* 0x000fc400078e0204 */
[----:B------:R-:W-:-:S07]  /*0d80*/  IMAD.SHL.U32 R16, R2, 0x8, RZ ;  /* 0x0000000802107824 */ /* 0x000fce00078e00ff */
.L_x_2033:
[----:B0-----:R-:W0:Y:S01]  /*0d90*/  LDC.64 R2, c[0x0][0xc60] ;  /* 0x00031800ff027b82 */ /* 0x001e220000000a00 */
[----:B------:R-:W-:Y:S01]  /*0da0*/  ULDC.64 UR4, c[0x0][0xa28] ;  /* 0x00028a0000047ab9 */ /* 0x000fe20000000a00 */
[----:B------:R-:W-:Y:S01]  /*0db0*/  ULDC.64 UR6, c[0x0][0xa18] ;  /* 0x0002860000067ab9 */ /* 0x000fe20000000a00 */
[----:B------:R-:W-:Y:S01]  /*0dc0*/  ULDC.64 UR8, c[0x0][0xa20] ;  /* 0x0002880000087ab9 */ /* 0x000fe20000000a00 */
        /* <DEDUP_REMOVED lines=10> */
[----:B------:R-:W-:-:S04]  /*0e70*/  @UP0 ULEA UR4, UP2, UR36, UR4, 0x2 ;  /* 0x0000000424040291 */ /* 0x000fc8000f84103f */
[----:B------:R-:W-:Y:S02]  /*0e80*/  @UP0 ULEA.HI.X UR5, UR36, UR5, UR37, 0x2, UP2 ;  /* 0x0000000524050291 */ /* 0x000fe400090f1425 */
[----:B------:R-:W-:Y:S01]  /*0e90*/  @UP1 ULEA UR6, UP0, UR36, UR6, 0x2 ;  /* 0x0000000624061291 */ /* 0x000fe2000f80103f */
[----:B------:R-:W-:-:S03]  /*0ea0*/  IMAD.U32 R2, RZ, RZ, UR4 ;  /* 0x00000004ff027e24 */ /* 0x000fc6000f8e00ff */
[----:B------:R-:W-:Y:S01]  /*0eb0*/  @UP1 ULEA.HI.X UR7, UR36, UR7, UR37, 0x2, UP0 ;  /* 0x0000000724071291 */ /* 0x000fe200080f1425 */
[----:B------:R-:W-:Y:S01]  /*0ec0*/  IMAD.U32 R3, RZ, RZ, UR5 ;  /* 0x00000005ff037e24 */ /* 0x000fe2000f8e00ff */
[----:B------:R-:W-:Y:S01]  /*0ed0*/  ULDC.64 UR4, c[0x0][0x3f8] ;  /* 0x0000fe0000047ab9 */ /* 0x000fe20000000a00 */
[----:B---345:R-:W-:-:S03]  /*0ee0*/  IMAD.U32 R4, RZ, RZ, UR6 ;  /* 0x00000006ff047e24 */ /* 0x038fc6000f8e00ff */
[----:B------:R-:W-:Y:S01]  /*0ef0*/  IMAD.U32 R5, RZ, RZ, UR7 ;  /* 0x00000007ff057e24 */ /* 0x000fe2000f8e00ff */
[----:B------:R-:W2:Y:S01]  /*0f00*/  @P0 LDG.E R2, desc[UR52][R2.64] ;  /* 0x0000003402020981 */ /* 0x000ea2000c1e1900 */
[----:B------:R-:W-:Y:S01]  /*0f10*/  UISETP.NE.U32.AND UP0, UPT, UR4, URZ, UPT ;  /* 0x0000003f0400728c */ /* 0x000fe2000bf05070 */
[----:B------:R-:W-:Y:S01]  /*0f20*/  ISETP.NE.U32.AND P1, PT, RZ, UR8, PT ;  /* 0x00000008ff007c0c */ /* 0x000fe2000bf25070 */
[----:B------:R-:W-:Y:S01]  /*0f30*/  ULDC UR6, c[0x0][0x2e0] ;  /* 0x0000b80000067ab9 */ /* 0x000fe20000000800 */
[----:B------:R-:W3:Y:S01]  /*0f40*/  @P2 LDG.E R4, desc[UR52][R4.64] ;  /* 0x0000003404042981 */ /* 0x000ee2000c1e1900 */
[----:B------:R-:W-:Y:S01]  /*0f50*/  UISETP.NE.AND.EX UP0, UPT, UR5, URZ, UPT, UP0 ;  /* 0x0000003f0500728c */ /* 0x000fe2000bf05300 */
[----:B------:R-:W-:Y:S01]  /*0f60*/  ISETP.NE.AND.EX P1, PT, RZ, UR9, PT, P1 ;  /* 0x00000009ff007c0c */ /* 0x000fe2000bf25310 */
[----:B------:R-:W-:Y:S01]  /*0f70*/  ULDC UR4, c[0x0][0x404] ;  /* 0x0001010000047ab9 */ /* 0x000fe20000000800 */
[----:B------:R-:W-:Y:S01]  /*0f80*/  UMOV UR49, URZ ;  /* 0x0000003f00317c82 */ /* 0x000fe20008000000 */
[----:B------:R-:W-:Y:S01]  /*0f90*/  USEL UR4, UR4, 0x1, UP0 ;  /* 0x0000000104047887 */ /* 0x000fe20008000000 */
[----:B------:R-:W-:-:S03]  /*0fa0*/  ULDC UR50, c[0x0][0x288] ;  /* 0x0000a20000327ab9 */ /* 0x000fc60000000800 */
[----:B------:R-:W-:Y:S01]  /*0fb0*/  UIMAD UR6, UR4, UR6, URZ ;  /* 0x00000006040672a4 */ /* 0x000fe2000f8e023f */
[----:B--2---:R-:W-:Y:S02]  /*0fc0*/  @P0 R2UR UR49, R2 ;  /* 0x00000000023102ca */ /* 0x004fe400000e0000 */
[----:B---3--:R-:W-:Y:S01]  /*0fd0*/  @P2 R2UR UR50, R4 ;  /* 0x00000000043222ca */ /* 0x008fe200000e0000 */
[----:B-1----:R-:W-:-:S14]  /*0fe0*/  @P2 BRA `(.L_x_1977) ;  /* 0x0000000000342947 */ /* 0x002fdc0003800000 */
        /* <DEDUP_REMOVED lines=13> */
.L_x_1977:
[----:B------:R-:W-:Y:S01]  /*10c0*/  UMOV UR42, UR51 ;  /* 0x00000033002a7c82 */ /* 0x000fe20008000000 */
[----:B------:R-:W-:Y:S01]  /*10d0*/  UMOV UR38, UR44 ;  /* 0x0000002c00267c82 */ /* 0x000fe20008000000 */
[----:B------:R-:W-:Y:S05]  /*10e0*/  @!P1 BRA `(.L_x_1978) ;  /* 0x00000000001c9947 */ /* 0x000fea0003800000 */
[----:B------:R-:W-:-:S04]  /*10f0*/  ULEA UR4, UP0, UR36, UR8, 0x2 ;  /* 0x0000000824047291 */ /* 0x000fc8000f80103f */
[----:B------:R-:W-:Y:S02]  /*1100*/  ULEA.HI.X UR5, UR36, UR9, UR37, 0x2, UP0 ;  /* 0x0000000924057291 */ /* 0x000fe400080f1425 */
[----:B------:R-:W-:-:S04]  /*1110*/  IMAD.U32 R2, RZ, RZ, UR4 ;  /* 0x00000004ff027e24 */ /* 0x000fc8000f8e00ff */
[----:B------:R-:W-:-:S05]  /*1120*/  IMAD.U32 R3, RZ, RZ, UR5 ;  /* 0x00000005ff037e24 */ /* 0x000fca000f8e00ff */
[----:B------:R-:W2:Y:S02]  /*1130*/  LDG.E R2, desc[UR52][R2.64] ;  /* 0x0000003402027981 */ /* 0x000ea4000c1e1900 */
[----:B--2---:R-:W-:Y:S01]  /*1140*/  R2UR UR6, R2 ;  /* 0x00000000020672ca */ /* 0x004fe200000e0000 */
[----:B------:R-:W-:-:S14]  /*1150*/  BRA `(.L_x_1979) ;  /* 0x0000000000347947 */ /* 0x000fdc0003800000 */
.L_x_1978:
        /* <DEDUP_REMOVED lines=13> */
.L_x_1979:
[----:B------:R-:W-:Y:S01]  /*1230*/  UIADD3 UR49, -UR49, UR6, URZ ;  /* 0x0000000631317290 */ /* 0x000fe2000fffe13f */
[----:B------:R-:W-:Y:S01]  /*1240*/  PLOP3.LUT P0, PT, PT, PT, PT, 0x80, 0x0 ;  /* 0x000000000000781c */ /* 0x000fe20003f0f070 */
[----:B------:R-:W-:Y:S01]  /*1250*/  ULDC UR8, c[0x0][0x428] ;  /* 0x00010a0000087ab9 */ /* 0x000fe20000000800 */
[----:B------:R-:W-:Y:S01]  /*1260*/  IMAD.MOV.U32 R0, RZ, RZ, RZ ;  /* 0x000000ffff007224 */ /* 0x000fe200078e00ff */
[----:B------:R-:W-:Y:S01]  /*1270*/  UIADD3 UR5, UR49, 0x11f, -UR50 ;  /* 0x0000011f31057890 */ /* 0x000fe2000fffe832 */
[----:B------:R-:W-:Y:S01]  /*1280*/  IMAD.MOV.U32 R2, RZ, RZ, RZ ;  /* 0x000000ffff027224 */ /* 0x000fe200078e00ff */
[----:B------:R-:W-:Y:S01]  /*1290*/  UIADD3 UR4, UR49, 0x9f, URZ ;  /* 0x0000009f31047890 */ /* 0x000fe2000fffe03f */
[----:B------:R-:W-:Y:S01]  /*12a0*/  IMAD.MOV.U32 R87, RZ, RZ, RZ ;  /* 0x000000ffff577224 */ /* 0x000fe200078e00ff */
[----:B------:R-:W-:Y:S01]  /*12b0*/  ULEA UR6, UR51, UR5, 0x7 ;  /* 0x0000000533067291 */ /* 0x000fe2000f8e383f */
[----:B------:R-:W-:Y:S01]  /*12c0*/  CS2R R6, SRZ ;  /* 0x0000000000067805 */ /* 0x000fe2000001ff00 */
[----:B------:R-:W-:Y:S01]  /*12d0*/  UIMAD.WIDE UR4, UR4, 0x66666667, URZ ;  /* 0x66666667040478a5 */ /* 0x000fe2000f8e023f */
[----:B------:R-:W-:Y:S01]  /*12e0*/  CS2R R8, SRZ ;  /* 0x0000000000087805 */ /* 0x000fe2000001ff00 */
[----:B------:R-:W-:Y:S01]  /*12f0*/  UIMAD.WIDE UR6, UR6, 0x66666667, URZ ;  /* 0x66666667060678a5 */ /* 0x000fe2000f8e023f */
        /* <DEDUP_REMOVED lines=9> */
[----:B------:R-:W-:Y:S01]  /*1390*/  UISETP.NE.AND UP0, UPT, UR8, 0x1, UPT ;  /* 0x000000010800788c */ /* 0x000fe2000bf05270 */
[----:B------:R-:W-:Y:S01]  /*13a0*/  CS2R R28, SRZ ;  /* 0x00000000001c7805 */ /* 0x000fe2000001ff00 */
[----:B------:R-:W-:Y:S01]  /*13b0*/  UISETP.LT.AND UP1, UPT, UR4, UR6, UPT ;  /* 0x000000060400728c */ /* 0x000fe2000bf21270 */
[----:B------:R-:W-:-:S02]  /*13c0*/  CS2R R26, SRZ ;  /* 0x00000000001a7805 */ /* 0x000fc4000001ff00 */
[----:B------:R-:W-:Y:S02]  /*13d0*/  CS2R R32, SRZ ;  /* 0x0000000000207805 */ /* 0x000fe4000001ff00 */
[----:B------:R-:W-:Y:S01]  /*13e0*/  CS2R R30, SRZ ;  /* 0x00000000001e7805 */ /* 0x000fe2000001ff00 */
[----:B------:R-:W-:Y:S01]  /*13f0*/  USEL UR54, UR4, UR6, UP1 ;  /* 0x0000000604367287 */ /* 0x000fe20008800000 */
[----:B------:R-:W-:Y:S02]  /*1400*/  CS2R R36, SRZ ;  /* 0x0000000000247805 */ /* 0x000fe4000001ff00 */
[----:B------:R-:W-:Y:S02]  /*1410*/  CS2R R34, SRZ ;  /* 0x0000000000227805 */ /* 0x000fe4000001ff00 */
[----:B------:R-:W-:Y:S01]  /*1420*/  CS2R R40, SRZ ;  /* 0x0000000000287805 */ /* 0x000fe2000001ff00 */
[----:B------:R-:W-:Y:S01]  /*1430*/  UISETP.GE.AND UP1, UPT, UR54, 0x1, UPT ;  /* 0x000000013600788c */ /* 0x000fe2000bf26270 */
[----:B------:R-:W-:Y:S01]  /*1440*/  CS2R R38, SRZ ;  /* 0x0000000000267805 */ /* 0x000fe2000001ff00 */
[----:B------:R-:W-:Y:S01]  /*1450*/  @UP0 ULDC UR5, c[0x0][0x42c] ;  /* 0x00010b0000050ab9 */ /* 0x000fe20000000800 */
[----:B------:R-:W-:Y:S01]  /*1460*/  @UP0 ULDC UR6, c[0x0][0x430] ;  /* 0x00010c0000060ab9 */ /* 0x000fe20000000800 */
[----:B------:R-:W-:Y:S01]  /*1470*/  UIMAD.WIDE.U32 UR4, UR44, UR5, URZ ;  /* 0x000000052c0472a5 */ /* 0x000fe2000f8e003f */
[----:B------:R-:W-:-:S02]  /*1480*/  CS2R R48, SRZ ;  /* 0x0000000000307805 */ /* 0x000fc4000001ff00 */
[----:B------:R-:W-:Y:S02]  /*1490*/  PLOP3.LUT P1, PT, PT, PT, UP1, 0x80, 0x0 ;  /* 0x000000000000781c */ /* 0x000fe40003f2f018 */
[----:B------:R-:W-:Y:S01]  /*14a0*/  CS2R R42, SRZ ;  /* 0x00000000002a7805 */ /* 0x000fe2000001ff00 */
[----:B------:R-:W-:Y:S01]  /*14b0*/  @UP0 USHF.R.U32.HI UR44, URZ, UR6, UR5 ;  /* 0x000000063f2c0299 */ /* 0x000fe20008011605 */
[----:B------:R-:W-:Y:S01]  /*14c0*/  CS2R R88, SRZ ;  /* 0x0000000000587805 */ /* 0x000fe2000001ff00 */
[----:B------:R-:W-:Y:S01]  /*14d0*/  IMAD.MOV.U32 R50, RZ, RZ, RZ ;  /* 0x000000ffff327224 */ /* 0x000fe200078e00ff */
        /* <DEDUP_REMOVED lines=45> */
.L_x_1981:
        /* <DEDUP_REMOVED lines=10> */
[----:B------:R-:W-:Y:S02]  /*1850*/  @UP0 ULDC.64 UR16, c[0x0][0x9a8] ;  /* 0x00026a0000100ab9 */ /* 0x000fe40000000a00 */
[----:B------:R-:W-:Y:S01]  /*1860*/  @UP1 ULDC.64 UR10, c[0x0][0x9b8] ;  /* 0x00026e00000a1ab9 */ /* 0x000fe20000000a00 */
[----:B------:R-:W-:Y:S02]  /*1870*/  @UP0 UIMAD UR8, UR37, UR16, URZ ;  /* 0x00000010250802a4 */ /* 0x000fe4000f8e023f */
[----:B------:R-:W-:Y:S02]  /*1880*/  @UP1 UIMAD UR9, UR37, UR10, URZ ;  /* 0x0000000a250912a4 */ /* 0x000fe4000f8e023f */
[----:B------:R-:W-:Y:S02]  /*1890*/  @UP0 UIMAD.WIDE.U32 UR14, UR36, UR16, URZ ;  /* 0x00000010240e02a5 */ /* 0x000fe4000f8e003f */
[----:B------:R-:W-:Y:S02]  /*18a0*/  @UP0 UIMAD UR17, UR36, UR17, UR8 ;  /* 0x00000011241102a4 */ /* 0x000fe4000f8e0208 */
[----:B------:R-:W-:-:S02]  /*18b0*/  @UP0 USHF.R.S32.HI UR16, URZ, 0x1f, UR44 ;  /* 0x0000001f3f100899 */ /* 0x000fc4000801142c */
[----:B------:R-:W-:Y:S02]  /*18c0*/  @UP1 UIMAD UR18, UR36, UR11, UR9 ;  /* 0x0000000b241212a4 */ /* 0x000fe4000f8e0209 */
[----:B------:R-:W-:Y:S02]  /*18d0*/  @UP1 USHF.R.S32.HI UR19, URZ, 0x1f, UR44 ;  /* 0x0000001f3f131899 */ /* 0x000fe4000801142c */
[----:B------:R-:W-:Y:S01]  /*18e0*/  @UP1 UIMAD.WIDE.U32 UR12, UR36, UR10, URZ ;  /* 0x0000000a240c12a5 */ /* 0x000fe2000f8e003f */
[----:B------:R-:W-:Y:S02]  /*18f0*/  @UP0 ULDC.64 UR8, c[0x0][0x9b0] ;  /* 0x00026c0000080ab9 */ /* 0x000fe40000000a00 */
        /* <DEDUP_REMOVED lines=29> */
[----:B------:R-:W0:Y:S01]  /*1ad0*/  SYNCS.PHASECHK.TRANS64.TRYWAIT P1, [UR41+0x29800], R6 ;  /* 0x02980006ff0075a7 */ /* 0x000e220008020169 */
[----:B--2---:R-:W-:-:S04]  /*1ae0*/  FMUL.FTZ R0, R7, R0 ;  /* 0x0000000007007220 */ /* 0x004fc80000410000 */
[----:B------:R-:W-:Y:S01]  /*1af0*/  FMUL.FTZ R0, R0, UR4 ;  /* 0x0000000400007c20 */ /* 0x000fe20008410000 */
[----:B0-----:R-:W-:Y:S06]  /*1b00*/  @!P1 BRA `(.L_x_1982) ;  /* 0x0000013800789947 */ /* 0x001fec0003800000 */
.L_x_2122:
[----:B------:R-:W-:Y:S05]  /*1b10*/  @!P0 BRA `(.L_x_1983) ;  /* 0x0000000000048947 */ /* 0x000fea0003800000 */
[----:B------:R-:W-:Y:S01]  /*1b20*/  BPT.TRAP 0x1 ;  /* 0x000000040000795c */ /* 0x000fe20000300000 */
.L_x_1983:
[----:B------:R-:W-:Y:S02]  /*1b30*/  IMAD.U32 R2, RZ, RZ, UR55 ;  /* 0x00000037ff027e24 */ /* 0x000fe4000f8e00ff */
[----:B0-----:R-:W-:-:S03]  /*1b40*/  IMAD.U32 R3, RZ, RZ, UR45 ;  /* 0x0000002dff037e24 */ /* 0x001fc6000f8e00ff */
[----:B------:R-:W-:Y:S02]  /*1b50*/  LEA R2, R2, UR41, 0x3 ;  /* 0x0000002902027c11 */ /* 0x000fe4000f8e18ff */
[----:B------:R-:W-:-:S04]  /*1b60*/  SHF.L.U32 R3, R3, 0x1f, RZ ;  /* 0x0000001f03037819 */ /* 0x000fc800000006ff */
[----:B------:R0:W1:Y:S01]  /*1b70*/  SYNCS.PHASECHK.TRANS64.TRYWAIT P2, [R2+URZ+0x29830], R3 ;  /* 0x02983003020075a7 */ /* 0x000062000804017f */
[----:B------:R-:W-:Y:S05]  /*1b80*/  @!P0 BRA `(.L_x_1984) ;  /* 0x0000000000048947 */ /* 0x000fea0003800000 */
[----:B------:R-:W-:Y:S01]  /*1b90*/  BPT.TRAP 0x1 ;  /* 0x000000040000795c */ /* 0x000fe20000300000 */
.L_x_1984:
[----:B------:R-:W2:Y:S01]  /*1ba0*/  S2R R4, SR_TID.X ;  /* 0x0000000000047919 */ /* 0x000ea20000002100 */
[----:B------:R-:W-:Y:S01]  /*1bb0*/  IMAD.MOV.U32 R87, RZ, RZ, RZ ;  /* 0x000000ffff577224 */ /* 0x000fe200078e00ff */
[----:B--2---:R-:W-:Y:S01]  /*1bc0*/  LOP3.LUT P1, RZ, R4, 0x7f, RZ, 0xc0, !PT ;  /* 0x0000007f04ff7812 */ /* 0x004fe2000782c0ff */
[----:B-1----:R-:W-:-:S12]  /*1bd0*/  @P2 BRA `(.L_x_1985) ;  /* 0x0000000000082947 */ /* 0x002fd80003800000 */
[----:B------:R-:W1:Y:S02]  /*1be0*/  SYNCS.PHASECHK.TRANS64.TRYWAIT P2, [R2+URZ+0x29830], R3 ;  /* 0x02983003020075a7 */ /* 0x000e64000804017f */
[----:B-1----:R-:W-:Y:S05]  /*1bf0*/  @!P2 BRA `(.L_x_1986) ;  /* 0x000001380054a947 */ /* 0x002fea0003800000 */
.L_x_1985:
[----:B------:R-:W-:Y:S05]  /*1c00*/  WARPSYNC.ALL ;  /* 0x0000000000007948 */ /* 0x000fea0003800000 */
[----:B------:R-:W-:Y:S01]  /*1c10*/  UIADD3 UR4, UR41, 0x1a400, URZ ;  /* 0x0001a40029047890 */ /* 0x000fe2000fffe03f */
[----:B------:R-:W-:Y:S01]  /*1c20*/  WARPGROUP.ARRIVE ;  /* 0x00000000000079c5 */ /* 0x000fe20000000000 */
[----:B------:R-:W-:Y:S01]  /*1c30*/  ULOP3.LUT UR28, UR56, 0x10000, URZ, 0xfc, !UPT ;  /* 0x00010000381c7892 */ /* 0x000fe2000f8efc3f */
[----:B01----:R-:W-:Y:S01]  /*1c40*/  @!P1 VIADD R2, R2, 0x29840 ;  /* 0x0002984002029836 */ /* 0x003fe20000000000 */
        /* <DEDUP_REMOVED lines=9> */
[----:B------:R-:W-:-:S02]  /*1ce0*/  UMOV UR7, 0x80000020 ;  /* 0x8000002000077882 */ /* 0x000fc40000000000 */
[----:B------:R-:W-:Y:S01]  /*1cf0*/  UMOV UR4, UR24 ;  /* 0x0000001800047c82 */ /* 0x000fe20008000000 */
        /* <DEDUP_REMOVED lines=13> */
[----:B------:R-:W-:Y:S02]  /*1dd0*/  UIADD3 UR16, UR28, 0x200, URZ ;  /* 0x000002001c107890 */ /* 0x000fe4000fffe03f */
[----:B------:R-:W-:Y:S01]  /*1de0*/  UIADD3 UR18, UR32, 0x400, URZ ;  /* 0x0000040020127890 */ /* 0x000fe2000fffe03f */
[----:B------:R-:W-:Y:S01]  /*1df0*/  UMOV UR19, 0x80000020 ;  /* 0x8000002000137882 */ /* 0x000fe20000000000 */
[----:B------:R-:W-:Y:S01]  /*1e00*/  UIADD3 UR22, UR32, 0x402, URZ ;  /* 0x0000040220167890 */ /* 0x000fe2000fffe03f */
[----:B------:R-:W-:Y:S01]  /*1e10*/  UMOV UR23, 0x80000020 ;  /* 0x8000002000177882 */ /* 0x000fe20000000000 */
[----:B------:R-:W-:Y:S01]  /*1e20*/  UIADD3 UR30, UR32, 0x680, URZ ;  /* 0x00000680201e7890 */ /* 0x000fe2000fffe03f */
[----:B------:R-:W-:Y:S01]  /*1e30*/  UMOV UR31, 0x80000020 ;  /* 0x80000020001f7882 */ /* 0x000fe20000000000 */
[----:B------:R-:W-:Y:S01]  /*1e40*/  UIADD3 UR56, UR54, -0x2, URZ ;  /* 0xfffffffe36387890 */ /* 0x000fe2000fffe03f */
[----:B------:R-:W-:-:S02]  /*1e50*/  WARPGROUP.DEPBAR.LE gsb0, 0x0 ;  /* 0x00008000000079c5 */ /* 0x000fc40000010000 */
        /* <DEDUP_REMOVED lines=132> */
[----:B------:R-:W-:Y:S01]  /*26a0*/  UIADD3 UR6, -UR50, 0xa1, UR6 ;  /* 0x000000a132067890 */ /* 0x000fe2000fffe106 */
        /* <DEDUP_REMOVED lines=20> */
[----:B------:R-:W0:Y:S01]  /*27f0*/  MUFU.TANH R104, R104 ;  /* 0x0000006800687308 */ /* 0x000e220000002400 */
[----:B------:R-:W-:Y:S01]  /*2800*/  UMOV UR23, 0x80000020 ;  /* 0x8000002000177882 */ /* 0x000fe20000000000 */
        /* <DEDUP_REMOVED lines=27> */
[----:B------:R-:W5:Y:S01]  /*29c0*/  MUFU.TANH R88, R88 ;  /* 0x0000005800587308 */ /* 0x000f620000002400 */
        /* <DEDUP_REMOVED lines=27> */
[C---:B------:R-:W-:Y:S01]  /*2b80*/  FMUL.FTZ R59, R0.reuse, R63 ;  /* 0x0000003f003b7220 */ /* 0x040fe20000410000 */
[----:B------:R-:W-:Y:S02]  /*2b90*/  IMAD.U32 R63, RZ, RZ, UR51 ;  /* 0x00000033ff3f7e24 */ /* 0x000fe4000f8e00ff */
[C---:B------:R-:W-:Y:S01]  /*2ba0*/  FMUL.FTZ R68, R0.reuse, R68 ;  /* 0x0000004400447220 */ /* 0x040fe20000410000 */
[----:B------:R-:W-:Y:S01]  /*2bb0*/  UIADD3 UR22, UR32, 0x702, URZ ;  /* 0x0000070220167890 */ /* 0x000fe2000fffe03f */
[C---:B------:R-:W-:Y:S01]  /*2bc0*/  FMUL.FTZ R73, R0.reuse, R56 ;  /* 0x0000003800497220 */ /* 0x040fe20000410000 */
[----:B------:R-:W-:Y:S01]  /*2bd0*/  UMOV UR23, 0x80000020 ;  /* 0x8000002000177882 */ /* 0x000fe20000000000 */
[----:B------:R1:W-:Y:S01]  /*2be0*/  MUFU.TANH R77, R64 ;  /* 0x00000040004d7308 */ /* 0x0003e20000002400 */
[----:B0-----:R-:W-:Y:S01]  /*2bf0*/  FMUL.FTZ R60, R0, R66 ;  /* 0x00000042003c7220 */ /* 0x001fe20000410000 */
[----:B------:R-:W-:-:S02]  /*2c00*/  IMAD.U32 R66, RZ, RZ, UR6 ;  /* 0x00000006ff427e24 */ /* 0x000fc4000f8e00ff */
[C---:B------:R-:W-:Y:S01]  /*2c10*/  FMUL.FTZ R61, R0.reuse, R61 ;  /* 0x0000003d003d7220 */ /* 0x040fe20000410000 */
[C---:B------:R-:W-:Y:S01]  /*2c20*/  FMUL.FTZ R65, R0.reuse, R65 ;  /* 0x0000004100417220 */ /* 0x040fe20000410000 */
[C---:B------:R-:W-:Y:S01]  /*2c30*/  FMUL.FTZ R69, R0.reuse, R69 ;  /* 0x0000004500457220 */ /* 0x040fe20000410000 */
[----:B------:R-:W-:Y:S02]  /*2c40*/  IMAD R91, R17, -0x2, R66 ;  /* 0xfffffffe115b7824 */ /* 0x000fe400078e0242 */
[C---:B------:R-:W-:Y:S01]  /*2c50*/  FMUL.FTZ R56, R0.reuse, R58 ;  /* 0x0000003a00387220 */ /* 0x040fe20000410000 */
[----:B------:R-:W-:Y:S01]  /*2c60*/  IMAD R66, R63, 0x80, R22 ;  /* 0x000000803f427824 */ /* 0x000fe200078e0216 */
[----:B------:R0:W-:Y:S01]  /*2c70*/  MUFU.TANH R78, R68 ;  /* 0x00000044004e7308 */ /* 0x0001e20000002400 */
[----:B-1----:R-:W-:Y:S02]  /*2c80*/  IMAD.U32 R64, RZ, RZ, UR7 ;  /* 0x00000007ff407e24 */ /* 0x002fe4000f8e00ff */
[C---:B------:R-:W-:Y:S01]  /*2c90*/  FMUL.FTZ R58, R0.reuse, R62 ;  /* 0x0000003e003a7220 */ /* 0x040fe20000410000 */
[C---:B------:R-:W-:Y:S01]  /*2ca0*/  FMUL.FTZ R62, R0.reuse, R70 ;  /* 0x00000046003e7220 */ /* 0x040fe20000410000 */
[----:B------:R-:W-:Y:S01]  /*2cb0*/  FMUL.FTZ R63, R0, R71 ;  /* 0x00000047003f7220 */ /* 0x000fe20000410000 */
[----:B------:R-:W-:Y:S01]  /*2cc0*/  IMAD R64, R17, -0x2, R64 ;  /* 0xfffffffe11407824 */ /* 0x000fe200078e0240 */
[----:B------:R-:W-:Y:S01]  /*2cd0*/  ULDC UR6, c[0x0][0x988] ;  /* 0x0002620000067ab9 */ /* 0x000fe20000000800 */
[----:B------:R-:W1:Y:S03]  /*2ce0*/  MUFU.TANH R73, R73 ;  /* 0x0000004900497308 */ /* 0x000e660000002400 */
[----:B------:R-:W-:-:S02]  /*2cf0*/  VIADDMNMX R82, R66, R91, R64, PT ;  /* 0x0000005b42527246 */ /* 0x000fc40003800140 */
[----:B------:R-:W-:Y:S02]  /*2d00*/  IADD3 R91, R91, 0x8, R66 ;  /* 0x000000085b5b7810 */ /* 0x000fe40007ffe042 */
[C---:B------:R-:W-:Y:S02]  /*2d10*/  ISETP.GT.AND P5, PT, R82.reuse, RZ, PT ;  /* 0x000000ff5200720c */ /* 0x040fe40003fa4270 */
[C---:B------:R-:W-:Y:S01]  /*2d20*/  ISETP.GT.AND P6, PT, R82.reuse, 0x1, PT ;  /* 0x000000015200780c */ /* 0x040fe20003fc4270 */
[----:B------:R-:W1:Y:S01]  /*2d30*/  MUFU.TANH R74, R74 ;  /* 0x0000004a004a7308 */ /* 0x000e620000002400 */
[----:B------:R-:W-:Y:S02]  /*2d40*/  ISETP.GT.AND P4, PT, R82, 0x8, PT ;  /* 0x000000085200780c */ /* 0x000fe40003f84270 */
[----:B------:R-:W-:Y:S02]  /*2d50*/  FSEL R113, R104, -INF , P5 ;  /* 0xff80000068717808 */ /* 0x000fe40002800000 */
[----:B0-----:R-:W-:-:S02]  /*2d60*/  FSEL R68, R105, -INF , P6 ;  /* 0xff80000069447808 */ /* 0x001fc40003000000 */
[----:B------:R-:W-:Y:S01]  /*2d70*/  ISETP.GT.AND P2, PT, R82, 0x9, PT ;  /* 0x000000095200780c */ /* 0x000fe20003f44270 */
[----:B------:R0:W1:Y:S01]  /*2d80*/  MUFU.TANH R76, R61 ;  /* 0x0000003d004c7308 */ /* 0x0000620000002400 */
[----:B--2---:R-:W-:Y:S02]  /*2d90*/  FSEL R117, R108, -INF , P4 ;  /* 0xff8000006c757808 */ /* 0x004fe40002000000 */
[----:B------:R-:W-:Y:S02]  /*2da0*/  FMNMX.FTZ R84, R113, R68, !PT ;  /* 0x0000004471547209 */ /* 0x000fe40007810000 */
[----:B------:R-:W-:Y:S02]  /*2db0*/  ISETP.GT.AND P3, PT, R82, 0x10, PT ;  /* 0x000000105200780c */ /* 0x000fe40003f64270 */
[----:B---3--:R-:W-:Y:S01]  /*2dc0*/  FSEL R119, R109, -INF , P2 ;  /* 0xff8000006d777808 */ /* 0x008fe20001000000 */
[----:B------:R-:W2:Y:S01]  /*2dd0*/  MUFU.TANH R65, R65 ;  /* 0x0000004100417308 */ /* 0x000ea20000002400 */
[----:B------:R-:W-:Y:S01]  /*2de0*/  FMNMX.FTZ R84, R117, R84, !PT ;  /* 0x0000005475547209 */ /* 0x000fe20007810000 */
[----:B0-----:R-:W-:Y:S01]  /*2df0*/  FMUL.FTZ R61, R0, R67 ;  /* 0x00000043003d7220 */ /* 0x001fe20000410000 */
[----:B------:R-:W-:-:S02]  /*2e00*/  ISETP.GT.AND P5, PT, R82, 0x11, PT ;  /* 0x000000115200780c */ /* 0x000fc40003fa4270 */
[----:B----4-:R-:W-:Y:S02]  /*2e10*/  FSEL R123, R112, -INF , P3 ;  /* 0xff800000707b7808 */ /* 0x010fe40001800000 */
[----:B------:R-:W-:Y:S01]  /*2e20*/  FMNMX.FTZ R84, R119, R84, !PT ;  /* 0x0000005477547209 */ /* 0x000fe20007810000 */
[----:B------:R-:W0:Y:S01]  /*2e30*/  MUFU.TANH R80, R69 ;  /* 0x0000004500507308 */ /* 0x000e220000002400 */
[C---:B------:R-:W-:Y:S02]  /*2e40*/  ISETP.GT.AND P4, PT, R82.reuse, 0x18, PT ;  /* 0x000000185200780c */ /* 0x040fe40003f84270 */
[----:B-----5:R-:W-:Y:S01]  /*2e50*/  FSEL R125, R125, -INF , P5 ;  /* 0xff8000007d7d7808 */ /* 0x020fe20002800000 */
[----:B------:R-:W-:Y:S02]  /*2e60*/  WARPGROUP.DEPBAR.LE gsb0, 0x0 ;  /* 0x00008000000079c5 */ /* 0x000fe40000010000 */
[----:B------:R-:W-:Y:S01]  /*2e70*/  FMNMX.FTZ R84, R123, R84, !PT ;  /* 0x000000547b547209 */ /* 0x000fe20007810000 */
[----:B------:R-:W-:Y:S01]  /*2e80*/  WARPGROUP.ARRIVE ;  /* 0x00000000000079c5 */ /* 0x000fe20000000000 */
[----:B------:R-:W-:Y:S01]  /*2e90*/  ISETP.GT.AND P2, PT, R82, 0x19, PT ;  /* 0x000000195200780c */ /* 0x000fe20003f44270 */
[----:B------:R-:W-:Y:S01]  /*2ea0*/  FMUL.FTZ R40, R0, R40 ;  /* 0x0000002800287220 */ /* 0x000fe20000410000 */
[----:B------:R-:W-:Y:S01]  /*2eb0*/  FSEL R129, R116, -INF , P4 ;  /* 0xff80000074817808 */ /* 0x000fe20002000000 */
[----:B------:R-:W-:Y:S01]  /*2ec0*/  FMUL.FTZ R49, R0, R49 ;  /* 0x0000003100317220 */ /* 0x000fe20000410000 */
[----:B------:R-:W-:Y:S01]  /*2ed0*/  FMNMX.FTZ R84, R125, R84, !PT ;  /* 0x000000547d547209 */ /* 0x000fe20007810000 */
[----:B------:R-:W-:Y:S01]  /*2ee0*/  QGMMA.64x32x32.F32.E4M3.E4M3 R24, gdesc[UR20], R24, gsb0 ;  /* 0x00600000141879f3 */ /* 0x000fe20008000818 */
[----:B------:R-:W-:Y:S01]  /*2ef0*/  ISETP.GT.AND P3, PT, R82, 0x20, PT ;  /* 0x000000205200780c */ /* 0x000fe20003f64270 */
[----:B------:R3:W4:Y:S01]  /*2f00*/  MUFU.TANH R70, R40 ;  /* 0x0000002800467308 */ /* 0x0007220000002400 */
[----:B------:R-:W-:Y:S01]  /*2f10*/  FSEL R127, R127, -INF , P2 ;  /* 0xff8000007f7f7808 */ /* 0x000fe20001000000 */
[C---:B------:R-:W-:Y:S01]  /*2f20*/  FMUL.FTZ R41, R0.reuse, R41 ;  /* 0x0000002900297220 */ /* 0x040fe20000410000 */
[----:B------:R-:W-:Y:S01]  /*2f30*/  FMNMX.FTZ R84, R129, R84, !PT ;  /* 0x0000005481547209 */ /* 0x000fe20007810000 */
[----:B------:R-:W-:Y:S01]  /*2f40*/  FMUL.FTZ R45, R0, R45 ;  /* 0x0000002d002d7220 */ /* 0x000fe20000410000 */
[----:B------:R-:W-:Y:S01]  /*2f50*/  ISETP.GT.AND P2, PT, R82, 0x21, PT ;  /* 0x000000215200780c */ /* 0x000fe20003f44270 */
[----:B------:R-:W-:Y:S01]  /*2f60*/  FMUL.FTZ R44, R0, R44 ;  /* 0x0000002c002c7220 */ /* 0x000fe20000410000 */
[----:B------:R-:W-:Y:S01]  /*2f70*/  FSEL R121, R88, -INF , P3 ;  /* 0xff80000058797808 */ /* 0x000fe20001800000 */
[----:B------:R5:W4:Y:S01]  /*2f80*/  MUFU.TANH R81, R41 ;  /* 0x0000002900517308 */ /* 0x000b220000002400 */
[----:B------:R-:W-:Y:S01]  /*2f90*/  FMNMX.FTZ R84, R127, R84, !PT ;  /* 0x000000547f547209 */ /* 0x000fe20007810000 */
[----:B---3--:R-:W-:Y:S01]  /*2fa0*/  FMUL.FTZ R40, R0, R42 ;  /* 0x0000002a00287220 */ /* 0x008fe20000410000 */
[----:B------:R-:W-:Y:S01]  /*2fb0*/  ISETP.GT.AND P3, PT, R82, 0x28, PT ;  /* 0x000000285200780c */ /* 0x000fe20003f64270 */
[C---:B------:R-:W-:Y:S01]  /*2fc0*/  FMUL.FTZ R48, R0.reuse, R48 ;  /* 0x0000003000307220 */ /* 0x040fe20000410000 */
[----:B------:R-:W-:Y:S01]  /*2fd0*/  FSEL R115, R89, -INF , P2 ;  /* 0xff80000059737808 */ /* 0x000fe20001000000 */
[----:B------:R-:W-:Y:S01]  /*2fe0*/  FMUL.FTZ R52, R0, R52 ;  /* 0x0000003400347220 */ /* 0x000fe20000410000 */
[----:B------:R-:W-:Y:S01]  /*2ff0*/  FMNMX.FTZ R84, R121, R84, !PT ;  /* 0x0000005479547209 */ /* 0x000fe20007810000 */
[----:B------:R-:W-:Y:S01]  /*3000*/  MUFU.TANH R42, R49 ;  /* 0x00000031002a7308 */ /* 0x000fe20000002400 */
[----:B------:R-:W-:Y:S01]  /*3010*/  ISETP.GT.AND P2, PT, R82, 0x29, PT ;  /* 0x000000295200780c */ /* 0x000fe20003f44270 */
[----:B-----5:R-:W-:Y:S01]  /*3020*/  FMUL.FTZ R41, R0, R43 ;  /* 0x0000002b00297220 */ /* 0x020fe20000410000 */
[----:B------:R-:W-:Y:S01]  /*3030*/  FSEL R111, R92, -INF , P3 ;  /* 0xff8000005c6f7808 */ /* 0x000fe20001800000 */
[----:B------:R-:W-:Y:S01]  /*3040*/  IMAD.U32 R88, RZ, RZ, UR6 ;  /* 0x00000006ff587e24 */ /* 0x000fe2000f8e00ff */
[----:B------:R-:W-:Y:S01]  /*3050*/  FMNMX.FTZ R84, R115, R84, !PT ;  /* 0x0000005473547209 */ /* 0x000fe20007810000 */
[----:B------:R-:W-:Y:S01]  /*3060*/  FMUL.FTZ R51, R0, R51 ;  /* 0x0000003300337220 */ /* 0x000fe20000410000 */
[----:B------:R-:W-:Y:S01]  /*3070*/  ISETP.GT.AND P3, PT, R82, 0x30, PT ;  /* 0x000000305200780c */ /* 0x000fe20003f64270 */
[----:B------:R3:W-:Y:S01]  /*3080*/  MUFU.TANH R43, R45 ;  /* 0x0000002d002b7308 */ /* 0x0007e20000002400 */
[----:B------:R-:W-:Y:S01]  /*3090*/  FSEL R109, R93, -INF , P2 ;  /* 0xff8000005d6d7808 */ /* 0x000fe20001000000 */
[C---:B------:R-:W-:Y:S01]  /*30a0*/  FMUL.FTZ R55, R0.reuse, R55 ;  /* 0x0000003700377220 */ /* 0x040fe20000410000 */
[----:B------:R-:W-:Y:S01]  /*30b0*/  FMNMX.FTZ R84, R111, R84, !PT ;  /* 0x000000546f547209 */ /* 0x000fe20007810000 */
[----:B------:R-:W-:Y:S01]  /*30c0*/  FMUL.FTZ R46, R0, R46 ;  /* 0x0000002e002e7220 */ /* 0x000fe20000410000 */
[----:B------:R-:W-:Y:S01]  /*30d0*/  ISETP.GT.AND P2, PT, R82, 0x31, PT ;  /* 0x000000315200780c */ /* 0x000fe20003f44270 */
[----:B------:R-:W-:Y:S01]  /*30e0*/  FMUL.FTZ R50, R0, R50 ;  /* 0x0000003200327220 */ /* 0x000fe20000410000 */
[----:B------:R-:W-:Y:S01]  /*30f0*/  FSEL R105, R96, -INF , P3 ;  /* 0xff80000060697808 */ /* 0x000fe20001800000 */
[----:B------:R-:W5:Y:S01]  /*3100*/  MUFU.TANH R44, R44 ;  /* 0x0000002c002c7308 */ /* 0x000f620000002400 */
[----:B------:R-:W-:Y:S01]  /*3110*/  FMNMX.FTZ R84, R109, R84, !PT ;  /* 0x000000546d547209 */ /* 0x000fe20007810000 */
[----:B---3--:R-:W-:Y:S01]  /*3120*/  FMUL.FTZ R45, R0, R53 ;  /* 0x00000035002d7220 */ /* 0x008fe20000410000 */
[----:B------:R-:W-:Y:S01]  /*3130*/  ISETP.GT.AND P3, PT, R82, 0x38, PT ;  /* 0x000000385200780c */ /* 0x000fe20003f64270 */
[----:B------:R-:W-:Y:S01]  /*3140*/  FMUL.FTZ R54, R0, R54 ;  /* 0x0000003600367220 */ /* 0x000fe20000410000 */
[----:B------:R-:W-:Y:S01]  /*3150*/  FSEL R99, R97, -INF , P2 ;  /* 0xff80000061637808 */ /* 0x000fe20001000000 */
[----:B------:R-:W-:Y:S01]  /*3160*/  UIADD3 UR6, UR49, -UR50, URZ ;  /* 0x8000003231067290 */ /* 0x000fe2000fffe03f */
[----:B------:R-:W-:Y:S01]  /*3170*/  FMNMX.FTZ R84, R105, R84, !PT ;  /* 0x0000005469547209 */ /* 0x000fe20007810000 */
[----:B------:R-:W3:Y:S01]  /*3180*/  MUFU.TANH R48, R48 ;  /* 0x0000003000307308 */ /* 0x000ee20000002400 */
[----:B------:R-:W-:Y:S01]  /*3190*/  ISETP.GT.AND P2, PT, R82, 0x39, PT ;  /* 0x000000395200780c */ /* 0x000fe20003f44270 */
[----:B------:R-:W-:Y:S01]  /*31a0*/  ULEA UR6, UR51, UR6, 0x7 ;  /* 0x0000000633067291 */ /* 0x000fe2000f8e383f */
[----:B------:R-:W-:-:S02]  /*31b0*/  FSEL R95, R95, -INF , P3 ;  /* 0xff8000005f5f7808 */ /* 0x000fc40001800000 */
[----:B------:R-:W-:Y:S01]  /*31c0*/  FMNMX.FTZ R84, R99, R84, !PT ;  /* 0x0000005463547209 */ /* 0x000fe20007810000 */
[----:B------:R-:W-:Y:S01]  /*31d0*/  UIMAD.WIDE UR6, UR6, 0x66666667, URZ ;  /* 0x66666667060678a5 */ /* 0x000fe2000f8e023f */
[C---:B------:R-:W-:Y:S01]  /*31e0*/  ISETP.GT.AND P3, PT, R82.reuse, 0x40, PT ;  /* 0x000000405200780c */ /* 0x040fe20003f64270 */
[----:B------:R-:W3:Y:S01]  /*31f0*/  MUFU.TANH R52, R52 ;  /* 0x0000003400347308 */ /* 0x000ee20000002400 */
[----:B------:R-:W-:Y:S01]  /*3200*/  FSEL R83, R83, -INF , P2 ;  /* 0xff80000053537808 */ /* 0x000fe20001000000 */
[----:B------:R-:W-:Y:S01]  /*3210*/  USHF.R.U32.HI UR6, URZ, 0x1f, UR7 ;  /* 0x0000001f3f067899 */ /* 0x000fe20008011607 */
[----:B------:R-:W-:Y:S02]  /*3220*/  FMNMX.FTZ R84, R95, R84, !PT ;  /* 0x000000545f547209 */ /* 0x000fe40007810000 */
[----:B------:R-:W-:Y:S01]  /*3230*/  ISETP.GT.AND P2, PT, R82, 0x41, PT ;  /* 0x000000415200780c */ /* 0x000fe20003f44270 */
[----:B------:R-:W-:Y:S01]  /*3240*/  ULEA.HI.SX32 UR6, UR7, UR6, 0x1a ;  /* 0x0000000607067291 */ /* 0x000fe2000f8fd23f */
[----:B-1----:R-:W-:Y:S01]  /*3250*/  FSEL R79, R73, -INF , P3 ;  /* 0xff800000494f7808 */ /* 0x002fe20001800000 */
[----:B------:R-:W-:Y:S01]  /*3260*/  MUFU.TANH R3, R3 ;  /* 0x0000000300037308 */ /* 0x000fe20000002400 */
[----:B------:R-:W-:Y:S01]  /*3270*/  FMNMX.FTZ R84, R83, R84, !PT ;  /* 0x0000005453547209 */ /* 0x000fe20007810000 */
[----:B------:R-:W-:-:S02]  /*3280*/  WARPGROUP.DEPBAR.LE gsb0, 0x0 ;  /* 0x00008000000079c5 */ /* 0x000fc40000010000 */
[----:B------:R-:W-:Y:S01]  /*3290*/  ISETP.GT.AND P3, PT, R82, 0x48, PT ;  /* 0x000000485200780c */ /* 0x000fe20003f64270 */
[----:B------:R-:W-:Y:S01]  /*32a0*/  FMUL.FTZ R24, R0, R24 ;  /* 0x0000001800187220 */ /* 0x000fe20000410000 */
[----:B------:R-:W-:Y:S01]  /*32b0*/  FSEL R69, R74, -INF , P2 ;  /* 0xff8000004a457808 */ /* 0x000fe20001000000 */
[----:B------:R-:W-:Y:S01]  /*32c0*/  FMUL.FTZ R28, R0, R28 ;  /* 0x0000001c001c7220 */ /* 0x000fe20000410000 */
[----:B------:R-:W-:Y:S01]  /*32d0*/  FMNMX.FTZ R84, R79, R84, !PT ;  /* 0x000000544f547209 */ /* 0x000fe20007810000 */
[----:B------:R4:W1:Y:S01]  /*32e0*/  MUFU.TANH R74, R45 ;  /* 0x0000002d004a7308 */ /* 0x0008620000002400 */
[----:B------:R-:W-:Y:S01]  /*32f0*/  ISETP.GT.AND P2, PT, R82, 0x49, PT ;  /* 0x000000495200780c */ /* 0x000fe20003f44270 */
[C---:B------:R-:W-:Y:S01]  /*3300*/  FMUL.FTZ R32, R0.reuse, R32 ;  /* 0x0000002000207220 */ /* 0x040fe20000410000 */
[----:B------:R-:W-:Y:S01]  /*3310*/  FSEL R49, R75, -INF , P3 ;  /* 0xff8000004b317808 */ /* 0x000fe20001800000 */
[C---:B------:R-:W-:Y:S01]  /*3320*/  FMUL.FTZ R75, R0.reuse, R25 ;  /* 0x00000019004b7220 */ /* 0x040fe20000410000 */
[----:B------:R-:W-:Y:S01]  /*3330*/  FMNMX.FTZ R84, R69, R84, !PT ;  /* 0x0000005445547209 */ /* 0x000fe20007810000 */
[----:B------:R-:W-:Y:S01]  /*3340*/  FMUL.FTZ R36, R0, R36 ;  /* 0x0000002400247220 */ /* 0x000fe20000410000 */
[----:B------:R-:W-:Y:S01]  /*3350*/  ISETP.GT.AND P3, PT, R82, 0x50, PT ;  /* 0x000000505200780c */ /* 0x000fe20003f64270 */
[----:B------:R-:W1:Y:S01]  /*3360*/  MUFU.TANH R24, R24 ;  /* 0x0000001800187308 */ /* 0x000e620000002400 */
[----:B------:R-:W-:Y:S01]  /*3370*/  FSEL R67, R76, -INF , P2 ;  /* 0xff8000004c437808 */ /* 0x000fe20001000000 */
[C---:B------:R-:W-:Y:S01]  /*3380*/  FMUL.FTZ R39, R0.reuse, R39 ;  /* 0x0000002700277220 */ /* 0x040fe20000410000 */
        /* <DEDUP_REMOVED lines=10> */
[----:B--2---:R-:W-:Y:S01]  /*3430*/  FSEL R65, R65, -INF , P2 ;  /* 0xff80000041417808 */ /* 0x004fe20001000000 */
[----:B------:R-:W-:Y:S01]  /*3440*/  FMUL.FTZ R34, R0, R34 ;  /* 0x0000002200227220 */ /* 0x000fe20000410000 */
[----:B------:R-:W-:Y:S01]  /*3450*/  FMNMX.FTZ R84, R53, R84, !PT ;  /* 0x0000005435547209 */ /* 0x000fe20007810000 */
[----:B------:R-:W2:Y:S01]  /*3460*/  MUFU.TANH R28, R28 ;  /* 0x0000001c001c7308 */ /* 0x000ea20000002400 */
[----:B------:R-:W-:Y:S01]  /*3470*/  ISETP.GT.AND P2, PT, R82, 0x59, PT ;  /* 0x000000595200780c */ /* 0x000fe20003f44270 */
[----:B------:R-:W-:Y:S01]  /*3480*/  FMUL.FTZ R27, R0, R27 ;  /* 0x0000001b001b7220 */ /* 0x000fe20000410000 */
[----:B------:R-:W-:Y:S01]  /*3490*/  FSEL R71, R78, -INF , P3 ;  /* 0xff8000004e477808 */ /* 0x000fe20001800000 */
[----:B------:R-:W-:Y:S01]  /*34a0*/  FMUL.FTZ R38, R0, R38 ;  /* 0x0000002600267220 */ /* 0x000fe20000410000 */
[----:B------:R-:W-:Y:S01]  /*34b0*/  FMNMX.FTZ R84, R65, R84, !PT ;  /* 0x0000005441547209 */ /* 0x000fe20007810000 */
[----:B------:R2:W-:Y:S01]  /*34c0*/  @!P1 SYNCS.ARRIVE.TRANS64.RED.A1T0 RZ, [R2+URZ], RZ ;  /* 0x000000ff02ff99a7 */ /* 0x0005e2000810043f */
[----:B------:R-:W-:Y:S01]  /*34d0*/  ISETP.GT.AND P3, PT, R82, 0x60, PT ;  /* 0x000000605200780c */ /* 0x000fe20003f64270 */
[----:B------:R-:W-:Y:S01]  /*34e0*/  MUFU.TANH R32, R32 ;  /* 0x0000002000207308 */ /* 0x000fe20000002400 */
[----:B0-----:R-:W-:Y:S01]  /*34f0*/  FSEL R73, R80, -INF , P2 ;  /* 0xff80000050497808 */ /* 0x001fe20001000000 */
[----:B------:R-:W-:Y:S01]  /*3500*/  UISETP.LT.AND UP0, UPT, URZ, UR6, UPT ;  /* 0x000000063f00728c */ /* 0x000fe2000bf01270 */
[----:B------:R-:W-:-:S02]  /*3510*/  FMNMX.FTZ R84, R71, R84, !PT ;  /* 0x0000005447547209 */ /* 0x000fc40007810000 */
[----:B------:R-:W-:Y:S01]  /*3520*/  ISETP.GT.AND P2, PT, R82, 0x61, PT ;  /* 0x000000615200780c */ /* 0x000fe20003f44270 */
[----:B------:R-:W-:Y:S01]  /*3530*/  USEL UR54, URZ, UR6, !UP0 ;  /* 0x000000063f367287 */ /* 0x000fe2000c000000 */
[----:B----4-:R-:W-:Y:S01]  /*3540*/  FSEL R45, R70, -INF , P3 ;  /* 0xff800000462d7808 */ /* 0x010fe20001800000 */
[----:B------:R-:W-:Y:S01]  /*3550*/  FMUL.FTZ R70, R0, R29 ;  /* 0x0000001d00467220 */ /* 0x000fe20000410000 */
[----:B------:R-:W-:Y:S01]  /*3560*/  FMNMX.FTZ R84, R73, R84, !PT ;  /* 0x0000005449547209 */ /* 0x000fe20007810000 */
[----:B------:R-:W-:Y:S01]  /*3570*/  MUFU.TANH R36, R36 ;  /* 0x0000002400247308 */ /* 0x000fe20000002400 */
[----:B------:R-:W-:Y:S01]  /*3580*/  ISETP.GT.AND P3, PT, R82, 0x68, PT ;  /* 0x000000685200780c */ /* 0x000fe20003f64270 */
[----:B------:R-:W-:Y:S01]  /*3590*/  UISETP.GE.AND UP0, UPT, UR56, UR54, UPT ;  /* 0x000000363800728c */ /* 0x000fe2000bf06270 */
[----:B------:R-:W-:Y:S02]  /*35a0*/  FSEL R25, R81, -INF , P2 ;  /* 0xff80000051197808 */ /* 0x000fe40001000000 */
[----:B------:R-:W-:-:S02]  /*35b0*/  FMNMX.FTZ R84, R45, R84, !PT ;  /* 0x000000542d547209 */ /* 0x000fc40007810000 */
[----:B------:R-:W-:Y:S01]  /*35c0*/  ISETP.GT.AND P2, PT, R82, 0x69, PT ;  /* 0x000000695200780c */ /* 0x000fe20003f44270 */
[----:B------:R-:W0:Y:S01]  /*35d0*/  MUFU.TANH R70, R70 ;  /* 0x0000004600467308 */ /* 0x000e220000002400 */
[----:B-----5:R-:W-:Y:S02]  /*35e0*/  FSEL R29, R44, -INF , P3 ;  /* 0xff8000002c1d7808 */ /* 0x020fe40001800000 */
[----:B------:R-:W-:Y:S02]  /*35f0*/  FMNMX.FTZ R84, R25, R84, !PT ;  /* 0x0000005419547209 */ /* 0x000fe40007810000 */
[----:B------:R-:W-:Y:S02]  /*3600*/  ISETP.GT.AND P3, PT, R82, 0x70, PT ;  /* 0x000000705200780c */ /* 0x000fe40003f64270 */
[----:B------:R-:W-:Y:S01]  /*3610*/  FSEL R43, R43, -INF , P2 ;  /* 0xff8000002b2b7808 */ /* 0x000fe20001000000 */
[----:B------:R-:W-:Y:S01]  /*3620*/  MUFU.TANH R4, R4 ;  /* 0x0000000400047308 */ /* 0x000fe20000002400 */
[----:B------:R-:W-:-:S02]  /*3630*/  FMNMX.FTZ R84, R29, R84, !PT ;  /* 0x000000541d547209 */ /* 0x000fc40007810000 */
[----:B------:R-:W-:Y:S02]  /*3640*/  ISETP.GT.AND P2, PT, R82, 0x71, PT ;  /* 0x000000715200780c */ /* 0x000fe40003f44270 */
[----:B---3--:R-:W-:Y:S02]  /*3650*/  FSEL R75, R48, -INF , P3 ;  /* 0xff800000304b7808 */ /* 0x008fe40001800000 */
        /* <DEDUP_REMOVED lines=11> */
[----:B-1----:R-:W-:Y:S01]  /*3710*/  FSEL R81, R74, -INF , P2 ;  /* 0xff8000004a517808 */ /* 0x002fe20001000000 */
        /* <DEDUP_REMOVED lines=11> */
[----:B------:R3:W4:Y:S01]  /*37d0*/  MUFU.TANH R107, R24 ;  /* 0x00000018006b7308 */ /* 0x0007220000002400 */
[----:B--2---:R-:W-:Y:S02]  /*37e0*/  FSEL R37, R28, -INF , P3 ;  /* 0xff8000001c257808 */ /* 0x004fe40001800000 */
[----:B------:R-:W-:Y:S02]  /*37f0*/  FMNMX.FTZ R84, R93, R84, !PT ;  /* 0x000000545d547209 */ /* 0x000fe40007810000 */
[----:B------:R-:W-:Y:S02]  /*3800*/  ISETP.GT.AND P3, PT, R82, 0x90, PT ;  /* 0x000000905200780c */ /* 0x000fe40003f64270 */
[----:B0-----:R-:W-:Y:S01]  /*3810*/  FSEL R97, R70, -INF , P2 ;  /* 0xff80000046617808 */ /* 0x001fe20001000000 */
[----:B------:R-:W-:Y:S01]  /*3820*/  MUFU.TANH R8, R8 ;  /* 0x0000000800087308 */ /* 0x000fe20000002400 */
[----:B------:R-:W-:Y:S01]  /*3830*/  FMNMX.FTZ R84, R37, R84, !PT ;  /* 0x0000005425547209 */ /* 0x000fe20007810000 */
[----:B---3--:R-:W-:Y:S01]  /*3840*/  FMUL.FTZ R24, R0, R47 ;  /* 0x0000002f00187220 */ /* 0x008fe20000410000 */
[----:B------:R-:W-:-:S02]  /*3850*/  ISETP.GT.AND P2, PT, R82, 0x91, PT ;  /* 0x000000915200780c */ /* 0x000fc40003f44270 */
[----:B------:R-:W-:Y:S02]  /*3860*/  FSEL R101, R32, -INF , P3 ;  /* 0xff80000020657808 */ /* 0x000fe40001800000 */
[----:B------:R-:W-:Y:S01]  /*3870*/  FMNMX.FTZ R84, R97, R84, !PT ;  /* 0x0000005461547209 */ /* 0x000fe20007810000 */
[----:B------:R-:W0:Y:S01]  /*3880*/  MUFU.TANH R9, R9 ;  /* 0x0000000900097308 */ /* 0x000e220000002400 */
[----:B------:R-:W-:Y:S02]  /*3890*/  ISETP.GT.AND P3, PT, R82, 0x98, PT ;  /* 0x000000985200780c */ /* 0x000fe40003f64270 */
[----:B-1----:R-:W-:Y:S02]  /*38a0*/  FSEL R103, R42, -INF , P2 ;  /* 0xff8000002a677808 */ /* 0x002fe40001000000 */
[----:B------:R-:W-:Y:S02]  /*38b0*/  FMNMX.FTZ R84, R101, R84, !PT ;  /* 0x0000005465547209 */ /* 0x000fe40007810000 */
[----:B------:R-:W-:Y:S01]  /*38c0*/  ISETP.GT.AND P2, PT, R82, 0x99, PT ;  /* 0x000000995200780c */ /* 0x000fe20003f44270 */
[----:B------:R-:W-:Y:S01]  /*38d0*/  MUFU.TANH R10, R10 ;  /* 0x0000000a000a7308 */ /* 0x000fe20000002400 */
[----:B------:R-:W-:-:S02]  /*38e0*/  FSEL R47, R36, -INF , P3 ;  /* 0xff800000242f7808 */ /* 0x000fc40001800000 */
[----:B------:R-:W-:Y:S02]  /*38f0*/  FMNMX.FTZ R84, R103, R84, !PT ;  /* 0x0000005467547209 */ /* 0x000fe40007810000 */
[----:B----4-:R-:W-:Y:S02]  /*3900*/  FSEL R107, R107, -INF , P2 ;  /* 0xff8000006b6b7808 */ /* 0x010fe40001000000 */
[----:B------:R-:W-:Y:S01]  /*3910*/  FMNMX.FTZ R84, R47, R84, !PT ;  /* 0x000000542f547209 */ /* 0x000fe20007810000 */
[----:B------:R1:W-:Y:S01]  /*3920*/  MUFU.TANH R36, R24 ;  /* 0x0000001800247308 */ /* 0x0003e20000002400 */
[----:B------:R-:W-:Y:S02]  /*3930*/  VIMNMX R91, R64, R91, PT ;  /* 0x0000005b405b7248 */ /* 0x000fe40003fe0100 */
[----:B------:R-:W-:Y:S02]  /*3940*/  FMNMX.FTZ R84, R107, R84, !PT ;  /* 0x000000546b547209 */ /* 0x000fe40007810000 */
[----:B------:R-:W-:-:S02]  /*3950*/  ISETP.GT.AND P3, PT, R91, 0x1, PT ;  /* 0x000000015b00780c */ /* 0x000fc40003f64270 */
[----:B------:R-:W-:Y:S01]  /*3960*/  ISETP.GT.AND P4, PT, R91, 0x8, PT ;  /* 0x000000085b00780c */ /* 0x000fe20003f84270 */
[----:B------:R-:W1:Y:S01]  /*3970*/  SHFL.BFLY PT, R89, R84, 0x2, 0x1f ;  /* 0x0c401f0054597f89 */ /* 0x000e6200000e0000 */
[----:B------:R-:W-:Y:S01]  /*3980*/  MUFU.TANH R82, R39 ;  /* 0x0000002700527308 */ /* 0x000fe20000002400 */
[----:B------:R-:W-:Y:S02]  /*3990*/  FSEL R4, R4, -INF , P3 ;  /* 0xff80000004047808 */ /* 0x000fe40001800000 */
[----:B------:R-:W-:Y:S02]  /*39a0*/  FSEL R5, R5, -INF , P4 ;  /* 0xff80000005057808 */ /* 0x000fe40002000000 */
[----:B------:R-:W-:-:S03]  /*39b0*/  ISETP.GT.AND P3, PT, R91, 0x10, PT ;  /* 0x000000105b00780c */ /* 0x000fc60003f64270 */
[----:B------:R-:W-:Y:S01]  /*39c0*/  MUFU.TANH R42, R51 ;  /* 0x00000033002a7308 */ /* 0x000fe20000002400 */
[----:B------:R-:W-:Y:S02]  /*39d0*/  FSEL R7, R7, -INF , P3 ;  /* 0xff80000007077808 */ /* 0x000fe40001800000 */
[----:B------:R-:W-:-:S04]  /*39e0*/  ISETP.GT.AND P3, PT, R91, 0x18, PT ;  /* 0x000000185b00780c */ /* 0x000fc80003f64270 */
[----:B0-----:R-:W-:Y:S01]  /*39f0*/  FSEL R9, R9, -INF , P3 ;  /* 0xff80000009097808 */ /* 0x001fe20001800000 */
[----:B------:R-:W0:Y:S01]  /*3a00*/  MUFU.TANH R11, R11 ;  /* 0x0000000b000b7308 */ /* 0x000e220000002400 */
[----:B------:R-:W-:Y:S02]  /*3a10*/  ISETP.GT.AND P3, PT, R91, 0x20, PT ;  /* 0x000000205b00780c */ /* 0x000fe40003f64270 */
[----:B-1----:R-:W-:-:S05]  /*3a20*/  FMNMX.FTZ R24, R84, R89, !PT ;  /* 0x0000005954187209 */ /* 0x002fca0007810000 */
[----:B------:R-:W-:Y:S01]  /*3a30*/  MUFU.TANH R12, R12 ;  /* 0x0000000c000c7308 */ /* 0x000fe20000002400 */
[----:B------:R-:W-:Y:S01]  /*3a40*/  IMAD.MOV.U32 R84, RZ, RZ, R87 ;  /* 0x000000ffff547224 */ /* 0x000fe200078e0057 */
[----:B------:R-:W1:Y:S06]  /*3a50*/  SHFL.BFLY PT, R89, R24, 0x1, 0x1f ;  /* 0x0c201f0018597f89 */ /* 0x000e6c00000e0000 */
[----:B------:R-:W-:Y:S01]  /*3a60*/  MUFU.TANH R44, R55 ;  /* 0x00000037002c7308 */ /* 0x000fe20000002400 */
[----:B0-----:R-:W-:Y:S02]  /*3a70*/  FSEL R11, R11, -INF , P3 ;  /* 0xff8000000b0b7808 */ /* 0x001fe40001800000 */
[----:B------:R-:W-:-:S05]  /*3a80*/  ISETP.GT.AND P3, PT, R91, 0x28, PT ;  /* 0x000000285b00780c */ /* 0x000fca0003f64270 */
[----:B------:R-:W0:Y:S08]  /*3a90*/  MUFU.TANH R13, R13 ;  /* 0x0000000d000d7308 */ /* 0x000e300000002400 */
[----:B------:R2:W-:Y:S01]  /*3aa0*/  MUFU.TANH R48, R26 ;  /* 0x0000001a00307308 */ /* 0x0005e20000002400 */
[----:B-1----:R-:W-:-:S04]  /*3ab0*/  FMNMX.FTZ R89, R24, R89, !PT ;  /* 0x0000005918597209 */ /* 0x002fc80007810000 */
[C---:B------:R-:W-:Y:S01]  /*3ac0*/  FSETP.NEU.FTZ.AND P2, PT, R89.reuse, -INF , PT ;  /* 0xff8000005900780b */ /* 0x040fe20003f5d000 */
[----:B------:R-:W-:-:S02]  /*3ad0*/  FFMA.FTZ R24, R89, R88, -8 ;  /* 0xc100000059187423 */ /* 0x000fc40000010058 */
[----:B------:R-:W1:Y:S01]  /*3ae0*/  MUFU.TANH R14, R14 ;  /* 0x0000000e000e7308 */ /* 0x000e620000002400 */
[----:B0-----:R-:W-:Y:S02]  /*3af0*/  FSEL R13, R13, -INF , P3 ;  /* 0xff8000000d0d7808 */ /* 0x001fe40001800000 */
[C---:B------:R-:W-:Y:S02]  /*3b00*/  ISETP.GT.AND P3, PT, R91.reuse, 0x30, PT ;  /* 0x000000305b00780c */ /* 0x040fe40003f64270 */
[----:B------:R-:W-:Y:S02]  /*3b10*/  FSEL R24, R24, RZ, P2 ;  /* 0x000000ff18187208 */ /* 0x000fe40001000000 */
[----:B------:R-:W-:Y:S01]  /*3b20*/  ISETP.GT.AND P2, PT, R91, RZ, PT ;  /* 0x000000ff5b00720c */ /* 0x000fe20003f44270 */
[----:B------:R-:W0:Y:S02]  /*3b30*/  MUFU.TANH R15, R15 ;  /* 0x0000000f000f7308 */ /* 0x000e240000002400 */
[----:B--2---:R-:W-:-:S01]  /*3b40*/  FFMA.FTZ R26, R113, R88, -R24 ;  /* 0x00000058711a7223 */ /* 0x004fc20000010818 */
[----:B------:R-:W-:Y:S01]  /*3b50*/  FSEL R39, R3, -INF , P2 ;  /* 0xff80000003277808 */ /* 0x000fe20001000000 */
[----:B------:R-:W-:-:S01]  /*3b60*/  FFMA.FTZ R113, R115, R88, -R24 ;  /* 0x0000005873717223 */ /* 0x000fc20000010818 */
[----:B------:R-:W-:Y:S01]  /*3b70*/  ISETP.GT.AND P2, PT, R91, 0x9, PT ;  /* 0x000000095b00780c */ /* 0x000fe20003f44270 */
[----:B------:R-:W-:-:S01]  /*3b80*/  FFMA.FTZ R28, R117, R88, -R24 ;  /* 0x00000058751c7223 */ /* 0x000fc20000010818 */
[----:B------:R-:W-:Y:S01]  /*3b90*/  FMNMX.FTZ R32, R39, R4, !PT ;  /* 0x0000000427207209 */ /* 0x000fe20007810000 */
[----:B------:R-:W2:Y:S01]  /*3ba0*/  MUFU.TANH R20, R20 ;  /* 0x0000001400147308 */ /* 0x000ea20000002400 */
[----:B------:R-:W-:Y:S01]  /*3bb0*/  FSEL R51, R6, -INF , P2 ;  /* 0xff80000006337808 */ /* 0x000fe20001000000 */
[--C-:B------:R-:W-:Y:S01]  /*3bc0*/  FFMA.FTZ R121, R121, R88, -R24.reuse ;  /* 0x0000005879797223 */ /* 0x100fe20000010818 */
[----:B------:R-:W-:Y:S01]  /*3bd0*/  FMNMX.FTZ R32, R5, R32, !PT ;  /* 0x0000002005207209 */ /* 0x000fe20007810000 */
[-CC-:B------:R-:W-:Y:S01]  /*3be0*/  FFMA.FTZ R127, R127, R88.reuse, -R24.reuse ;  /* 0x000000587f7f7223 */ /* 0x180fe20000010818 */
[----:B------:R-:W-:Y:S01]  /*3bf0*/  ISETP.GT.AND P2, PT, R91, 0x11, PT ;  /* 0x000000115b00780c */ /* 0x000fe20003f44270 */
[--C-:B------:R-:W-:Y:S01]  /*3c00*/  FFMA.FTZ R129, R129, R88, -R24.reuse ;  /* 0x0000005881817223 */ /* 0x100fe20000010818 */
[----:B------:R-:W-:Y:S01]  /*3c10*/  FMNMX.FTZ R32, R51, R32, !PT ;  /* 0x0000002033207209 */ /* 0x000fe20007810000 */
[----:B------:R-:W3:Y:S01]  /*3c20*/  MUFU.TANH R21, R21 ;  /* 0x0000001500157308 */ /* 0x000ee20000002400 */
[----:B------:R-:W-:Y:S01]  /*3c30*/  FSEL R55, R8, -INF , P2 ;  /* 0xff80000008377808 */ /* 0x000fe20001000000 */
[--C-:B------:R-:W-:Y:S01]  /*3c40*/  FFMA.FTZ R53, R53, R88, -R24.reuse ;  /* 0x0000005835357223 */ /* 0x100fe20000010818 */
[----:B------:R-:W-:Y:S01]  /*3c50*/  FMNMX.FTZ R32, R7, R32, !PT ;  /* 0x0000002007207209 */ /* 0x000fe20007810000 */
[-CC-:B------:R-:W-:Y:S01]  /*3c60*/  FFMA.FTZ R109, R109, R88.reuse, -R24.reuse ;  /* 0x000000586d6d7223 */ /* 0x180fe20000010818 */
[----:B------:R-:W-:Y:S01]  /*3c70*/  ISETP.GT.AND P2, PT, R91, 0x19, PT ;  /* 0x000000195b00780c */ /* 0x000fe20003f44270 */
[--C-:B------:R-:W-:Y:S01]  /*3c80*/  FFMA.FTZ R99, R99, R88, -R24.reuse ;  /* 0x0000005863637223 */ /* 0x100fe20000010818 */
[----:B------:R-:W-:Y:S01]  /*3c90*/  FMNMX.FTZ R32, R55, R32, !PT ;  /* 0x0000002037207209 */ /* 0x000fe20007810000 */
[----:B------:R-:W4:Y:S01]  /*3ca0*/  MUFU.TANH R72, R72 ;  /* 0x0000004800487308 */ /* 0x000f220000002400 */
[----:B------:R-:W-:Y:S01]  /*3cb0*/  FSEL R115, R10, -INF , P2 ;  /* 0xff8000000a737808 */ /* 0x000fe20001000000 */
[--C-:B------:R-:W-:Y:S01]  /*3cc0*/  FFMA.FTZ R10, R111, R88, -R24.reuse ;  /* 0x000000586f0a7223 */ /* 0x100fe20000010818 */
[----:B------:R-:W-:Y:S01]  /*3cd0*/  FMNMX.FTZ R32, R9, R32, !PT ;  /* 0x0000002009207209 */ /* 0x000fe20007810000 */
[-CC-:B------:R-:W-:Y:S01]  /*3ce0*/  FFMA.FTZ R49, R49, R88.reuse, -R24.reuse ;  /* 0x0000005831317223 */ /* 0x180fe20000010818 */
[----:B------:R-:W-:Y:S01]  /*3cf0*/  ISETP.GT.AND P2, PT, R91, 0x21, PT ;  /* 0x000000215b00780c */ /* 0x000fe20003f44270 */
[--C-:B------:R-:W-:Y:S01]  /*3d00*/  FFMA.FTZ R25, R25, R88, -R24.reuse ;  /* 0x0000005819197223 */ /* 0x100fe20000010818 */
[----:B------:R-:W-:Y:S01]  /*3d10*/  FMNMX.FTZ R32, R115, R32, !PT ;  /* 0x0000002073207209 */ /* 0x000fe20007810000 */
[----:B------:R-:W-:Y:S01]  /*3d20*/  MUFU.TANH R56, R56 ;  /* 0x0000003800387308 */ /* 0x000fe20000002400 */
[----:B------:R-:W-:Y:S01]  /*3d30*/  FSEL R111, R12, -INF , P2 ;  /* 0xff8000000c6f7808 */ /* 0x000fe20001000000 */
[--C-:B------:R-:W-:Y:S01]  /*3d40*/  FFMA.FTZ R12, R105, R88, -R24.reuse ;  /* 0x00000058690c7223 */ /* 0x100fe20000010818 */
[----:B------:R-:W-:Y:S01]  /*3d50*/  FMNMX.FTZ R32, R11, R32, !PT ;  /* 0x000000200b207209 */ /* 0x000fe20007810000 */
[-CC-:B------:R-:W-:Y:S01]  /*3d60*/  FFMA.FTZ R29, R29, R88.reuse, -R24.reuse ;  /* 0x000000581d1d7223 */ /* 0x180fe20000010818 */
[----:B------:R-:W-:Y:S01]  /*3d70*/  ISETP.GT.AND P2, PT, R91, 0x29, PT ;  /* 0x000000295b00780c */ /* 0x000fe20003f44270 */
[--C-:B------:R-:W-:Y:S01]  /*3d80*/  FFMA.FTZ R33, R33, R88, -R24.reuse ;  /* 0x0000005821217223 */ /* 0x100fe20000010818 */
[----:B------:R-:W-:Y:S01]  /*3d90*/  FMNMX.FTZ R32, R111, R32, !PT ;  /* 0x000000206f207209 */ /* 0x000fe20007810000 */
[----:B------:R-:W5:Y:S01]  /*3da0*/  MUFU.TANH R57, R57 ;  /* 0x0000003900397308 */ /* 0x000f620000002400 */
[----:B-1----:R-:W-:Y:S01]  /*3db0*/  FSEL R117, R14, -INF , P2 ;  /* 0xff8000000e757808 */ /* 0x002fe20001000000 */
[--C-:B------:R-:W-:Y:S01]  /*3dc0*/  FFMA.FTZ R14, R95, R88, -R24.reuse ;  /* 0x000000585f0e7223 */ /* 0x100fe20000010818 */
[----:B------:R-:W-:Y:S01]  /*3dd0*/  FMNMX.FTZ R32, R13, R32, !PT ;  /* 0x000000200d207209 */ /* 0x000fe20007810000 */
[-CC-:B------:R-:W-:Y:S01]  /*3de0*/  FFMA.FTZ R37, R37, R88.reuse, -R24.reuse ;  /* 0x0000005825257223 */ /* 0x180fe20000010818 */
[----:B------:R-:W-:Y:S01]  /*3df0*/  ISETP.GT.AND P2, PT, R91, 0x31, PT ;  /* 0x000000315b00780c */ /* 0x000fe20003f44270 */
[----:B------:R-:W-:Y:S01]  /*3e00*/  FFMA.FTZ R47, R47, R88, -R24 ;  /* 0x000000582f2f7223 */ /* 0x000fe20000010818 */
[----:B0-----:R-:W-:Y:S01]  /*3e10*/  FSEL R15, R15, -INF , P3 ;  /* 0xff8000000f0f7808 */ /* 0x001fe20001800000 */
[----:B------:R-:W-:Y:S01]  /*3e20*/  MUFU.TANH R58, R58 ;  /* 0x0000003a003a7308 */ /* 0x000fe20000002400 */
[----:B------:R-:W-:-:S02]  /*3e30*/  FMNMX.FTZ R32, R117, R32, !PT ;  /* 0x0000002075207209 */ /* 0x000fc40007810000 */
[----:B------:R-:W-:Y:S02]  /*3e40*/  ISETP.GT.AND P3, PT, R91, 0x38, PT ;  /* 0x000000385b00780c */ /* 0x000fe40003f64270 */
[----:B--2---:R-:W-:Y:S01]  /*3e50*/  FSEL R105, R20, -INF , P2 ;  /* 0xff80000014697808 */ /* 0x004fe20001000000 */
[----:B------:R-:W-:Y:S01]  /*3e60*/  FFMA.FTZ R20, R79, R88, -R24 ;  /* 0x000000584f147223 */ /* 0x000fe20000010818 */
[----:B------:R-:W-:Y:S01]  /*3e70*/  FMNMX.FTZ R32, R15, R32, !PT ;  /* 0x000000200f207209 */ /* 0x000fe20007810000 */
[----:B------:R0:W-:Y:S01]  /*3e80*/  MUFU.TANH R74, R31 ;  /* 0x0000001f004a7308 */ /* 0x0001e20000002400 */
[----:B------:R-:W-:Y:S02]  /*3e90*/  ISETP.GT.AND P2, PT, R91, 0x39, PT ;  /* 0x000000395b00780c */ /* 0x000fe40003f44270 */
[----:B---3--:R-:W-:Y:S02]  /*3ea0*/  FSEL R21, R21, -INF , P3 ;  /* 0xff80000015157808 */ /* 0x008fe40001800000 */
[----:B------:R-:W-:-:S02]  /*3eb0*/  FMNMX.FTZ R32, R105, R32, !PT ;  /* 0x0000002069207209 */ /* 0x000fc40007810000 */
[----:B------:R-:W-:Y:S01]  /*3ec0*/  ISETP.GT.AND P3, PT, R91, 0x40, PT ;  /* 0x000000405b00780c */ /* 0x000fe20003f64270 */
[----:B------:R-:W1:Y:S01]  /*3ed0*/  MUFU.TANH R59, R59 ;  /* 0x0000003b003b7308 */ /* 0x000e620000002400 */
[----:B0-----:R-:W-:-:S01]  /*3ee0*/  FFMA.FTZ R31, R119, R88, -R24 ;  /* 0x00000058771f7223 */ /* 0x001fc20000010818 */
[----:B----4-:R-:W-:Y:S02]  /*3ef0*/  FSEL R119, R72, -INF , P2 ;  /* 0xff80000048777808 */ /* 0x010fe40001000000 */
[----:B------:R-:W-:Y:S02]  /*3f00*/  FMNMX.FTZ R32, R21, R32, !PT ;  /* 0x0000002015207209 */ /* 0x000fe40007810000 */
[----:B------:R-:W-:Y:S02]  /*3f10*/  ISETP.GT.AND P2, PT, R91, 0x41, PT ;  /* 0x000000415b00780c */ /* 0x000fe40003f44270 */
[----:B------:R-:W-:Y:S01]  /*3f20*/  MUFU.TANH R60, R60 ;  /* 0x0000003c003c7308 */ /* 0x000fe20000002400 */
[----:B------:R-:W-:-:S02]  /*3f30*/  FMNMX.FTZ R32, R119, R32, !PT ;  /* 0x0000002077207209 */ /* 0x000fc40007810000 */
[----:B-----5:R-:W-:Y:S01]  /*3f40*/  FSEL R95, R57, -INF , P2 ;  /* 0xff800000395f7808 */ /* 0x020fe20001000000 */
[----:B------:R-:W-:-:S01]  /*3f50*/  FFMA.FTZ R57, R83, R88, -R24 ;  /* 0x0000005853397223 */ /* 0x000fc20000010818 */
[----:B------:R-:W-:-:S03]  /*3f60*/  ISETP.GT.AND P2, PT, R91, 0x49, PT ;  /* 0x000000495b00780c */ /* 0x000fc60003f44270 */
[----:B------:R0:W-:Y:S01]  /*3f70*/  MUFU.EX2 R8, R121 ;  /* 0x0000007900087308 */ /* 0x0001e20000000800 */
[----:B-1----:R-:W-:Y:S01]  /*3f80*/  FSEL R83, R59, -INF , P2 ;  /* 0xff8000003b537808 */ /* 0x002fe20001000000 */
[----:B------:R-:W-:Y:S01]  /*3f90*/  FFMA.FTZ R59, R69, R88, -R24 ;  /* 0x00000058453b7223 */ /* 0x000fe20000010818 */
[----:B------:R-:W-:-:S05]  /*3fa0*/  ISETP.GT.AND P2, PT, R91, 0x51, PT ;  /* 0x000000515b00780c */ /* 0x000fca0003f44270 */
[----:B------:R-:W1:Y:S01]  /*3fb0*/  MUFU.TANH R61, R61 ;  /* 0x0000003d003d7308 */ /* 0x000e620000002400 */
[----:B0-----:R-:W-:Y:S02]  /*3fc0*/  FSEL R121, R56, -INF , P3 ;  /* 0xff80000038797808 */ /* 0x001fe40001800000 */
[----:B------:R-:W-:Y:S02]  /*3fd0*/  ISETP.GT.AND P3, PT, R91, 0x48, PT ;  /* 0x000000485b00780c */ /* 0x000fe40003f64270 */
[----:B------:R-:W-:-:S03]  /*3fe0*/  FMNMX.FTZ R32, R121, R32, !PT ;  /* 0x0000002079207209 */ /* 0x000fc60007810000 */
[----:B------:R0:W-:Y:S01]  /*3ff0*/  MUFU.TANH R70, R30 ;  /* 0x0000001e00467308 */ /* 0x0001e20000002400 */
[----:B------:R-:W-:-:S07]  /*4000*/  FMNMX.FTZ R32, R95, R32, !PT ;  /* 0x000000205f207209 */ /* 0x000fce0007810000 */
[----:B------:R-:W-:Y:S01]  /*4010*/  MUFU.TANH R62, R62 ;  /* 0x0000003e003e7308 */ /* 0x000fe20000002400 */
[----:B0-----:R-:W-:-:S01]  /*4020*/  FFMA.FTZ R30, R123, R88, -R24 ;  /* 0x000000587b1e7223 */ /* 0x001fc20000010818 */
[----:B------:R-:W-:Y:S02]  /*4030*/  FSEL R123, R58, -INF , P3 ;  /* 0xff8000003a7b7808 */ /* 0x000fe40001800000 */
[----:B------:R-:W-:Y:S02]  /*4040*/  ISETP.GT.AND P3, PT, R91, 0x50, PT ;  /* 0x000000505b00780c */ /* 0x000fe40003f64270 */
[----:B------:R-:W-:Y:S02]  /*4050*/  FMNMX.FTZ R32, R123, R32, !PT ;  /* 0x000000207b207209 */ /* 0x000fe40007810000 */
[----:B------:R-:W0:Y:S01]  /*4060*/  MUFU.TANH R63, R63 ;  /* 0x0000003f003f7308 */ /* 0x000e220000002400 */
[----:B-1----:R-:W-:Y:S02]  /*4070*/  FSEL R79, R61, -INF , P2 ;  /* 0xff8000003d4f7808 */ /* 0x002fe40001000000 */
[----:B------:R-:W-:-:S02]  /*4080*/  FMNMX.FTZ R32, R83, R32, !PT ;  /* 0x0000002053207209 */ /* 0x000fc40007810000 */
[----:B------:R-:W-:-:S03]  /*4090*/  ISETP.GT.AND P2, PT, R91, 0x59, PT ;  /* 0x000000595b00780c */ /* 0x000fc60003f44270 */
[----:B------:R1:W-:Y:S08]  /*40a0*/  MUFU.TANH R78, R35 ;  /* 0x00000023004e7308 */ /* 0x0003f00000002400 */
[----:B------:R-:W-:Y:S01]  /*40b0*/  MUFU.TANH R40, R40 ;  /* 0x0000002800287308 */ /* 0x000fe20000002400 */
[----:B-1----:R-:W-:-:S01]  /*40c0*/  FFMA.FTZ R35, R125, R88, -R24 ;  /* 0x000000587d237223 */ /* 0x002fc20000010818 */
[----:B------:R-:W-:-:S02]  /*40d0*/  FSEL R125, R60, -INF , P3 ;  /* 0xff8000003c7d7808 */ /* 0x000fc40001800000 */
[----:B------:R-:W-:Y:S02]  /*40e0*/  ISETP.GT.AND P3, PT, R91, 0x58, PT ;  /* 0x000000585b00780c */ /* 0x000fe40003f64270 */
[----:B------:R-:W-:Y:S02]  /*40f0*/  FMNMX.FTZ R32, R125, R32, !PT ;  /* 0x000000207d207209 */ /* 0x000fe40007810000 */
[----:B------:R-:W1:Y:S01]  /*4100*/  MUFU.TANH R41, R41 ;  /* 0x0000002900297308 */ /* 0x000e620000002400 */
[----:B0-----:R-:W-:Y:S02]  /*4110*/  FSEL R69, R63, -INF , P2 ;  /* 0xff8000003f457808 */ /* 0x001fe40001000000 */
[----:B------:R-:W-:Y:S02]  /*4120*/  FMNMX.FTZ R32, R79, R32, !PT ;  /* 0x000000204f207209 */ /* 0x000fe40007810000 */
[----:B------:R-:W-:-:S03]  /*4130*/  ISETP.GT.AND P2, PT, R91, 0x61, PT ;  /* 0x000000615b00780c */ /* 0x000fc60003f44270 */
[----:B------:R-:W0:Y:S08]  /*4140*/  MUFU.TANH R46, R46 ;  /* 0x0000002e002e7308 */ /* 0x000e300000002400 */
[----:B------:R2:W-:Y:S01]  /*4150*/  MUFU.EX2 R6, R127 ;  /* 0x0000007f00067308 */ /* 0x0005e20000000800 */
[----:B-1----:R-:W-:Y:S01]  /*4160*/  FSEL R131, R41, -INF , P2 ;  /* 0xff80000029837808 */ /* 0x002fe20001000000 */
[----:B------:R-:W-:Y:S01]  /*4170*/  FFMA.FTZ R41, R67, R88, -R24 ;  /* 0x0000005843297223 */ /* 0x000fe20000010818 */
[----:B------:R-:W-:-:S04]  /*4180*/  ISETP.GT.AND P2, PT, R91, 0x69, PT ;  /* 0x000000695b00780c */ /* 0x000fc80003f44270 */
[----:B------:R-:W-:Y:S01]  /*4190*/  FSEL R63, R36, -INF , P2 ;  /* 0xff800000243f7808 */ /* 0x000fe20001000000 */
[----:B------:R-:W1:Y:S01]  /*41a0*/  MUFU.TANH R50, R50 ;  /* 0x0000003200327308 */ /* 0x000e620000002400 */
[----:B--2---:R-:W-:Y:S02]  /*41b0*/  FSEL R127, R62, -INF , P3 ;  /* 0xff8000003e7f7808 */ /* 0x004fe40001800000 */
[----:B------:R-:W-:Y:S02]  /*41c0*/  ISETP.GT.AND P3, PT, R91, 0x60, PT ;  /* 0x000000605b00780c */ /* 0x000fe40003f64270 */
[----:B------:R-:W-:Y:S02]  /*41d0*/  FMNMX.FTZ R32, R127, R32, !PT ;  /* 0x000000207f207209 */ /* 0x000fe40007810000 */
[----:B------:R-:W-:Y:S01]  /*41e0*/  ISETP.GT.AND P2, PT, R91, 0x71, PT ;  /* 0x000000715b00780c */ /* 0x000fe20003f44270 */
[----:B------:R2:W-:Y:S03]  /*41f0*/  MUFU.TANH R76, R34 ;  /* 0x00000022004c7308 */ /* 0x0005e60000002400 */
[----:B------:R-:W-:Y:S01]  /*4200*/  FSEL R133, R42, -INF , P2 ;  /* 0xff8000002a857808 */ /* 0x000fe20001000000 */
[----:B------:R-:W-:Y:S01]  /*4210*/  FFMA.FTZ R42, R45, R88, -R24 ;  /* 0x000000582d2a7223 */ /* 0x000fe20000010818 */
[----:B------:R-:W-:-:S03]  /*4220*/  ISETP.GT.AND P2, PT, R91, 0x79, PT ;  /* 0x000000795b00780c */ /* 0x000fc60003f44270 */
[----:B------:R3:W-:Y:S01]  /*4230*/  MUFU.EX2 R3, R129 ;  /* 0x0000008100037308 */ /* 0x0007e20000000800 */
[----:B--2---:R-:W-:Y:S02]  /*4240*/  FMNMX.FTZ R34, R69, R32, !PT ;  /* 0x0000002045227209 */ /* 0x004fe40007810000 */
[----:B------:R-:W-:Y:S01]  /*4250*/  FSEL R137, R44, -INF , P2 ;  /* 0xff8000002c897808 */ /* 0x000fe20001000000 */
[----:B------:R-:W-:-:S01]  /*4260*/  FFMA.FTZ R44, R81, R88, -R24 ;  /* 0x00000058512c7223 */ /* 0x000fc20000010818 */
[----:B------:R-:W-:Y:S01]  /*4270*/  ISETP.GT.AND P2, PT, R91, 0x81, PT ;  /* 0x000000815b00780c */ /* 0x000fe20003f44270 */
[----:B------:R-:W-:Y:S02]  /*4280*/  IMAD.MOV.U32 R81, RZ, RZ, R87 ;  /* 0x000000ffff517224 */ /* 0x000fe400078e0057 */
[----:B------:R-:W2:Y:S01]  /*4290*/  MUFU.TANH R54, R54 ;  /* 0x0000003600367308 */ /* 0x000ea20000002400 */
[----:B---3--:R-:W-:Y:S01]  /*42a0*/  FSEL R129, R40, -INF , P3 ;  /* 0xff80000028817808 */ /* 0x008fe20001800000 */
[----:B------:R-:W-:Y:S01]  /*42b0*/  FFMA.FTZ R40, R71, R88, -R24 ;  /* 0x0000005847287223 */ /* 0x000fe20000010818 */
[----:B------:R-:W-:-:S02]  /*42c0*/  ISETP.GT.AND P3, PT, R91, 0x68, PT ;  /* 0x000000685b00780c */ /* 0x000fc40003f64270 */
[----:B------:R-:W-:Y:S02]  /*42d0*/  FMNMX.FTZ R34, R129, R34, !PT ;  /* 0x0000002281227209 */ /* 0x000fe40007810000 */
[----:B0-----:R-:W-:Y:S01]  /*42e0*/  FSEL R61, R46, -INF , P3 ;  /* 0xff8000002e3d7808 */ /* 0x001fe20001800000 */
[----:B------:R0:W3:Y:S01]  /*42f0*/  MUFU.TANH R52, R27 ;  /* 0x0000001b00347308 */ /* 0x0000e20000002400 */
[----:B------:R-:W-:Y:S02]  /*4300*/  FMNMX.FTZ R34, R131, R34, !PT ;  /* 0x0000002283227209 */ /* 0x000fe40007810000 */
[----:B------:R-:W-:Y:S02]  /*4310*/  ISETP.GT.AND P3, PT, R91, 0x70, PT ;  /* 0x000000705b00780c */ /* 0x000fe40003f64270 */
[----:B------:R-:W-:Y:S02]  /*4320*/  FMNMX.FTZ R34, R61, R34, !PT ;  /* 0x000000223d227209 */ /* 0x000fe40007810000 */
[----:B-1----:R-:W-:Y:S01]  /*4330*/  FSEL R67, R50, -INF , P3 ;  /* 0xff80000032437808 */ /* 0x002fe20001800000 */
[----:B------:R1:W4:Y:S01]  /*4340*/  MUFU.TANH R80, R38 ;  /* 0x0000002600507308 */ /* 0x0003220000002400 */
[----:B------:R-:W-:Y:S01]  /*4350*/  FMNMX.FTZ R36, R63, R34, !PT ;  /* 0x000000223f247209 */ /* 0x000fe20007810000 */
[-CC-:B0-----:R-:W-:Y:S01]  /*4360*/  FFMA.FTZ R27, R68, R88.reuse, -R24.reuse ;  /* 0x00000058441b7223 */ /* 0x181fe20000010818 */
[----:B------:R-:W-:Y:S01]  /*4370*/  ISETP.GT.AND P3, PT, R91, 0x78, PT ;  /* 0x000000785b00780c */ /* 0x000fe20003f64270 */
[----:B------:R-:W-:Y:S01]  /*4380*/  FFMA.FTZ R50, R101, R88, -R24 ;  /* 0x0000005865327223 */ /* 0x000fe20000010818 */
[----:B------:R-:W-:-:S02]  /*4390*/  FMNMX.FTZ R36, R67, R36, !PT ;  /* 0x0000002443247209 */ /* 0x000fc40007810000 */
[----:B--2---:R-:W-:Y:S01]  /*43a0*/  FSEL R135, R54, -INF , P3 ;  /* 0xff80000036877808 */ /* 0x004fe20001800000 */
[----:B------:R0:W-:Y:S01]  /*43b0*/  MUFU.EX2 R34, R53 ;  /* 0x0000003500227308 */ /* 0x0001e20000000800 */
[----:B------:R-:W-:Y:S02]  /*43c0*/  FMNMX.FTZ R36, R133, R36, !PT ;  /* 0x0000002485247209 */ /* 0x000fe40007810000 */
[----:B------:R-:W-:Y:S02]  /*43d0*/  ISETP.GT.AND P3, PT, R91, 0x80, PT ;  /* 0x000000805b00780c */ /* 0x000fe40003f64270 */
[----:B------:R-:W-:Y:S02]  /*43e0*/  FMNMX.FTZ R36, R135, R36, !PT ;  /* 0x0000002487247209 */ /* 0x000fe40007810000 */
[----:B------:R-:W-:Y:S01]  /*43f0*/  FSEL R139, R48, -INF , P3 ;  /* 0xff800000308b7808 */ /* 0x000fe20001800000 */
[----:B------:R-:W-:Y:S01]  /*4400*/  MUFU.EX2 R26, R26 ;  /* 0x0000001a001a7308 */ /* 0x000fe20000000800 */
[----:B-1----:R-:W-:Y:S01]  /*4410*/  FMNMX.FTZ R38, R137, R36, !PT ;  /* 0x0000002489267209 */ /* 0x002fe20007810000 */
[-CC-:B0-----:R-:W-:Y:S01]  /*4420*/  FFMA.FTZ R53, R73, R88.reuse, -R24.reuse ;  /* 0x0000005849357223 */ /* 0x181fe20000010818 */
[----:B------:R-:W-:Y:S01]  /*4430*/  ISETP.GT.AND P3, PT, R91, 0x88, PT ;  /* 0x000000885b00780c */ /* 0x000fe20003f64270 */
[----:B------:R-:W-:Y:S01]  /*4440*/  FFMA.FTZ R48, R97, R88, -R24 ;  /* 0x0000005861307223 */ /* 0x000fe20000010818 */
[----:B---3--:R-:W-:-:S02]  /*4450*/  FSEL R71, R52, -INF , P2 ;  /* 0xff80000034477808 */ /* 0x008fc40001000000 */
[----:B------:R-:W-:Y:S01]  /*4460*/  FMNMX.FTZ R38, R139, R38, !PT ;  /* 0x000000268b267209 */ /* 0x000fe20007810000 */
[----:B------:R0:W-:Y:S01]  /*4470*/  MUFU.EX2 R36, R40 ;  /* 0x0000002800247308 */ /* 0x0001e20000000800 */
[----:B------:R-:W-:Y:S02]  /*4480*/  ISETP.GT.AND P2, PT, R91, 0x89, PT ;  /* 0x000000895b00780c */ /* 0x000fe40003f44270 */
[----:B------:R-:W-:Y:S02]  /*4490*/  FSEL R141, R70, -INF , P3 ;  /* 0xff800000468d7808 */ /* 0x000fe40001800000 */
[----:B------:R-:W-:Y:S02]  /*44a0*/  FMNMX.FTZ R38, R71, R38, !PT ;  /* 0x0000002647267209 */ /* 0x000fe40007810000 */
[----:B------:R-:W-:Y:S01]  /*44b0*/  ISETP.GT.AND P3, PT, R91, 0x90, PT ;  /* 0x000000905b00780c */ /* 0x000fe20003f64270 */
[----:B------:R-:W-:Y:S01]  /*44c0*/  MUFU.EX2 R27, R27 ;  /* 0x0000001b001b7308 */ /* 0x000fe20000000800 */
[----:B------:R-:W-:-:S02]  /*44d0*/  FSEL R73, R74, -INF , P2 ;  /* 0xff8000004a497808 */ /* 0x000fc40001000000 */
[----:B------:R-:W-:Y:S02]  /*44e0*/  FMNMX.FTZ R38, R141, R38, !PT ;  /* 0x000000268d267209 */ /* 0x000fe40007810000 */
[----:B------:R-:W-:Y:S02]  /*44f0*/  ISETP.GT.AND P2, PT, R91, 0x91, PT ;  /* 0x000000915b00780c */ /* 0x000fe40003f44270 */
[----:B------:R-:W-:Y:S01]  /*4500*/  FSEL R143, R76, -INF , P3 ;  /* 0xff8000004c8f7808 */ /* 0x000fe20001800000 */
[----:B------:R-:W-:Y:S01]  /*4510*/  MUFU.EX2 R28, R28 ;  /* 0x0000001c001c7308 */ /* 0x000fe20000000800 */
[----:B0-----:R-:W-:Y:S02]  /*4520*/  FMNMX.FTZ R40, R73, R38, !PT ;  /* 0x0000002649287209 */ /* 0x001fe40007810000 */
[----:B------:R-:W-:Y:S02]  /*4530*/  ISETP.GT.AND P3, PT, R91, 0x98, PT ;  /* 0x000000985b00780c */ /* 0x000fe40003f64270 */
[----:B------:R-:W-:-:S02]  /*4540*/  FSEL R145, R78, -INF , P2 ;  /* 0xff8000004e917808 */ /* 0x000fc40001000000 */
[----:B------:R-:W-:Y:S01]  /*4550*/  FMNMX.FTZ R40, R143, R40, !PT ;  /* 0x000000288f287209 */ /* 0x000fe20007810000 */
[----:B------:R-:W-:Y:S01]  /*4560*/  MUFU.EX2 R31, R31 ;  /* 0x0000001f001f7308 */ /* 0x000fe20000000800 */
[----:B------:R-:W-:Y:S02]  /*4570*/  ISETP.GT.AND P2, PT, R91, 0x99, PT ;  /* 0x000000995b00780c */ /* 0x000fe40003f44270 */
[----:B----4-:R-:W-:Y:S02]  /*4580*/  FSEL R147, R80, -INF , P3 ;  /* 0xff80000050937808 */ /* 0x010fe40001800000 */
[----:B------:R-:W-:Y:S02]  /*4590*/  FMNMX.FTZ R40, R145, R40, !PT ;  /* 0x0000002891287209 */ /* 0x000fe40007810000 */
[----:B------:R-:W-:Y:S01]  /*45a0*/  FSEL R149, R82, -INF , P2 ;  /* 0xff80000052957808 */ /* 0x000fe20001000000 */
[----:B------:R-:W-:Y:S01]  /*45b0*/  MUFU.EX2 R30, R30 ;  /* 0x0000001e001e7308 */ /* 0x000fe20000000800 */
[----:B------:R-:W-:-:S04]  /*45c0*/  FMNMX.FTZ R40, R147, R40, !PT ;  /* 0x0000002893287209 */ /* 0x000fc80007810000 */
[----:B------:R-:W-:Y:S01]  /*45d0*/  FMNMX.FTZ R45, R149, R40, !PT ;  /* 0x00000028952d7209 */ /* 0x000fe20007810000 */
[----:B------:R-:W-:-:S01]  /*45e0*/  FFMA.FTZ R40, R75, R88, -R24 ;  /* 0x000000584b287223 */ /* 0x000fc20000010818 */
[----:B------:R-:W-:Y:S01]  /*45f0*/  IMAD.MOV.U32 R75, RZ, RZ, R87 ;  /* 0x000000ffff4b7224 */ /* 0x000fe200078e0057 */
[----:B------:R-:W-:Y:S02]  /*4600*/  MUFU.EX2 R35, R35 ;  /* 0x0000002300237308 */ /* 0x000fe40000000800 */
[----:B------:R-:W0:Y:S06]  /*4610*/  SHFL.BFLY PT, R46, R45, 0x2, 0x1f ;  /* 0x0c401f002d2e7f89 */ /* 0x000e2c00000e0000 */
[----:B------:R-:W-:Y:S08]  /*4620*/  MUFU.EX2 R113, R113 ;  /* 0x0000007100717308 */ /* 0x000ff00000000800 */
[----:B------:R-:W-:Y:S08]  /*4630*/  MUFU.EX2 R10, R10 ;  /* 0x0000000a000a7308 */ /* 0x000ff00000000800 */
[----:B------:R-:W-:Y:S01]  /*4640*/  MUFU.EX2 R109, R109 ;  /* 0x0000006d006d7308 */ /* 0x000fe20000000800 */
[----:B0-----:R-:W-:Y:S01]  /*4650*/  FMNMX.FTZ R52, R45, R46, !PT ;  /* 0x0000002e2d347209 */ /* 0x001fe20007810000 */
[-CC-:B------:R-:W-:Y:S01]  /*4660*/  FFMA.FTZ R45, R85, R88.reuse, -R24.reuse ;  /* 0x00000058552d7223 */ /* 0x180fe20000010818 */
[----:B------:R-:W-:-:S01]  /*4670*/  FFMA.FTZ R46, R93, R88, -R24 ;  /* 0x000000585d2e7223 */ /* 0x000fc20000010818 */
[----:B------:R-:W-:-:S02]  /*4680*/  IMAD.MOV.U32 R85, RZ, RZ, R87 ;  /* 0x000000ffff557224 */ /* 0x000fc400078e0057 */
[----:B------:R-:W0:Y:S02]  /*4690*/  SHFL.BFLY PT, R91, R52, 0x1, 0x1f ;  /* 0x0c201f00345b7f89 */ /* 0x000e2400000e0000 */
[----:B------:R-:W-:Y:S08]  /*46a0*/  MUFU.EX2 R12, R12 ;  /* 0x0000000c000c7308 */ /* 0x000ff00000000800 */
[----:B------:R-:W-:Y:S08]  /*46b0*/  MUFU.EX2 R99, R99 ;  /* 0x0000006300637308 */ /* 0x000ff00000000800 */
[----:B------:R-:W-:Y:S01]  /*46c0*/  MUFU.EX2 R14, R14 ;  /* 0x0000000e000e7308 */ /* 0x000fe20000000800 */
[----:B0-----:R-:W-:-:S07]  /*46d0*/  FMNMX.FTZ R91, R52, R91, !PT ;  /* 0x0000005b345b7209 */ /* 0x001fce0007810000 */
[----:B------:R-:W-:Y:S01]  /*46e0*/  MUFU.EX2 R57, R57 ;  /* 0x0000003900397308 */ /* 0x000fe20000000800 */
[C---:B------:R-:W-:Y:S01]  /*46f0*/  FSETP.NEU.FTZ.AND P2, PT, R91.reuse, -INF , PT ;  /* 0xff8000005b00780b */ /* 0x040fe20003f5d000 */
[----:B------:R-:W-:-:S06]  /*4700*/  FFMA.FTZ R52, R91, R88, -8 ;  /* 0xc10000005b347423 */ /* 0x000fcc0000010058 */
[----:B------:R-:W-:Y:S01]  /*4710*/  MUFU.EX2 R20, R20 ;  /* 0x0000001400147308 */ /* 0x000fe20000000800 */
[----:B------:R-:W-:Y:S02]  /*4720*/  FSEL R52, R52, RZ, P2 ;  /* 0x000000ff34347208 */ /* 0x000fe40001000000 */
[----:B------:R-:W-:-:S03]  /*4730*/  PLOP3.LUT P2, PT, PT, PT, UP0, 0x80, 0x0 ;  /* 0x000000000000781c */ /* 0x000fc60003f4f008 */
        /* <DEDUP_REMOVED lines=39> */
[----:B--2---:R-:W-:-:S01]  /*49b0*/  FADD.FTZ R51, R26, R27 ;  /* 0x0000001b1a337221 */ /* 0x004fc20000010000 */
[-CC-:B------:R-:W-:Y:S01]  /*49c0*/  FFMA.FTZ R71, R71, R88.reuse, -R52.reuse ;  /* 0x0000005847477223 */ /* 0x180fe20000010834 */
[----:B------:R-:W-:-:S01]  /*49d0*/  FFMA.FTZ R141, R141, R88, -R52 ;  /* 0x000000588d8d7223 */ /* 0x000fc20000010834 */
[----:B------:R-:W-:Y:S01]  /*49e0*/  FFMA.FTZ R73, R73, R88, -R52 ;  /* 0x0000005849497223 */ /* 0x000fe20000010834 */
[----:B------:R-:W-:-:S01]  /*49f0*/  FADD.FTZ R78, R28, R51 ;  /* 0x000000331c4e7221 */ /* 0x000fc20000010000 */
[----:B-1----:R-:W-:Y:S01]  /*4a00*/  FADD.FTZ R51, R5, R76 ;  /* 0x0000004c05337221 */ /* 0x002fe20000010000 */
[----:B------:R-:W-:-:S01]  /*4a10*/  FFMA.FTZ R143, R143, R88, -R52 ;  /* 0x000000588f8f7223 */ /* 0x000fc20000010834 */
[----:B------:R1:W2:Y:S01]  /*4a20*/  MUFU.EX2 R56, R55 ;  /* 0x0000003700387308 */ /* 0x0002a20000000800 */
[----:B------:R-:W-:-:S01]  /*4a30*/  FFMA.FTZ R145, R145, R88, -R52 ;  /* 0x0000005891917223 */ /* 0x000fc20000010834 */
[----:B---3--:R-:W-:Y:S01]  /*4a40*/  FADD.FTZ R76, R54, R51 ;  /* 0x00000033364c7221 */ /* 0x008fe20000010000 */
[----:B------:R-:W-:-:S01]  /*4a50*/  FFMA.FTZ R147, R147, R88, -R52 ;  /* 0x0000005893937223 */ /* 0x000fc20000010834 */
[----:B------:R-:W-:-:S04]  /*4a60*/  FFMA.FTZ R52, R149, R88, -R52 ;  /* 0x0000005895347223 */ /* 0x000fc80000010834 */
[----:B------:R-:W3:Y:S01]  /*4a70*/  MUFU.EX2 R9, R9 ;  /* 0x0000000900097308 */ /* 0x000ee20000000800 */
[----:B-1----:R-:W-:-:S01]  /*4a80*/  FADD.FTZ R55, R31, R78 ;  /* 0x0000004e1f377221 */ /* 0x002fc20000010000 */
[----:B0-----:R-:W-:-:S03]  /*4a90*/  FADD.FTZ R51, R7, R76 ;  /* 0x0000004c07337221 */ /* 0x001fc60000010000 */
[----:B------:R-:W-:-:S03]  /*4aa0*/  FADD.FTZ R78, R30, R55 ;  /* 0x000000371e4e7221 */ /* 0x000fc60000010000 */
[----:B------:R-:W0:Y:S01]  /*4ab0*/  MUFU.EX2 R58, R115 ;  /* 0x00000073003a7308 */ /* 0x000e220000000800 */
[----:B------:R-:W-:-:S01]  /*4ac0*/  FADD.FTZ R78, R35, R78 ;  /* 0x0000004e234e7221 */ /* 0x000fc20000010000 */
[----:B--2---:R-:W-:-:S03]  /*4ad0*/  FADD.FTZ R76, R56, R51 ;  /* 0x00000033384c7221 */ /* 0x004fc60000010000 */
[----:B------:R-:W-:-:S03]  /*4ae0*/  FADD.FTZ R51, R3, R78 ;  /* 0x0000004e03337221 */ /* 0x000fc60000010000 */
[----:B------:R-:W1:Y:S01]  /*4af0*/  MUFU.EX2 R11, R11 ;  /* 0x0000000b000b7308 */ /* 0x000e620000000800 */
[----:B---3--:R-:W-:-:S01]  /*4b00*/  FADD.FTZ R55, R9, R76 ;  /* 0x0000004c09377221 */ /* 0x008fc20000010000 */
[----:B------:R-:W-:-:S04]  /*4b10*/  FADD.FTZ R51, R6, R51 ;  /* 0x0000003306337221 */ /* 0x000fc80000010000 */
[----:B------:R-:W-:Y:S02]  /*4b20*/  FADD.FTZ R78, R8, R51 ;  /* 0x00000033084e7221 */ /* 0x000fe40000010000 */
[----:B------:R-:W2:Y:S01]  /*4b30*/  MUFU.EX2 R60, R111 ;  /* 0x0000006f003c7308 */ /* 0x000ea20000000800 */
[----:B0-----:R-:W-:-:S01]  /*4b40*/  FADD.FTZ R76, R58, R55 ;  /* 0x000000373a4c7221 */ /* 0x001fc20000010000 */
[----:B------:R-:W-:Y:S01]  /*4b50*/  FADD.FTZ R55, R113, R78 ;  /* 0x0000004e71377221 */ /* 0x000fe20000010000 */
[----:B------:R-:W-:Y:S01]  /*4b60*/  F2FP.SATFINITE.E4M3.F32.PACK_AB_MERGE_C R9, R58, R9, RZ ;  /* 0x000000093a09723e */ /* 0x000fe200048070ff */
[----:B------:R-:W-:Y:S02]  /*4b70*/  IMAD.MOV.U32 R58, RZ, RZ, R87 ;  /* 0x000000ffff3a7224 */ /* 0x000fe400078e0057 */
[----:B------:R-:W-:-:S01]  /*4b80*/  FADD.FTZ R80, R10, R55 ;  /* 0x000000370a507221 */ /* 0x000fc20000010000 */
[----:B------:R-:W-:Y:S01]  /*4b90*/  F2FP.SATFINITE.E4M3.F32.PACK_AB_MERGE_C R187, R56, R7, R9 ;  /* 0x0000000738bb723e */ /* 0x000fe20004807009 */
[----:B------:R-:W0:Y:S01]  /*4ba0*/  MUFU.EX2 R13, R13 ;  /* 0x0000000d000d7308 */ /* 0x000e220000000800 */
[----:B-1----:R-:W-:-:S01]  /*4bb0*/  FADD.FTZ R51, R11, R76 ;  /* 0x0000004c0b337221 */ /* 0x002fc20000010000 */
[C---:B------:R-:W-:Y:S01]  /*4bc0*/  FADD.FTZ R55, R109.reuse, R80 ;  /* 0x000000506d377221 */ /* 0x040fe20000010000 */
[----:B------:R-:W-:Y:S01]  /*4bd0*/  F2FP.SATFINITE.E4M3.F32.PACK_AB_MERGE_C R109, R109, R10, RZ ;  /* 0x0000000a6d6d723e */ /* 0x000fe200048070ff */
[----:B------:R-:W-:-:S02]  /*4be0*/  IMAD.MOV.U32 R56, RZ, RZ, R87 ;  /* 0x000000ffff387224 */ /* 0x000fc400078e0057 */
[----:B------:R-:W-:-:S01]  /*4bf0*/  FADD.FTZ R80, R12, R55 ;  /* 0x000000370c507221 */ /* 0x000fc20000010000 */
[----:B------:R-:W-:Y:S01]  /*4c00*/  F2FP.SATFINITE.E4M3.F32.PACK_AB_MERGE_C R180, R113, R8, R109 ;  /* 0x0000000871b4723e */ /* 0x000fe2000480706d */
[----:B------:R-:W1:Y:S01]  /*4c10*/  MUFU.EX2 R62, R117 ;  /* 0x00000075003e7308 */ /* 0x000e620000000800 */
[----:B--2---:R-:W-:-:S01]  /*4c20*/  FADD.FTZ R78, R60, R51 ;  /* 0x000000333c4e7221 */ /* 0x004fc20000010000 */
[----:B------:R-:W-:-:S04]  /*4c30*/  FADD.FTZ R55, R99, R80 ;  /* 0x0000005063377221 */ /* 0x000fc80000010000 */
[----:B------:R-:W-:Y:S01]  /*4c40*/  FADD.FTZ R82, R14, R55 ;  /* 0x000000370e527221 */ /* 0x000fe20000010000 */
[----:B------:R-:W-:Y:S01]  /*4c50*/  F2FP.SATFINITE.E4M3.F32.PACK_AB_MERGE_C R55, R31, R28, RZ ;  /* 0x0000001c1f37723e */ /* 0x000fe200048070ff */
[----:B------:R-:W2:Y:S01]  /*4c60*/  MUFU.EX2 R15, R15 ;  /* 0x0000000f000f7308 */ /* 0x000ea20000000800 */
[----:B0-----:R-:W-:-:S02]  /*4c70*/  FADD.FTZ R51, R13, R78 ;  /* 0x0000004e0d337221 */ /* 0x001fc40000010000 */
[----:B------:R-:W-:Y:S01]  /*4c80*/  F2FP.SATFINITE.E4M3.F32.PACK_AB_MERGE_C R184, R27, R26, R55 ;  /* 0x0000001a1bb8723e */ /* 0x000fe20004807037 */
[--C-:B------:R-:W-:Y:S02]  /*4c90*/  IMAD.MOV.U32 R55, RZ, RZ, R87.reuse ;  /* 0x000000ffff377224 */ /* 0x100fe400078e0057 */
[----:B------:R-:W-:Y:S02]  /*4ca0*/  IMAD.MOV.U32 R27, RZ, RZ, R87 ;  /* 0x000000ffff1b7224 */ /* 0x000fe400078e0057 */
[----:B------:R-:W0:Y:S01]  /*4cb0*/  MUFU.EX2 R64, R105 ;  /* 0x0000006900407308 */ /* 0x000e220000000800 */
[----:B-1----:R-:W-:-:S01]  /*4cc0*/  FADD.FTZ R78, R62, R51 ;  /* 0x000000333e4e7221 */ /* 0x002fc20000010000 */
[----:B------:R-:W-:Y:S01]  /*4cd0*/  F2FP.SATFINITE.E4M3.F32.PACK_AB_MERGE_C R13, R62, R13, RZ ;  /* 0x0000000d3e0d723e */ /* 0x000fe200048070ff */
[----:B------:R-:W-:-:S03]  /*4ce0*/  IMAD.MOV.U32 R62, RZ, RZ, R87 ;  /* 0x000000ffff3e7224 */ /* 0x000fc600078e0057 */
[----:B------:R-:W-:Y:S01]  /*4cf0*/  F2FP.SATFINITE.E4M3.F32.PACK_AB_MERGE_C R181, R60, R11, R13 ;  /* 0x0000000b3cb5723e */ /* 0x000fe2000480700d */
[----:B------:R-:W-:Y:S01]  /*4d00*/  IMAD.MOV.U32 R60, RZ, RZ, R87 ;  /* 0x000000ffff3c7224 */ /* 0x000fe200078e0057 */
[----:B------:R-:W1:Y:S01]  /*4d10*/  MUFU.EX2 R21, R21 ;  /* 0x0000001500157308 */ /* 0x000e620000000800 */
[----:B--2---:R-:W-:-:S07]  /*4d20*/  FADD.FTZ R51, R15, R78 ;  /* 0x0000004e0f337221 */ /* 0x004fce0000010000 */
[----:B------:R-:W2:Y:S01]  /*4d30*/  MUFU.EX2 R66, R119 ;  /* 0x0000007700427308 */ /* 0x000ea20000000800 */
[----:B0-----:R-:W-:-:S01]  /*4d40*/  FADD.FTZ R80, R64, R51 ;  /* 0x0000003340507221 */ /* 0x001fc20000010000 */
[C---:B------:R-:W-:Y:S01]  /*4d50*/  FADD.FTZ R51, R57.reuse, R82 ;  /* 0x0000005239337221 */ /* 0x040fe20000010000 */
[----:B------:R-:W-:Y:S01]  /*4d60*/  F2FP.SATFINITE.E4M3.F32.PACK_AB_MERGE_C R57, R57, R14, RZ ;  /* 0x0000000e3939723e */ /* 0x000fe200048070ff */
[----:B------:R-:W-:-:S03]  /*4d70*/  IMAD.MOV.U32 R82, RZ, RZ, R87 ;  /* 0x000000ffff527224 */ /* 0x000fc600078e0057 */
[----:B------:R-:W-:Y:S01]  /*4d80*/  F2FP.SATFINITE.E4M3.F32.PACK_AB_MERGE_C R182, R99, R12, R57 ;  /* 0x0000000c63b6723e */ /* 0x000fe20004807039 */
[----:B------:R-:W0:Y:S01]  /*4d90*/  MUFU.EX2 R121, R121 ;  /* 0x0000007900797308 */ /* 0x000e220000000800 */
[----:B-1----:R-:W-:-:S01]  /*4da0*/  FADD.FTZ R31, R21, R80 ;  /* 0x00000050151f7221 */ /* 0x002fc20000010000 */
[--C-:B------:R-:W-:Y:S02]  /*4db0*/  IMAD.MOV.U32 R80, RZ, RZ, R87.reuse ;  /* 0x000000ffff507224 */ /* 0x100fe400078e0057 */
[----:B------:R-:W-:-:S04]  /*4dc0*/  IMAD.MOV.U32 R57, RZ, RZ, R87 ;  /* 0x000000ffff397224 */ /* 0x000fc800078e0057 */
[----:B------:R-:W-:Y:S01]  /*4dd0*/  MUFU.EX2 R59, R59 ;  /* 0x0000003b003b7308 */ /* 0x000fe20000000800 */
[----:B--2---:R-:W-:-:S01]  /*4de0*/  FADD.FTZ R28, R66, R31 ;  /* 0x0000001f421c7221 */ /* 0x004fc20000010000 */
[----:B------:R-:W-:Y:S02]  /*4df0*/  F2FP.SATFINITE.E4M3.F32.PACK_AB_MERGE_C R31, R6, R3, RZ ;  /* 0x00000003061f723e */ /* 0x000fe400048070ff */
[----:B------:R-:W-:Y:S01]  /*4e00*/  F2FP.SATFINITE.E4M3.F32.PACK_AB_MERGE_C R21, R66, R21, RZ ;  /* 0x000000154215723e */ /* 0x000fe200048070ff */
[----:B------:R-:W-:Y:S01]  /*4e10*/  IMAD.MOV.U32 R66, RZ, RZ, R87 ;  /* 0x000000ffff427224 */ /* 0x000fe200078e0057 */
[----:B------:R-:W-:Y:S01]  /*4e20*/  F2FP.SATFINITE.E4M3.F32.PACK_AB_MERGE_C R186, R35, R30, R31 ;  /* 0x0000001e23ba723e */ /* 0x000fe2000480701f */
[----:B------:R-:W-:Y:S01]  /*4e30*/  IMAD.MOV.U32 R35, RZ, RZ, R87 ;  /* 0x000000ffff237224 */ /* 0x000fe200078e0057 */
[----:B------:R-:W1:Y:S01]  /*4e40*/  MUFU.EX2 R68, R95 ;  /* 0x0000005f00447308 */ /* 0x000e620000000800 */
[----:B0-----:R-:W-:-:S01]  /*4e50*/  FADD.FTZ R3, R121, R28 ;  /* 0x0000001c79037221 */ /* 0x001fc20000010000 */
[----:B------:R-:W-:Y:S01]  /*4e60*/  F2FP.SATFINITE.E4M3.F32.PACK_AB_MERGE_C R183, R64, R15, R21 ;  /* 0x0000000f40b7723e */ /* 0x000fe20004807015 */
[----:B------:R-:W-:-:S02]  /*4e70*/  IMAD.MOV.U32 R64, RZ, RZ, R87 ;  /* 0x000000ffff407224 */ /* 0x000fc400078e0057 */
[--C-:B------:R-:W-:Y:S02]  /*4e80*/  IMAD.MOV.U32 R31, RZ, RZ, R87.reuse ;  /* 0x000000ffff1f7224 */ /* 0x100fe400078e0057 */
[----:B------:R-:W-:Y:S01]  /*4e90*/  IMAD.MOV.U32 R30, RZ, RZ, R87 ;  /* 0x000000ffff1e7224 */ /* 0x000fe200078e0057 */
[----:B------:R0:W-:Y:S08]  /*4ea0*/  MUFU.EX2 R32, R49 ;  /* 0x0000003100207308 */ /* 0x0001f00000000800 */
[----:B------:R-:W2:Y:S01]  /*4eb0*/  MUFU.EX2 R123, R123 ;  /* 0x0000007b007b7308 */ /* 0x000ea20000000800 */
[----:B0-----:R-:W-:-:S01]  /*4ec0*/  FFMA.FTZ R49, R65, R88, -R24 ;  /* 0x0000005841317223 */ /* 0x001fc20000010818 */
[----:B-1----:R-:W-:Y:S01]  /*4ed0*/  FADD.FTZ R10, R68, R3 ;  /* 0x00000003440a7221 */ /* 0x002fe20000010000 */
[----:B------:R-:W-:-:S05]  /*4ee0*/  FFMA.FTZ R65, R103, R88, -R24 ;  /* 0x0000005867417223 */ /* 0x000fca0000010818 */
[----:B------:R-:W-:Y:S08]  /*4ef0*/  MUFU.EX2 R41, R41 ;  /* 0x0000002900297308 */ /* 0x000ff00000000800 */
[----:B------:R0:W1:Y:S01]  /*4f00*/  MUFU.EX2 R70, R83 ;  /* 0x0000005300467308 */ /* 0x0000620000000800 */
[----:B--2---:R-:W-:-:S07]  /*4f10*/  FADD.FTZ R3, R123, R10 ;  /* 0x0000000a7b037221 */ /* 0x004fce0000010000 */
[----:B------:R2:W-:Y:S01]  /*4f20*/  MUFU.EX2 R76, R63 ;  /* 0x0000003f004c7308 */ /* 0x0005e20000000800 */
[----:B0-----:R-:W-:-:S07]  /*4f30*/  IMAD.MOV.U32 R83, RZ, RZ, R87 ;  /* 0x000000ffff537224 */ /* 0x001fce00078e0057 */
[----:B------:R-:W0:Y:S01]  /*4f40*/  MUFU.EX2 R125, R125 ;  /* 0x0000007d007d7308 */ /* 0x000e220000000800 */
[----:B--2---:R-:W-:Y:S01]  /*4f50*/  F2FP.SATFINITE.E4M3.F32.PACK_AB_MERGE_C R63, R54, R5, RZ ;  /* 0x00000005363f723e */ /* 0x004fe200048070ff */
[----:B------:R-:W-:Y:S01]  /*4f60*/  FADD.FTZ R54, R20, R51 ;  /* 0x0000003314367221 */ /* 0x000fe20000010000 */
[----:B-1----:R-:W-:-:S01]  /*4f70*/  FADD.FTZ R10, R70, R3 ;  /* 0x00000003460a7221 */ /* 0x002fc20000010000 */
[----:B------:R-:W-:Y:S01]  /*4f80*/  F2FP.SATFINITE.E4M3.F32.PACK_AB_MERGE_C R70, R70, R123, RZ ;  /* 0x0000007b4646723e */ /* 0x000fe200048070ff */
[----:B------:R-:W-:Y:S02]  /*4f90*/  IMAD.MOV.U32 R51, RZ, RZ, R87 ;  /* 0x000000ffff337224 */ /* 0x000fe400078e0057 */
[----:B------:R-:W-:Y:S01]  /*4fa0*/  FADD.FTZ R5, R59, R54 ;  /* 0x000000363b057221 */ /* 0x000fe20000010000 */
[----:B------:R-:W-:Y:S01]  /*4fb0*/  F2FP.SATFINITE.E4M3.F32.PACK_AB_MERGE_C R185, R4, R39, R63 ;  /* 0x0000002704b9723e */ /* 0x000fe2000480703f */
[----:B------:R-:W1:Y:S01]  /*4fc0*/  MUFU.EX2 R49, R49 ;  /* 0x0000003100317308 */ /* 0x000e620000000800 */
[----:B------:R-:W-:Y:S01]  /*4fd0*/  F2FP.SATFINITE.E4M3.F32.PACK_AB_MERGE_C R177, R68, R121, R70 ;  /* 0x0000007944b1723e */ /* 0x000fe20004807046 */
[----:B------:R-:W-:Y:S01]  /*4fe0*/  FADD.FTZ R28, R32, R5 ;  /* 0x00000005201c7221 */ /* 0x000fe20000010000 */
[----:B------:R-:W-:Y:S01]  /*4ff0*/  F2FP.SATFINITE.E4M3.F32.PACK_AB_MERGE_C R32, R41, R32, RZ ;  /* 0x000000202920723e */ /* 0x000fe200048070ff */
[----:B------:R-:W-:-:S02]  /*5000*/  IMAD.MOV.U32 R70, RZ, RZ, R87 ;  /* 0x000000ffff467224 */ /* 0x000fc400078e0057 */
[----:B------:R-:W-:-:S01]  /*5010*/  FADD.FTZ R5, R41, R28 ;  /* 0x0000001c29057221 */ /* 0x000fc20000010000 */
[----:B------:R-:W-:Y:S01]  /*5020*/  F2FP.SATFINITE.E4M3.F32.PACK_AB_MERGE_C R176, R59, R20, R32 ;  /* 0x000000143bb0723e */ /* 0x000fe20004807020 */
[----:B------:R2:W3:Y:S01]  /*5030*/  MUFU.EX2 R72, R79 ;  /* 0x0000004f00487308 */ /* 0x0004e20000000800 */
[----:B0-----:R-:W-:-:S01]  /*5040*/  FADD.FTZ R3, R125, R10 ;  /* 0x0000000a7d037221 */ /* 0x001fc20000010000 */
[----:B------:R-:W-:Y:S01]  /*5050*/  FADD.FTZ R14, R34, R5 ;  /* 0x00000005220e7221 */ /* 0x000fe20000010000 */
[--C-:B------:R-:W-:Y:S02]  /*5060*/  IMAD.MOV.U32 R68, RZ, RZ, R87.reuse ;  /* 0x000000ffff447224 */ /* 0x100fe400078e0057 */
[--C-:B------:R-:W-:Y:S02]  /*5070*/  IMAD.MOV.U32 R63, RZ, RZ, R87.reuse ;  /* 0x000000ffff3f7224 */ /* 0x100fe400078e0057 */
[----:B------:R-:W-:Y:S01]  /*5080*/  IMAD.MOV.U32 R59, RZ, RZ, R87 ;  /* 0x000000ffff3b7224 */ /* 0x000fe200078e0057 */
[----:B------:R-:W0:Y:S01]  /*5090*/  MUFU.EX2 R127, R127 ;  /* 0x0000007f007f7308 */ /* 0x000e220000000800 */
[----:B-1----:R-:W-:-:S01]  /*50a0*/  FADD.FTZ R5, R49, R14 ;  /* 0x0000000e31057221 */ /* 0x002fc20000010000 */
[----:B--2---:R-:W-:-:S02]  /*50b0*/  IMAD.MOV.U32 R79, RZ, RZ, R87 ;  /* 0x000000ffff4f7224 */ /* 0x004fc400078e0057 */
[----:B------:R-:W-:Y:S02]  /*50c0*/  IMAD.MOV.U32 R54, RZ, RZ, R87 ;  /* 0x000000ffff367224 */ /* 0x000fe400078e0057 */
[----:B------:R-:W-:Y:S01]  /*50d0*/  FADD.FTZ R26, R36, R5 ;  /* 0x00000005241a7221 */ /* 0x000fe20000010000 */
[----:B------:R-:W-:Y:S01]  /*50e0*/  IMAD.MOV.U32 R41, RZ, RZ, R87 ;  /* 0x000000ffff297224 */ /* 0x000fe200078e0057 */
[----:B------:R-:W1:Y:S01]  /*50f0*/  MUFU.EX2 R53, R53 ;  /* 0x0000003500357308 */ /* 0x000e620000000800 */
[----:B---3--:R-:W-:-:S01]  /*5100*/  FADD.FTZ R14, R72, R3 ;  /* 0x00000003480e7221 */ /* 0x008fc20000010000 */
[--C-:B------:R-:W-:Y:S02]  /*5110*/  IMAD.MOV.U32 R39, RZ, RZ, R87.reuse ;  /* 0x000000ffff277224 */ /* 0x100fe400078e0057 */
[--C-:B------:R-:W-:Y:S02]  /*5120*/  IMAD.MOV.U32 R32, RZ, RZ, R87.reuse ;  /* 0x000000ffff207224 */ /* 0x100fe400078e0057 */
[----:B------:R-:W-:-:S02]  /*5130*/  IMAD.MOV.U32 R28, RZ, RZ, R87 ;  /* 0x000000ffff1c7224 */ /* 0x000fc400078e0057 */
[----:B------:R2:W3:Y:S01]  /*5140*/  MUFU.EX2 R74, R69 ;  /* 0x00000045004a7308 */ /* 0x0004e20000000800 */
[----:B0-----:R-:W-:-:S07]  /*5150*/  FADD.FTZ R3, R127, R14 ;  /* 0x0000000e7f037221 */ /* 0x001fce0000010000 */
[----:B------:R0:W4:Y:S01]  /*5160*/  MUFU.EX2 R38, R42 ;  /* 0x0000002a00267308 */ /* 0x0001220000000800 */
[C---:B-1----:R-:W-:Y:S01]  /*5170*/  F2FP.SATFINITE.E4M3.F32.PACK_AB_MERGE_C R36, R53.reuse, R36, RZ ;  /* 0x000000243524723e */ /* 0x042fe200048070ff */
[----:B------:R-:W-:Y:S01]  /*5180*/  FADD.FTZ R53, R53, R26 ;  /* 0x0000001a35357221 */ /* 0x000fe20000010000 */
[--C-:B--2---:R-:W-:Y:S02]  /*5190*/  IMAD.MOV.U32 R69, RZ, RZ, R87.reuse ;  /* 0x000000ffff457224 */ /* 0x104fe400078e0057 */
[----:B------:R-:W-:Y:S01]  /*51a0*/  F2FP.SATFINITE.E4M3.F32.PACK_AB_MERGE_C R178, R49, R34, R36 ;  /* 0x0000002231b2723e */ /* 0x000fe20004807024 */
[----:B------:R-:W-:Y:S02]  /*51b0*/  IMAD.MOV.U32 R49, RZ, RZ, R87 ;  /* 0x000000ffff317224 */ /* 0x000fe400078e0057 */
[----:B------:R-:W1:Y:S01]  /*51c0*/  MUFU.EX2 R129, R129 ;  /* 0x0000008100817308 */ /* 0x000e620000000800 */
[----:B0-----:R-:W-:-:S01]  /*51d0*/  FFMA.FTZ R42, R43, R88, -R24 ;  /* 0x000000582b2a7223 */ /* 0x001fc20000010818 */
[----:B---3--:R-:W-:Y:S01]  /*51e0*/  F2FP.SATFINITE.E4M3.F32.PACK_AB_MERGE_C R127, R74, R127, RZ ;  /* 0x0000007f4a7f723e */ /* 0x008fe200048070ff */
[----:B------:R-:W-:-:S01]  /*51f0*/  FFMA.FTZ R43, R77, R88, -R24 ;  /* 0x000000584d2b7223 */ /* 0x000fc20000010818 */
[----:B------:R-:W-:Y:S01]  /*5200*/  FADD.FTZ R74, R74, R3 ;  /* 0x000000034a4a7221 */ /* 0x000fe20000010000 */
[----:B------:R-:W-:-:S01]  /*5210*/  FFMA.FTZ R24, R107, R88, -R24 ;  /* 0x000000586b187223 */ /* 0x000fc20000010818 */
[----:B------:R-:W-:Y:S01]  /*5220*/  F2FP.SATFINITE.E4M3.F32.PACK_AB_MERGE_C R179, R72, R125, R127 ;  /* 0x0000007d48b3723e */ /* 0x000fe2000480707f */
[----:B------:R-:W-:Y:S01]  /*5230*/  IMAD.MOV.U32 R77, RZ, RZ, R87 ;  /* 0x000000ffff4d7224 */ /* 0x000fe200078e0057 */
[----:B------:R-:W0:Y:S01]  /*5240*/  MUFU.EX2 R25, R25 ;  /* 0x0000001900197308 */ /* 0x000e220000000800 */
[----:B----4-:R-:W-:-:S01]  /*5250*/  FADD.FTZ R4, R38, R53 ;  /* 0x0000003526047221 */ /* 0x010fc20000010000 */
[----:B------:R-:W-:-:S02]  /*5260*/  IMAD.MOV.U32 R72, RZ, RZ, R87 ;  /* 0x000000ffff487224 */ /* 0x000fc400078e0057 */
[--C-:B------:R-:W-:Y:S02]  /*5270*/  IMAD.MOV.U32 R53, RZ, RZ, R87.reuse ;  /* 0x000000ffff357224 */ /* 0x100fe400078e0057 */
[----:B------:R-:W-:Y:S02]  /*5280*/  IMAD.MOV.U32 R36, RZ, RZ, R87 ;  /* 0x000000ffff247224 */ /* 0x000fe400078e0057 */
[----:B------:R-:W2:Y:S01]  /*5290*/  MUFU.EX2 R2, R131 ;  /* 0x0000008300027308 */ /* 0x000ea20000000800 */
[----:B-1----:R-:W-:-:S01]  /*52a0*/  FADD.FTZ R3, R129, R74 ;  /* 0x0000004a81037221 */ /* 0x002fc20000010000 */
[--C-:B------:R-:W-:Y:S02]  /*52b0*/  IMAD.MOV.U32 R74, RZ, RZ, R87.reuse ;  /* 0x000000ffff4a7224 */ /* 0x100fe400078e0057 */
[--C-:B------:R-:W-:Y:S02]  /*52c0*/  IMAD.MOV.U32 R34, RZ, RZ, R87.reuse ;  /* 0x000000ffff227224 */ /* 0x100fe400078e0057 */
[----:B------:R-:W-:-:S02]  /*52d0*/  IMAD.MOV.U32 R26, RZ, RZ, R87 ;  /* 0x000000ffff1a7224 */ /* 0x000fc400078e0057 */
        /* <DEDUP_REMOVED lines=8> */
[----:B------:R-:W-:-:S03]  /*5360*/  F2FP.SATFINITE.E4M3.F32.PACK_AB_MERGE_C R61, R76, R61, RZ ;  /* 0x0000003d4c3d723e */ /* 0x000fc600048070ff */
[----:B------:R-:W-:Y:S01]  /*5370*/  FADD.FTZ R76, R76, R5 ;  /* 0x000000054c4c7221 */ /* 0x000fe20000010000 */
[----:B------:R-:W-:Y:S01]  /*5380*/  F2FP.SATFINITE.E4M3.F32.PACK_AB_MERGE_C R173, R2, R129, R61 ;  /* 0x0000008102ad723e */ /* 0x000fe2000480703d */
[----:B------:R-:W-:Y:S01]  /*5390*/  IMAD.MOV.U32 R61, RZ, RZ, R87 ;  /* 0x000000ffff3d7224 */ /* 0x000fe200078e0057 */
[----:B------:R-:W0:Y:S01]  /*53a0*/  MUFU.EX2 R67, R67 ;  /* 0x0000004300437308 */ /* 0x000e220000000800 */
[----:B--2---:R-:W-:-:S01]  /*53b0*/  FADD.FTZ R3, R42, R3 ;  /* 0x000000032a037221 */ /* 0x004fc20000010000 */
[----:B------:R-:W-:Y:S01]  /*53c0*/  F2FP.SATFINITE.E4M3.F32.PACK_AB_MERGE_C R29, R42, R29, RZ ;  /* 0x0000001d2a1d723e */ /* 0x000fe200048070ff */
[----:B------:R-:W-:-:S03]  /*53d0*/  IMAD.MOV.U32 R42, RZ, RZ, R87 ;  /* 0x000000ffff2a7224 */ /* 0x000fc600078e0057 */
[----:B------:R-:W-:Y:S01]  /*53e0*/  F2FP.SATFINITE.E4M3.F32.PACK_AB_MERGE_C R172, R25, R38, R29 ;  /* 0x0000002619ac723e */ /* 0x000fe2000480701d */
[----:B------:R-:W-:Y:S01]  /*53f0*/  IMAD.MOV.U32 R38, RZ, RZ, R87 ;  /* 0x000000ffff267224 */ /* 0x000fe200078e0057 */
[----:B------:R-:W2:Y:S01]  /*5400*/  MUFU.EX2 R43, R43 ;  /* 0x0000002b002b7308 */ /* 0x000ea20000000800 */
[----:B-1----:R-:W-:-:S01]  /*5410*/  FADD.FTZ R8, R40, R3 ;  /* 0x0000000328087221 */ /* 0x002fc20000010000 */
[--C-:B------:R-:W-:Y:S02]  /*5420*/  IMAD.MOV.U32 R29, RZ, RZ, R87.reuse ;  /* 0x000000ffff1d7224 */ /* 0x100fe400078e0057 */
[----:B------:R-:W-:-:S04]  /*5430*/  IMAD.MOV.U32 R25, RZ, RZ, R87 ;  /* 0x000000ffff197224 */ /* 0x000fc800078e0057 */
[----:B------:R-:W1:Y:S01]  /*5440*/  MUFU.EX2 R78, R133 ;  /* 0x00000085004e7308 */ /* 0x000e620000000800 */
[----:B0-----:R-:W-:-:S01]  /*5450*/  FADD.FTZ R3, R67, R76 ;  /* 0x0000004c43037221 */ /* 0x001fc20000010000 */
[----:B------:R-:W-:-:S06]  /*5460*/  IMAD.MOV.U32 R76, RZ, RZ, R87 ;  /* 0x000000ffff4c7224 */ /* 0x000fcc00078e0057 */
        /* <DEDUP_REMOVED lines=9> */
[C---:B-1----:R-:W-:Y:S01]  /*5500*/  F2FP.SATFINITE.E4M3.F32.PACK_AB_MERGE_C R33, R44.reuse, R33, RZ ;  /* 0x000000212c21723e */ /* 0x042fe200048070ff */
[----:B------:R-:W-:-:S03]  /*5510*/  FADD.FTZ R44, R44, R3 ;  /* 0x000000032c2c7221 */ /* 0x000fc60000010000 */
[----:B------:R-:W-:Y:S01]  /*5520*/  F2FP.SATFINITE.E4M3.F32.PACK_AB_MERGE_C R174, R43, R40, R33 ;  /* 0x000000282bae723e */ /* 0x000fe20004807021 */
[----:B------:R-:W-:Y:S02]  /*5530*/  IMAD.MOV.U32 R43, RZ, RZ, R87 ;  /* 0x000000ffff2b7224 */ /* 0x000fe400078e0057 */
[----:B------:R-:W1:Y:S01]  /*5540*/  MUFU.EX2 R139, R139 ;  /* 0x0000008b008b7308 */ /* 0x000e620000000800 */
[C---:B0-----:R-:W-:Y:S01]  /*5550*/  F2FP.SATFINITE.E4M3.F32.PACK_AB_MERGE_C R135, R6.reuse, R135, RZ ;  /* 0x000000870687723e */ /* 0x041fe200048070ff */
[----:B------:R-:W-:Y:S01]  /*5560*/  FADD.FTZ R6, R6, R5 ;  /* 0x0000000506067221 */ /* 0x000fe20000010000 */
[----:B------:R-:W-:Y:S02]  /*5570*/  IMAD.MOV.U32 R40, RZ, RZ, R87 ;  /* 0x000000ffff287224 */ /* 0x000fe400078e0057 */
[----:B------:R-:W-:Y:S01]  /*5580*/  F2FP.SATFINITE.E4M3.F32.PACK_AB_MERGE_C R175, R78, R67, R135 ;  /* 0x000000434eaf723e */ /* 0x000fe20004807087 */
[----:B------:R-:W-:Y:S02]  /*5590*/  IMAD.MOV.U32 R78, RZ, RZ, R87 ;  /* 0x000000ffff4e7224 */ /* 0x000fe400078e0057 */
[----:B------:R-:W0:Y:S01]  /*55a0*/  MUFU.EX2 R46, R46 ;  /* 0x0000002e002e7308 */ /* 0x000e220000000800 */
[----:B--2---:R-:W-:-:S01]  /*55b0*/  FADD.FTZ R3, R45, R44 ;  /* 0x0000002c2d037221 */ /* 0x004fc20000010000 */
[----:B------:R-:W-:-:S02]  /*55c0*/  IMAD.MOV.U32 R67, RZ, RZ, R87 ;  /* 0x000000ffff437224 */ /* 0x000fc400078e0057 */
[--C-:B------:R-:W-:Y:S02]  /*55d0*/  IMAD.MOV.U32 R44, RZ, RZ, R87.reuse ;  /* 0x000000ffff2c7224 */ /* 0x100fe400078e0057 */
[----:B------:R-:W-:Y:S02]  /*55e0*/  IMAD.MOV.U32 R33, RZ, RZ, R87 ;  /* 0x000000ffff217224 */ /* 0x000fe400078e0057 */
[----:B------:R2:W3:Y:S01]  /*55f0*/  MUFU.EX2 R10, R71 ;  /* 0x00000047000a7308 */ /* 0x0004e20000000800 */
[----:B-1----:R-:W-:-:S07]  /*5600*/  FADD.FTZ R5, R139, R6 ;  /* 0x000000068b057221 */ /* 0x002fce0000010000 */
[----:B------:R-:W1:Y:S01]  /*5610*/  MUFU.EX2 R37, R37 ;  /* 0x0000002500257308 */ /* 0x000e620000000800 */
[----:B0-----:R-:W-:-:S01]  /*5620*/  FADD.FTZ R6, R46, R3 ;  /* 0x000000032e067221 */ /* 0x001fc20000010000 */
[----:B--2---:R-:W-:-:S06]  /*5630*/  IMAD.MOV.U32 R71, RZ, RZ, R87 ;  /* 0x000000ffff477224 */ /* 0x004fcc00078e0057 */
[----:B------:R-:W0:Y:S01]  /*5640*/  MUFU.EX2 R141, R141 ;  /* 0x0000008d008d7308 */ /* 0x000e220000000800 */
[----:B---3--:R-:W-:-:S07]  /*5650*/  FADD.FTZ R12, R10, R5 ;  /* 0x000000050a0c7221 */ /* 0x008fce0000010000 */
[----:B------:R-:W2:Y:S01]  /*5660*/  MUFU.EX2 R48, R48 ;  /* 0x0000003000307308 */ /* 0x000ea20000000800 */
[----:B-1----:R-:W-:-:S07]  /*5670*/  FADD.FTZ R3, R37, R6 ;  /* 0x0000000625037221 */ /* 0x002fce0000010000 */
[----:B------:R1:W3:Y:S01]  /*5680*/  MUFU.EX2 R4, R73 ;  /* 0x0000004900047308 */ /* 0x0002e20000000800 */
[----:B0-----:R-:W-:-:S07]  /*5690*/  FADD.FTZ R5, R141, R12 ;  /* 0x0000000c8d057221 */ /* 0x001fce0000010000 */
[----:B------:R-:W0:Y:S01]  /*56a0*/  MUFU.EX2 R50, R50 ;  /* 0x0000003200327308 */ /* 0x000e220000000800 */
[----:B--2---:R-:W-:-:S01]  /*56b0*/  FADD.FTZ R3, R48, R3 ;  /* 0x0000000330037221 */ /* 0x004fc20000010000 */
[----:B------:R-:W-:Y:S01]  /*56c0*/  F2FP.SATFINITE.E4M3.F32.PACK_AB_MERGE_C R37, R48, R37, RZ ;  /* 0x000000253025723e */ /* 0x000fe200048070ff */
[--C-:B-1----:R-:W-:Y:S02]  /*56d0*/  IMAD.MOV.U32 R73, RZ, RZ, R87.reuse ;  /* 0x000000ffff497224 */ /* 0x102fe400078e0057 */
[----:B------:R-:W-:Y:S01]  /*56e0*/  IMAD.MOV.U32 R48, RZ, RZ, R87 ;  /* 0x000000ffff307224 */ /* 0x000fe200078e0057 */
[----:B------:R-:W-:Y:S01]  /*56f0*/  F2FP.SATFINITE.E4M3.F32.PACK_AB_MERGE_C R168, R46, R45, R37 ;  /* 0x0000002d2ea8723e */ /* 0x000fe20004807025 */
[----:B------:R-:W-:Y:S01]  /*5700*/  IMAD.MOV.U32 R46, RZ, RZ, R87 ;  /* 0x000000ffff2e7224 */ /* 0x000fe200078e0057 */
[----:B------:R-:W1:Y:S01]  /*5710*/  MUFU.EX2 R143, R143 ;  /* 0x0000008f008f7308 */ /* 0x000e620000000800 */
[C---:B---3--:R-:W-:Y:S01]  /*5720*/  F2FP.SATFINITE.E4M3.F32.PACK_AB_MERGE_C R141, R4.reuse, R141, RZ ;  /* 0x0000008d048d723e */ /* 0x048fe200048070ff */
[----:B------:R-:W-:Y:S01]  /*5730*/  FADD.FTZ R4, R4, R5 ;  /* 0x0000000504047221 */ /* 0x000fe20000010000 */
[----:B------:R-:W-:-:S02]  /*5740*/  IMAD.MOV.U32 R45, RZ, RZ, R87 ;  /* 0x000000ffff2d7224 */ /* 0x000fc400078e0057 */
[----:B------:R-:W-:Y:S01]  /*5750*/  F2FP.SATFINITE.E4M3.F32.PACK_AB_MERGE_C R169, R10, R139, R141 ;  /* 0x0000008b0aa9723e */ /* 0x000fe2000480708d */
[----:B------:R-:W-:Y:S02]  /*5760*/  IMAD.MOV.U32 R37, RZ, RZ, R87 ;  /* 0x000000ffff257224 */ /* 0x000fe400078e0057 */
        /* <DEDUP_REMOVED lines=8> */
[----:B------:R-:W0:Y:S08]  /*57f0*/  MUFU.EX2 R47, R47 ;  /* 0x0000002f002f7308 */ /* 0x000e300000000800 */
[----:B------:R-:W2:Y:S01]  /*5800*/  MUFU.EX2 R24, R24 ;  /* 0x0000001800187308 */ /* 0x000ea20000000800 */
[----:B-1----:R-:W-:Y:S01]  /*5810*/  F2FP.SATFINITE.E4M3.F32.PACK_AB_MERGE_C R6, R52, R147, RZ ;  /* 0x000000933406723e */ /* 0x002fe200048070ff */
[----:B------:R-:W-:-:S03]  /*5820*/  FADD.FTZ R147, R147, R4 ;  /* 0x0000000493937221 */ /* 0x000fc60000010000 */
[----:B------:R-:W-:Y:S01]  /*5830*/  F2FP.SATFINITE.E4M3.F32.PACK_AB_MERGE_C R171, R8, R143, R6 ;  /* 0x0000008f08ab723e */ /* 0x000fe20004807006 */
[----:B0-----:R-:W-:-:S01]  /*5840*/  FADD.FTZ R3, R47, R2 ;  /* 0x000000022f037221 */ /* 0x001fc20000010000 */
[----:B------:R-:W-:Y:S01]  /*5850*/  FADD.FTZ R2, R52, R147 ;  /* 0x0000009334027221 */ /* 0x000fe20000010000 */
[----:B------:R-:W-:Y:S01]  /*5860*/  IMAD.MOV.U32 R52, RZ, RZ, R87 ;  /* 0x000000ffff347224 */ /* 0x000fe200078e0057 */
[C---:B--2---:R-:W-:Y:S01]  /*5870*/  F2FP.SATFINITE.E4M3.F32.PACK_AB_MERGE_C R5, R24.reuse, R47, RZ ;  /* 0x0000002f1805723e */ /* 0x044fe200048070ff */
        /* <DEDUP_REMOVED lines=42> */
[----:B------:R-:W-:-:S05]  /*5b20*/  UMOV UR57, UR55 ;  /* 0x0000003700397c82 */ /* 0x000fca0008000000 */
.L_x_1997:
[----:B------:R-:W-:Y:S01]  /*5b30*/  ISETP.NE.AND P3, PT, RZ, UR43, PT ;  /* 0x0000002bff007c0c */ /* 0x000fe2000bf65270 */
[----:B------:R-:W-:-:S04]  /*5b40*/  UISETP.NE.AND UP0, UPT, UR57, 0x1, UPT ;  /* 0x000000013900788c */ /* 0x000fc8000bf05270 */
[----:B------:R-:W-:-:S04]  /*5b50*/  USEL UR45, URZ, 0x1, UP0 ;  /* 0x000000013f2d7887 */ /* 0x000fc80008000000 */
[----:B------:R-:W-:-:S04]  /*5b60*/  ULOP3.LUT UR45, UR58, UR45, URZ, 0x3c, !UPT ;  /* 0x0000002d3a2d7292 */ /* 0x000fc8000f8e3c3f */
[----:B------:R-:W-:Y:S08]  /*5b70*/  @P3 BRA `(.L_x_1988) ;  /* 0x0000000000383947 */ /* 0x000ff00003800000 */
[----:B------:R-:W-:Y:S05]  /*5b80*/  @!P0 BRA `(.L_x_1989) ;  /* 0x0000000000048947 */ /* 0x000fea0003800000 */
[----:B------:R-:W-:Y:S01]  /*5b90*/  BPT.TRAP 0x1 ;  /* 0x000000040000795c */ /* 0x000fe20000300000 */
.L_x_1989:
        /* <DEDUP_REMOVED lines=9> */
.L_x_1990:
[----:B-1----:R-:W-:Y:S05]  /*5c30*/  @P2 BRA `(.L_x_1988) ;  /* 0x0000000000082947 */ /* 0x002fea0003800000 */
[----:B------:R-:W1:Y:S02]  /*5c40*/  SYNCS.PHASECHK.TRANS64.TRYWAIT P2, [UR6+0x29830], R6 ;  /* 0x02983006ff0075a7 */ /* 0x000e640008040146 */
[----:B-1----:R-:W-:Y:S05]  /*5c50*/  @!P2 BRA `(.L_x_1991) ;  /* 0x000000f80050a947 */ /* 0x002fea0003800000 */
.L_x_1988:
        /* <DEDUP_REMOVED lines=189> */
.L_x_1993:
[----:B------:R-:W-:Y:S01]  /*6830*/  ULEA UR6, UR57, UR41, 0x3 ;  /* 0x0000002939067291 */ /* 0x000fe2000f8e183f */
[----:B------:R-:W-:-:S05]  /*6840*/  IMAD.U32 R6, RZ, RZ, UR58 ;  /* 0x0000003aff067e24 */ /* 0x000fca000f8e00ff */
[----:B------:R-:W-:-:S04]  /*6850*/  SHF.L.U32 R6, R6, 0x1f, RZ ;  /* 0x0000001f06067819 */ /* 0x000fc800000006ff */
[----:B------:R0:W1:Y:S01]  /*6860*/  SYNCS.PHASECHK.TRANS64.TRYWAIT P2, [UR6+0x29850], R6 ;  /* 0x02985006ff0075a7 */ /* 0x0000620008040146 */
[----:B------:R-:W-:Y:S05]  /*6870*/  @!P0 BRA `(.L_x_1994) ;  /* 0x0000000000048947 */ /* 0x000fea0003800000 */
[----:B------:R-:W-:Y:S01]  /*6880*/  BPT.TRAP 0x1 ;  /* 0x000000040000795c */ /* 0x000fe20000300000 */
.L_x_1994:
[----:B-1----:R-:W-:Y:S05]  /*6890*/  @P2 BRA `(.L_x_1992) ;  /* 0x0000000000082947 */ /* 0x002fea0003800000 */
[----:B------:R-:W1:Y:S02]  /*68a0*/  SYNCS.PHASECHK.TRANS64.TRYWAIT P2, [UR6+0x29850], R6 ;  /* 0x02985006ff0075a7 */ /* 0x000e640008040146 */
[----:B-1----:R-:W-:Y:S05]  /*68b0*/  @!P2 BRA `(.L_x_1995) ;  /* 0x000000ec0050a947 */ /* 0x002fea0003800000 */
.L_x_1992:
[----:B------:R-:W-:Y:S01]  /*68c0*/  USHF.L.U32 UR6, UR51, 0x7, URZ ;  /* 0x0000000733067899 */ /* 0x000fe2000800063f */
[C---:B------:R-:W-:Y:S01]  /*68d0*/  FMUL.FTZ R152, R0.reuse, R152 ;  /* 0x0000009800987220 */ /* 0x040fe20000410000 */
[C---:B------:R-:W-:Y:S01]  /*68e0*/  FMUL.FTZ R209, R0.reuse, R136 ;  /* 0x0000008800d17220 */ /* 0x040fe20000410000 */
[C---:B------:R-:W-:Y:S01]  /*68f0*/  FMUL.FTZ R203, R0.reuse, R153 ;  /* 0x0000009900cb7220 */ /* 0x040fe20000410000 */
[----:B------:R-:W-:Y:S01]  /*6900*/  UIMAD UR6, UR56, -0xa0, UR6 ;  /* 0xffffff60380678a4 */ /* 0x000fe2000f8e0206 */
[C---:B------:R-:W-:Y:S01]  /*6910*/  FMUL.FTZ R136, R0.reuse, R146 ;  /* 0x0000009200887220 */ /* 0x040fe20000410000 */
[C---:B------:R-:W-:Y:S01]  /*6920*/  FMUL.FTZ R146, R0.reuse, R128 ;  /* 0x0000008000927220 */ /* 0x040fe20000410000 */
[----:B------:R-:W2:Y:S01]  /*6930*/  MUFU.TANH R152, R152 ;  /* 0x0000009800987308 */ /* 0x000ea20000002400 */
[----:B------:R-:W-:Y:S01]  /*6940*/  UIADD3 UR6, UR6, 0x1, UR49 ;  /* 0x0000000106067890 */ /* 0x000fe2000fffe031 */
[C---:B------:R-:W-:Y:S01]  /*6950*/  FMUL.FTZ R205, R0.reuse, R156 ;  /* 0x0000009c00cd7220 */ /* 0x040fe20000410000 */
[C---:B------:R-:W-:Y:S01]  /*6960*/  FMUL.FTZ R193, R0.reuse, R145 ;  /* 0x0000009100c17220 */ /* 0x040fe20000410000 */
[C---:B------:R-:W-:Y:S01]  /*6970*/  FMUL.FTZ R145, R0.reuse, R129 ;  /* 0x0000008100917220 */ /* 0x040fe20000410000 */
[----:B------:R-:W-:Y:S01]  /*6980*/  UIADD3 UR6, UR6, -UR50, URZ ;  /* 0x8000003206067290 */ /* 0x000fe2000fffe03f */
[C---:B------:R-:W-:Y:S01]  /*6990*/  FMUL.FTZ R207, R0.reuse, R157 ;  /* 0x0000009d00cf7220 */ /* 0x040fe20000410000 */
[C---:B------:R-:W-:Y:S01]  /*69a0*/  FMUL.FTZ R211, R0.reuse, R160 ;  /* 0x000000a000d37220 */ /* 0x040fe20000410000 */
[----:B------:R-:W3:Y:S01]  /*69b0*/  MUFU.TANH R203, R203 ;  /* 0x000000cb00cb7308 */ /* 0x000ee20000002400 */
[C---:B------:R-:W-:Y:S01]  /*69c0*/  FMUL.FTZ R213, R0.reuse, R161 ;  /* 0x000000a100d57220 */ /* 0x040fe20000410000 */
[C---:B------:R-:W-:Y:S01]  /*69d0*/  FMUL.FTZ R21, R0.reuse, R143 ;  /* 0x0000008f00157220 */ /* 0x040fe20000410000 */
[----:B------:R-:W-:Y:S01]  /*69e0*/  IMAD.U32 R128, RZ, RZ, UR6 ;  /* 0x00000006ff807e24 */ /* 0x000fe2000f8e00ff */
[----:B------:R-:W-:Y:S01]  /*69f0*/  UIADD3 UR6, UR41, 0x400, URZ ;  /* 0x0000040029067890 */ /* 0x000fe2000fffe03f */
[C---:B------:R-:W-:Y:S01]  /*6a00*/  FMUL.FTZ R197, R0.reuse, R141 ;  /* 0x0000008d00c57220 */ /* 0x040fe20000410000 */
[C---:B------:R-:W-:Y:S01]  /*6a10*/  FMUL.FTZ R143, R0.reuse, R124 ;  /* 0x0000007c008f7220 */ /* 0x040fe20000410000 */
[----:B------:R-:W-:Y:S01]  /*6a20*/  IMAD R129, R17, -0x2, R128 ;  /* 0xfffffffe11817824 */ /* 0x000fe200078e0280 */
[----:B------:R-:W4:Y:S01]  /*6a30*/  MUFU.TANH R205, R205 ;  /* 0x000000cd00cd7308 */ /* 0x000f220000002400 */
[----:B------:R-:W-:Y:S01]  /*6a40*/  USHF.R.U32.HI UR6, URZ, 0x4, UR6 ;  /* 0x000000043f067899 */ /* 0x000fe20008011606 */
[----:B------:R-:W-:Y:S01]  /*6a50*/  FMUL.FTZ R141, R0, R120 ;  /* 0x00000078008d7220 */ /* 0x000fe20000410000 */
[----:B------:R-:W-:-:S02]  /*6a60*/  IMAD.IADD R128, R22, 0x1, R129 ;  /* 0x0000000116807824 */ /* 0x000fc400078e0281 */
[C---:B------:R-:W-:Y:S01]  /*6a70*/  FMUL.FTZ R124, R0.reuse, R130 ;  /* 0x00000082007c7220 */ /* 0x040fe20000410000 */
[----:B------:R-:W-:Y:S01]  /*6a80*/  ULOP3.LUT UR6, UR6, 0x3fff, URZ, 0xc0, !UPT ;  /* 0x00003fff06067892 */ /* 0x000fe2000f8ec03f */
[C---:B------:R-:W-:Y:S01]  /*6a90*/  FMUL.FTZ R120, R0.reuse, R122 ;  /* 0x0000007a00787220 */ /* 0x040fe20000410000 */
[----:B------:R-:W-:Y:S01]  /*6aa0*/  FMUL.FTZ R153, R0, R164 ;  /* 0x000000a400997220 */ /* 0x000fe20000410000 */
[----:B------:R-:W5:Y:S01]  /*6ab0*/  MUFU.TANH R207, R207 ;  /* 0x000000cf00cf7308 */ /* 0x000f620000002400 */
[----:B------:R-:W-:Y:S01]  /*6ac0*/  ISETP.GT.AND P2, PT, R128, RZ, PT ;  /* 0x000000ff8000720c */ /* 0x000fe20003f44270 */
[----:B------:R-:W-:Y:S01]  /*6ad0*/  FMUL.FTZ R122, R0, R126 ;  /* 0x0000007e007a7220 */ /* 0x000fe20000410000 */
[----:B------:R-:W-:Y:S01]  /*6ae0*/  ISETP.GT.AND P3, PT, R128, 0x1, PT ;  /* 0x000000018000780c */ /* 0x000fe20003f64270 */
[----:B------:R-:W-:Y:S01]  /*6af0*/  ULOP3.LUT UR6, UR6, 0x10000, URZ, 0xfc, !UPT ;  /* 0x0001000006067892 */ /* 0x000fe2000f8efc3f */
[----:B--2---:R-:W-:Y:S01]  /*6b00*/  FSEL R130, R152, -INF , P2 ;  /* 0xff80000098827808 */ /* 0x004fe20001000000 */
[C---:B------:R-:W-:Y:S01]  /*6b10*/  FMUL.FTZ R126, R0.reuse, R134 ;  /* 0x00000086007e7220 */ /* 0x040fe20000410000 */
[----:B------:R-:W-:Y:S01]  /*6b20*/  FMUL.FTZ R134, R0, R104 ;  /* 0x0000006800867220 */ /* 0x000fe20000410000 */
[----:B------:R-:W2:Y:S01]  /*6b30*/  MUFU.TANH R211, R211 ;  /* 0x000000d300d37308 */ /* 0x000ea20000002400 */
[----:B------:R-:W-:Y:S01]  /*6b40*/  ISETP.GT.AND P2, PT, R128, 0x8, PT ;  /* 0x000000088000780c */ /* 0x000fe20003f44270 */
[----:B------:R-:W-:Y:S01]  /*6b50*/  FMUL.FTZ R215, R0, R165 ;  /* 0x000000a500d77220 */ /* 0x000fe20000410000 */
[----:B---3--:R-:W-:Y:S01]  /*6b60*/  FSEL R203, R203, -INF , P3 ;  /* 0xff800000cbcb7808 */ /* 0x008fe20001800000 */
[----:B------:R-:W-:Y:S01]  /*6b70*/  UIMAD UR10, UR57, 0x500, UR6 ;  /* 0x00000500390a78a4 */ /* 0x000fe2000f8e0206 */
[----:B------:R-:W-:Y:S01]  /*6b80*/  FMNMX.FTZ R104, R130, R5, !PT ;  /* 0x0000000582687209 */ /* 0x000fe20007810000 */
[----:B------:R-:W-:Y:S01]  /*6b90*/  WARPGROUP.ARRIVE ;  /* 0x00000000000079c5 */ /* 0x000fe20000000000 */
[----:B------:R-:W-:Y:S01]  /*6ba0*/  ISETP.GT.AND P3, PT, R128, 0x9, PT ;  /* 0x000000098000780c */ /* 0x000fe20003f64270 */
[----:B------:R-:W3:Y:S01]  /*6bb0*/  MUFU.TANH R213, R213 ;  /* 0x000000d500d57308 */ /* 0x000ee20000002400 */
[----:B----4-:R-:W-:Y:S01]  /*6bc0*/  FSEL R205, R205, -INF , P2 ;  /* 0xff800000cdcd7808 */ /* 0x010fe20001000000 */
[C---:B------:R-:W-:Y:S01]  /*6bd0*/  FMUL.FTZ R14, R0.reuse, R138 ;  /* 0x0000008a000e7220 */ /* 0x040fe20000410000 */
[----:B------:R-:W-:Y:S01]  /*6be0*/  FMNMX.FTZ R104, R203, R104, !PT ;  /* 0x00000068cb687209 */ /* 0x000fe20007810000 */
[----:B------:R-:W-:Y:S01]  /*6bf0*/  FMUL.FTZ R138, R0, R150 ;  /* 0x00000096008a7220 */ /* 0x000fe20000410000 */
[----:B------:R-:W-:Y:S01]  /*6c00*/  ISETP.GT.AND P2, PT, R128, 0x10, PT ;  /* 0x000000108000780c */ /* 0x000fe20003f44270 */
[----:B------:R-:W-:Y:S01]  /*6c10*/  UMOV UR6, UR10 ;  /* 0x0000000a00067c82 */ /* 0x000fe20008000000 */
[----:B-----5:R-:W-:Y:S01]  /*6c20*/  FSEL R207, R207, -INF , P3 ;  /* 0xff800000cfcf7808 */ /* 0x020fe20001800000 */
[----:B------:R-:W4:Y:S01]  /*6c30*/  MUFU.TANH R153, R153 ;  /* 0x0000009900997308 */ /* 0x000f220000002400 */
[----:B------:R-:W-:Y:S01]  /*6c40*/  FMNMX.FTZ R150, R205, R104, !PT ;  /* 0x00000068cd967209 */ /* 0x000fe20007810000 */
[----:B------:R-:W-:Y:S01]  /*6c50*/  UMOV UR7, 0xc0000010 ;  /* 0xc000001000077882 */ /* 0x000fe20000000000 */
[----:B------:R-:W-:Y:S01]  /*6c60*/  FMUL.FTZ R201, R0, R137 ;  /* 0x0000008900c97220 */ /* 0x000fe20000410000 */
[----:B------:R-:W-:Y:S01]  /*6c70*/  QGMMA.64x128x32.F32.E4M3.E4M3 R24, R184, gdesc[UR4], R24, gsb0 ;  /* 0x01e00004b8187df3 */ /* 0x000fe20008000818 */
[----:B------:R-:W-:Y:S01]  /*6c80*/  ISETP.GT.AND P3, PT, R128, 0x11, PT ;  /* 0x000000118000780c */ /* 0x000fe20003f64270 */
[C---:B------:R-:W-:Y:S01]  /*6c90*/  FMUL.FTZ R199, R0.reuse, R140 ;  /* 0x0000008c00c77220 */ /* 0x040fe20000410000 */
[----:B--2---:R-:W-:Y:S01]  /*6ca0*/  FSEL R211, R211, -INF , P2 ;  /* 0xff800000d3d37808 */ /* 0x004fe20001000000 */
[----:B------:R-:W2:Y:S01]  /*6cb0*/  MUFU.TANH R215, R215 ;  /* 0x000000d700d77308 */ /* 0x000ea20000002400 */
        /* <DEDUP_REMOVED lines=10> */
[----:B----4-:R-:W-:Y:S01]  /*6d60*/  FSEL R217, R153, -INF , P2 ;  /* 0xff80000099d97808 */ /* 0x010fe20001000000 */
[C---:B------:R-:W-:Y:S01]  /*6d70*/  FMUL.FTZ R20, R0.reuse, R142 ;  /* 0x0000008e00147220 */ /* 0x040fe20000410000 */
[----:B------:R-:W-:Y:S01]  /*6d80*/  FMNMX.FTZ R150, R213, R150, !PT ;  /* 0x00000096d5967209 */ /* 0x000fe20007810000 */
[----:B------:R-:W-:Y:S01]  /*6d90*/  FMUL.FTZ R142, R0, R121 ;  /* 0x00000079008e7220 */ /* 0x000fe20000410000 */
[----:B------:R-:W-:Y:S01]  /*6da0*/  ISETP.GT.AND P2, PT, R128, 0x20, PT ;  /* 0x000000208000780c */ /* 0x000fe20003f44270 */
[----:B------:R-:W4:Y:S01]  /*6db0*/  MUFU.TANH R201, R201 ;  /* 0x000000c900c97308 */ /* 0x000f220000002400 */
[----:B--2---:R-:W-:Y:S01]  /*6dc0*/  FSEL R215, R215, -INF , P3 ;  /* 0xff800000d7d77808 */ /* 0x004fe20001800000 */
[C---:B------:R-:W-:Y:S01]  /*6dd0*/  FMUL.FTZ R144, R0.reuse, R125 ;  /* 0x0000007d00907220 */ /* 0x040fe20000410000 */
[----:B------:R-:W-:Y:S01]  /*6de0*/  FMNMX.FTZ R150, R217, R150, !PT ;  /* 0x00000096d9967209 */ /* 0x000fe20007810000 */
[----:B------:R-:W-:Y:S01]  /*6df0*/  FMUL.FTZ R148, R0, R105 ;  /* 0x0000006900947220 */ /* 0x000fe20000410000 */
[----:B------:R-:W-:Y:S01]  /*6e00*/  ISETP.GT.AND P3, PT, R128, 0x21, PT ;  /* 0x000000218000780c */ /* 0x000fe20003f64270 */
[C---:B------:R-:W-:Y:S01]  /*6e10*/  FMUL.FTZ R105, R0.reuse, R107 ;  /* 0x0000006b00697220 */ /* 0x040fe20000410000 */
[----:B------:R-:W-:Y:S01]  /*6e20*/  FMNMX.FTZ R150, R215, R150, !PT ;  /* 0x00000096d7967209 */ /* 0x000fe20007810000 */
        /* <DEDUP_REMOVED lines=9> */
[----:B----4-:R-:W-:Y:S01]  /*6ec0*/  FSEL R201, R201, -INF , P3 ;  /* 0xff800000c9c97808 */ /* 0x010fe20001800000 */
[----:B------:R-:W-:Y:S01]  /*6ed0*/  FMUL.FTZ R129, R0, R113 ;  /* 0x0000007100817220 */ /* 0x000fe20000410000 */
[----:B------:R-:W-:Y:S01]  /*6ee0*/  ISETP.GT.AND P3, PT, R128, 0x29, PT ;  /* 0x000000298000780c */ /* 0x000fe20003f64270 */
[C---:B------:R-:W-:Y:S01]  /*6ef0*/  FMUL.FTZ R121, R0.reuse, R123 ;  /* 0x0000007b00797220 */ /* 0x040fe20000410000 */
[----:B------:R-:W-:Y:S01]  /*6f00*/  FMNMX.FTZ R150, R201, R150, !PT ;  /* 0x00000096c9967209 */ /* 0x000fe20007810000 */
[C---:B------:R-:W-:Y:S01]  /*6f10*/  FMUL.FTZ R123, R0.reuse, R127 ;  /* 0x0000007f007b7220 */ /* 0x040fe20000410000 */
[C---:B------:R-:W-:Y:S01]  /*6f20*/  FMUL.FTZ R132, R0.reuse, R133 ;  /* 0x0000008500847220 */ /* 0x040fe20000410000 */
[----:B------:R-:W4:Y:S01]  /*6f30*/  MUFU.TANH R195, R195 ;  /* 0x000000c300c37308 */ /* 0x000f220000002400 */
        /* <DEDUP_REMOVED lines=21> */
[----:B------:R-:W-:Y:S01]  /*7090*/  UIADD3 UR6, UR10, 0x100, URZ ;  /* 0x000001000a067890 */ /* 0x000fe2000fffe03f */
[----:B------:R-:W-:Y:S01]  /*70a0*/  FMUL.FTZ R92, R0, R92 ;  /* 0x0000005c005c7220 */ /* 0x000fe20000410000 */
[----:B------:R-:W4:Y:S01]  /*70b0*/  MUFU.TANH R140, R140 ;  /* 0x0000008c008c7308 */ /* 0x000f220000002400 */
[----:B--2---:R-:W-:Y:S01]  /*70c0*/  FSEL R193, R193, -INF , P3 ;  /* 0xff800000c1c17808 */ /* 0x004fe20001800000 */
[----:B------:R-:W-:Y:S01]  /*70d0*/  UMOV UR7, 0xc0000010 ;  /* 0xc000001000077882 */ /* 0x000fe20000000000 */
[----:B------:R-:W-:Y:S01]  /*70e0*/  ISETP.GT.AND P3, PT, R128, 0x39, PT ;  /* 0x000000398000780c */ /* 0x000fe20003f64270 */
[C---:B------:R-:W-:Y:S01]  /*70f0*/  FMUL.FTZ R96, R0.reuse, R96 ;  /* 0x0000006000607220 */ /* 0x040fe20000410000 */
[----:B------:R-:W-:Y:S01]  /*7100*/  FMNMX.FTZ R150, R193, R150, !PT ;  /* 0x00000096c1967209 */ /* 0x000fe20007810000 */
[C---:B-1----:R-:W-:Y:S01]  /*7110*/  FMUL.FTZ R7, R0.reuse, R155 ;  /* 0x0000009b00077220 */ /* 0x042fe20000410000 */
[C---:B------:R-:W-:Y:S01]  /*7120*/  FMUL.FTZ R100, R0.reuse, R100 ;  /* 0x0000006400647220 */ /* 0x040fe20000410000 */
[----:B------:R-:W-:Y:S01]  /*7130*/  MUFU.TANH R141, R141 ;  /* 0x0000008d008d7308 */ /* 0x000fe20000002400 */
[----:B---3--:R-:W-:Y:S01]  /*7140*/  FSEL R167, R167, -INF , P2 ;  /* 0xff800000a7a77808 */ /* 0x008fe20001000000 */
[----:B------:R-:W-:Y:S01]  /*7150*/  FMUL.FTZ R9, R0, R159 ;  /* 0x0000009f00097220 */ /* 0x000fe20000410000 */
[----:B------:R-:W-:Y:S01]  /*7160*/  ISETP.GT.AND P2, PT, R128, 0x40, PT ;  /* 0x000000408000780c */ /* 0x000fe20003f44270 */
[C---:B------:R-:W-:Y:S01]  /*7170*/  FMUL.FTZ R11, R0.reuse, R163 ;  /* 0x000000a3000b7220 */ /* 0x040fe20000410000 */
[----:B------:R-:W-:Y:S01]  /*7180*/  FMNMX.FTZ R150, R167, R150, !PT ;  /* 0x00000096a7967209 */ /* 0x000fe20007810000 */
[C---:B0-----:R-:W-:Y:S01]  /*7190*/  FMUL.FTZ R6, R0.reuse, R154 ;  /* 0x0000009a00067220 */ /* 0x041fe20000410000 */
[----:B------:R-:W-:Y:S01]  /*71a0*/  FMUL.FTZ R8, R0, R158 ;  /* 0x0000009e00087220 */ /* 0x000fe20000410000 */
[----:B------:R-:W0:Y:S01]  /*71b0*/  MUFU.TANH R142, R142 ;  /* 0x0000008e008e7308 */ /* 0x000e220000002400 */
[----:B----4-:R-:W-:Y:S01]  /*71c0*/  FSEL R107, R140, -INF , P3 ;  /* 0xff8000008c6b7808 */ /* 0x010fe20001800000 */
[----:B------:R-:W-:Y:S01]  /*71d0*/  FMUL.FTZ R10, R0, R162 ;  /* 0x000000a2000a7220 */ /* 0x000fe20000410000 */
[----:B------:R-:W-:Y:S01]  /*71e0*/  ISETP.GT.AND P3, PT, R128, 0x41, PT ;  /* 0x000000418000780c */ /* 0x000fe20003f64270 */
[C---:B------:R-:W-:Y:S01]  /*71f0*/  FMUL.FTZ R12, R0.reuse, R166 ;  /* 0x000000a6000c7220 */ /* 0x040fe20000410000 */
[----:B------:R-:W-:Y:S01]  /*7200*/  FMNMX.FTZ R150, R107, R150, !PT ;  /* 0x000000966b967209 */ /* 0x000fe20007810000 */
        /* <DEDUP_REMOVED lines=8> */
[----:B------:R-:W-:Y:S01]  /*7290*/  MUFU.TANH R144, R144 ;  /* 0x0000009000907308 */ /* 0x000fe20000002400 */
[----:B0-----:R-:W-:Y:S02]  /*72a0*/  FSEL R113, R142, -INF , P3 ;  /* 0xff8000008e717808 */ /* 0x001fe40001800000 */
[----:B------:R-:W-:-:S05]  /*72b0*/  ISETP.GT.AND P3, PT, R128, 0x49, PT ;  /* 0x000000498000780c */ /* 0x000fca0003f64270 */
[----:B------:R-:W0:Y:S08]  /*72c0*/  MUFU.TANH R146, R146 ;  /* 0x0000009200927308 */ /* 0x000e300000002400 */
[----:B------:R2:W-:Y:S08]  /*72d0*/  MUFU.TANH R106, R109 ;  /* 0x0000006d006a7308 */ /* 0x0005f00000002400 */
[----:B------:R-:W3:Y:S01]  /*72e0*/  MUFU.TANH R145, R145 ;  /* 0x0000009100917308 */ /* 0x000ee20000002400 */
[----:B--2---:R-:W-:-:S02]  /*72f0*/  FSEL R109, R141, -INF , P2 ;  /* 0xff8000008d6d7808 */ /* 0x004fc40001000000 */
[C---:B------:R-:W-:Y:S02]  /*7300*/  ISETP.GT.AND P2, PT, R128.reuse, 0x48, PT ;  /* 0x000000488000780c */ /* 0x040fe40003f44270 */
[----:B------:R-:W-:Y:S02]  /*7310*/  FMNMX.FTZ R150, R109, R150, !PT ;  /* 0x000000966d967209 */ /* 0x000fe40007810000 */
[----:B-1----:R-:W-:Y:S01]  /*7320*/  FSEL R117, R143, -INF , P2 ;  /* 0xff8000008f757808 */ /* 0x002fe20001000000 */
[----:B------:R-:W-:Y:S01]  /*7330*/  MUFU.TANH R147, R147 ;  /* 0x0000009300937308 */ /* 0x000fe20000002400 */
[----:B------:R-:W-:Y:S02]  /*7340*/  FMNMX.FTZ R150, R113, R150, !PT ;  /* 0x0000009671967209 */ /* 0x000fe40007810000 */
[----:B------:R-:W-:Y:S02]  /*7350*/  ISETP.GT.AND P2, PT, R128, 0x50, PT ;  /* 0x000000508000780c */ /* 0x000fe40003f44270 */
[----:B------:R-:W-:-:S02]  /*7360*/  FMNMX.FTZ R150, R117, R150, !PT ;  /* 0x0000009675967209 */ /* 0x000fc40007810000 */
[----:B0-----:R-:W-:Y:S01]  /*7370*/  FSEL R131, R146, -INF , P2 ;  /* 0xff80000092837808 */ /* 0x001fe20001000000 */
[----:B------:R-:W0:Y:S01]  /*7380*/  MUFU.TANH R132, R132 ;  /* 0x0000008400847308 */ /* 0x000e220000002400 */
[----:B------:R-:W-:Y:S01]  /*7390*/  ISETP.GT.AND P2, PT, R128, 0x58, PT ;  /* 0x000000588000780c */ /* 0x000fe20003f44270 */
[----:B------:R-:W-:Y:S02]  /*73a0*/  WARPGROUP.DEPBAR.LE gsb0, 0x0 ;  /* 0x00008000000079c5 */ /* 0x000fe40000010000 */
[----:B------:R-:W-:-:S04]  /*73b0*/  WARPGROUP.ARRIVE ;  /* 0x00000000000079c5 */ /* 0x000fc80000000000 */
[----:B------:R1:W-:Y:S02]  /*73c0*/  MUFU.TANH R151, R129 ;  /* 0x0000008100977308 */ /* 0x0003e40000002400 */
[----:B------:R-:W-:Y:S01]  /*73d0*/  QGMMA.64x128x32.F32.E4M3.E4M3 R24, R180, gdesc[UR4], R24, gsb0 ;  /* 0x01e00004b4187df3 */ /* 0x000fe20008000818 */
[----:B------:R-:W-:Y:S01]  /*73e0*/  UIADD3 UR6, UR10, 0x200, URZ ;  /* 0x000002000a067890 */ /* 0x000fe2000fffe03f */
[----:B------:R-:W-:-:S04]  /*73f0*/  UMOV UR7, 0xc0000010 ;  /* 0xc000001000077882 */ /* 0x000fc80000000000 */
[----:B------:R-:W-:Y:S01]  /*7400*/  MUFU.TANH R134, R134 ;  /* 0x0000008600867308 */ /* 0x000fe20000002400 */
[----:B-1----:R-:W-:Y:S02]  /*7410*/  FSEL R129, R144, -INF , P3 ;  /* 0xff80000090817808 */ /* 0x002fe40001800000 */
[C---:B------:R-:W-:Y:S02]  /*7420*/  ISETP.GT.AND P3, PT, R128.reuse, 0x51, PT ;  /* 0x000000518000780c */ /* 0x040fe40003f64270 */
[----:B------:R-:W-:Y:S02]  /*7430*/  FMNMX.FTZ R150, R129, R150, !PT ;  /* 0x0000009681967209 */ /* 0x000fe40007810000 */
[----:B---3--:R-:W-:Y:S01]  /*7440*/  FSEL R133, R145, -INF , P3 ;  /* 0xff80000091857808 */ /* 0x008fe20001800000 */
[----:B------:R-:W1:Y:S01]  /*7450*/  MUFU.TANH R148, R148 ;  /* 0x0000009400947308 */ /* 0x000e620000002400 */
[----:B------:R-:W-:Y:S02]  /*7460*/  FMNMX.FTZ R150, R131, R150, !PT ;  /* 0x0000009683967209 */ /* 0x000fe40007810000 */
[----:B------:R-:W-:-:S02]  /*7470*/  ISETP.GT.AND P3, PT, R128, 0x59, PT ;  /* 0x000000598000780c */ /* 0x000fc40003f64270 */
[----:B------:R-:W-:Y:S02]  /*7480*/  FMNMX.FTZ R150, R133, R150, !PT ;  /* 0x0000009685967209 */ /* 0x000fe40007810000 */
[----:B0-----:R-:W-:Y:S01]  /*7490*/  FSEL R141, R132, -INF , P3 ;  /* 0xff800000848d7808 */ /* 0x001fe20001800000 */
[----:B------:R-:W0:Y:S01]  /*74a0*/  MUFU.TANH R108, R108 ;  /* 0x0000006c006c7308 */ /* 0x000e220000002400 */
[----:B------:R-:W-:Y:S01]  /*74b0*/  ISETP.GT.AND P3, PT, R128, 0x61, PT ;  /* 0x000000618000780c */ /* 0x000fe20003f64270 */
[----:B------:R-:W-:-:S06]  /*74c0*/  FMUL.FTZ R132, R0, R93 ;  /* 0x0000005d00847220 */ /* 0x000fcc0000410000 */
[----:B------:R2:W-:Y:S01]  /*74d0*/  MUFU.TANH R153, R135 ;  /* 0x0000008700997308 */ /* 0x0005e20000002400 */
[----:B-1----:R-:W-:Y:S02]  /*74e0*/  FSEL R145, R148, -INF , P3 ;  /* 0xff80000094917808 */ /* 0x002fe40001800000 */
[----:B------:R-:W-:-:S04]  /*74f0*/  ISETP.GT.AND P3, PT, R128, 0x69, PT ;  /* 0x000000698000780c */ /* 0x000fc80003f64270 */
[----:B------:R-:W-:Y:S01]  /*7500*/  FSEL R93, R106, -INF , P3 ;  /* 0xff8000006a5d7808 */ /* 0x000fe20001800000 */
[----:B------:R-:W1:Y:S01]  /*7510*/  MUFU.TANH R112, R112 ;  /* 0x0000007000707308 */ /* 0x000e620000002400 */
[----:B--2---:R-:W-:Y:S01]  /*7520*/  FSEL R135, R147, -INF , P2 ;  /* 0xff80000093877808 */ /* 0x004fe20001000000 */
[----:B------:R-:W-:Y:S01]  /*7530*/  FMUL.FTZ R106, R0, R97 ;  /* 0x00000061006a7220 */ /* 0x000fe20000410000 */
[----:B------:R-:W-:Y:S02]  /*7540*/  ISETP.GT.AND P2, PT, R128, 0x60, PT ;  /* 0x000000608000780c */ /* 0x000fe40003f44270 */
[----:B------:R-:W-:Y:S02]  /*7550*/  FMNMX.FTZ R150, R135, R150, !PT ;  /* 0x0000009687967209 */ /* 0x000fe40007810000 */
[----:B------:R-:W-:Y:S01]  /*7560*/  FSEL R143, R134, -INF , P2 ;  /* 0xff800000868f7808 */ /* 0x000fe20001000000 */
[----:B------:R-:W2:Y:S01]  /*7570*/  MUFU.TANH R116, R116 ;  /* 0x0000007400747308 */ /* 0x000ea20000002400 */
[----:B------:R-:W-:-:S02]  /*7580*/  FMNMX.FTZ R150, R141, R150, !PT ;  /* 0x000000968d967209 */ /* 0x000fc40007810000 */
[----:B------:R-:W-:Y:S02]  /*7590*/  ISETP.GT.AND P2, PT, R128, 0x68, PT ;  /* 0x000000688000780c */ /* 0x000fe40003f44270 */
[----:B------:R-:W-:Y:S02]  /*75a0*/  FMNMX.FTZ R150, R143, R150, !PT ;  /* 0x000000968f967209 */ /* 0x000fe40007810000 */
[----:B0-----:R-:W-:Y:S01]  /*75b0*/  FSEL R147, R108, -INF , P2 ;  /* 0xff8000006c937808 */ /* 0x001fe20001000000 */
[----:B------:R-:W0:Y:S01]  /*75c0*/  MUFU.TANH R88, R88 ;  /* 0x0000005800587308 */ /* 0x000e220000002400 */
[----:B------:R-:W-:Y:S01]  /*75d0*/  FMNMX.FTZ R150, R145, R150, !PT ;  /* 0x0000009691967209 */ /* 0x000fe20007810000 */
[----:B------:R-:W-:Y:S01]  /*75e0*/  FMUL.FTZ R108, R0, R118 ;  /* 0x00000076006c7220 */ /* 0x000fe20000410000 */
[----:B------:R-:W-:Y:S02]  /*75f0*/  ISETP.GT.AND P2, PT, R128, 0x70, PT ;  /* 0x000000708000780c */ /* 0x000fe40003f44270 */
[----:B------:R-:W-:-:S02]  /*7600*/  FMNMX.FTZ R150, R147, R150, !PT ;  /* 0x0000009693967209 */ /* 0x000fc40007810000 */
[----:B------:R-:W-:Y:S01]  /*7610*/  ISETP.GT.AND P3, PT, R128, 0x71, PT ;  /* 0x000000718000780c */ /* 0x000fe20003f64270 */
[----:B------:R-:W3:Y:S01]  /*7620*/  MUFU.TANH R89, R89 ;  /* 0x0000005900597308 */ /* 0x000ee20000002400 */
[----:B-1----:R-:W-:Y:S01]  /*7630*/  FSEL R149, R112, -INF , P2 ;  /* 0xff80000070957808 */ /* 0x002fe20001000000 */
[----:B------:R-:W-:Y:S01]  /*7640*/  FMUL.FTZ R112, R0, R102 ;  /* 0x0000006600707220 */ /* 0x000fe20000410000 */
[----:B------:R-:W-:Y:S02]  /*7650*/  FMNMX.FTZ R150, R93, R150, !PT ;  /* 0x000000965d967209 */ /* 0x000fe40007810000 */
[----:B------:R-:W-:Y:S02]  /*7660*/  ISETP.GT.AND P2, PT, R128, 0x78, PT ;  /* 0x000000788000780c */ /* 0x000fe40003f44270 */
[----:B------:R-:W-:Y:S01]  /*7670*/  FSEL R151, R151, -INF , P3 ;  /* 0xff80000097977808 */ /* 0x000fe20001800000 */
[----:B------:R-:W1:Y:S01]  /*7680*/  MUFU.TANH R92, R92 ;  /* 0x0000005c005c7308 */ /* 0x000e620000002400 */
[----:B------:R-:W-:-:S02]  /*7690*/  FMNMX.FTZ R150, R149, R150, !PT ;  /* 0x0000009695967209 */ /* 0x000fc40007810000 */
[----:B------:R-:W-:Y:S02]  /*76a0*/  ISETP.GT.AND P3, PT, R128, 0x79, PT ;  /* 0x000000798000780c */ /* 0x000fe40003f64270 */
[----:B--2---:R-:W-:Y:S02]  /*76b0*/  FSEL R97, R116, -INF , P2 ;  /* 0xff80000074617808 */ /* 0x004fe40001000000 */
[----:B------:R-:W-:Y:S01]  /*76c0*/  FMNMX.FTZ R150, R151, R150, !PT ;  /* 0x0000009697967209 */ /* 0x000fe20007810000 */
[----:B------:R-:W2:Y:S01]  /*76d0*/  MUFU.TANH R132, R132 ;  /* 0x0000008400847308 */ /* 0x000ea20000002400 */
[----:B------:R-:W-:Y:S02]  /*76e0*/  ISETP.GT.AND P2, PT, R128, 0x80, PT ;  /* 0x000000808000780c */ /* 0x000fe40003f44270 */
[----:B------:R-:W-:Y:S02]  /*76f0*/  FSEL R153, R153, -INF , P3 ;  /* 0xff80000099997808 */ /* 0x000fe40001800000 */
[----:B------:R-:W-:-:S02]  /*7700*/  FMNMX.FTZ R150, R97, R150, !PT ;  /* 0x0000009661967209 */ /* 0x000fc40007810000 */
[----:B------:R-:W-:Y:S01]  /*7710*/  ISETP.GT.AND P3, PT, R128, 0x81, PT ;  /* 0x000000818000780c */ /* 0x000fe20003f64270 */
[----:B------:R-:W4:Y:S01]  /*7720*/  MUFU.TANH R96, R96 ;  /* 0x0000006000607308 */ /* 0x000f220000002400 */
[----:B0-----:R-:W-:Y:S01]  /*7730*/  FSEL R155, R88, -INF , P2 ;  /* 0xff800000589b7808 */ /* 0x001fe20001000000 */
[----:B------:R-:W-:Y:S01]  /*7740*/  FMUL.FTZ R88, R0, R101 ;  /* 0x0000006500587220 */ /* 0x000fe20000410000 */
[----:B------:R-:W-:Y:S02]  /*7750*/  FMNMX.FTZ R150, R153, R150, !PT ;  /* 0x0000009699967209 */ /* 0x000fe40007810000 */
[----:B------:R-:W-:Y:S02]  /*7760*/  ISETP.GT.AND P2, PT, R128, 0x88, PT ;  /* 0x000000888000780c */ /* 0x000fe40003f44270 */
[----:B---3--:R-:W-:Y:S01]  /*7770*/  FSEL R157, R89, -INF , P3 ;  /* 0xff800000599d7808 */ /* 0x008fe20001800000 */
[----:B------:R-:W0:Y:S01]  /*7780*/  MUFU.TANH R106, R106 ;  /* 0x0000006a006a7308 */ /* 0x000e220000002400 */
[----:B------:R-:W-:-:S02]  /*7790*/  FMNMX.FTZ R150, R155, R150, !PT ;  /* 0x000000969b967209 */ /* 0x000fc40007810000 */
[----:B------:R-:W-:Y:S02]  /*77a0*/  ISETP.GT.AND P3, PT, R128, 0x89, PT ;  /* 0x000000898000780c */ /* 0x000fe40003f64270 */
[----:B-1----:R-:W-:Y:S01]  /*77b0*/  FSEL R101, R92, -INF , P2 ;  /* 0xff8000005c657808 */ /* 0x002fe20001000000 */
[----:B------:R-:W-:Y:S01]  /*77c0*/  FMUL.FTZ R92, R0, R110 ;  /* 0x0000006e005c7220 */ /* 0x000fe20000410000 */
[----:B------:R-:W-:Y:S01]  /*77d0*/  FMNMX.FTZ R150, R157, R150, !PT ;  /* 0x000000969d967209 */ /* 0x000fe20007810000 */
[----:B------:R-:W1:Y:S01]  /*77e0*/  MUFU.TANH R100, R100 ;  /* 0x0000006400647308 */ /* 0x000e620000002400 */
[----:B------:R-:W-:Y:S01]  /*77f0*/  ISETP.GT.AND P2, PT, R128, 0x90, PT ;  /* 0x000000908000780c */ /* 0x000fe20003f44270 */
[----:B------:R-:W-:Y:S01]  /*7800*/  FMUL.FTZ R110, R0, R119 ;  /* 0x00000077006e7220 */ /* 0x000fe20000410000 */
[----:B--2---:R-:W-:Y:S02]  /*7810*/  FSEL R159, R132, -INF , P3 ;  /* 0xff800000849f7808 */ /* 0x004fe40001800000 */
[----:B------:R-:W-:-:S02]  /*7820*/  FMNMX.FTZ R150, R101, R150, !PT ;  /* 0x0000009665967209 */ /* 0x000fc40007810000 */
[----:B------:R-:W-:Y:S01]  /*7830*/  ISETP.GT.AND P3, PT, R128, 0x91, PT ;  /* 0x000000918000780c */ /* 0x000fe20003f64270 */
[----:B------:R-:W2:Y:S01]  /*7840*/  MUFU.TANH R88, R88 ;  /* 0x0000005800587308 */ /* 0x000ea20000002400 */
[----:B----4-:R-:W-:Y:S01]  /*7850*/  FSEL R161, R96, -INF , P2 ;  /* 0xff80000060a17808 */ /* 0x010fe20001000000 */
[----:B------:R-:W-:Y:S01]  /*7860*/  FMUL.FTZ R96, R0, R111 ;  /* 0x0000006f00607220 */ /* 0x000fe20000410000 */
[----:B------:R-:W-:Y:S02]  /*7870*/  FMNMX.FTZ R150, R159, R150, !PT ;  /* 0x000000969f967209 */ /* 0x000fe40007810000 */
[----:B------:R-:W-:Y:S02]  /*7880*/  ISETP.GT.AND P2, PT, R128, 0x98, PT ;  /* 0x000000988000780c */ /* 0x000fe40003f44270 */
[----:B0-----:R-:W-:Y:S01]  /*7890*/  FSEL R163, R106, -INF , P3 ;  /* 0xff8000006aa37808 */ /* 0x001fe20001800000 */
[----:B------:R-:W0:Y:S01]  /*78a0*/  MUFU.TANH R6, R6 ;  /* 0x0000000600067308 */ /* 0x000e220000002400 */
[----:B------:R-:W-:Y:S01]  /*78b0*/  FMNMX.FTZ R150, R161, R150, !PT ;  /* 0x00000096a1967209 */ /* 0x000fe20007810000 */
[----:B------:R-:W-:Y:S01]  /*78c0*/  FMUL.FTZ R106, R0, R115 ;  /* 0x00000073006a7220 */ /* 0x000fe20000410000 */
[C---:B------:R-:W-:Y:S01]  /*78d0*/  ISETP.GT.AND P3, PT, R128.reuse, 0x99, PT ;  /* 0x000000998000780c */ /* 0x040fe20003f64270 */
[----:B------:R-:W-:Y:S01]  /*78e0*/  VIADD R128, R128, 0x8 ;  /* 0x0000000880807836 */ /* 0x000fe20000000000 */
[----:B-1----:R-:W-:Y:S01]  /*78f0*/  FSEL R165, R100, -INF , P2 ;  /* 0xff80000064a57808 */ /* 0x002fe20001000000 */
[----:B------:R-:W-:Y:S01]  /*7900*/  FMUL.FTZ R100, R0, R114 ;  /* 0x0000007200647220 */ /* 0x000fe20000410000 */
[----:B------:R-:W-:Y:S01]  /*7910*/  FMNMX.FTZ R150, R163, R150, !PT ;  /* 0x00000096a3967209 */ /* 0x000fe20007810000 */
[----:B------:R-:W1:Y:S01]  /*7920*/  MUFU.TANH R7, R7 ;  /* 0x0000000700077308 */ /* 0x000e620000002400 */
[----:B--2---:R-:W-:-:S02]  /*7930*/  FSEL R111, R88, -INF , P3 ;  /* 0xff800000586f7808 */ /* 0x004fc40001800000 */
[----:B------:R-:W-:Y:S01]  /*7940*/  FMNMX.FTZ R150, R165, R150, !PT ;  /* 0x00000096a5967209 */ /* 0x000fe20007810000 */
[----:B------:R-:W2:Y:S01]  /*7950*/  LDC R88, c[0x0][0x988] ;  /* 0x00026200ff587b82 */ /* 0x000ea20000000800 */
[C---:B------:R-:W-:Y:S02]  /*7960*/  ISETP.GT.AND P3, PT, R128.reuse, RZ, PT ;  /* 0x000000ff8000720c */ /* 0x040fe40003f64270 */
[----:B------:R-:W-:Y:S01]  /*7970*/  FMNMX.FTZ R150, R111, R150, !PT ;  /* 0x000000966f967209 */ /* 0x000fe20007810000 */
[----:B------:R-:W3:Y:S01]  /*7980*/  MUFU.TANH R8, R8 ;  /* 0x0000000800087308 */ /* 0x000ee20000002400 */
[----:B------:R-:W-:-:S03]  /*7990*/  ISETP.GT.AND P4, PT, R128, 0x1, PT ;  /* 0x000000018000780c */ /* 0x000fc60003f84270 */
[----:B------:R-:W4:Y:S04]  /*79a0*/  SHFL.BFLY PT, R89, R150, 0x2, 0x1f ;  /* 0x0c401f0096597f89 */ /* 0x000f2800000e0000 */
[----:B------:R-:W5:Y:S01]  /*79b0*/  MUFU.TANH R9, R9 ;  /* 0x0000000900097308 */ /* 0x000f620000002400 */
[----:B------:R-:W-:Y:S02]  /*79c0*/  WARPGROUP.DEPBAR.LE gsb0, 0x0 ;  /* 0x00008000000079c5 */ /* 0x000fe40000010000 */
[----:B0-----:R-:W-:Y:S01]  /*79d0*/  FSEL R183, R6, -INF , P3 ;  /* 0xff80000006b77808 */ /* 0x001fe20001800000 */
[----:B------:R-:W-:Y:S01]  /*79e0*/  WARPGROUP.ARRIVE ;  /* 0x00000000000079c5 */ /* 0x000fe20000000000 */
[C---:B------:R-:W-:Y:S02]  /*79f0*/  ISETP.GT.AND P3, PT, R128.reuse, 0x8, PT ;  /* 0x000000088000780c */ /* 0x040fe40003f64270 */
[----:B-1----:R-:W-:Y:S01]  /*7a00*/  FSEL R7, R7, -INF , P4 ;  /* 0xff80000007077808 */ /* 0x002fe20002000000 */
[----:B------:R-:W-:Y:S01]  /*7a10*/  MUFU.TANH R10, R10 ;  /* 0x0000000a000a7308 */ /* 0x000fe20000002400 */
[----:B------:R-:W-:Y:S01]  /*7a20*/  FMNMX.FTZ R132, R183, R4, !PT ;  /* 0x00000004b7847209 */ /* 0x000fe20007810000 */
[----:B------:R-:W-:Y:S01]  /*7a30*/  QGMMA.64x128x32.F32.E4M3.E4M3 R24, R176, gdesc[UR4], R24, gsb0 ;  /* 0x01e00004b0187df3 */ /* 0x000fe20008000818 */
[----:B------:R-:W-:Y:S01]  /*7a40*/  ISETP.GT.AND P4, PT, R128, 0x9, PT ;  /* 0x000000098000780c */ /* 0x000fe20003f84270 */
[----:B------:R-:W-:Y:S01]  /*7a50*/  UIADD3 UR6, UR10, 0x300, URZ ;  /* 0x000003000a067890 */ /* 0x000fe2000fffe03f */
[----:B---3--:R-:W-:Y:S01]  /*7a60*/  FSEL R187, R8, -INF , P3 ;  /* 0xff80000008bb7808 */ /* 0x008fe20001800000 */
[----:B------:R-:W-:Y:S01]  /*7a70*/  UMOV UR7, 0xc0000010 ;  /* 0xc000001000077882 */ /* 0x000fe20000000000 */
[----:B------:R-:W-:Y:S01]  /*7a80*/  FMNMX.FTZ R132, R7, R132, !PT ;  /* 0x0000008407847209 */ /* 0x000fe20007810000 */
[----:B------:R-:W0:Y:S01]  /*7a90*/  MUFU.TANH R11, R11 ;  /* 0x0000000b000b7308 */ /* 0x000e220000002400 */
[----:B------:R-:W-:-:S02]  /*7aa0*/  ISETP.GT.AND P3, PT, R128, 0x10, PT ;  /* 0x000000108000780c */ /* 0x000fc40003f64270 */
[----:B-----5:R-:W-:Y:S02]  /*7ab0*/  FSEL R9, R9, -INF , P4 ;  /* 0xff80000009097808 */ /* 0x020fe40002000000 */
[----:B----4-:R-:W-:Y:S02]  /*7ac0*/  FMNMX.FTZ R150, R150, R89, !PT ;  /* 0x0000005996967209 */ /* 0x010fe40007810000 */
[----:B------:R-:W-:Y:S01]  /*7ad0*/  FMNMX.FTZ R132, R187, R132, !PT ;  /* 0x00000084bb847209 */ /* 0x000fe20007810000 */
[----:B------:R-:W-:Y:S01]  /*7ae0*/  MUFU.TANH R12, R12 ;  /* 0x0000000c000c7308 */ /* 0x000fe20000002400 */
[----:B------:R-:W-:Y:S01]  /*7af0*/  ISETP.GT.AND P4, PT, R128, 0x11, PT ;  /* 0x000000118000780c */ /* 0x000fe20003f84270 */
[----:B------:R-:W1:Y:S01]  /*7b00*/  SHFL.BFLY PT, R89, R150, 0x1, 0x1f ;  /* 0x0c201f0096597f89 */ /* 0x000e6200000e0000 */
[----:B------:R-:W-:-:S05]  /*7b10*/  FMNMX.FTZ R132, R9, R132, !PT ;  /* 0x0000008409847209 */ /* 0x000fca0007810000 */
[----:B------:R-:W3:Y:S01]  /*7b20*/  MUFU.TANH R13, R13 ;  /* 0x0000000d000d7308 */ /* 0x000ee20000002400 */
[----:B0-----:R-:W-:Y:S02]  /*7b30*/  FSEL R11, R11, -INF , P4 ;  /* 0xff8000000b0b7808 */ /* 0x001fe40002000000 */
[----:B------:R-:W-:-:S05]  /*7b40*/  ISETP.GT.AND P4, PT, R128, 0x19, PT ;  /* 0x000000198000780c */ /* 0x000fca0003f84270 */
[----:B------:R-:W0:Y:S08]  /*7b50*/  MUFU.TANH R14, R14 ;  /* 0x0000000e000e7308 */ /* 0x000e300000002400 */
[----:B------:R-:W4:Y:S01]  /*7b60*/  MUFU.TANH R15, R15 ;  /* 0x0000000f000f7308 */ /* 0x000f220000002400 */
[----:B---3--:R-:W-:Y:S02]  /*7b70*/  FSEL R13, R13, -INF , P4 ;  /* 0xff8000000d0d7808 */ /* 0x008fe40002000000 */
[----:B-1----:R-:W-:-:S02]  /*7b80*/  FMNMX.FTZ R89, R150, R89, !PT ;  /* 0x0000005996597209 */ /* 0x002fc40007810000 */
[----:B------:R-:W-:Y:S02]  /*7b90*/  ISETP.GT.AND P4, PT, R128, 0x21, PT ;  /* 0x000000218000780c */ /* 0x000fe40003f84270 */
[C---:B------:R-:W-:Y:S01]  /*7ba0*/  FSETP.NEU.FTZ.AND P2, PT, R89.reuse, -INF , PT ;  /* 0xff8000005900780b */ /* 0x040fe20003f5d000 */
[----:B--2---:R-:W-:-:S01]  /*7bb0*/  FFMA.FTZ R102, R89, R88, -8 ;  /* 0xc100000059667423 */ /* 0x004fc20000010058 */
[----:B------:R-:W1:Y:S04]  /*7bc0*/  MUFU.TANH R20, R20 ;  /* 0x0000001400147308 */ /* 0x000e680000002400 */
[----:B------:R-:W-:-:S04]  /*7bd0*/  FSEL R102, R102, RZ, P2 ;  /* 0x000000ff66667208 */ /* 0x000fc80001000000 */
[----:B------:R-:W2:Y:S01]  /*7be0*/  MUFU.TANH R21, R21 ;  /* 0x0000001500157308 */ /* 0x000ea20000002400 */
        /* <DEDUP_REMOVED lines=15> */
[----:B0-----:R-:W-:Y:S01]  /*7ce0*/  FSEL R205, R14, -INF , P3 ;  /* 0xff8000000ecd7808 */ /* 0x001fe20001800000 */
[----:B------:R-:W0:Y:S01]  /*7cf0*/  MUFU.TANH R137, R137 ;  /* 0x0000008900897308 */ /* 0x000e220000002400 */
[----:B------:R-:W-:Y:S01]  /*7d00*/  FMNMX.FTZ R132, R13, R132, !PT ;  /* 0x000000840d847209 */ /* 0x000fe20007810000 */
[-CC-:B------:R-:W-:Y:S01]  /*7d10*/  FFMA.FTZ R14, R109, R88.reuse, -R102.reuse ;  /* 0x000000586d0e7223 */ /* 0x180fe20000010866 */
[C---:B------:R-:W-:Y:S01]  /*7d20*/  ISETP.GT.AND P3, PT, R128.reuse, 0x28, PT ;  /* 0x000000288000780c */ /* 0x040fe20003f64270 */
[-CC-:B------:R-:W-:Y:S01]  /*7d30*/  FFMA.FTZ R118, R211, R88.reuse, -R102.reuse ;  /* 0x00000058d3767223 */ /* 0x180fe20000010866 */
[----:B----4-:R-:W-:Y:S01]  /*7d40*/  FSEL R15, R15, -INF , P4 ;  /* 0xff8000000f0f7808 */ /* 0x010fe20002000000 */
[--C-:B------:R-:W-:Y:S01]  /*7d50*/  FFMA.FTZ R185, R213, R88, -R102.reuse ;  /* 0x00000058d5b97223 */ /* 0x100fe20000010866 */
[----:B------:R-:W-:Y:S01]  /*7d60*/  FMNMX.FTZ R132, R205, R132, !PT ;  /* 0x00000084cd847209 */ /* 0x000fe20007810000 */
[----:B------:R-:W4:Y:S01]  /*7d70*/  MUFU.TANH R138, R138 ;  /* 0x0000008a008a7308 */ /* 0x000f220000002400 */
        /* <DEDUP_REMOVED lines=8> */
[----:B--2---:R-:W-:Y:S01]  /*7e00*/  FSEL R21, R21, -INF , P4 ;  /* 0xff80000015157808 */ /* 0x004fe20002000000 */
[--C-:B------:R-:W-:Y:S01]  /*7e10*/  FFMA.FTZ R130, R217, R88, -R102.reuse ;  /* 0x00000058d9827223 */ /* 0x100fe20000010866 */
[----:B------:R-:W-:Y:S01]  /*7e20*/  FMNMX.FTZ R132, R195, R132, !PT ;  /* 0x00000084c3847209 */ /* 0x000fe20007810000 */
[-CC-:B------:R-:W-:Y:S01]  /*7e30*/  FFMA.FTZ R201, R201, R88.reuse, -R102.reuse ;  /* 0x00000058c9c97223 */ /* 0x180fe20000010866 */
[----:B------:R-:W-:Y:S01]  /*7e40*/  ISETP.GT.AND P4, PT, R128, 0x31, PT ;  /* 0x000000318000780c */ /* 0x000fe20003f84270 */
[--C-:B------:R-:W-:Y:S01]  /*7e50*/  FFMA.FTZ R197, R197, R88, -R102.reuse ;  /* 0x00000058c5c57223 */ /* 0x100fe20000010866 */
[----:B---3--:R-:W-:Y:S01]  /*7e60*/  FSEL R207, R136, -INF , P3 ;  /* 0xff80000088cf7808 */ /* 0x008fe20001800000 */
[----:B------:R-:W2:Y:S01]  /*7e70*/  MUFU.TANH R120, R120 ;  /* 0x0000007800787308 */ /* 0x000ea20000002400 */
[----:B------:R-:W-:Y:S01]  /*7e80*/  FMNMX.FTZ R132, R21, R132, !PT ;  /* 0x0000008415847209 */ /* 0x000fe20007810000 */
[-CC-:B------:R-:W-:Y:S01]  /*7e90*/  FFMA.FTZ R193, R193, R88.reuse, -R102.reuse ;  /* 0x00000058c1c17223 */ /* 0x180fe20000010866 */
[C---:B------:R-:W-:Y:S01]  /*7ea0*/  ISETP.GT.AND P3, PT, R128.reuse, 0x38, PT ;  /* 0x000000388000780c */ /* 0x040fe20003f64270 */
[-CC-:B------:R-:W-:Y:S01]  /*7eb0*/  FFMA.FTZ R107, R107, R88.reuse, -R102.reuse ;  /* 0x000000586b6b7223 */ /* 0x180fe20000010866 */
[----:B0-----:R-:W-:Y:S01]  /*7ec0*/  FSEL R137, R137, -INF , P4 ;  /* 0xff80000089897808 */ /* 0x001fe20002000000 */
[--C-:B------:R-:W-:Y:S01]  /*7ed0*/  FFMA.FTZ R113, R113, R88, -R102.reuse ;  /* 0x0000005871717223 */ /* 0x100fe20000010866 */
[----:B------:R-:W-:Y:S01]  /*7ee0*/  FMNMX.FTZ R132, R207, R132, !PT ;  /* 0x00000084cf847209 */ /* 0x000fe20007810000 */
[----:B------:R-:W0:Y:S01]  /*7ef0*/  MUFU.TANH R121, R121 ;  /* 0x0000007900797308 */ /* 0x000e220000002400 */
[----:B------:R-:W-:Y:S01]  /*7f00*/  ISETP.GT.AND P4, PT, R128, 0x39, PT ;  /* 0x000000398000780c */ /* 0x000fe20003f84270 */
[-CC-:B------:R-:W-:Y:S01]  /*7f10*/  FFMA.FTZ R129, R129, R88.reuse, -R102.reuse ;  /* 0x0000005881817223 */ /* 0x180fe20000010866 */
[----:B----4-:R-:W-:Y:S01]  /*7f20*/  FSEL R167, R138, -INF , P3 ;  /* 0xff8000008aa77808 */ /* 0x010fe20001800000 */
[--C-:B------:R-:W-:Y:S01]  /*7f30*/  FFMA.FTZ R133, R133, R88, -R102.reuse ;  /* 0x0000005885857223 */ /* 0x100fe20000010866 */
[----:B------:R-:W-:Y:S01]  /*7f40*/  FMNMX.FTZ R132, R137, R132, !PT ;  /* 0x0000008489847209 */ /* 0x000fe20007810000 */
[-CC-:B------:R-:W-:Y:S01]  /*7f50*/  FFMA.FTZ R93, R93, R88.reuse, -R102.reuse ;  /* 0x000000585d5d7223 */ /* 0x180fe20000010866 */
[C---:B------:R-:W-:Y:S01]  /*7f60*/  ISETP.GT.AND P3, PT, R128.reuse, 0x40, PT ;  /* 0x000000408000780c */ /* 0x040fe20003f64270 */
[----:B------:R-:W3:Y:S01]  /*7f70*/  MUFU.TANH R122, R122 ;  /* 0x0000007a007a7308 */ /* 0x000ee20000002400 */
[----:B-1----:R-:W-:Y:S01]  /*7f80*/  FSEL R139, R139, -INF , P4 ;  /* 0xff8000008b8b7808 */ /* 0x002fe20002000000 */
[--C-:B------:R-:W-:Y:S01]  /*7f90*/  FFMA.FTZ R97, R97, R88, -R102.reuse ;  /* 0x0000005861617223 */ /* 0x100fe20000010866 */
[----:B------:R-:W-:Y:S01]  /*7fa0*/  FMNMX.FTZ R132, R167, R132, !PT ;  /* 0x00000084a7847209 */ /* 0x000fe20007810000 */
[----:B------:R-:W-:Y:S01]  /*7fb0*/  FFMA.FTZ R101, R101, R88, -R102 ;  /* 0x0000005865657223 */ /* 0x000fe20000010866 */
[----:B------:R-:W-:-:S02]  /*7fc0*/  ISETP.GT.AND P4, PT, R128, 0x41, PT ;  /* 0x000000418000780c */ /* 0x000fc40003f84270 */
[----:B--2---:R-:W-:Y:S01]  /*7fd0*/  FSEL R209, R120, -INF , P3 ;  /* 0xff80000078d17808 */ /* 0x004fe20001800000 */
[----:B------:R-:W1:Y:S01]  /*7fe0*/  MUFU.TANH R123, R123 ;  /* 0x0000007b007b7308 */ /* 0x000e620000002400 */
[----:B------:R-:W-:Y:S02]  /*7ff0*/  FMNMX.FTZ R132, R139, R132, !PT ;  /* 0x000000848b847209 */ /* 0x000fe40007810000 */
[C---:B------:R-:W-:Y:S02]  /*8000*/  ISETP.GT.AND P3, PT, R128.reuse, 0x48, PT ;  /* 0x000000488000780c */ /* 0x040fe40003f64270 */
[----:B0-----:R-:W-:Y:S02]  /*8010*/  FSEL R121, R121, -INF , P4 ;  /* 0xff80000079797808 */ /* 0x001fe40002000000 */
[----:B------:R-:W-:Y:S01]  /*8020*/  FMNMX.FTZ R132, R209, R132, !PT ;  /* 0x00000084d1847209 */ /* 0x000fe20007810000 */
[----:B------:R-:W0:Y:S01]  /*8030*/  MUFU.TANH R124, R124 ;  /* 0x0000007c007c7308 */ /* 0x000e220000002400 */
[----:B------:R-:W-:-:S02]  /*8040*/  ISETP.GT.AND P4, PT, R128, 0x49, PT ;  /* 0x000000498000780c */ /* 0x000fc40003f84270 */
[----:B---3--:R-:W-:Y:S01]  /*8050*/  FSEL R109, R122, -INF , P3 ;  /* 0xff8000007a6d7808 */ /* 0x008fe20001800000 */
[----:B------:R-:W-:-:S01]  /*8060*/  FFMA.FTZ R122, R111, R88, -R102 ;  /* 0x000000586f7a7223 */ /* 0x000fc20000010866 */
[----:B------:R-:W-:Y:S02]  /*8070*/  FMNMX.FTZ R132, R121, R132, !PT ;  /* 0x0000008479847209 */ /* 0x000fe40007810000 */
[C---:B------:R-:W-:Y:S01]  /*8080*/  ISETP.GT.AND P3, PT, R128.reuse, 0x50, PT ;  /* 0x000000508000780c */ /* 0x040fe20003f64270 */
[----:B------:R-:W2:Y:S01]  /*8090*/  MUFU.TANH R125, R125 ;  /* 0x0000007d007d7308 */ /* 0x000ea20000002400 */
[----:B-1----:R-:W-:Y:S02]  /*80a0*/  FSEL R123, R123, -INF , P4 ;  /* 0xff8000007b7b7808 */ /* 0x002fe40002000000 */
[----:B------:R-:W-:Y:S02]  /*80b0*/  FMNMX.FTZ R132, R109, R132, !PT ;  /* 0x000000846d847209 */ /* 0x000fe40007810000 */
[----:B------:R-:W-:Y:S01]  /*80c0*/  ISETP.GT.AND P4, PT, R128, 0x51, PT ;  /* 0x000000518000780c */ /* 0x000fe20003f84270 */
[----:B------:R-:W-:-:S02]  /*80d0*/  WARPGROUP.DEPBAR.LE gsb0, 0x0 ;  /* 0x00008000000079c5 */ /* 0x000fc40000010000 */
[----:B------:R-:W1:Y:S01]  /*80e0*/  MUFU.TANH R126, R126 ;  /* 0x0000007e007e7308 */ /* 0x000e620000002400 */
[----:B0-----:R-:W-:Y:S01]  /*80f0*/  FSEL R211, R124, -INF , P3 ;  /* 0xff8000007cd37808 */ /* 0x001fe20001800000 */
[----:B------:R-:W-:Y:S01]  /*8100*/  WARPGROUP.ARRIVE ;  /* 0x00000000000079c5 */ /* 0x000fe20000000000 */
[----:B------:R-:W-:Y:S02]  /*8110*/  FMNMX.FTZ R132, R123, R132, !PT ;  /* 0x000000847b847209 */ /* 0x000fe40007810000 */
[C---:B------:R-:W-:Y:S02]  /*8120*/  ISETP.GT.AND P3, PT, R128.reuse, 0x58, PT ;  /* 0x000000588000780c */ /* 0x040fe40003f64270 */
[----:B------:R-:W-:Y:S01]  /*8130*/  FMNMX.FTZ R132, R211, R132, !PT ;  /* 0x00000084d3847209 */ /* 0x000fe20007810000 */
[----:B------:R-:W0:Y:S01]  /*8140*/  MUFU.TANH R127, R127 ;  /* 0x0000007f007f7308 */ /* 0x000e220000002400 */
[----:B--2---:R-:W-:Y:S01]  /*8150*/  FSEL R125, R125, -INF , P4 ;  /* 0xff8000007d7d7808 */ /* 0x004fe20002000000 */
[----:B------:R-:W-:Y:S01]  /*8160*/  QGMMA.64x128x32.F32.E4M3.E4M3 R24, R172, gdesc[UR4], R24, gsb0 ;  /* 0x01e00004ac187df3 */ /* 0x000fe20008000818 */
[----:B------:R-:W-:Y:S01]  /*8170*/  ISETP.GT.AND P4, PT, R128, 0x59, PT ;  /* 0x000000598000780c */ /* 0x000fe20003f84270 */
[----:B------:R-:W-:Y:S01]  /*8180*/  UIADD3 UR6, UR10, 0x400, URZ ;  /* 0x000004000a067890 */ /* 0x000fe2000fffe03f */
[----:B------:R-:W-:Y:S01]  /*8190*/  FMNMX.FTZ R132, R125, R132, !PT ;  /* 0x000000847d847209 */ /* 0x000fe20007810000 */
[----:B------:R-:W-:Y:S01]  /*81a0*/  UMOV UR7, 0xc0000010 ;  /* 0xc000001000077882 */ /* 0x000fe20000000000 */
[----:B------:R-:W-:Y:S01]  /*81b0*/  FSEL R120, R89, RZ, P2 ;  /* 0x000000ff59787208 */ /* 0x000fe20001000000 */
[----:B------:R-:W2:Y:S01]  /*81c0*/  MUFU.TANH R104, R104 ;  /* 0x0000006800687308 */ /* 0x000ea20000002400 */
[----:B-1----:R-:W-:-:S02]  /*81d0*/  FSEL R117, R126, -INF , P3 ;  /* 0xff8000007e757808 */ /* 0x002fc40001800000 */
[----:B------:R-:W-:Y:S01]  /*81e0*/  ISETP.GT.AND P3, PT, R128, 0x60, PT ;  /* 0x000000608000780c */ /* 0x000fe20003f64270 */
[----:B------:R-:W-:-:S01]  /*81f0*/  FADD.FTZ R111, -R120, R5 ;  /* 0x00000005786f7221 */ /* 0x000fc20000010100 */
[----:B------:R-:W-:-:S03]  /*8200*/  FMNMX.FTZ R132, R117, R132, !PT ;  /* 0x0000008475847209 */ /* 0x000fc60007810000 */
[----:B------:R-:W1:Y:S01]  /*8210*/  MUFU.TANH R105, R105 ;  /* 0x0000006900697308 */ /* 0x000e620000002400 */
[----:B0-----:R-:W-:Y:S01]  /*8220*/  FSEL R127, R127, -INF , P4 ;  /* 0xff8000007f7f7808 */ /* 0x001fe20002000000 */
[----:B------:R-:W-:Y:S01]  /*8230*/  FMUL.FTZ R111, R111, R88 ;  /* 0x000000586f6f7220 */ /* 0x000fe20000410000 */
[----:B------:R-:W-:Y:S02]  /*8240*/  ISETP.GT.AND P4, PT, R128, 0x61, PT ;  /* 0x000000618000780c */ /* 0x000fe40003f84270 */
[----:B------:R-:W-:-:S03]  /*8250*/  FMNMX.FTZ R132, R127, R132, !PT ;  /* 0x000000847f847209 */ /* 0x000fc60007810000 */
[----:B------:R-:W0:Y:S01]  /*8260*/  MUFU.TANH R92, R92 ;  /* 0x0000005c005c7308 */ /* 0x000e220000002400 */
[----:B--2---:R-:W-:Y:S01]  /*8270*/  FSEL R213, R104, -INF , P3 ;  /* 0xff80000068d57808 */ /* 0x004fe20001800000 */
[----:B------:R-:W-:Y:S01]  /*8280*/  FFMA.FTZ R104, R131, R88, -R102 ;  /* 0x0000005883687223 */ /* 0x000fe20000010866 */
[----:B------:R-:W-:Y:S02]  /*8290*/  ISETP.GT.AND P3, PT, R128, 0x68, PT ;  /* 0x000000688000780c */ /* 0x000fe40003f64270 */
[----:B------:R-:W-:-:S03]  /*82a0*/  FMNMX.FTZ R132, R213, R132, !PT ;  /* 0x00000084d5847209 */ /* 0x000fc60007810000 */
[----:B------:R-:W-:Y:S01]  /*82b0*/  MUFU.TANH R96, R96 ;  /* 0x0000006000607308 */ /* 0x000fe20000002400 */
[----:B-1----:R-:W-:Y:S02]  /*82c0*/  FSEL R105, R105, -INF , P4 ;  /* 0xff80000069697808 */ /* 0x002fe40002000000 */
[----:B------:R-:W-:Y:S02]  /*82d0*/  ISETP.GT.AND P4, PT, R128, 0x69, PT ;  /* 0x000000698000780c */ /* 0x000fe40003f84270 */
[----:B------:R-:W-:-:S03]  /*82e0*/  FMNMX.FTZ R132, R105, R132, !PT ;  /* 0x0000008469847209 */ /* 0x000fc60007810000 */
[----:B------:R-:W1:Y:S01]  /*82f0*/  MUFU.TANH R100, R100 ;  /* 0x0000006400647308 */ /* 0x000e620000002400 */
[----:B0-----:R-:W-:Y:S02]  /*8300*/  FSEL R131, R92, -INF , P3 ;  /* 0xff8000005c837808 */ /* 0x001fe40001800000 */
[----:B------:R-:W-:Y:S02]  /*8310*/  ISETP.GT.AND P3, PT, R128, 0x70, PT ;  /* 0x000000708000780c */ /* 0x000fe40003f64270 */
[----:B------:R-:W-:-:S03]  /*8320*/  FMNMX.FTZ R132, R131, R132, !PT ;  /* 0x0000008483847209 */ /* 0x000fc60007810000 */
[----:B------:R-:W-:Y:S08]  /*8330*/  MUFU.TANH R106, R106 ;  /* 0x0000006a006a7308 */ /* 0x000ff00000002400 */
[----:B------:R-:W0:Y:S01]  /*8340*/  MUFU.TANH R108, R108 ;  /* 0x0000006c006c7308 */ /* 0x000e220000002400 */
[----:B-1----:R-:W-:Y:S01]  /*8350*/  FSEL R217, R100, -INF , P3 ;  /* 0xff80000064d97808 */ /* 0x002fe20001800000 */
[-CC-:B------:R-:W-:Y:S01]  /*8360*/  FFMA.FTZ R100, R153, R88.reuse, -R102.reuse ;  /* 0x0000005899647223 */ /* 0x180fe20000010866 */
[----:B------:R-:W-:Y:S01]  /*8370*/  ISETP.GT.AND P3, PT, R128, 0x78, PT ;  /* 0x000000788000780c */ /* 0x000fe20003f64270 */
[----:B------:R-:W-:-:S04]  /*8380*/  FFMA.FTZ R153, R163, R88, -R102 ;  /* 0x00000058a3997223 */ /* 0x000fc80000010866 */
[----:B------:R-:W1:Y:S08]  /*8390*/  MUFU.TANH R110, R110 ;  /* 0x0000006e006e7308 */ /* 0x000e700000002400 */
[----:B------:R2:W-:Y:S01]  /*83a0*/  MUFU.EX2 R181, R215 ;  /* 0x000000d700b57308 */ /* 0x0005e20000000800 */
[----:B0-----:R-:W-:Y:S01]  /*83b0*/  FSEL R221, R108, -INF , P3 ;  /* 0xff8000006cdd7808 */ /* 0x001fe20001800000 */
[----:B------:R-:W-:Y:S01]  /*83c0*/  FFMA.FTZ R108, R161, R88, -R102 ;  /* 0x00000058a16c7223 */ /* 0x000fe20000010866 */
[----:B------:R-:W-:-:S05]  /*83d0*/  ISETP.GT.AND P3, PT, R128, 0x80, PT ;  /* 0x000000808000780c */ /* 0x000fca0003f64270 */
[----:B------:R-:W0:Y:S01]  /*83e0*/  MUFU.TANH R90, R90 ;  /* 0x0000005a005a7308 */ /* 0x000e220000002400 */
[----:B--2---:R-:W-:Y:S01]  /*83f0*/  FSEL R215, R96, -INF , P4 ;  /* 0xff80000060d77808 */ /* 0x004fe20002000000 */
[-CC-:B------:R-:W-:Y:S01]  /*8400*/  FFMA.FTZ R96, R135, R88.reuse, -R102.reuse ;  /* 0x0000005887607223 */ /* 0x180fe20000010866 */
[----:B------:R-:W-:Y:S01]  /*8410*/  ISETP.GT.AND P4, PT, R128, 0x71, PT ;  /* 0x000000718000780c */ /* 0x000fe20003f84270 */
[--C-:B------:R-:W-:Y:S01]  /*8420*/  FFMA.FTZ R135, R141, R88, -R102.reuse ;  /* 0x000000588d877223 */ /* 0x100fe20000010866 */
[----:B------:R-:W-:Y:S02]  /*8430*/  FMNMX.FTZ R132, R215, R132, !PT ;  /* 0x00000084d7847209 */ /* 0x000fe40007810000 */
[----:B------:R-:W-:Y:S01]  /*8440*/  FSEL R219, R106, -INF , P4 ;  /* 0xff8000006adb7808 */ /* 0x000fe20002000000 */
[----:B------:R-:W2:Y:S01]  /*8450*/  MUFU.TANH R91, R91 ;  /* 0x0000005b005b7308 */ /* 0x000ea20000002400 */
[----:B------:R-:W-:Y:S01]  /*8460*/  FMNMX.FTZ R132, R217, R132, !PT ;  /* 0x00000084d9847209 */ /* 0x000fe20007810000 */
[----:B------:R-:W-:Y:S01]  /*8470*/  FFMA.FTZ R106, R159, R88, -R102 ;  /* 0x000000589f6a7223 */ /* 0x000fe20000010866 */
[----:B------:R-:W-:-:S02]  /*8480*/  ISETP.GT.AND P4, PT, R128, 0x79, PT ;  /* 0x000000798000780c */ /* 0x000fc40003f84270 */
[----:B------:R-:W-:Y:S02]  /*8490*/  FMNMX.FTZ R132, R219, R132, !PT ;  /* 0x00000084db847209 */ /* 0x000fe40007810000 */
[----:B-1----:R-:W-:Y:S01]  /*84a0*/  FSEL R223, R110, -INF , P4 ;  /* 0xff8000006edf7808 */ /* 0x002fe20002000000 */
[----:B------:R-:W1:Y:S01]  /*84b0*/  MUFU.TANH R94, R94 ;  /* 0x0000005e005e7308 */ /* 0x000e620000002400 */
[----:B------:R-:W-:Y:S01]  /*84c0*/  FMNMX.FTZ R132, R221, R132, !PT ;  /* 0x00000084dd847209 */ /* 0x000fe20007810000 */
[-CC-:B------:R-:W-:Y:S01]  /*84d0*/  FFMA.FTZ R110, R165, R88.reuse, -R102.reuse ;  /* 0x00000058a56e7223 */ /* 0x180fe20000010866 */
[----:B------:R-:W-:Y:S02]  /*84e0*/  ISETP.GT.AND P4, PT, R128, 0x81, PT ;  /* 0x000000818000780c */ /* 0x000fe40003f84270 */
[----:B0-----:R-:W-:Y:S01]  /*84f0*/  FSEL R141, R90, -INF , P3 ;  /* 0xff8000005a8d7808 */ /* 0x001fe20001800000 */
[----:B------:R-:W-:-:S01]  /*8500*/  FFMA.FTZ R90, R143, R88, -R102 ;  /* 0x000000588f5a7223 */ /* 0x000fc20000010866 */
[----:B------:R-:W-:Y:S01]  /*8510*/  FMNMX.FTZ R132, R223, R132, !PT ;  /* 0x00000084df847209 */ /* 0x000fe20007810000 */
[----:B------:R-:W0:Y:S01]  /*8520*/  MUFU.TANH R95, R95 ;  /* 0x0000005f005f7308 */ /* 0x000e220000002400 */
[----:B------:R-:W-:-:S02]  /*8530*/  ISETP.GT.AND P3, PT, R128, 0x88, PT ;  /* 0x000000888000780c */ /* 0x000fc40003f64270 */
[----:B--2---:R-:W-:Y:S02]  /*8540*/  FSEL R225, R91, -INF , P4 ;  /* 0xff8000005be17808 */ /* 0x004fe40002000000 */
[----:B------:R-:W-:Y:S02]  /*8550*/  FMNMX.FTZ R132, R141, R132, !PT ;  /* 0x000000848d847209 */ /* 0x000fe40007810000 */
[----:B------:R-:W-:Y:S01]  /*8560*/  ISETP.GT.AND P4, PT, R128, 0x89, PT ;  /* 0x000000898000780c */ /* 0x000fe20003f84270 */
[----:B------:R-:W2:Y:S01]  /*8570*/  MUFU.TANH R98, R98 ;  /* 0x0000006200627308 */ /* 0x000ea20000002400 */
[----:B-1----:R-:W-:Y:S01]  /*8580*/  FSEL R143, R94, -INF , P3 ;  /* 0xff8000005e8f7808 */ /* 0x002fe20001800000 */
[----:B------:R-:W-:Y:S01]  /*8590*/  FFMA.FTZ R94, R147, R88, -R102 ;  /* 0x00000058935e7223 */ /* 0x000fe20000010866 */
[----:B------:R-:W-:Y:S02]  /*85a0*/  FMNMX.FTZ R132, R225, R132, !PT ;  /* 0x00000084e1847209 */ /* 0x000fe40007810000 */
[----:B------:R-:W-:-:S02]  /*85b0*/  ISETP.GT.AND P3, PT, R128, 0x90, PT ;  /* 0x000000908000780c */ /* 0x000fc40003f64270 */
[----:B------:R-:W-:Y:S01]  /*85c0*/  FMNMX.FTZ R132, R143, R132, !PT ;  /* 0x000000848f847209 */ /* 0x000fe20007810000 */
[----:B------:R-:W1:Y:S01]  /*85d0*/  MUFU.TANH R99, R99 ;  /* 0x0000006300637308 */ /* 0x000e620000002400 */
[----:B0-----:R-:W-:Y:S01]  /*85e0*/  FSEL R227, R95, -INF , P4 ;  /* 0xff8000005fe37808 */ /* 0x001fe20002000000 */
[----:B------:R-:W-:Y:S01]  /*85f0*/  FFMA.FTZ R95, R145, R88, -R102 ;  /* 0x00000058915f7223 */ /* 0x000fe20000010866 */
[----:B------:R-:W-:Y:S02]  /*8600*/  ISETP.GT.AND P4, PT, R128, 0x91, PT ;  /* 0x000000918000780c */ /* 0x000fe40003f84270 */
[----:B------:R-:W-:-:S03]  /*8610*/  FMNMX.FTZ R132, R227, R132, !PT ;  /* 0x00000084e3847209 */ /* 0x000fc60007810000 */
[----:B------:R-:W0:Y:S01]  /*8620*/  MUFU.TANH R112, R112 ;  /* 0x0000007000707308 */ /* 0x000e220000002400 */
[----:B--2---:R-:W-:Y:S01]  /*8630*/  FSEL R145, R98, -INF , P3 ;  /* 0xff80000062917808 */ /* 0x004fe20001800000 */
[-CC-:B------:R-:W-:Y:S01]  /*8640*/  FFMA.FTZ R98, R149, R88.reuse, -R102.reuse ;  /* 0x0000005895627223 */ /* 0x180fe20000010866 */
[C---:B------:R-:W-:Y:S01]  /*8650*/  ISETP.GT.AND P3, PT, R128.reuse, 0x98, PT ;  /* 0x000000988000780c */ /* 0x040fe20003f64270 */
[--C-:B------:R-:W-:Y:S01]  /*8660*/  FFMA.FTZ R149, R151, R88, -R102.reuse ;  /* 0x0000005897957223 */ /* 0x100fe20000010866 */
[----:B------:R-:W-:Y:S01]  /*8670*/  FMNMX.FTZ R132, R145, R132, !PT ;  /* 0x0000008491847209 */ /* 0x000fe20007810000 */
[----:B------:R-:W-:Y:S02]  /*8680*/  FFMA.FTZ R151, R157, R88, -R102 ;  /* 0x000000589d977223 */ /* 0x000fe40000010866 */
[----:B------:R-:W2:Y:S01]  /*8690*/  MUFU.TANH R103, R103 ;  /* 0x0000006700677308 */ /* 0x000ea20000002400 */
[----:B-1----:R-:W-:Y:S02]  /*86a0*/  FSEL R99, R99, -INF , P4 ;  /* 0xff80000063637808 */ /* 0x002fe40002000000 */
[----:B------:R-:W-:-:S02]  /*86b0*/  ISETP.GT.AND P4, PT, R128, 0x99, PT ;  /* 0x000000998000780c */ /* 0x000fc40003f84270 */
[----:B------:R-:W-:-:S03]  /*86c0*/  FMNMX.FTZ R132, R99, R132, !PT ;  /* 0x0000008463847209 */ /* 0x000fc60007810000 */
[----:B------:R1:W-:Y:S01]  /*86d0*/  MUFU.EX2 R92, R104 ;  /* 0x00000068005c7308 */ /* 0x0003e20000000800 */
[----:B0-----:R-:W-:Y:S01]  /*86e0*/  FSEL R147, R112, -INF , P3 ;  /* 0xff80000070937808 */ /* 0x001fe20001800000 */
[----:B------:R-:W-:Y:S02]  /*86f0*/  WARPGROUP.DEPBAR.LE gsb0, 0x0 ;  /* 0x00008000000079c5 */ /* 0x000fe40000010000 */
[----:B------:R-:W-:Y:S01]  /*8700*/  WARPGROUP.ARRIVE ;  /* 0x00000000000079c5 */ /* 0x000fe20000000000 */
[----:B------:R-:W-:-:S03]  /*8710*/  FMNMX.FTZ R132, R147, R132, !PT ;  /* 0x0000008493847209 */ /* 0x000fc60007810000 */
[----:B------:R-:W-:Y:S01]  /*8720*/  MUFU.EX2 R114, R114 ;  /* 0x0000007200727308 */ /* 0x000fe20000000800 */
[----:B--2---:R-:W-:Y:S01]  /*8730*/  FSEL R103, R103, -INF , P4 ;  /* 0xff80000067677808 */ /* 0x004fe20002000000 */
[----:B-1----:R-:W-:Y:S01]  /*8740*/  FFMA.FTZ R104, R155, R88, -R102 ;  /* 0x000000589b687223 */ /* 0x002fe20000010866 */
[----:B------:R-:W-:Y:S02]  /*8750*/  QGMMA.64x128x32.F32.E4M3.E4M3 R24, R168, gdesc[UR4], R24, gsb0 ;  /* 0x01e00004a8187df3 */ /* 0x000fe40008000818 */
[----:B------:R-:W-:-:S03]  /*8760*/  FMNMX.FTZ R132, R103, R132, !PT ;  /* 0x0000008467847209 */ /* 0x000fc60007810000 */
[----:B------:R-:W0:Y:S02]  /*8770*/  MUFU.EX2 R111, R111 ;  /* 0x0000006f006f7308 */ /* 0x000e240000000800 */
[----:B------:R-:W1:Y:S06]  /*8780*/  SHFL.BFLY PT, R91, R132, 0x2, 0x1f ;  /* 0x0c401f00845b7f89 */ /* 0x000e6c00000e0000 */
[----:B------:R-:W2:Y:S08]  /*8790*/  MUFU.EX2 R115, R115 ;  /* 0x0000007300737308 */ /* 0x000eb00000000800 */
[----:B------:R-:W3:Y:S01]  /*87a0*/  MUFU.EX2 R116, R116 ;  /* 0x0000007400747308 */ /* 0x000ee20000000800 */
[----:B0-----:R-:W-:-:S07]  /*87b0*/  FFMA.FTZ R144, R111, R3, R114 ;  /* 0x000000036f907223 */ /* 0x001fce0000010072 */
[----:B------:R-:W-:Y:S01]  /*87c0*/  MUFU.EX2 R119, R119 ;  /* 0x0000007700777308 */ /* 0x000fe20000000800 */
[----:B-1----:R-:W-:-:S05]  /*87d0*/  FMNMX.FTZ R91, R132, R91, !PT ;  /* 0x0000005b845b7209 */ /* 0x002fca0007810000 */
[----:B------:R-:W0:Y:S02]  /*87e0*/  SHFL.BFLY PT, R112, R91, 0x1, 0x1f ;  /* 0x0c201f005b707f89 */ /* 0x000e2400000e0000 */
[----:B------:R1:W-:Y:S08]  /*87f0*/  MUFU.EX2 R5, R122 ;  /* 0x0000007a00057308 */ /* 0x0003f00000000800 */
[----:B------:R-:W-:Y:S08]  /*8800*/  MUFU.EX2 R118, R118 ;  /* 0x0000007600767308 */ /* 0x000ff00000000800 */
[----:B------:R-:W-:Y:S01]  /*8810*/  MUFU.EX2 R185, R185 ;  /* 0x000000b900b97308 */ /* 0x000fe20000000800 */
[----:B0-----:R-:W-:-:S07]  /*8820*/  FMNMX.FTZ R91, R91, R112, !PT ;  /* 0x000000705b5b7209 */ /* 0x001fce0007810000 */
[----:B------:R-:W-:Y:S01]  /*8830*/  MUFU.EX2 R130, R130 ;  /* 0x0000008200827308 */ /* 0x000fe20000000800 */
[C---:B------:R-:W-:Y:S01]  /*8840*/  FSETP.NEU.FTZ.AND P2, PT, R91.reuse, -INF , PT ;  /* 0xff8000005b00780b */ /* 0x040fe20003f5d000 */
[----:B------:R-:W-:-:S06]  /*8850*/  FFMA.FTZ R102, R91, R88, -8 ;  /* 0xc10000005b667423 */ /* 0x000fcc0000010058 */
[----:B------:R-:W-:Y:S01]  /*8860*/  MUFU.EX2 R6, R6 ;  /* 0x0000000600067308 */ /* 0x000fe20000000800 */
[----:B------:R-:W-:-:S05]  /*8870*/  FSEL R102, R102, RZ, P2 ;  /* 0x000000ff66667208 */ /* 0x000fca0001000000 */
[-CC-:B------:R-:W-:Y:S01]  /*8880*/  FFMA.FTZ R132, R137, R88.reuse, -R102.reuse ;  /* 0x0000005889847223 */ /* 0x180fe20000010866 */
[----:B------:R-:W-:-:S01]  /*8890*/  FFMA.FTZ R137, R139, R88, -R102 ;  /* 0x000000588b897223 */ /* 0x000fc20000010866 */
[----:B------:R-:W-:Y:S01]  /*88a0*/  FSEL R139, R91, RZ, P2 ;  /* 0x000000ff5b8b7208 */ /* 0x000fe20001000000 */
[----:B------:R-:W-:-:S01]  /*88b0*/  FFMA.FTZ R155, R183, R88, -R102 ;  /* 0x00000058b79b7223 */ /* 0x000fc20000010866 */
[-CC-:B------:R-:W-:Y:S01]  /*88c0*/  FFMA.FTZ R112, R7, R88.reuse, -R102.reuse ;  /* 0x0000005807707223 */ /* 0x180fe20000010866 */
[----:B------:R-:W-:-:S01]  /*88d0*/  FFMA.FTZ R7, R187, R88, -R102 ;  /* 0x00000058bb077223 */ /* 0x000fc20000010866 */
[----:B------:R-:W-:Y:S01]  /*88e0*/  FFMA.FTZ R120, R9, R88, -R102 ;  /* 0x0000005809787223 */ /* 0x000fe20000010866 */
[----:B------:R-:W-:-:S01]  /*88f0*/  FADD.FTZ R139, -R139, R4 ;  /* 0x000000048b8b7221 */ /* 0x000fc20000010100 */
[-CC-:B------:R-:W-:Y:S01]  /*8900*/  FFMA.FTZ R9, R203, R88.reuse, -R102.reuse ;  /* 0x00000058cb097223 */ /* 0x180fe20000010866 */
[----:B------:R-:W-:Y:S01]  /*8910*/  MUFU.EX2 R155, R155 ;  /* 0x0000009b009b7308 */ /* 0x000fe20000000800 */
[----:B-1----:R-:W-:-:S01]  /*8920*/  FFMA.FTZ R122, R11, R88, -R102 ;  /* 0x000000580b7a7223 */ /* 0x002fc20000010866 */
[-C--:B------:R-:W-:Y:S01]  /*8930*/  FMUL.FTZ R138, R139, R88.reuse ;  /* 0x000000588b8a7220 */ /* 0x080fe20000410000 */
[----:B------:R-:W-:-:S01]  /*8940*/  FFMA.FTZ R11, R199, R88, -R102 ;  /* 0x00000058c70b7223 */ /* 0x000fc20000010866 */
[----:B------:R-:W-:Y:S01]  /*8950*/  FFMA.FTZ R140, R125, R88, -R102 ;  /* 0x000000587d8c7223 */ /* 0x000fe20000010866 */
[----:B--2---:R-:W-:-:S01]  /*8960*/  FADD.FTZ R125, R115, R144 ;  /* 0x00000090737d7221 */ /* 0x004fc20000010000 */
[-CC-:B------:R-:W-:Y:S01]  /*8970*/  FFMA.FTZ R124, R13, R88.reuse, -R102.reuse ;  /* 0x000000580d7c7223 */ /* 0x180fe20000010866 */
[----:B------:R-:W-:-:S01]  /*8980*/  FFMA.FTZ R142, R109, R88, -R102 ;  /* 0x000000586d8e7223 */ /* 0x000fc20000010866 */
[----:B------:R-:W0:Y:S01]  /*8990*/  MUFU.EX2 R138, R138 ;  /* 0x0000008a008a7308 */ /* 0x000e220000000800 */
[----:B---3--:R-:W-:-:S01]  /*89a0*/  FADD.FTZ R144, R116, R125 ;  /* 0x0000007d74907221 */ /* 0x008fc20000010000 */
        /* <DEDUP_REMOVED lines=17> */
[----:B------:R-:W-:-:S01]  /*8ac0*/  FFMA.FTZ R227, R227, R88, -R102 ;  /* 0x00000058e3e37223 */ /* 0x000fc20000010866 */
[-CC-:B------:R-:W-:Y:S01]  /*8ad0*/  FFMA.FTZ R145, R145, R88.reuse, -R102.reuse ;  /* 0x0000005891917223 */ /* 0x180fe20000010866 */
[----:B------:R-:W-:-:S01]  /*8ae0*/  FFMA.FTZ R99, R99, R88, -R102 ;  /* 0x0000005863637223 */ /* 0x000fc20000010866 */
[----:B------:R-:W-:-:S02]  /*8af0*/  FFMA.FTZ R147, R147, R88, -R102 ;  /* 0x0000005893937223 */ /* 0x000fc40000010866 */
        /* <DEDUP_REMOVED lines=8> */
[----:B------:R-:W-:-:S06]  /*8b80*/  WARPGROUP.DEPBAR.LE gsb0, 0x0 ;  /* 0x00008000000079c5 */ /* 0x000fcc0000010000 */
[----:B------:R1:W-:Y:S01]  /*8b90*/  MUFU.EX2 R4, R142 ;  /* 0x0000008e00047308 */ /* 0x0003e20000000800 */
[----:B--2---:R-:W-:-:S07]  /*8ba0*/  FADD.FTZ R2, R122, R3 ;  /* 0x000000037a027221 */ /* 0x004fce0000010000 */
[----:B------:R-:W2:Y:S01]  /*8bb0*/  MUFU.EX2 R124, R124 ;  /* 0x0000007c007c7308 */ /* 0x000ea20000000800 */
[----:B-1----:R-:W-:-:S01]  /*8bc0*/  FFMA.FTZ R142, R127, R88, -R102 ;  /* 0x000000587f8e7223 */ /* 0x002fc20000010866 */
[----:B------:R-:W-:Y:S01]  /*8bd0*/  FADD.FTZ R127, R119, R144 ;  /* 0x00000090777f7221 */ /* 0x000fe20000010000 */
[----:B0-----:R-:W-:-:S03]  /*8be0*/  FADD.FTZ R3, R11, R2 ;  /* 0x000000020b037221 */ /* 0x001fc60000010000 */
[----:B------:R-:W-:Y:S02]  /*8bf0*/  FADD.FTZ R144, R118, R127 ;  /* 0x0000007f76907221 */ /* 0x000fe40000010000 */
[----:B------:R-:W0:Y:S02]  /*8c00*/  MUFU.EX2 R13, R13 ;  /* 0x0000000d000d7308 */ /* 0x000e240000000800 */
[----:B------:R-:W-:-:S01]  /*8c10*/  FADD.FTZ R127, R185, R144 ;  /* 0x00000090b97f7221 */ /* 0x000fc20000010000 */
[-CC-:B------:R-:W-:Y:S01]  /*8c20*/  FFMA.FTZ R144, R105, R88.reuse, -R102.reuse ;  /* 0x0000005869907223 */ /* 0x180fe20000010866 */
[----:B------:R-:W-:-:S02]  /*8c30*/  FFMA.FTZ R105, R131, R88, -R102 ;  /* 0x0000005883697223 */ /* 0x000fc40000010866 */
[----:B------:R-:W-:Y:S02]  /*8c40*/  FADD.FTZ R146, R130, R127 ;  /* 0x0000007f82927221 */ /* 0x000fe40000010000 */
[----:B------:R-:W1:Y:S01]  /*8c50*/  MUFU.EX2 R201, R201 ;  /* 0x000000c900c97308 */ /* 0x000e620000000800 */
[----:B--2---:R-:W-:-:S01]  /*8c60*/  FADD.FTZ R2, R124, R3 ;  /* 0x000000037c027221 */ /* 0x004fc20000010000 */
[----:B------:R-:W-:-:S04]  /*8c70*/  FADD.FTZ R127, R181, R146 ;  /* 0x00000092b57f7221 */ /* 0x000fc80000010000 */
[----:B------:R-:W-:Y:S02]  /*8c80*/  FADD.FTZ R146, R6, R127 ;  /* 0x0000007f06927221 */ /* 0x000fe40000010000 */
[----:B------:R-:W2:Y:S01]  /*8c90*/  MUFU.EX2 R126, R126 ;  /* 0x0000007e007e7308 */ /* 0x000ea20000000800 */
[----:B0-----:R-:W-:-:S07]  /*8ca0*/  FADD.FTZ R3, R13, R2 ;  /* 0x000000020d037221 */ /* 0x001fce0000010000 */
[----:B------:R-:W0:Y:S01]  /*8cb0*/  MUFU.EX2 R8, R8 ;  /* 0x0000000800087308 */ /* 0x000e220000000800 */
[----:B-1----:R-:W-:-:S01]  /*8cc0*/  FADD.FTZ R127, R201, R146 ;  /* 0x00000092c97f7221 */ /* 0x002fc20000010000 */
[----:B------:R-:W-:-:S06]  /*8cd0*/  FFMA.FTZ R146, R215, R88, -R102 ;  /* 0x00000058d7927223 */ /* 0x000fcc0000010866 */
        /* <DEDUP_REMOVED lines=38> */
[----:B------:R-:W-:-:S02]  /*8f40*/  FFMA.FTZ R139, R141, R88, -R102 ;  /* 0x000000588d8b7223 */ /* 0x000fc40000010866 */
[----:B------:R-:W0:Y:S01]  /*8f50*/  MUFU.EX2 R109, R109 ;  /* 0x0000006d006d7308 */ /* 0x000e220000000800 */
[----:B-1----:R-:W-:-:S07]  /*8f60*/  FADD.FTZ R2, R20, R3 ;  /* 0x0000000314027221 */ /* 0x002fce0000010000 */
[----:B------:R-:W1:Y:S01]  /*8f70*/  MUFU.EX2 R123, R123 ;  /* 0x0000007b007b7308 */ /* 0x000e620000000800 */
[----:B--2---:R-:W-:-:S04]  /*8f80*/  FADD.FTZ R3, R129, R2 ;  /* 0x0000000281037221 */ /* 0x004fc80000010000 */
[----:B------:R-:W-:-:S03]  /*8f90*/  FADD.FTZ R2, R92, R3 ;  /* 0x000000035c027221 */ /* 0x000fc60000010000 */
        /* <DEDUP_REMOVED lines=38> */
[----:B------:R-:W-:-:S06]  /*9200*/  IADD3 R2, -R23, 0xb, RZ ;  /* 0x0000000b17027810 */ /* 0x000fcc0007ffe1ff */
        /* <DEDUP_REMOVED lines=18> */
[----:B------:R1:W2:Y:S01]  /*9330*/  MUFU.EX2 R158, R143 ;  /* 0x0000008f009e7308 */ /* 0x0002a20000000800 */
[----:B0-----:R-:W-:-:S07]  /*9340*/  FADD.FTZ R3, R150, R3 ;  /* 0x0000000396037221 */ /* 0x001fce0000010000 */
[----:B------:R-:W-:Y:S01]  /*9350*/  MUFU.EX2 R106, R106 ;  /* 0x0000006a006a7308 */ /* 0x000fe20000000800 */
[----:B-1----:R-:W-:-:S05]  /*9360*/  IMAD.U32 R143, RZ, RZ, UR55 ;  /* 0x00000037ff8f7e24 */ /* 0x002fca000f8e00ff */
[----:B------:R-:W-:Y:S01]  /*9370*/  @!P1 LEA R141, R143, UR41, 0x3 ;  /* 0x000000298f8d9c11 */ /* 0x000fe2000f8e18ff */
[----:B------:R0:W-:Y:S06]  /*9380*/  BAR.ARV R2, 0x100 ;  /* 0x000400020000751d */ /* 0x0001ec0000002000 */
[----:B------:R-:W1:Y:S01]  /*9390*/  MUFU.EX2 R227, R227 ;  /* 0x000000e300e37308 */ /* 0x000e620000000800 */
[----:B--2---:R-:W-:-:S01]  /*93a0*/  FADD.FTZ R3, R158, R3 ;  /* 0x000000039e037221 */ /* 0x004fc20000010000 */
[----:B0-----:R-:W-:-:S05]  /*93b0*/  @!P1 VIADD R2, R141, 0x29840 ;  /* 0x000298408d029836 */ /* 0x001fca0000000000 */
[----:B------:R-:W-:Y:S01]  /*93c0*/  @!P1 PRMT R2, RZ, 0x654, R2 ;  /* 0x00000654ff029816 */ /* 0x000fe20000000002 */
[----:B------:R-:W-:Y:S03]  /*93d0*/  MUFU.EX2 R108, R108 ;  /* 0x0000006c006c7308 */ /* 0x000fe60000000800 */
[----:B------:R0:W-:Y:S05]  /*93e0*/  @!P1 SYNCS.ARRIVE.TRANS64.RED.A1T0 RZ, [R2+URZ], RZ ;  /* 0x000000ff02ff99a7 */ /* 0x0001ea000810043f */
[----:B------:R-:W2:Y:S01]  /*93f0*/  MUFU.EX2 R160, R145 ;  /* 0x0000009100a07308 */ /* 0x000ea20000000800 */
[----:B-1----:R-:W-:-:S07]  /*9400*/  FADD.FTZ R3, R227, R3 ;  /* 0x00000003e3037221 */ /* 0x002fce0000010000 */
[----:B------:R-:W-:Y:S08]  /*9410*/  MUFU.EX2 R153, R153 ;  /* 0x0000009900997308 */ /* 0x000ff00000000800 */
[----:B------:R1:W3:Y:S01]  /*9420*/  MUFU.EX2 R162, R99 ;  /* 0x0000006300a27308 */ /* 0x0002e20000000800 */
[----:B--2---:R-:W-:-:S07]  /*9430*/  FADD.FTZ R3, R160, R3 ;  /* 0x00000003a0037221 */ /* 0x004fce0000010000 */
[----:B------:R-:W2:Y:S01]  /*9440*/  MUFU.EX2 R110, R110 ;  /* 0x0000006e006e7308 */ /* 0x000ea20000000800 */
[----:B-1----:R-:W-:-:S04]  /*9450*/  FADD.FTZ R99, R101, R156 ;  /* 0x0000009c65637221 */ /* 0x002fc80000010000 */
[----:B------:R-:W-:-:S03]  /*9460*/  FADD.FTZ R99, R106, R99 ;  /* 0x000000636a637221 */ /* 0x000fc60000010000 */
[----:B------:R-:W1:Y:S01]  /*9470*/  MUFU.EX2 R154, R147 ;  /* 0x00000093009a7308 */ /* 0x000e620000000800 */
[----:B0-----:R-:W-:-:S01]  /*9480*/  FADD.FTZ R2, R108, R99 ;  /* 0x000000636c027221 */ /* 0x001fc20000010000 */
[----:B---3--:R-:W-:-:S03]  /*9490*/  FADD.FTZ R3, R162, R3 ;  /* 0x00000003a2037221 */ /* 0x008fc60000010000 */
[----:B------:R-:W-:-:S03]  /*94a0*/  FADD.FTZ R99, R153, R2 ;  /* 0x0000000299637221 */ /* 0x000fc60000010000 */
[----:B------:R-:W0:Y:S01]  /*94b0*/  MUFU.EX2 R102, R102 ;  /* 0x0000006600667308 */ /* 0x000e220000000800 */
[----:B--2---:R-:W-:-:S01]  /*94c0*/  FADD.FTZ R2, R110, R99 ;  /* 0x000000636e027221 */ /* 0x004fc20000010000 */
[----:B-1----:R-:W-:-:S03]  /*94d0*/  FADD.FTZ R99, R154, R3 ;  /* 0x000000039a637221 */ /* 0x002fc60000010000 */
[----:B------:R-:W-:Y:S01]  /*94e0*/  FADD.FTZ R3, R5, R2 ;  /* 0x0000000205037221 */ /* 0x000fe20000010000 */
[----:B0-----:R-:W-:-:S01]  /*94f0*/  FADD.FTZ R2, R102, R99 ;  /* 0x0000006366027221 */ /* 0x001fc20000010000 */
[----:B------:R-:W-:Y:S06]  /*9500*/  @!P0 BRA `(.L_x_1996) ;  /* 0x0000000000048947 */ /* 0x000fec0003800000 */
[----:B------:R-:W-:Y:S01]  /*9510*/  BPT.TRAP 0x1 ;  /* 0x000000040000795c */ /* 0x000fe20000300000 */
.L_x_1996:
        /* <DEDUP_REMOVED lines=13> */
[----:B------:R-:W-:Y:S01]  /*95f0*/  F2FP.SATFINITE.E4M3.F32.PACK_AB_MERGE_C R7, R112, R155, R7 ;  /* 0x0000009b7007723e */ /* 0x000fe20004807007 */
        /* <DEDUP_REMOVED lines=103> */
.L_x_1987:
[----:B------:R-:W-:-:S13]  /*9c70*/  ISETP.LE.AND P2, PT, RZ, UR56, PT ;  /* 0x00000038ff007c0c */ /* 0x000fda000bf43270 */
[----:B------:R-:W-:Y:S05]  /*9c80*/  @!P2 BRA `(.L_x_1998) ;  /* 0x0000003400a8a947 */ /* 0x000fea0003800000 */
[----:B------:R-:W-:Y:S01]  /*9c90*/  IMAD.MOV.U32 R5, RZ, RZ, R91 ;  /* 0x000000ffff057224 */ /* 0x000fe200078e005b */
[----:B------:R-:W-:Y:S01]  /*9ca0*/  UMOV UR50, UR45 ;  /* 0x0000002d00327c82 */ /* 0x000fe20008000000 */
[----:B------:R-:W-:Y:S01]  /*9cb0*/  IMAD.MOV.U32 R4, RZ, RZ, R89 ;  /* 0x000000ffff047224 */ /* 0x000fe200078e0059 */
[----:B------:R-:W-:-:S06]  /*9cc0*/  UMOV UR49, UR55 ;  /* 0x0000003700317c82 */ /* 0x000fcc0008000000 */
.L_x_2008:
[----:B------:R-:W-:Y:S01]  /*9cd0*/  ISETP.NE.AND P3, PT, RZ, UR43, PT ;  /* 0x0000002bff007c0c */ /* 0x000fe2000bf65270 */
[----:B------:R-:W-:-:S04]  /*9ce0*/  UISETP.NE.AND UP0, UPT, UR49, 0x1, UPT ;  /* 0x000000013100788c */ /* 0x000fc8000bf05270 */
[----:B------:R-:W-:-:S04]  /*9cf0*/  USEL UR45, URZ, 0x1, UP0 ;  /* 0x000000013f2d7887 */ /* 0x000fc80008000000 */
[----:B------:R-:W-:-:S04]  /*9d00*/  ULOP3.LUT UR45, UR50, UR45, URZ, 0x3c, !UPT ;  /* 0x0000002d322d7292 */ /* 0x000fc8000f8e3c3f */
[----:B------:R-:W-:Y:S08]  /*9d10*/  @P3 BRA `(.L_x_1999) ;  /* 0x0000000000383947 */ /* 0x000ff00003800000 */
[----:B------:R-:W-:Y:S05]  /*9d20*/  @!P0 BRA `(.L_x_2000) ;  /* 0x0000000000048947 */ /* 0x000fea0003800000 */
[----:B------:R-:W-:Y:S01]  /*9d30*/  BPT.TRAP 0x1 ;  /* 0x000000040000795c */ /* 0x000fe20000300000 */
.L_x_2000:
        /* <DEDUP_REMOVED lines=9> */
.L_x_2001:
[----:B-1----:R-:W-:Y:S05]  /*9dd0*/  @P2 BRA `(.L_x_1999) ;  /* 0x0000000000082947 */ /* 0x002fea0003800000 */
[----:B------:R-:W1:Y:S02]  /*9de0*/  SYNCS.PHASECHK.TRANS64.TRYWAIT P2, [UR6+0x29830], R6 ;  /* 0x02983006ff0075a7 */ /* 0x000e640008040146 */
[----:B-1----:R-:W-:Y:S05]  /*9df0*/  @!P2 BRA `(.L_x_2002) ;  /* 0x000000b80018a947 */ /* 0x002fea0003800000 */
.L_x_1999:
        /* <DEDUP_REMOVED lines=189> */
.L_x_2004:
[----:B------:R-:W-:Y:S01]  /*a9d0*/  ULEA UR6, UR49, UR41, 0x3 ;  /* 0x0000002931067291 */ /* 0x000fe2000f8e183f */
[----:B------:R-:W-:-:S05]  /*a9e0*/  IMAD.U32 R6, RZ, RZ, UR50 ;  /* 0x00000032ff067e24 */ /* 0x000fca000f8e00ff */
[----:B------:R-:W-:-:S04]  /*a9f0*/  SHF.L.U32 R6, R6, 0x1f, RZ ;  /* 0x0000001f06067819 */ /* 0x000fc800000006ff */
[----:B------:R0:W1:Y:S01]  /*aa00*/  SYNCS.PHASECHK.TRANS64.TRYWAIT P2, [UR6+0x29850], R6 ;  /* 0x02985006ff0075a7 */ /* 0x0000620008040146 */
[----:B------:R-:W-:Y:S05]  /*aa10*/  @!P0 BRA `(.L_x_2005) ;  /* 0x0000000000048947 */ /* 0x000fea0003800000 */
[----:B------:R-:W-:Y:S01]  /*aa20*/  BPT.TRAP 0x1 ;  /* 0x000000040000795c */ /* 0x000fe20000300000 */
.L_x_2005:
[----:B-1----:R-:W-:Y:S05]  /*aa30*/  @P2 BRA `(.L_x_2003) ;  /* 0x0000000000082947 */ /* 0x002fea0003800000 */
[----:B------:R-:W1:Y:S02]  /*aa40*/  SYNCS.PHASECHK.TRANS64.TRYWAIT P2, [UR6+0x29850], R6 ;  /* 0x02985006ff0075a7 */ /* 0x000e640008040146 */
[----:B-1----:R-:W-:Y:S05]  /*aa50*/  @!P2 BRA `(.L_x_2006) ;  /* 0x000000ac0018a947 */ /* 0x002fea0003800000 */
.L_x_2003:
[----:B------:R-:W-:Y:S01]  /*aa60*/  UIADD3 UR6, UR41, 0x400, URZ ;  /* 0x0000040029067890 */ /* 0x000fe2000fffe03f */
[----:B------:R-:W-:Y:S01]  /*aa70*/  WARPGROUP.ARRIVE ;  /* 0x00000000000079c5 */ /* 0x000fe20000000000 */
[----:B------:R-:W-:Y:S01]  /*aa80*/  UMOV UR7, 0xc0000010 ;  /* 0xc000001000077882 */ /* 0x000fe20000000000 */
[C---:B-1----:R-:W-:Y:S01]  /*aa90*/  FMUL.FTZ R7, R0.reuse, R152 ;  /* 0x0000009800077220 */ /* 0x042fe20000410000 */
[----:B------:R-:W-:Y:S01]  /*aaa0*/  USHF.R.U32.HI UR6, URZ, 0x4, UR6 ;  /* 0x000000043f067899 */ /* 0x000fe20008011606 */
[C---:B------:R-:W-:Y:S01]  /*aab0*/  FMUL.FTZ R9, R0.reuse, R153 ;  /* 0x0000009900097220 */ /* 0x040fe20000410000 */
[C---:B------:R-:W-:Y:S01]  /*aac0*/  FMUL.FTZ R13, R0.reuse, R156 ;  /* 0x0000009c000d7220 */ /* 0x040fe20000410000 */
[C---:B0-----:R-:W-:Y:S01]  /*aad0*/  FMUL.FTZ R6, R0.reuse, R154 ;  /* 0x0000009a00067220 */ /* 0x041fe20000410000 */
        /* <DEDUP_REMOVED lines=8> */
[----:B------:R-:W-:Y:S01]  /*ab60*/  UIMAD UR10, UR49, 0x500, UR6 ;  /* 0x00000500310a78a4 */ /* 0x000fe2000f8e0206 */
[----:B------:R-:W1:Y:S01]  /*ab70*/  MUFU.TANH R9, R9 ;  /* 0x0000000900097308 */ /* 0x000e620000002400 */
        /* <DEDUP_REMOVED lines=9> */
[----:B------:R-:W2:Y:S01]  /*ac10*/  MUFU.TANH R13, R13 ;  /* 0x0000000d000d7308 */ /* 0x000ea20000002400 */
[----:B------:R-:W-:Y:S01]  /*ac20*/  UMOV UR7, 0xc0000010 ;  /* 0xc000001000077882 */ /* 0x000fe20000000000 */
[----:B0-----:R-:W-:Y:S01]  /*ac30*/  FMNMX.FTZ R8, R7, R4, !PT ;  /* 0x0000000407087209 */ /* 0x001fe20007810000 */
[C---:B------:R-:W-:Y:S01]  /*ac40*/  FMUL.FTZ R193, R0.reuse, R166 ;  /* 0x000000a600c17220 */ /* 0x040fe20000410000 */
[C---:B------:R-:W-:Y:S01]  /*ac50*/  FMUL.FTZ R137, R0.reuse, R137 ;  /* 0x0000008900897220 */ /* 0x040fe20000410000 */
[C---:B------:R-:W-:Y:S01]  /*ac60*/  FMUL.FTZ R167, R0.reuse, R167 ;  /* 0x000000a700a77220 */ /* 0x040fe20000410000 */
[C---:B------:R-:W-:Y:S01]  /*ac70*/  FMUL.FTZ R199, R0.reuse, R140 ;  /* 0x0000008c00c77220 */ /* 0x040fe20000410000 */
[----:B-1----:R-:W-:Y:S01]  /*ac80*/  FMNMX.FTZ R8, R9, R8, !PT ;  /* 0x0000000809087209 */ /* 0x002fe20007810000 */
        /* <DEDUP_REMOVED lines=82> */
[----:B------:R-:W2:Y:S06]  /*b1b0*/  LDC R88, c[0x0][0x988] ;  /* 0x00026200ff587b82 */ /* 0x000eac0000000800 */
[----:B------:R-:W3:Y:S01]  /*b1c0*/  MUFU.TANH R195, R195 ;  /* 0x000000c300c37308 */ /* 0x000ee20000002400 */
[----:B0-----:R-:W-:-:S07]  /*b1d0*/  FMNMX.FTZ R8, R165, R8, !PT ;  /* 0x00000008a5087209 */ /* 0x001fce0007810000 */
[----:B------:R-:W0:Y:S01]  /*b1e0*/  MUFU.TANH R193, R193 ;  /* 0x000000c100c17308 */ /* 0x000e220000002400 */
[----:B-1----:R-:W-:-:S07]  /*b1f0*/  FMNMX.FTZ R10, R161, R10, !PT ;  /* 0x0000000aa10a7209 */ /* 0x002fce0007810000 */
[----:B------:R-:W1:Y:S01]  /*b200*/  MUFU.TANH R137, R137 ;  /* 0x0000008900897308 */ /* 0x000e620000002400 */
[----:B---3--:R-:W-:-:S07]  /*b210*/  FMNMX.FTZ R8, R195, R8, !PT ;  /* 0x00000008c3087209 */ /* 0x008fce0007810000 */
[----:B------:R-:W3:Y:S01]  /*b220*/  MUFU.TANH R167, R167 ;  /* 0x000000a700a77308 */ /* 0x000ee20000002400 */
[----:B0-----:R-:W-:-:S07]  /*b230*/  FMNMX.FTZ R10, R193, R10, !PT ;  /* 0x0000000ac10a7209 */ /* 0x001fce0007810000 */
[----:B------:R-:W0:Y:S01]  /*b240*/  MUFU.TANH R199, R199 ;  /* 0x000000c700c77308 */ /* 0x000e220000002400 */
[----:B-1----:R-:W-:-:S07]  /*b250*/  FMNMX.FTZ R8, R137, R8, !PT ;  /* 0x0000000889087209 */ /* 0x002fce0007810000 */
[----:B------:R-:W1:Y:S01]  /*b260*/  MUFU.TANH R197, R197 ;  /* 0x000000c500c57308 */ /* 0x000e620000002400 */
[----:B---3--:R-:W-:Y:S01]  /*b270*/  FMNMX.FTZ R10, R167, R10, !PT ;  /* 0x0000000aa70a7209 */ /* 0x008fe20007810000 */
[----:B------:R-:W-:Y:S02]  /*b280*/  WARPGROUP.DEPBAR.LE gsb0, 0x0 ;  /* 0x00008000000079c5 */ /* 0x000fe40000010000 */
[----:B------:R-:W-:-:S04]  /*b290*/  WARPGROUP.ARRIVE ;  /* 0x00000000000079c5 */ /* 0x000fc80000000000 */
[----:B------:R-:W3:Y:S01]  /*b2a0*/  MUFU.TANH R141, R141 ;  /* 0x0000008d008d7308 */ /* 0x000ee20000002400 */
[----:B0-----:R-:W-:Y:S01]  /*b2b0*/  FMNMX.FTZ R8, R199, R8, !PT ;  /* 0x00000008c7087209 */ /* 0x001fe20007810000 */
[----:B------:R-:W-:Y:S01]  /*b2c0*/  QGMMA.64x128x32.F32.E4M3.E4M3 R24, R180, gdesc[UR4], R24, gsb0 ;  /* 0x01e00004b4187df3 */ /* 0x000fe20008000818 */
[----:B------:R-:W-:Y:S01]  /*b2d0*/  UIADD3 UR6, UR10, 0x200, URZ ;  /* 0x000002000a067890 */ /* 0x000fe2000fffe03f */
[----:B------:R-:W-:-:S04]  /*b2e0*/  UMOV UR7, 0xc0000010 ;  /* 0xc000001000077882 */ /* 0x000fc80000000000 */
        /* <DEDUP_REMOVED lines=35> */
[----:B0-----:R-:W-:Y:S01]  /*b520*/  FMNMX.FTZ R8, R125, R8, !PT ;  /* 0x000000087d087209 */ /* 0x001fe20007810000 */
[----:B------:R-:W-:Y:S02]  /*b530*/  WARPGROUP.DEPBAR.LE gsb0, 0x0 ;  /* 0x00008000000079c5 */ /* 0x000fe40000010000 */
[----:B------:R-:W-:-:S04]  /*b540*/  WARPGROUP.ARRIVE ;  /* 0x00000000000079c5 */ /* 0x000fc80000000000 */
[----:B------:R-:W0:Y:S01]  /*b550*/  MUFU.TANH R217, R217 ;  /* 0x000000d900d97308 */ /* 0x000e220000002400 */
[----:B-1----:R-:W-:Y:S01]  /*b560*/  FMNMX.FTZ R10, R123, R10, !PT ;  /* 0x0000000a7b0a7209 */ /* 0x002fe20007810000 */
[----:B------:R-:W-:Y:S01]  /*b570*/  QGMMA.64x128x32.F32.E4M3.E4M3 R24, R176, gdesc[UR4], R24, gsb0 ;  /* 0x01e00004b0187df3 */ /* 0x000fe20008000818 */
[----:B------:R-:W-:Y:S01]  /*b580*/  UIADD3 UR6, UR10, 0x300, URZ ;  /* 0x000003000a067890 */ /* 0x000fe2000fffe03f */
[----:B------:R-:W-:-:S04]  /*b590*/  UMOV UR7, 0xc0000010 ;  /* 0xc000001000077882 */ /* 0x000fc80000000000 */
        /* <DEDUP_REMOVED lines=83> */
[----:B------:R-:W-:Y:S06]  /*bad0*/  QGMMA.64x128x32.F32.E4M3.E4M3 R24, R168, gdesc[UR4], R24, gsb0 ;  /* 0x01e00004a8187df3 */ /* 0x000fec0008000818 */
[----:B------:R-:W0:Y:S01]  /*bae0*/  MUFU.TANH R101, R101 ;  /* 0x0000006500657308 */ /* 0x000e220000002400 */
[----:B-1----:R-:W-:-:S05]  /*baf0*/  FMNMX.FTZ R8, R124, R89, !PT ;  /* 0x000000597c087209 */ /* 0x002fca0007810000 */
[----:B------:R-:W1:Y:S02]  /*bb00*/  SHFL.BFLY PT, R89, R8, 0x2, 0x1f ;  /* 0x0c401f0008597f89 */ /* 0x000e6400000e0000 */
[----:B------:R-:W4:Y:S01]  /*bb10*/  MUFU.TANH R103, R103 ;  /* 0x0000006700677308 */ /* 0x000f220000002400 */
[----:B---3--:R-:W-:-:S04]  /*bb20*/  FMNMX.FTZ R10, R99, R10, !PT ;  /* 0x0000000a630a7209 */ /* 0x008fc80007810000 */
[----:B0-----:R-:W-:-:S04]  /*bb30*/  FMNMX.FTZ R10, R101, R10, !PT ;  /* 0x0000000a650a7209 */ /* 0x001fc80007810000 */
[----:B----4-:R-:W-:-:S05]  /*bb40*/  FMNMX.FTZ R10, R103, R10, !PT ;  /* 0x0000000a670a7209 */ /* 0x010fca0007810000 */
[----:B------:R-:W0:Y:S01]  /*bb50*/  SHFL.BFLY PT, R91, R10, 0x2, 0x1f ;  /* 0x0c401f000a5b7f89 */ /* 0x000e2200000e0000 */
[----:B-1----:R-:W-:-:S05]  /*bb60*/  FMNMX.FTZ R12, R8, R89, !PT ;  /* 0x00000059080c7209 */ /* 0x002fca0007810000 */
[----:B------:R-:W1:Y:S01]  /*bb70*/  SHFL.BFLY PT, R89, R12, 0x1, 0x1f ;  /* 0x0c201f000c597f89 */ /* 0x000e6200000e0000 */
[----:B0-----:R-:W-:-:S05]  /*bb80*/  FMNMX.FTZ R14, R10, R91, !PT ;  /* 0x0000005b0a0e7209 */ /* 0x001fca0007810000 */
[----:B------:R-:W0:Y:S01]  /*bb90*/  SHFL.BFLY PT, R91, R14, 0x1, 0x1f ;  /* 0x0c201f000e5b7f89 */ /* 0x000e2200000e0000 */
        /* <DEDUP_REMOVED lines=17> */
[----:B0-----:R-:W-:Y:S01]  /*bcb0*/  FMNMX.FTZ R91, R14, R91, !PT ;  /* 0x0000005b0e5b7209 */ /* 0x001fe20007810000 */
        /* <DEDUP_REMOVED lines=63> */
[----:B------:R-:W-:Y:S01]  /*c0b0*/  FFMA.FTZ R97, R97, R88, -R102 ;  /* 0x0000005861617223 */ /* 0x000fe20000010866 */
[----:B------:R-:W-:-:S02]  /*c0c0*/  IMAD.U32 R119, RZ, RZ, UR55 ;  /* 0x00000037ff777e24 */ /* 0x000fc4000f8e00ff */
[-CC-:B------:R-:W-:Y:S01]  /*c0d0*/  FFMA.FTZ R99, R99, R88.reuse, -R102.reuse ;  /* 0x0000005863637223 */ /* 0x180fe20000010866 */
[----:B------:R-:W-:-:S01]  /*c0e0*/  FFMA.FTZ R101, R101, R88, -R102 ;  /* 0x0000005865657223 */ /* 0x000fc20000010866 */
[----:B------:R-:W-:Y:S02]  /*c0f0*/  WARPGROUP.DEPBAR.LE gsb0, 0x0 ;  /* 0x00008000000079c5 */ /* 0x000fe40000010000 */
        /* <DEDUP_REMOVED lines=41> */
[-CC-:B------:R-:W-:Y:S01]  /*c390*/  FFMA.FTZ R146, R111, R88.reuse, -R102.reuse ;  /* 0x000000586f927223 */ /* 0x180fe20000010866 */
[----:B------:R-:W-:-:S05]  /*c3a0*/  FFMA.FTZ R111, R113, R88, -R102 ;  /* 0x00000058716f7223 */ /* 0x000fca0000010866 */
        /* <DEDUP_REMOVED lines=49> */
[-CC-:B------:R-:W-:Y:S01]  /*c6c0*/  FFMA.FTZ R150, R237, R88.reuse, -R102.reuse ;  /* 0x00000058ed967223 */ /* 0x180fe20000010866 */
[----:B------:R-:W-:-:S05]  /*c6d0*/  FFMA.FTZ R102, R103, R88, -R102 ;  /* 0x0000005867667223 */ /* 0x000fca0000010866 */
        /* <DEDUP_REMOVED lines=27> */
[----:B0-----:R-:W-:-:S01]  /*c890*/  FADD.FTZ R154, R104, R117 ;  /* 0x00000075689a7221 */ /* 0x001fc20000010000 */
[----:B------:R-:W-:-:S06]  /*c8a0*/  IADD3 R117, -R23, 0xb, RZ ;  /* 0x0000000b17757810 */ /* 0x000fcc0007ffe1ff */
[----:B------:R-:W0:Y:S01]  /*c8b0*/  MUFU.EX2 R148, R148 ;  /* 0x0000009400947308 */ /* 0x000e220000000800 */
[----:B--2---:R-:W-:-:S07]  /*c8c0*/  FADD.FTZ R3, R111, R2 ;  /* 0x000000026f037221 */ /* 0x004fce0000010000 */
[----:B------:R-:W-:Y:S08]  /*c8d0*/  MUFU.EX2 R106, R106 ;  /* 0x0000006a006a7308 */ /* 0x000ff00000000800 */
[----:B------:R-:W1:Y:S01]  /*c8e0*/  MUFU.EX2 R113, R113 ;  /* 0x0000007100717308 */ /* 0x000e620000000800 */
[----:B0-----:R-:W-:-:S07]  /*c8f0*/  FADD.FTZ R2, R148, R3 ;  /* 0x0000000394027221 */ /* 0x001fce0000010000 */
[----:B------:R-:W-:Y:S08]  /*c900*/  MUFU.EX2 R163, R163 ;  /* 0x000000a300a37308 */ /* 0x000ff00000000800 */
[----:B------:R-:W0:Y:S01]  /*c910*/  MUFU.EX2 R152, R152 ;  /* 0x0000009800987308 */ /* 0x000e220000000800 */
[----:B-1----:R-:W-:-:S07]  /*c920*/  FADD.FTZ R3, R113, R2 ;  /* 0x0000000271037221 */ /* 0x002fce0000010000 */
[----:B------:R-:W-:Y:S08]  /*c930*/  MUFU.EX2 R108, R108 ;  /* 0x0000006c006c7308 */ /* 0x000ff00000000800 */
[----:B------:R-:W1:Y:S01]  /*c940*/  MUFU.EX2 R115, R115 ;  /* 0x0000007300737308 */ /* 0x000e620000000800 */
[----:B0-----:R-:W-:-:S07]  /*c950*/  FADD.FTZ R2, R152, R3 ;  /* 0x0000000398027221 */ /* 0x001fce0000010000 */
[----:B------:R-:W0:Y:S08]  /*c960*/  MUFU.EX2 R165, R165 ;  /* 0x000000a500a57308 */ /* 0x000e300000000800 */
[----:B------:R2:W-:Y:S01]  /*c970*/  MUFU.EX2 R156, R93 ;  /* 0x0000005d009c7308 */ /* 0x0005e20000000800 */
[----:B-1----:R-:W-:-:S07]  /*c980*/  FADD.FTZ R3, R115, R2 ;  /* 0x0000000273037221 */ /* 0x002fce0000010000 */
[----:B------:R-:W1:Y:S01]  /*c990*/  MUFU.EX2 R150, R150 ;  /* 0x0000009600967308 */ /* 0x000e620000000800 */
[----:B--2---:R-:W-:-:S04]  /*c9a0*/  FADD.FTZ R93, R157, R154 ;  /* 0x0000009a9d5d7221 */ /* 0x004fc80000010000 */
[----:B------:R-:W-:-:S03]  /*c9b0*/  FADD.FTZ R154, R106, R93 ;  /* 0x0000005d6a9a7221 */ /* 0x000fc60000010000 */
[----:B------:R-:W2:Y:S01]  /*c9c0*/  MUFU.EX2 R110, R110 ;  /* 0x0000006e006e7308 */ /* 0x000ea20000000800 */
[----:B------:R-:W-:-:S04]  /*c9d0*/  FADD.FTZ R93, R163, R154 ;  /* 0x0000009aa35d7221 */ /* 0x000fc80000010000 */
[----:B------:R-:W-:-:S03]  /*c9e0*/  FADD.FTZ R154, R108, R93 ;  /* 0x0000005d6c9a7221 */ /* 0x000fc60000010000 */
[----:B------:R-:W3:Y:S01]  /*c9f0*/  MUFU.EX2 R181, R181 ;  /* 0x000000b500b57308 */ /* 0x000ee20000000800 */
[----:B0-----:R-:W-:-:S01]  /*ca00*/  FADD.FTZ R93, R165, R154 ;  /* 0x0000009aa55d7221 */ /* 0x001fc20000010000 */
[----:B-1----:R-:W-:-:S04]  /*ca10*/  FADD.FTZ R3, R150, R3 ;  /* 0x0000000396037221 */ /* 0x002fc80000010000 */
[----:B------:R-:W-:Y:S02]  /*ca20*/  FADD.FTZ R3, R156, R3 ;  /* 0x000000039c037221 */ /* 0x000fe40000010000 */
[----:B------:R-:W0:Y:S01]  /*ca30*/  MUFU.EX2 R95, R95 ;  /* 0x0000005f005f7308 */ /* 0x000e220000000800 */
[----:B--2---:R-:W-:-:S07]  /*ca40*/  FADD.FTZ R154, R110, R93 ;  /* 0x0000005d6e9a7221 */ /* 0x004fce0000010000 */
[----:B------:R-:W-:Y:S01]  /*ca50*/  MUFU.EX2 R112, R112 ;  /* 0x0000007000707308 */ /* 0x000fe20000000800 */
[----:B---3--:R-:W-:-:S07]  /*ca60*/  FADD.FTZ R93, R181, R154 ;  /* 0x0000009ab55d7221 */ /* 0x008fce0000010000 */
[----:B------:R1:W2:Y:S01]  /*ca70*/  MUFU.EX2 R158, R97 ;  /* 0x00000061009e7308 */ /* 0x0002a20000000800 */
[----:B0-----:R-:W-:-:S07]  /*ca80*/  FADD.FTZ R3, R95, R3 ;  /* 0x000000035f037221 */ /* 0x001fce0000010000 */
[----:B------:R-:W-:Y:S01]  /*ca90*/  MUFU.EX2 R183, R183 ;  /* 0x000000b700b77308 */ /* 0x000fe20000000800 */
[----:B-1----:R-:W-:-:S05]  /*caa0*/  @!P1 LEA R97, R119, UR41, 0x3 ;  /* 0x0000002977619c11 */ /* 0x002fca000f8e18ff */
[----:B------:R-:W-:Y:S02]  /*cab0*/  @!P1 VIADD R2, R97, 0x29840 ;  /* 0x0002984061029836 */ /* 0x000fe40000000000 */
[----:B------:R-:W0:Y:S01]  /*cac0*/  MUFU.EX2 R160, R99 ;  /* 0x0000006300a07308 */ /* 0x000e220000000800 */
[----:B--2---:R-:W-:-:S02]  /*cad0*/  FADD.FTZ R3, R158, R3 ;  /* 0x000000039e037221 */ /* 0x004fc40000010000 */
[----:B------:R-:W-:Y:S01]  /*cae0*/  @!P1 PRMT R2, RZ, 0x654, R2 ;  /* 0x00000654ff029816 */ /* 0x000fe20000000002 */
[----:B------:R1:W-:Y:S06]  /*caf0*/  BAR.ARV R117, 0x100 ;  /* 0x000400750000751d */ /* 0x0003ec0000002000 */
[----:B------:R-:W2:Y:S01]  /*cb00*/  MUFU.EX2 R100, R100 ;  /* 0x0000006400647308 */ /* 0x000ea20000000800 */
[----:B------:R3:W-:Y:S01]  /*cb10*/  @!P1 SYNCS.ARRIVE.TRANS64.RED.A1T0 RZ, [R2+URZ], RZ ;  /* 0x000000ff02ff99a7 */ /* 0x0007e2000810043f */
[----:B0-----:R-:W-:-:S06]  /*cb20*/  FADD.FTZ R3, R160, R3 ;  /* 0x00000003a0037221 */ /* 0x001fcc0000010000 */
[----:B------:R-:W0:Y:S01]  /*cb30*/  MUFU.EX2 R162, R101 ;  /* 0x0000006500a27308 */ /* 0x000e220000000800 */
[----:B---3--:R-:W-:-:S04]  /*cb40*/  FADD.FTZ R2, R112, R93 ;  /* 0x0000005d70027221 */ /* 0x008fc80000010000 */
[----:B------:R-:W-:-:S03]  /*cb50*/  FADD.FTZ R93, R183, R2 ;  /* 0x00000002b75d7221 */ /* 0x000fc60000010000 */
[----:B------:R-:W3:Y:S01]  /*cb60*/  MUFU.EX2 R177, R177 ;  /* 0x000000b100b17308 */ /* 0x000ee20000000800 */
[----:B--2---:R-:W-:-:S07]  /*cb70*/  FADD.FTZ R2, R100, R93 ;  /* 0x0000005d64027221 */ /* 0x004fce0000010000 */
[----:B------:R-:W2:Y:S01]  /*cb80*/  MUFU.EX2 R102, R102 ;  /* 0x0000006600667308 */ /* 0x000ea20000000800 */
[----:B0-----:R-:W-:-:S01]  /*cb90*/  FADD.FTZ R93, R162, R3 ;  /* 0x00000003a25d7221 */ /* 0x001fc20000010000 */
[----:B---3--:R-:W-:-:S03]  /*cba0*/  FADD.FTZ R3, R177, R2 ;  /* 0x00000002b1037221 */ /* 0x008fc60000010000 */
[----:B--2---:R-:W-:Y:S01]  /*cbb0*/  FADD.FTZ R2, R102, R93 ;  /* 0x0000005d66027221 */ /* 0x004fe20000010000 */
[----:B-1----:R-:W-:Y:S06]  /*cbc0*/  @!P0 BRA `(.L_x_2007) ;  /* 0x0000000000048947 */ /* 0x002fec0003800000 */
[----:B------:R-:W-:Y:S01]  /*cbd0*/  BPT.TRAP 0x1 ;  /* 0x000000040000795c */ /* 0x000fe20000300000 */
.L_x_2007:
        /* <DEDUP_REMOVED lines=117> */
.L_x_1998:
[----:B------:R-:W-:Y:S06]  /*d330*/  BAR.ARV 0x8, 0x120 ;  /* 0x0204800000007b1d */ /* 0x000fec0000002000 */
[----:B------:R-:W-:Y:S05]  /*d340*/  @!P0 BRA `(.L_x_2009) ;  /* 0x0000000000048947 */ /* 0x000fea0003800000 */
[----:B------:R-:W-:Y:S01]  /*d350*/  BPT.TRAP 0x1 ;  /* 0x000000040000795c */ /* 0x000fe20000300000 */
.L_x_2009:
[----:B------:R-:W-:Y:S01]  /*d360*/  ULEA UR9, UR55, UR41, 0x3 ;  /* 0x0000002937097291 */ /* 0x000fe2000f8e183f */
[----:B------:R-:W-:-:S05]  /*d370*/  IMAD.U32 R0, RZ, RZ, UR45 ;  /* 0x0000002dff007e24 */ /* 0x000fca000f8e00ff */
[----:B------:R-:W-:-:S04]  /*d380*/  SHF.L.U32 R0, R0, 0x1f, RZ ;  /* 0x0000001f00007819 */ /* 0x000fc800000006ff */
[----:B------:R0:W1:Y:S01]  /*d390*/  SYNCS.PHASECHK.TRANS64.TRYWAIT P1, [UR9+0x29850], R0 ;  /* 0x02985000ff0075a7 */ /* 0x0000620008020149 */
[----:B------:R-:W-:Y:S05]  /*d3a0*/  @!P0 BRA `(.L_x_2010) ;  /* 0x0000000000048947 */ /* 0x000fea0003800000 */
[----:B------:R-:W-:Y:S01]  /*d3b0*/  BPT.TRAP 0x1 ;  /* 0x000000040000795c */ /* 0x000fe20000300000 */
.L_x_2010:
[----:B-1----:R-:W-:Y:S05]  /*d3c0*/  @P1 BRA `(.L_x_2011) ;  /* 0x0000000000081947 */ /* 0x002fea0003800000 */
[----:B------:R-:W1:Y:S02]  /*d3d0*/  SYNCS.PHASECHK.TRANS64.TRYWAIT P1, [UR9+0x29850], R0 ;  /* 0x02985000ff0075a7 */ /* 0x000e640008020149 */
[----:B-1----:R-:W-:Y:S05]  /*d3e0*/  @!P1 BRA `(.L_x_2012) ;  /* 0x0000008000cc9947 */ /* 0x002fea0003800000 */
.L_x_2011:
        /* <DEDUP_REMOVED lines=35> */
[----:B-1----:R-:W-:Y:S01]  /*d620*/  IMAD.U32 R5, RZ, RZ, UR7 ;  /* 0x00000007ff057e24 */ /* 0x002fe2000f8e00ff */
[----:B------:R-:W-:Y:S02]  /*d630*/  UMOV UR7, 0xc0000010 ;  /* 0xc000001000077882 */ /* 0x000fe40000000000 */
[----:B------:R-:W-:Y:S02]  /*d640*/  UMOV UR6, UR4 ;  /* 0x0000000400067c82 */ /* 0x000fe40008000000 */
[----:B------:R1:W2:Y:S01]  /*d650*/  @P1 LDG.E R6, desc[UR52][R4.64] ;  /* 0x0000003404061981 */ /* 0x0002a2000c1e1900 */
[----:B------:R-:W-:Y:S01]  /*d660*/  UIADD3 UR4, UR8, 0x300, URZ ;  /* 0x0000030008047890 */ /* 0x000fe2000fffe03f */
[----:B------:R-:W-:Y:S02]  /*d670*/  WARPGROUP.DEPBAR.LE gsb0, 0x0 ;  /* 0x00008000000079c5 */ /* 0x000fe40000010000 */
[----:B------:R-:W-:-:S06]  /*d680*/  WARPGROUP.ARRIVE ;  /* 0x00000000000079c5 */ /* 0x000fcc0000000000 */
[----:B------:R-:W-:Y:S01]  /*d690*/  QGMMA.64x128x32.F32.E4M3.E4M3 R24, R176, gdesc[UR4], R24, gsb0 ;  /* 0x01e00004b0187df3 */ /* 0x000fe20008000818 */
[----:B------:R-:W-:Y:S01]  /*d6a0*/  UMOV UR6, UR4 ;  /* 0x0000000400067c82 */ /* 0x000fe20008000000 */
[----:B------:R-:W-:Y:S01]  /*d6b0*/  UMOV UR7, 0xc0000010 ;  /* 0xc000001000077882 */ /* 0x000fe20000000000 */
[----:B------:R-:W-:Y:S01]  /*d6c0*/  UIADD3 UR8, UR8, 0x400, URZ ;  /* 0x0000040008087890 */ /* 0x000fe2000fffe03f */
[----:B0-----:R-:W0:Y:S04]  /*d6d0*/  SHFL.BFLY PT, R0, R3, 0x2, 0x1f ;  /* 0x0c401f0003007f89 */ /* 0x001e2800000e0000 */
[----:B------:R-:W3:Y:S01]  /*d6e0*/  SHFL.BFLY PT, R7, R2, 0x2, 0x1f ;  /* 0x0c401f0002077f89 */ /* 0x000ee200000e0000 */
[----:B------:R-:W-:Y:S02]  /*d6f0*/  WARPGROUP.DEPBAR.LE gsb0, 0x0 ;  /* 0x00008000000079c5 */ /* 0x000fe40000010000 */
[----:B------:R-:W-:-:S06]  /*d700*/  WARPGROUP.ARRIVE ;  /* 0x00000000000079c5 */ /* 0x000fcc0000000000 */
[----:B------:R-:W-:Y:S01]  /*d710*/  QGMMA.64x128x32.F32.E4M3.E4M3 R24, R172, gdesc[UR4], R24, gsb0 ;  /* 0x01e00004ac187df3 */ /* 0x000fe20008000818 */
[----:B------:R-:W-:Y:S01]  /*d720*/  UMOV UR6, UR8 ;  /* 0x0000000800067c82 */ /* 0x000fe20008000000 */
[----:B------:R-:W-:Y:S01]  /*d730*/  UMOV UR7, 0xc0000010 ;  /* 0xc000001000077882 */ /* 0x000fe20000000000 */
[----:B0-----:R-:W-:-:S01]  /*d740*/  FADD.FTZ R0, R0, R3 ;  /* 0x0000000300007221 */ /* 0x001fc20000010000 */
[----:B---3--:R-:W-:-:S04]  /*d750*/  FADD.FTZ R7, R7, R2 ;  /* 0x0000000207077221 */ /* 0x008fc80000010000 */
[----:B-1----:R-:W0:Y:S04]  /*d760*/  SHFL.BFLY PT, R5, R0, 0x1, 0x1f ;  /* 0x0c201f0000057f89 */ /* 0x002e2800000e0000 */
[----:B------:R-:W1:Y:S01]  /*d770*/  SHFL.BFLY PT, R4, R7, 0x1, 0x1f ;  /* 0x0c201f0007047f89 */ /* 0x000e6200000e0000 */
[----:B------:R-:W-:Y:S02]  /*d780*/  IMAD.MOV.U32 R3, RZ, RZ, RZ ;  /* 0x000000ffff037224 */ /* 0x000fe400078e00ff */
[----:B0-----:R-:W-:Y:S01]  /*d790*/  FADD.FTZ R9, R0, R5 ;  /* 0x0000000500097221 */ /* 0x001fe20000010000 */
[----:B-1----:R-:W-:-:S04]  /*d7a0*/  FADD.FTZ R10, R7, R4 ;  /* 0x00000004070a7221 */ /* 0x002fc80000010000 */
        /* <DEDUP_REMOVED lines=15> */
[----:B0-----:R-:W-:Y:S01]  /*d8a0*/  @P2 FMUL.FTZ R5, R5, 0.69314718246459960938 ;  /* 0x3f31721805052820 */ /* 0x001fe20000410000 */
[----:B------:R-:W-:Y:S01]  /*d8b0*/  @P3 FMUL.FTZ R13, R88, 0.69314718246459960938 ;  /* 0x3f317218580d3820 */ /* 0x000fe20000410000 */
        /* <DEDUP_REMOVED lines=10> */
.L_x_2013:
        /* <DEDUP_REMOVED lines=74> */
.L_x_1980:
[----:B------:R-:W0:Y:S01]  /*de00*/  S2R R4, SR_CgaCtaId ;  /* 0x0000000000047919 */ /* 0x000e220000008800 */
[----:B------:R-:W-:Y:S01]  /*de10*/  MOV R3, 0x400 ;  /* 0x0000040000037802 */ /* 0x000fe20000000f00 */
[----:B------:R-:W-:Y:S01]  /*de20*/  BSSY B0, `(.L_x_2014) ;  /* 0x000025f000007945 */ /* 0x000fe20003800000 */
[----:B------:R-:W-:Y:S02]  /*de30*/  BAR.SYNC.DEFER_BLOCKING 0x5, 0x180 ;  /* 0x0146000000007b1d */ /* 0x000fe40000010000 */
[----:B0-----:R-:W-:-:S05]  /*de40*/  LEA R3, R4, R3, 0x18 ;  /* 0x0000000304037211 */ /* 0x001fca00078ec0ff */
[----:B------:R-:W0:Y:S02]  /*de50*/  LDS.128 R44, [R3+0x298d0] ;  /* 0x0298d000032c7984 */ /* 0x000e240000000c00 */
[----:B0-----:R-:W-:Y:S02]  /*de60*/  R2UR UR51, R45 ;  /* 0x000000002d3372ca */ /* 0x001fe400000e0000 */
[----:B------:R-:W-:Y:S01]  /*de70*/  R2UR UR44, R46 ;  /* 0x000000002e2c72ca */ /* 0x000fe200000e0000 */
[----:B------:R-:W-:Y:S06]  /*de80*/  BAR.ARV 0x4, 0x180 ;  /* 0x0106000000007b1d */ /* 0x000fec0000002000 */
[----:B------:R-:W-:Y:S08]  /*de90*/  @P0 BRA `(.L_x_2015) ;  /* 0x0000001800a80947 */ /* 0x000ff00003800000 */
[----:B------:R-:W0:Y:S01]  /*dea0*/  S2R R51, SR_TID.X ;  /* 0x0000000000337919 */ /* 0x000e220000002100 */
[----:B------:R-:W-:Y:S01]  /*deb0*/  ULDC.64 UR4, c[0x4][0x40] ;  /* 0x0100100000047ab9 */ /* 0x000fe20000000a00 */
[----:B------:R-:W-:Y:S01]  /*dec0*/  F2FP.BF16.F32.PACK_AB R11, R11, R12 ;  /* 0x0000000c0b0b723e */ /* 0x000fe200000010ff */
[----:B------:R-:W-:Y:S01]  /*ded0*/  ULDC.64 UR6, c[0x0][0xbe0] ;  /* 0x0002f80000067ab9 */ /* 0x000fe20000000a00 */
[----:B0-----:R-:W-:-:S05]  /*dee0*/  IMAD.SHL.U32 R4, R51, 0x4, RZ ;  /* 0x0000000433047824 */ /* 0x001fca00078e00ff */
[----:B------:R-:W-:-:S04]  /*def0*/  LOP3.LUT R4, R4, 0xc, RZ, 0xc0, !PT ;  /* 0x0000000c04047812 */ /* 0x000fc800078ec0ff */
[----:B------:R-:W-:-:S05]  /*df00*/  IADD3 R4, P0, R4, UR4, RZ ;  /* 0x0000000404047c10 */ /* 0x000fca000ff1e0ff */
[----:B------:R-:W-:Y:S01]  /*df10*/  IMAD.X R5, RZ, RZ, UR5, P0 ;  /* 0x00000005ff057e24 */ /* 0x000fe200080e06ff */
[----:B------:R-:W-:Y:S02]  /*df20*/  F2FP.BF16.F32.PACK_AB R8, R7, R8 ;  /* 0x000000080708723e */ /* 0x000fe400000010ff */
[----:B------:R-:W-:Y:S02]  /*df30*/  F2FP.BF16.F32.PACK_AB R60, R60, R61 ;  /* 0x0000003d3c3c723e */ /* 0x000fe400000010ff */
[----:B------:R-:W-:Y:S01]  /*df40*/  F2FP.BF16.F32.PACK_AB R10, R9, R10 ;  /* 0x0000000a090a723e */ /* 0x000fe200000010ff */
[----:B------:R0:W2:Y:S01]  /*df50*/  LDG.E.CONSTANT R44, desc[UR52][R4.64] ;  /* 0x00000034042c7981 */ /* 0x0000a2000c1e9900 */
[----:B------:R-:W-:Y:S01]  /*df60*/  F2FP.BF16.F32.PACK_AB R87, R87, R6 ;  /* 0x000000065757723e */ /* 0x000fe200000010ff */
[----:B------:R-:W-:Y:S01]  /*df70*/  UISETP.NE.U32.AND UP1, UPT, UR6, URZ, UPT ;  /* 0x0000003f0600728c */ /* 0x000fe2000bf25070 */
[----:B------:R-:W-:Y:S01]  /*df80*/  F2FP.BF16.F32.PACK_AB R92, R92, R93 ;  /* 0x0000005d5c5c723e */ /* 0x000fe200000010ff */
[----:B------:R-:W-:Y:S01]  /*df90*/  ULDC.64 UR4, c[0x0][0xbd8] ;  /* 0x0002f60000047ab9 */ /* 0x000fe20000000a00 */
[----:B------:R-:W-:Y:S01]  /*dfa0*/  F2FP.BF16.F32.PACK_AB R96, R96, R97 ;  /* 0x000000616060723e */ /* 0x000fe200000010ff */
[----:B------:R-:W-:Y:S01]  /*dfb0*/  UISETP.NE.AND.EX UP1, UPT, UR7, URZ, UPT, UP1 ;  /* 0x0000003f0700728c */ /* 0x000fe2000bf25310 */
[----:B------:R-:W-:Y:S01]  /*dfc0*/  F2FP.BF16.F32.PACK_AB R21, R21, R24 ;  /* 0x000000181515723e */ /* 0x000fe200000010ff */
[----:B------:R-:W-:Y:S01]  /*dfd0*/  UISETP.NE.U32.AND UP0, UPT, UR4, URZ, UPT ;  /* 0x0000003f0400728c */ /* 0x000fe2000bf05070 */
[----:B------:R-:W-:Y:S01]  /*dfe0*/  F2FP.BF16.F32.PACK_AB R14, R13, R14 ;  /* 0x0000000e0d0e723e */ /* 0x000fe200000010ff */
[----:B0-----:R-:W0:Y:S01]  /*dff0*/  S2R R4, SR_SWINHI ;  /* 0x0000000000047919 */ /* 0x001e220000002f00 */
[----:B------:R-:W-:Y:S01]  /*e000*/  LOP3.LUT P0, R5, R51, 0x3, RZ, 0xc0, !PT ;  /* 0x0000000333057812 */ /* 0x000fe2000780c0ff */
[----:B------:R-:W-:Y:S01]  /*e010*/  ULEA UR4, UP2, UR36, UR4, 0x2 ;  /* 0x0000000424047291 */ /* 0x000fe2000f84103f */
[----:B------:R-:W-:Y:S01]  /*e020*/  F2FP.BF16.F32.PACK_AB R25, R25, R28 ;  /* 0x0000001c1919723e */ /* 0x000fe200000010ff */
[----:B------:R-:W-:Y:S01]  /*e030*/  UISETP.NE.AND.EX UP0, UPT, UR5, URZ, UPT, UP0 ;  /* 0x0000003f0500728c */ /* 0x000fe2000bf05300 */
[----:B------:R-:W-:Y:S01]  /*e040*/  ISETP.EQ.OR P0, PT, R5, 0x3, !P0 ;  /* 0x000000030500780c */ /* 0x000fe20004702670 */
[----:B------:R-:W-:Y:S01]  /*e050*/  ULEA.HI.X UR6, UR36, UR5, UR37, 0x2, UP2 ;  /* 0x0000000524067291 */ /* 0x000fe200090f1425 */
[----:B------:R-:W-:-:S02]  /*e060*/  F2FP.BF16.F32.PACK_AB R20, R15, R20 ;  /* 0x000000140f14723e */ /* 0x000fc400000010ff */
[----:B------:R-:W-:Y:S02]  /*e070*/  SEL R59, R11, R8, P0 ;  /* 0x000000080b3b7207 */ /* 0x000fe40000000000 */
[----:B------:R-:W-:Y:S02]  /*e080*/  SEL R61, R8, R11, P0 ;  /* 0x0000000b083d7207 */ /* 0x000fe40000000000 */
[----:B------:R-:W-:Y:S02]  /*e090*/  SEL R85, R10, R87, P0 ;  /* 0x000000570a557207 */ /* 0x000fe40000000000 */
[----:B------:R-:W-:Y:S02]  /*e0a0*/  SEL R87, R87, R10, P0 ;  /* 0x0000000a57577207 */ /* 0x000fe40000000000 */
[----:B------:R-:W-:Y:S02]  /*e0b0*/  F2FP.BF16.F32.PACK_AB R52, R52, R89 ;  /* 0x000000593434723e */ /* 0x000fe400000010ff */
[----:B------:R-:W-:-:S02]  /*e0c0*/  F2FP.BF16.F32.PACK_AB R50, R50, R53 ;  /* 0x000000353232723e */ /* 0x000fc400000010ff */
[----:B------:R-:W-:Y:S02]  /*e0d0*/  SEL R81, R21, R14, P0 ;  /* 0x0000000e15517207 */ /* 0x000fe40000000000 */
[----:B------:R-:W-:Y:S02]  /*e0e0*/  SEL R83, R14, R21, P0 ;  /* 0x000000150e537207 */ /* 0x000fe40000000000 */
[----:B------:R-:W-:Y:S02]  /*e0f0*/  SEL R53, R25, R20, P0 ;  /* 0x0000001419357207 */ /* 0x000fe40000000000 */
[----:B------:R-:W-:Y:S02]  /*e100*/  SEL R55, R20, R25, P0 ;  /* 0x0000001914377207 */ /* 0x000fe40000000000 */
[----:B------:R-:W-:Y:S02]  /*e110*/  F2FP.BF16.F32.PACK_AB R100, R100, R101 ;  /* 0x000000656464723e */ /* 0x000fe400000010ff */
[----:B------:R-:W-:-:S02]  /*e120*/  F2FP.BF16.F32.PACK_AB R99, R98, R99 ;  /* 0x000000636263723e */ /* 0x000fc400000010ff */
[----:B------:R-:W-:Y:S02]  /*e130*/  MOV R8, R3 ;  /* 0x0000000300087202 */ /* 0x000fe40000000f00 */
[----:B0-----:R-:W-:Y:S02]  /*e140*/  MOV R9, R4 ;  /* 0x0000000400097202 */ /* 0x001fe40000000f00 */
[----:B------:R-:W-:Y:S02]  /*e150*/  F2FP.BF16.F32.PACK_AB R65, R64, R65 ;  /* 0x000000414041723e */ /* 0x000fe400000010ff */
[----:B------:R-:W-:Y:S01]  /*e160*/  F2FP.BF16.F32.PACK_AB R32, R29, R32 ;  /* 0x000000201d20723e */ /* 0x000fe200000010ff */
[----:B------:R-:W-:Y:S01]  /*e170*/  IMAD.WIDE R4, R190, 0x2, R8 ;  /* 0x00000002be047825 */ /* 0x000fe200078e0208 */
[----:B------:R-:W-:Y:S02]  /*e180*/  SEL R29, R100, R99, P0 ;  /* 0x00000063641d7207 */ /* 0x000fe40000000000 */
[----:B------:R-:W-:-:S02]  /*e190*/  SEL R99, R99, R100, P0 ;  /* 0x0000006463637207 */ /* 0x000fc40000000000 */
[C---:B------:R-:W-:Y:S02]  /*e1a0*/  IADD3 R93, P1, R4.reuse, 0x40, RZ ;  /* 0x00000040045d7810 */ /* 0x040fe40007f3e0ff */
[C---:B------:R-:W-:Y:S02]  /*e1b0*/  IADD3 R97, P2, R4.reuse, 0x60, RZ ;  /* 0x0000006004617810 */ /* 0x040fe40007f5e0ff */
[----:B------:R-:W-:Y:S01]  /*e1c0*/  LOP3.LUT R10, R93, 0x380, RZ, 0xc0, !PT ;  /* 0x000003805d0a7812 */ /* 0x000fe200078ec0ff */
[--C-:B------:R-:W-:Y:S01]  /*e1d0*/  IMAD.X R25, RZ, RZ, R5.reuse, P1 ;  /* 0x000000ffff197224 */ /* 0x100fe200008e0605 */
[----:B------:R-:W-:Y:S01]  /*e1e0*/  IADD3 R103, P4, R4, 0x4020, RZ ;  /* 0x0000402004677810 */ /* 0x000fe20007f9e0ff */
[--C-:B------:R-:W-:Y:S01]  /*e1f0*/  IMAD.X R21, RZ, RZ, R5.reuse, P2 ;  /* 0x000000ffff157224 */ /* 0x100fe200010e0605 */
[----:B------:R-:W-:Y:S02]  /*e200*/  SHF.R.U64 R10, R10, 0x3, RZ ;  /* 0x000000030a0a7819 */ /* 0x000fe400000012ff */
[----:B------:R-:W-:Y:S01]  /*e210*/  IADD3 R105, P5, R4, 0x4040, RZ ;  /* 0x0000404004697810 */ /* 0x000fe20007fbe0ff */
[----:B------:R-:W-:Y:S01]  /*e220*/  IMAD.X R13, RZ, RZ, R5, P4 ;  /* 0x000000ffff0d7224 */ /* 0x000fe200020e0605 */
[----:B------:R-:W-:-:S02]  /*e230*/  LOP3.LUT R12, R97, 0x380, RZ, 0xc0, !PT ;  /* 0x00000380610c7812 */ /* 0x000fc400078ec0ff */
[----:B------:R-:W-:Y:S01]  /*e240*/  LOP3.LUT R24, R10, R93, RZ, 0x3c, !PT ;  /* 0x0000005d0a187212 */ /* 0x000fe200078e3cff */
[----:B------:R-:W-:Y:S01]  /*e250*/  IMAD.X R11, RZ, RZ, R5, P5 ;  /* 0x000000ffff0b7224 */ /* 0x000fe200028e0605 */
[----:B------:R-:W-:Y:S02]  /*e260*/  LOP3.LUT R10, R103, 0x380, RZ, 0xc0, !PT ;  /* 0x00000380670a7812 */ /* 0x000fe400078ec0ff */
[----:B------:R-:W-:Y:S02]  /*e270*/  SHF.R.U64 R12, R12, 0x3, RZ ;  /* 0x000000030c0c7819 */ /* 0x000fe400000012ff */
[----:B------:R-:W-:Y:S02]  /*e280*/  LOP3.LUT R28, R105, 0x380, RZ, 0xc0, !PT ;  /* 0x00000380691c7812 */ /* 0x000fe400078ec0ff */
[----:B------:R-:W-:Y:S02]  /*e290*/  IADD3 R89, P6, R4, 0x20, RZ ;  /* 0x0000002004597810 */ /* 0x000fe40007fde0ff */
[----:B------:R-:W-:-:S02]  /*e2a0*/  SHF.R.U64 R10, R10, 0x3, RZ ;  /* 0x000000030a0a7819 */ /* 0x000fc400000012ff */
[----:B------:R-:W-:Y:S02]  /*e2b0*/  LOP3.LUT R20, R12, R97, RZ, 0x3c, !PT ;  /* 0x000000610c147212 */ /* 0x000fe400078e3cff */
[----:B------:R-:W-:Y:S02]  /*e2c0*/  SHF.R.U64 R28, R28, 0x3, RZ ;  /* 0x000000031c1c7819 */ /* 0x000fe400000012ff */
[----:B------:R-:W-:Y:S02]  /*e2d0*/  LOP3.LUT R6, R89, 0x380, RZ, 0xc0, !PT ;  /* 0x0000038059067812 */ /* 0x000fe400078ec0ff */
[----:B------:R-:W-:Y:S02]  /*e2e0*/  LOP3.LUT R12, R10, R103, RZ, 0x3c, !PT ;  /* 0x000000670a0c7212 */ /* 0x000fe400078e3cff */
[----:B------:R-:W-:Y:S02]  /*e2f0*/  LOP3.LUT R10, R28, R105, RZ, 0x3c, !PT ;  /* 0x000000691c0a7212 */ /* 0x000fe400078e3cff */
[----:B------:R-:W-:-:S02]  /*e300*/  MOV R64, R20 ;  /* 0x0000001400407202 */ /* 0x000fc40000000f00 */
[----:B------:R-:W-:Y:S02]  /*e310*/  F2FP.BF16.F32.PACK_AB R30, R30, R31 ;  /* 0x0000001f1e1e723e */ /* 0x000fe400000010ff */
[----:B------:R-:W-:Y:S02]  /*e320*/  F2FP.BF16.F32.PACK_AB R27, R26, R27 ;  /* 0x0000001b1a1b723e */ /* 0x000fe400000010ff */
[----:B------:R-:W-:Y:S02]  /*e330*/  SHF.R.U64 R6, R6, 0x3, RZ ;  /* 0x0000000306067819 */ /* 0x000fe400000012ff */
[----:B------:R-:W-:Y:S02]  /*e340*/  IADD3 R101, P3, R4, 0x4000, RZ ;  /* 0x0000400004657810 */ /* 0x000fe40007f7e0ff */
[----:B------:R-:W-:Y:S02]  /*e350*/  MOV R58, R10 ;  /* 0x0000000a003a7202 */ /* 0x000fe40000000f00 */
[----:B------:R-:W-:Y:S01]  /*e360*/  F2FP.BF16.F32.PACK_AB R76, R76, R77 ;  /* 0x0000004d4c4c723e */ /* 0x000fe200000010ff */
[----:B------:R-:W-:Y:S01]  /*e370*/  IMAD.X R15, RZ, RZ, R5, P3 ;  /* 0x000000ffff0f7224 */ /* 0x000fe200018e0605 */
[----:B------:R-:W-:-:S02]  /*e380*/  SEL R77, R30, R27, P0 ;  /* 0x0000001b1e4d7207 */ /* 0x000fc40000000000 */
[----:B------:R-:W-:Y:S01]  /*e390*/  SEL R79, R27, R30, P0 ;  /* 0x0000001e1b4f7207 */ /* 0x000fe20000000000 */
[----:B------:R-:W-:Y:S01]  /*e3a0*/  IMAD.X R27, RZ, RZ, R5, P6 ;  /* 0x000000ffff1b7224 */ /* 0x000fe200030e0605 */
[----:B------:R-:W-:Y:S02]  /*e3b0*/  LOP3.LUT R26, R6, R89, RZ, 0x3c, !PT ;  /* 0x00000059061a7212 */ /* 0x000fe400078e3cff */
[----:B------:R-:W-:Y:S02]  /*e3c0*/  LOP3.LUT R6, R101, 0x380, RZ, 0xc0, !PT ;  /* 0x0000038065067812 */ /* 0x000fe400078ec0ff */
[----:B------:R-:W-:Y:S02]  /*e3d0*/  IADD3 R107, P6, R4, 0x4060, RZ ;  /* 0x00004060046b7810 */ /* 0x000fe40007fde0ff */
[----:B------:R-:W-:Y:S02]  /*e3e0*/  F2FP.BF16.F32.PACK_AB R73, R72, R73 ;  /* 0x000000494849723e */ /* 0x000fe400000010ff */
[----:B------:R-:W-:-:S02]  /*e3f0*/  F2FP.BF16.F32.PACK_AB R95, R94, R95 ;  /* 0x0000005f5e5f723e */ /* 0x000fc400000010ff */
[----:B------:R-:W-:Y:S02]  /*e400*/  SHF.R.U64 R6, R6, 0x3, RZ ;  /* 0x0000000306067819 */ /* 0x000fe400000012ff */
[----:B------:R-:W-:Y:S02]  /*e410*/  F2FP.BF16.F32.PACK_AB R68, R68, R69 ;  /* 0x000000454444723e */ /* 0x000fe400000010ff */
[----:B------:R-:W-:Y:S02]  /*e420*/  LOP3.LUT R30, R107, 0x380, RZ, 0xc0, !PT ;  /* 0x000003806b1e7812 */ /* 0x000fe400078ec0ff */
[----:B------:R-:W-:Y:S02]  /*e430*/  LOP3.LUT R7, R4, 0x380, RZ, 0xc0, !PT ;  /* 0x0000038004077812 */ /* 0x000fe400078ec0ff */
[----:B------:R-:W-:Y:S02]  /*e440*/  SEL R31, R96, R95, P0 ;  /* 0x0000005f601f7207 */ /* 0x000fe40000000000 */
[----:B------:R-:W-:-:S02]  /*e450*/  SEL R63, R76, R73, P0 ;  /* 0x000000494c3f7207 */ /* 0x000fc40000000000 */
[----:B------:R-:W-:Y:S02]  /*e460*/  LOP3.LUT R14, R6, R101, RZ, 0x3c, !PT ;  /* 0x00000065060e7212 */ /* 0x000fe400078e3cff */
[----:B------:R-:W-:Y:S02]  /*e470*/  F2FP.BF16.F32.PACK_AB R91, R90, R91 ;  /* 0x0000005b5a5b723e */ /* 0x000fe400000010ff */
[----:B------:R-:W-:Y:S02]  /*e480*/  F2FP.BF16.F32.PACK_AB R57, R56, R57 ;  /* 0x000000393839723e */ /* 0x000fe400000010ff */
[----:B------:R-:W-:Y:S02]  /*e490*/  SEL R95, R95, R96, P0 ;  /* 0x000000605f5f7207 */ /* 0x000fe40000000000 */
[----:B------:R-:W-:Y:S02]  /*e4a0*/  SEL R73, R73, R76, P0 ;  /* 0x0000004c49497207 */ /* 0x000fe40000000000 */
[----:B------:R-:W-:-:S02]  /*e4b0*/  SEL R67, R68, R65, P0 ;  /* 0x0000004144437207 */ /* 0x000fc40000000000 */
[----:B------:R-:W-:Y:S02]  /*e4c0*/  SHF.R.U64 R30, R30, 0x3, RZ ;  /* 0x000000031e1e7819 */ /* 0x000fe400000012ff */
[----:B------:R-:W-:Y:S02]  /*e4d0*/  F2FP.BF16.F32.PACK_AB R49, R49, R88 ;  /* 0x000000583131723e */ /* 0x000fe400000010ff */
[----:B------:R-:W-:Y:S02]  /*e4e0*/  SEL R65, R65, R68, P0 ;  /* 0x0000004441417207 */ /* 0x000fe40000000000 */
[----:B------:R-:W-:Y:S02]  /*e4f0*/  F2FP.BF16.F32.PACK_AB R43, R42, R43 ;  /* 0x0000002b2a2b723e */ /* 0x000fe400000010ff */
[----:B------:R-:W-:Y:S02]  /*e500*/  F2FP.BF16.F32.PACK_AB R41, R41, R48 ;  /* 0x000000302929723e */ /* 0x000fe400000010ff */
[----:B------:R-:W-:-:S02]  /*e510*/  F2FP.BF16.F32.PACK_AB R38, R38, R39 ;  /* 0x000000272626723e */ /* 0x000fc400000010ff */
[----:B------:R-:W-:Y:S02]  /*e520*/  F2FP.BF16.F32.PACK_AB R40, R37, R40 ;  /* 0x000000282528723e */ /* 0x000fe400000010ff */
[----:B------:R-:W-:Y:S02]  /*e530*/  F2FP.BF16.F32.PACK_AB R35, R34, R35 ;  /* 0x000000232223723e */ /* 0x000fe400000010ff */
[----:B------:R-:W-:Y:S02]  /*e540*/  F2FP.BF16.F32.PACK_AB R33, R33, R36 ;  /* 0x000000242121723e */ /* 0x000fe400000010ff */
[----:B------:R-:W-:Y:S02]  /*e550*/  SHF.R.U64 R7, R7, 0x3, RZ ;  /* 0x0000000307077819 */ /* 0x000fe400000012ff */
[----:B------:R-:W-:Y:S02]  /*e560*/  SEL R37, R92, R91, P0 ;  /* 0x0000005b5c257207 */ /* 0x000fe40000000000 */
[----:B------:R-:W-:-:S02]  /*e570*/  SEL R69, R60, R57, P0 ;  /* 0x000000393c457207 */ /* 0x000fc40000000000 */
[----:B------:R-:W-:Y:S02]  /*e580*/  MOV R62, R14 ;  /* 0x0000000e003e7202 */ /* 0x000fe40000000f00 */
[----:B------:R-:W-:Y:S02]  /*e590*/  SEL R91, R91, R92, P0 ;  /* 0x0000005c5b5b7207 */ /* 0x000fe40000000000 */
[----:B------:R-:W-:Y:S02]  /*e5a0*/  SEL R39, R52, R49, P0 ;  /* 0x0000003134277207 */ /* 0x000fe40000000000 */
[----:B------:R-:W-:Y:S02]  /*e5b0*/  SEL R57, R57, R60, P0 ;  /* 0x0000003c39397207 */ /* 0x000fe40000000000 */
[----:B------:R-:W-:Y:S02]  /*e5c0*/  LOP3.LUT R6, R30, R107, RZ, 0x3c, !PT ;  /* 0x0000006b1e067212 */ /* 0x000fe400078e3cff */
[----:B------:R-:W-:-:S02]  /*e5d0*/  SEL R49, R49, R52, P0 ;  /* 0x0000003431317207 */ /* 0x000fc40000000000 */
[----:B------:R-:W-:Y:S02]  /*e5e0*/  SEL R45, R41, R40, P0 ;  /* 0x00000028292d7207 */ /* 0x000fe40000000000 */
[----:B------:R-:W-:Y:S02]  /*e5f0*/  SEL R51, R33, R32, P0 ;  /* 0x0000002021337207 */ /* 0x000fe40000000000 */
[----:B------:R-:W-:Y:S02]  /*e600*/  SEL R71, R50, R43, P0 ;  /* 0x0000002b32477207 */ /* 0x000fe40000000000 */
[----:B------:R-:W-:Y:S02]  /*e610*/  SEL R75, R38, R35, P0 ;  /* 0x00000023264b7207 */ /* 0x000fe40000000000 */
[----:B------:R-:W-:Y:S01]  /*e620*/  LOP3.LUT R4, R7, R4, RZ, 0x3c, !PT ;  /* 0x0000000407047212 */ /* 0x000fe200078e3cff */
[----:B------:R-:W-:Y:S01]  /*e630*/  IMAD.X R7, RZ, RZ, R5, P6 ;  /* 0x000000ffff077224 */ /* 0x000fe200030e0605 */
[----:B------:R-:W-:-:S02]  /*e640*/  SEL R43, R43, R50, P0 ;  /* 0x000000322b2b7207 */ /* 0x000fc40000000000 */
[----:B------:R-:W-:Y:S02]  /*e650*/  SEL R41, R40, R41, P0 ;  /* 0x0000002928297207 */ /* 0x000fe40000000000 */
[----:B------:R-:W-:Y:S02]  /*e660*/  SEL R35, R35, R38, P0 ;  /* 0x0000002623237207 */ /* 0x000fe40000000000 */
[----:B------:R-:W-:Y:S02]  /*e670*/  SEL R33, R32, R33, P0 ;  /* 0x0000002120217207 */ /* 0x000fe40000000000 */
        /* <DEDUP_REMOVED lines=12> */
[----:B------:R-:W2:Y:S04]  /*e740*/  SHFL.IDX PT, R28, R73, R20, 0x1c1f ;  /* 0x001c1f14491c7589 */ /* 0x000ea800000e0000 */
[----:B------:R-:W-:Y:S04]  /*e750*/  SHFL.IDX PT, R67, R67, R44, 0x1c1f ;  /* 0x001c1f2c43437589 */ /* 0x000fe800000e0000 */
[----:B------:R-:W3:Y:S01]  /*e760*/  SHFL.IDX PT, R30, R65, R20, 0x1c1f ;  /* 0x001c1f14411e7589 */ /* 0x000ee200000e0000 */
[----:B0-----:R-:W-:-:S02]  /*e770*/  SEL R4, R29, R10, P0 ;  /* 0x0000000a1d047207 */ /* 0x001fc40000000000 */
[----:B------:R-:W-:Y:S01]  /*e780*/  SEL R6, R10, R29, P0 ;  /* 0x0000001d0a067207 */ /* 0x000fe20000000000 */
[----:B------:R-:W-:Y:S04]  /*e790*/  SHFL.IDX PT, R37, R37, R44, 0x1c1f ;  /* 0x001c1f2c25257589 */ /* 0x000fe800000e0000 */
[----:B------:R-:W-:Y:S01]  /*e7a0*/  SHFL.IDX PT, R69, R69, R44, 0x1c1f ;  /* 0x001c1f2c45457589 */ /* 0x000fe200000e0000 */
[----:B-1----:R-:W-:Y:S02]  /*e7b0*/  SEL R12, R31, R14, P0 ;  /* 0x0000000e1f0c7207 */ /* 0x002fe40000000000 */
[----:B------:R-:W-:Y:S01]  /*e7c0*/  SEL R14, R14, R31, P0 ;  /* 0x0000001f0e0e7207 */ /* 0x000fe20000000000 */
[----:B------:R-:W0:Y:S04]  /*e7d0*/  SHFL.IDX PT, R24, R91, R20, 0x1c1f ;  /* 0x001c1f145b187589 */ /* 0x000e2800000e0000 */
[----:B------:R-:W1:Y:S01]  /*e7e0*/  SHFL.IDX PT, R42, R57, R20, 0x1c1f ;  /* 0x001c1f14392a7589 */ /* 0x000e6200000e0000 */
[----:B--2---:R-:W-:-:S02]  /*e7f0*/  SEL R5, R63, R28, P0 ;  /* 0x0000001c3f057207 */ /* 0x004fc40000000000 */
[----:B------:R-:W-:Y:S01]  /*e800*/  SEL R7, R28, R63, P0 ;  /* 0x0000003f1c077207 */ /* 0x000fe20000000000 */
[----:B------:R-:W-:Y:S01]  /*e810*/  BAR.SYNC.DEFER_BLOCKING 0x1, 0x100 ;  /* 0x0044000000007b1d */ /* 0x000fe20000010000 */
[----:B---3--:R-:W-:Y:S02]  /*e820*/  SEL R13, R67, R30, P0 ;  /* 0x0000001e430d7207 */ /* 0x008fe40000000000 */
[----:B------:R-:W-:-:S03]  /*e830*/  SEL R15, R30, R67, P0 ;  /* 0x000000431e0f7207 */ /* 0x000fc60000000000 */
[----:B------:R-:W-:Y:S04]  /*e840*/  SHFL.IDX PT, R39, R39, R44, 0x1c1f ;  /* 0x001c1f2c27277589 */ /* 0x000fe800000e0000 */
[----:B------:R-:W2:Y:S04]  /*e850*/  SHFL.IDX PT, R26, R49, R20, 0x1c1f ;  /* 0x001c1f14311a7589 */ /* 0x000ea800000e0000 */
[----:B------:R-:W-:Y:S01]  /*e860*/  SHFL.IDX PT, R45, R45, R44, 0x1c1f ;  /* 0x001c1f2c2d2d7589 */ /* 0x000fe200000e0000 */
[----:B0-----:R-:W-:Y:S02]  /*e870*/  SEL R28, R37, R24, P0 ;  /* 0x00000018251c7207 */ /* 0x001fe40000000000 */
[----:B------:R-:W-:Y:S01]  /*e880*/  SEL R30, R24, R37, P0 ;  /* 0x00000025181e7207 */ /* 0x000fe20000000000 */
[----:B------:R-:W-:Y:S01]  /*e890*/  SHFL.IDX PT, R51, R51, R44, 0x1c1f ;  /* 0x001c1f2c33337589 */ /* 0x000fe200000e0000 */
[----:B-1----:R-:W-:-:S02]  /*e8a0*/  SEL R29, R69, R42, P0 ;  /* 0x0000002a451d7207 */ /* 0x002fc40000000000 */
[----:B------:R-:W-:Y:S01]  /*e8b0*/  SEL R31, R42, R69, P0 ;  /* 0x000000452a1f7207 */ /* 0x000fe20000000000 */
[----:B------:R-:W-:Y:S04]  /*e8c0*/  SHFL.IDX PT, R53, R53, R44, 0x1c1f ;  /* 0x001c1f2c35357589 */ /* 0x000fe800000e0000 */
[----:B------:R-:W-:Y:S04]  /*e8d0*/  SHFL.IDX PT, R59, R59, R44, 0x1c1f ;  /* 0x001c1f2c3b3b7589 */ /* 0x000fe800000e0000 */
[----:B------:R-:W-:Y:S04]  /*e8e0*/  SHFL.IDX PT, R71, R71, R44, 0x1c1f ;  /* 0x001c1f2c47477589 */ /* 0x000fe800000e0000 */
[----:B------:R-:W-:Y:S01]  /*e8f0*/  SHFL.IDX PT, R75, R75, R44, 0x1c1f ;  /* 0x001c1f2c4b4b7589 */ /* 0x000fe200000e0000 */
[----:B--2---:R-:W-:-:S02]  /*e900*/  SEL R24, R39, R26, P0 ;  /* 0x0000001a27187207 */ /* 0x004fc40000000000 */
[----:B------:R-:W-:Y:S01]  /*e910*/  SEL R26, R26, R39, P0 ;  /* 0x000000271a1a7207 */ /* 0x000fe20000000000 */
[----:B------:R-:W-:Y:S04]  /*e920*/  SHFL.IDX PT, R77, R77, R44, 0x1c1f ;  /* 0x001c1f2c4d4d7589 */ /* 0x000fe800000e0000 */
[----:B------:R-:W-:Y:S04]  /*e930*/  SHFL.IDX PT, R81, R81, R44, 0x1c1f ;  /* 0x001c1f2c51517589 */ /* 0x000fe800000e0000 */
[----:B------:R-:W-:Y:S04]  /*e940*/  SHFL.IDX PT, R85, R85, R44, 0x1c1f ;  /* 0x001c1f2c55557589 */ /* 0x000fe800000e0000 */
[----:B------:R-:W0:Y:S04]  /*e950*/  SHFL.IDX PT, R46, R43, R20, 0x1c1f ;  /* 0x001c1f142b2e7589 */ /* 0x000e2800000e0000 */
[----:B------:R-:W1:Y:S04]  /*e960*/  SHFL.IDX PT, R32, R41, R20, 0x1c1f ;  /* 0x001c1f1429207589 */ /* 0x000e6800000e0000 */
[----:B------:R-:W2:Y:S04]  /*e970*/  SHFL.IDX PT, R44, R35, R20, 0x1c1f ;  /* 0x001c1f14232c7589 */ /* 0x000ea800000e0000 */
[----:B------:R-:W-:Y:S04]  /*e980*/  SHFL.IDX PT, R10, R33, R20, 0x1c1f ;  /* 0x001c1f14210a7589 */ /* 0x000fe800000e0000 */
[----:B------:R-:W3:Y:S04]  /*e990*/  SHFL.IDX PT, R34, R55, R20, 0x1c1f ;  /* 0x001c1f1437227589 */ /* 0x000ee800000e0000 */
[----:B------:R-:W-:Y:S04]  /*e9a0*/  SHFL.IDX PT, R52, R79, R20, 0x1c1f ;  /* 0x001c1f144f347589 */ /* 0x000fe800000e0000 */
[----:B------:R-:W4:Y:S01]  /*e9b0*/  SHFL.IDX PT, R54, R83, R20, 0x1c1f ;  /* 0x001c1f1453367589 */ /* 0x000f2200000e0000 */
[----:B0-----:R-:W-:-:S03]  /*e9c0*/  SEL R25, R71, R46, P0 ;  /* 0x0000002e47197207 */ /* 0x001fc60000000000 */
[----:B------:R-:W0:Y:S01]  /*e9d0*/  SHFL.IDX PT, R40, R61, R20, 0x1c1f ;  /* 0x001c1f143d287589 */ /* 0x000e2200000e0000 */
[----:B-1----:R-:W-:Y:S02]  /*e9e0*/  SEL R36, R45, R32, P0 ;  /* 0x000000202d247207 */ /* 0x002fe40000000000 */
[----:B------:R-:W-:Y:S01]  /*e9f0*/  SEL R38, R32, R45, P0 ;  /* 0x0000002d20267207 */ /* 0x000fe20000000000 */
[----:B------:R-:W1:Y:S01]  /*ea00*/  SHFL.IDX PT, R56, R87, R20, 0x1c1f ;  /* 0x001c1f1457387589 */ /* 0x000e6200000e0000 */
[----:B--2---:R-:W-:Y:S02]  /*ea10*/  SEL R37, R75, R44, P0 ;  /* 0x0000002c4b257207 */ /* 0x004fe40000000000 */
[----:B------:R-:W-:Y:S01]  /*ea20*/  SEL R39, R44, R75, P0 ;  /* 0x0000004b2c277207 */ /* 0x000fe20000000000 */
[----:B------:R0:W-:Y:S04]  /*ea30*/  STSM.16.M88.4 [R48], R4 ;  /* 0x0000000430007844 */ /* 0x0001e80000000200 */
[----:B------:R2:W-:Y:S01]  /*ea40*/  STSM.16.M88.4 [R27], R12 ;  /* 0x0000000c1b007844 */ /* 0x0005e20000000200 */
[----:B---3--:R-:W-:-:S02]  /*ea50*/  SEL R32, R53, R34, P0 ;  /* 0x0000002235207207 */ /* 0x008fc40000000000 */
[----:B------:R-:W-:Y:S01]  /*ea60*/  SEL R34, R34, R53, P0 ;  /* 0x0000003522227207 */ /* 0x000fe20000000000 */
[----:B------:R3:W-:Y:S01]  /*ea70*/  STSM.16.M88.4 [R50], R28 ;  /* 0x0000001c32007844 */ /* 0x0007e20000000200 */
[----:B----4-:R-:W-:Y:S02]  /*ea80*/  SEL R33, R81, R54, P0 ;  /* 0x0000003651217207 */ /* 0x010fe40000000000 */
[----:B------:R-:W-:Y:S02]  /*ea90*/  SEL R35, R54, R81, P0 ;  /* 0x0000005136237207 */ /* 0x000fe40000000000 */
[----:B0-----:R-:W-:Y:S01]  /*eaa0*/  SEL R48, R59, R40, P0 ;  /* 0x000000283b307207 */ /* 0x001fe20000000000 */
[----:B------:R-:W-:Y:S01]  /*eab0*/  IMAD.U32 R4, RZ, RZ, UR4 ;  /* 0x00000004ff047e24 */ /* 0x000fe2000f8e00ff */
[----:B------:R-:W-:Y:S01]  /*eac0*/  @UP1 ULDC.64 UR4, c[0x0][0xbe0] ;  /* 0x0002f80000041ab9 */ /* 0x000fe20000000a00 */
[----:B------:R-:W-:Y:S01]  /*ead0*/  IMAD.U32 R5, RZ, RZ, UR6 ;  /* 0x00000006ff057e24 */ /* 0x000fe2000f8e00ff */
[----:B--2---:R-:W-:Y:S01]  /*eae0*/  SEL R27, R46, R71, P0 ;  /* 0x000000472e1b7207 */ /* 0x004fe20000000000 */
[----:B------:R-:W-:Y:S01]  /*eaf0*/  @UP1 UIMAD.WIDE UR4, UR36, 0x4, UR4 ;  /* 0x00000004240418a5 */ /* 0x000fe2000f8e0204 */
[----:B------:R-:W-:-:S02]  /*eb00*/  SEL R12, R51, R10, P0 ;  /* 0x0000000a330c7207 */ /* 0x000fc40000000000 */
[----:B------:R-:W-:Y:S01]  /*eb10*/  SEL R14, R10, R51, P0 ;  /* 0x000000330a0e7207 */ /* 0x000fe20000000000 */
[----:B------:R0:W-:Y:S01]  /*eb20*/  STSM.16.M88.4 [R64], R24 ;  /* 0x0000001840007844 */ /* 0x0001e20000000200 */
[----:B------:R-:W-:Y:S02]  /*eb30*/  SEL R13, R77, R52, P0 ;  /* 0x000000344d0d7207 */ /* 0x000fe40000000000 */
[----:B------:R-:W-:Y:S01]  /*eb40*/  SEL R15, R52, R77, P0 ;  /* 0x0000004d340f7207 */ /* 0x000fe20000000000 */
[----:B------:R0:W-:Y:S01]  /*eb50*/  STSM.16.M88.4 [R62], R36 ;  /* 0x000000243e007844 */ /* 0x0001e20000000200 */
[----:B---3--:R-:W-:Y:S02]  /*eb60*/  SEL R50, R40, R59, P0 ;  /* 0x0000003b28327207 */ /* 0x008fe40000000000 */
[----:B-1----:R-:W-:Y:S01]  /*eb70*/  SEL R49, R85, R56, P0 ;  /* 0x0000003855317207 */ /* 0x002fe20000000000 */
[----:B------:R0:W-:Y:S01]  /*eb80*/  STSM.16.M88.4 [R60], R12 ;  /* 0x0000000c3c007844 */ /* 0x0001e20000000200 */
[----:B------:R-:W-:-:S02]  /*eb90*/  SEL R51, R56, R85, P0 ;  /* 0x0000005538337207 */ /* 0x000fc40000000000 */
[----:B------:R-:W-:Y:S01]  /*eba0*/  PLOP3.LUT P0, PT, PT, PT, UP1, 0x80, 0x0 ;  /* 0x000000000000781c */ /* 0x000fe20003f0f018 */
[----:B------:R0:W-:Y:S04]  /*ebb0*/  STSM.16.M88.4 [R58], R32 ;  /* 0x000000203a007844 */ /* 0x0001e80000000200 */
[----:B------:R0:W-:Y:S01]  /*ebc0*/  STSM.16.M88.4 [R21], R48 ;  /* 0x0000003015007844 */ /* 0x0001e20000000200 */
[----:B------:R-:W-:Y:S01]  /*ebd0*/  BAR.SYNC.DEFER_BLOCKING 0x1, 0x100 ;  /* 0x0044000000007b1d */ /* 0x000fe20000010000 */
[----:B------:R-:W-:Y:S02]  /*ebe0*/  IMAD.U32 R6, RZ, RZ, UR4 ;  /* 0x00000004ff067e24 */ /* 0x000fe4000f8e00ff */
[----:B------:R-:W-:-:S03]  /*ebf0*/  IMAD.U32 R7, RZ, RZ, UR5 ;  /* 0x00000005ff077e24 */ /* 0x000fc6000f8e00ff */
[----:B------:R-:W2:Y:S04]  /*ec00*/  @P2 LDG.E R10, desc[UR52][R4.64] ;  /* 0x00000034040a2981 */ /* 0x000ea8000c1e1900 */
[----:B------:R-:W3:Y:S01]  /*ec10*/  @P0 LDG.E R6, desc[UR52][R6.64] ;  /* 0x0000003406060981 */ /* 0x000ee2000c1e1900 */
[----:B------:R-:W-:Y:S01]  /*ec20*/  IMAD R11, R18, 0x40, R16 ;  /* 0x00000040120b7824 */ /* 0x000fe200078e0210 */
[----:B------:R-:W-:Y:S01]  /*ec30*/  UMOV UR4, URZ ;  /* 0x0000003f00047c82 */ /* 0x000fe20008000000 */
[----:B------:R-:W-:Y:S02]  /*ec40*/  ULDC UR8, c[0x0][0xa88] ;  /* 0x0002a20000087ab9 */ /* 0x000fe40000000800 */
[----:B------:R-:W-:-:S03]  /*ec50*/  IMAD.WIDE R8, R11, 0x2, R8 ;  /* 0x000000020b087825 */ /* 0x000fc600078e0208 */
[----:B------:R-:W-:Y:S02]  /*ec60*/  IADD3 R29, P1, R8, 0x1000, RZ ;  /* 0x00001000081d7810 */ /* 0x000fe40007f3e0ff */
[----:B--2---:R-:W-:Y:S02]  /*ec70*/  @P2 R2UR UR4, R10 ;  /* 0x000000000a0422ca */ /* 0x004fe400000e0000 */
        /* <DEDUP_REMOVED lines=8> */
.L_x_2016:
[----:B------:R-:W-:Y:S01]  /*ed00*/  USHF.R.S32.HI UR12, URZ, 0x1f, UR38 ;  /* 0x0000001f3f0c7899 */ /* 0x000fe20008011426 */
[----:B------:R-:W-:Y:S01]  /*ed10*/  MOV R5, UR42 ;  /* 0x0000002a00057c02 */ /* 0x000fe20008000f00 */
[----:B------:R-:W-:Y:S01]  /*ed20*/  ULDC.64 UR10, c[0x0][0xb70] ;  /* 0x0002dc00000a7ab9 */ /* 0x000fe20000000a00 */
[----:B------:R-:W-:Y:S01]  /*ed30*/  USHF.R.S32.HI UR5, URZ, 0x1f, UR4 ;  /* 0x0000001f3f057899 */ /* 0x000fe20008011404 */
[C---:B------:R-:W-:Y:S01]  /*ed40*/  IADD3 R13, P2, R8.reuse, 0x2000, RZ ;  /* 0x00002000080d7810 */ /* 0x040fe20007f5e0ff */
[----:B------:R-:W-:Y:S01]  /*ed50*/  UIMAD UR9, UR12, UR10, URZ ;  /* 0x0000000a0c0972a4 */ /* 0x000fe2000f8e023f */
[----:B------:R-:W-:Y:S01]  /*ed60*/  IMAD R10, R5, 0x80, R22 ;  /* 0x00000080050a7824 */ /* 0x000fe200078e0216 */
[----:B------:R-:W-:Y:S01]  /*ed70*/  UIMAD.WIDE.U32 UR6, UR38, UR10, UR4 ;  /* 0x0000000a260672a5 */ /* 0x000fe2000f8e0004 */
[----:B------:R-:W-:Y:S01]  /*ed80*/  IADD3 R7, P6, R8, 0x3000, RZ ;  /* 0x0000300008077810 */ /* 0x000fe20007fde0ff */
[----:B------:R-:W-:Y:S01]  /*ed90*/  UIMAD UR9, UR38, UR11, UR9 ;  /* 0x0000000b260972a4 */ /* 0x000fe2000f8e0209 */
[----:B------:R-:W-:Y:S01]  /*eda0*/  LOP3.LUT R12, R13, 0x380, RZ, 0xc0, !PT ;  /* 0x000003800d0c7812 */ /* 0x000fe200078ec0ff */
[----:B------:R-:W-:Y:S01]  /*edb0*/  USEL UR37, UR37, URZ, !UP0 ;  /* 0x0000003f25257287 */ /* 0x000fe2000c000000 */
[----:B------:R-:W-:Y:S01]  /*edc0*/  SHF.R.S32.HI R5, RZ, 0x1f, R10 ;  /* 0x0000001fff057819 */ /* 0x000fe2000001140a */
[----:B------:R-:W-:Y:S01]  /*edd0*/  ULDC.64 UR10, c[0x0][0xb78] ;  /* 0x0002de00000a7ab9 */ /* 0x000fe20000000a00 */
[----:B------:R-:W-:Y:S01]  /*ede0*/  UIADD3 UR7, UR7, UR9, URZ ;  /* 0x0000000907077290 */ /* 0x000fe2000fffe03f */
[----:B------:R-:W-:Y:S01]  /*edf0*/  LOP3.LUT R4, R7, 0x380, RZ, 0xc0, !PT ;  /* 0x0000038007047812 */ /* 0x000fe200078ec0ff */
[----:B------:R-:W-:Y:S01]  /*ee00*/  USEL UR36, UR36, URZ, !UP0 ;  /* 0x0000003f24247287 */ /* 0x000fe2000c000000 */
[----:B------:R-:W-:Y:S01]  /*ee10*/  LOP3.LUT R28, R29, 0x380, RZ, 0xc0, !PT ;  /* 0x000003801d1c7812 */ /* 0x000fe200078ec0ff */
[----:B------:R-:W-:Y:S01]  /*ee20*/  UIMAD UR9, UR37, UR10, URZ ;  /* 0x0000000a250972a4 */ /* 0x000fe2000f8e023f */
[----:B------:R-:W-:Y:S01]  /*ee30*/  SHF.R.U64 R12, R12, 0x3, RZ ;  /* 0x000000030c0c7819 */ /* 0x000fe200000012ff */
[----:B------:R-:W-:Y:S01]  /*ee40*/  UIMAD.WIDE.U32 UR6, UR36, UR10, UR6 ;  /* 0x0000000a240672a5 */ /* 0x000fe2000f8e0006 */
[----:B------:R-:W-:Y:S01]  /*ee50*/  SHF.R.U64 R4, R4, 0x3, RZ ;  /* 0x0000000304047819 */ /* 0x000fe200000012ff */
[----:B------:R-:W-:Y:S01]  /*ee60*/  UIMAD UR9, UR36, UR11, UR9 ;  /* 0x0000000b240972a4 */ /* 0x000fe2000f8e0209 */
[----:B------:R-:W-:-:S02]  /*ee70*/  SHF.R.U64 R28, R28, 0x3, RZ ;  /* 0x000000031c1c7819 */ /* 0x000fc400000012ff */
[----:B------:R-:W-:Y:S01]  /*ee80*/  LOP3.LUT R12, R12, R13, RZ, 0x3c, !PT ;  /* 0x0000000d0c0c7212 */ /* 0x000fe200078e3cff */
[----:B------:R-:W-:Y:S01]  /*ee90*/  IMAD.X R13, RZ, RZ, R9, P2 ;  /* 0x000000ffff0d7224 */ /* 0x000fe200010e0609 */
[----:B------:R-:W-:Y:S01]  /*eea0*/  IADD3 R6, P0, R10, UR6, RZ ;  /* 0x000000060a067c10 */ /* 0x000fe2000ff1e0ff */
[----:B------:R-:W-:Y:S01]  /*eeb0*/  IMAD.U32 R14, RZ, RZ, UR9 ;  /* 0x00000009ff0e7e24 */ /* 0x000fe2000f8e00ff */
[----:B------:R-:W-:Y:S02]  /*eec0*/  IADD3 R37, P5, R8, 0x4000, RZ ;  /* 0x0000400008257810 */ /* 0x000fe40007fbe0ff */
[----:B------:R-:W-:Y:S02]  /*eed0*/  LOP3.LUT R4, R4, R7, RZ, 0x3c, !PT ;  /* 0x0000000704047212 */ /* 0x000fe400078e3cff */
[----:B------:R-:W-:Y:S01]  /*eee0*/  IADD3.X R5, R5, UR7, R14, P0, !PT ;  /* 0x0000000705057c10 */ /* 0x000fe200087fe40e */
[----:B------:R-:W-:Y:S01]  /*eef0*/  ULDC.64 UR6, c[0x0][0xb40] ;  /* 0x0002d00000067ab9 */ /* 0x000fe20000000a00 */
[----:B------:R-:W-:-:S02]  /*ef00*/  IADD3 R41, P4, R8, 0x5000, RZ ;  /* 0x0000500008297810 */ /* 0x000fc40007f9e0ff */
[----:B------:R-:W-:Y:S02]  /*ef10*/  LEA R44, P0, R6, UR6, 0x2 ;  /* 0x00000006062c7c11 */ /* 0x000fe4000f8010ff */
[----:B------:R-:W-:Y:S02]  /*ef20*/  IADD3 R25, P3, R8, 0x6000, RZ ;  /* 0x0000600008197810 */ /* 0x000fe40007f7e0ff */
[----:B------:R-:W-:Y:S01]  /*ef30*/  LEA.HI.X R45, R6, UR7, R5, 0x2, P0 ;  /* 0x00000007062d7c11 */ /* 0x000fe200080f1405 */
[----:B------:R-:W-:Y:S01]  /*ef40*/  VIADD R5, R10, 0x8 ;  /* 0x000000080a057836 */ /* 0x000fe20000000000 */
[----:B------:R-:W-:Y:S01]  /*ef50*/  LOP3.LUT P0, RZ, R188, 0x3, RZ, 0xc0, !PT ;  /* 0x00000003bcff7812 */ /* 0x000fe2000780c0ff */
[----:B------:R-:W-:Y:S01]  /*ef60*/  ULDC.64 UR6, c[0x0][0xaa0] ;  /* 0x0002a80000067ab9 */ /* 0x000fe20000000a00 */
[----:B------:R-:W-:Y:S02]  /*ef70*/  IADD3 R7, P2, R8, 0x7000, RZ ;  /* 0x0000700008077810 */ /* 0x000fe40007f5e0ff */
[----:B------:R-:W-:Y:S01]  /*ef80*/  LOP3.LUT R28, R28, R29, RZ, 0x3c, !PT ;  /* 0x0000001d1c1c7212 */ /* 0x000fe200078e3cff */
[----:B------:R-:W-:Y:S01]  /*ef90*/  IMAD.X R29, RZ, RZ, R9, P1 ;  /* 0x000000ffff1d7224 */ /* 0x000fe200008e0609 */
[----:B------:R-:W-:-:S02]  /*efa0*/  LOP3.LUT R36, R37, 0x380, RZ, 0xc0, !PT ;  /* 0x0000038025247812 */ /* 0x000fc400078ec0ff */
[----:B------:R-:W-:Y:S02]  /*efb0*/  LOP3.LUT R40, R41, 0x380, RZ, 0xc0, !PT ;  /* 0x0000038029287812 */ /* 0x000fe400078ec0ff */
[----:B------:R-:W-:Y:S02]  /*efc0*/  LOP3.LUT R24, R25, 0x380, RZ, 0xc0, !PT ;  /* 0x0000038019187812 */ /* 0x000fe400078ec0ff */
[----:B------:R-:W-:Y:S01]  /*efd0*/  LOP3.LUT R33, R8, 0x380, RZ, 0xc0, !PT ;  /* 0x0000038008217812 */ /* 0x000fe200078ec0ff */
[----:B------:R-:W-:Y:S01]  /*efe0*/  UIMAD UR5, UR5, UR6, URZ ;  /* 0x00000006050572a4 */ /* 0x000fe2000f8e023f */
[----:B------:R-:W-:Y:S01]  /*eff0*/  ISETP.GE.OR P1, PT, R10, UR8, P0 ;  /* 0x000000080a007c0c */ /* 0x000fe20008726670 */
[--C-:B------:R-:W-:Y:S01]  /*f000*/  IMAD.X R11, RZ, RZ, R9.reuse, P2 ;  /* 0x000000ffff0b7224 */ /* 0x100fe200010e0609 */
[----:B------:R-:W-:Y:S01]  /*f010*/  ISETP.GE.OR P0, PT, R5, UR8, P0 ;  /* 0x0000000805007c0c */ /* 0x000fe20008706670 */
[----:B------:R-:W-:Y:S01]  /*f020*/  IMAD.X R5, RZ, RZ, R9, P6 ;  /* 0x000000ffff057224 */ /* 0x000fe200030e0609 */
[----:B------:R-:W-:-:S02]  /*f030*/  LOP3.LUT R6, R7, 0x380, RZ, 0xc0, !PT ;  /* 0x0000038007067812 */ /* 0x000fc400078ec0ff */
[----:B------:R-:W-:Y:S02]  /*f040*/  SHF.R.U64 R36, R36, 0x3, RZ ;  /* 0x0000000324247819 */ /* 0x000fe400000012ff */
[----:B------:R-:W-:Y:S02]  /*f050*/  SHF.R.U64 R40, R40, 0x3, RZ ;  /* 0x0000000328287819 */ /* 0x000fe400000012ff */
[----:B------:R-:W-:Y:S02]  /*f060*/  SHF.R.U64 R24, R24, 0x3, RZ ;  /* 0x0000000318187819 */ /* 0x000fe400000012ff */
[----:B------:R-:W-:Y:S01]  /*f070*/  SHF.R.U64 R33, R33, 0x3, RZ ;  /* 0x0000000321217819 */ /* 0x000fe200000012ff */
[----:B------:R-:W-:Y:S01]  /*f080*/  IMAD.U32 R19, RZ, RZ, UR6 ;  /* 0x00000006ff137e24 */ /* 0x000fe2000f8e00ff */
[----:B------:R-:W-:Y:S01]  /*f090*/  SHF.R.U64 R6, R6, 0x3, RZ ;  /* 0x0000000306067819 */ /* 0x000fe200000012ff */
[----:B------:R-:W-:Y:S01]  /*f0a0*/  IMAD.MOV.U32 R20, RZ, RZ, R16 ;  /* 0x000000ffff147224 */ /* 0x000fe200078e0010 */
        /* <DEDUP_REMOVED lines=8> */
[----:B------:R-:W-:-:S02]  /*f130*/  LOP3.LUT R10, R6, R7, RZ, 0x3c, !PT ;  /* 0x00000007060a7212 */ /* 0x000fc400078e3cff */
[----:B------:R-:W-:Y:S01]  /*f140*/  SHF.R.S32.HI R21, RZ, 0x1f, R16 ;  /* 0x0000001fff157819 */ /* 0x000fe20000011410 */
[----:B------:R-:W-:Y:S01]  /*f150*/  UIMAD UR5, UR4, UR7, UR5 ;  /* 0x00000007040572a4 */ /* 0x000fe2000f8e0205 */
[----:B------:R-:W-:Y:S02]  /*f160*/  @!P1 STG.E desc[UR52][R44.64], R2 ;  /* 0x000000022c009986 */ /* 0x000fe4000c101934 */
[----:B------:R-:W-:Y:S01]  /*f170*/  ULDC.64 UR6, c[0x0][0xae0] ;  /* 0x0002b80000067ab9 */ /* 0x000fe20000000a00 */
[----:B------:R-:W-:Y:S01]  /*f180*/  IMAD.WIDE.U32 R20, R19, UR4, R20 ;  /* 0x0000000413147c25 */ /* 0x000fe2000f8e0014 */
[----:B------:R0:W-:Y:S01]  /*f190*/  @!P0 STG.E desc[UR52][R44.64+0x20], R0 ;  /* 0x000020002c008986 */ /* 0x0001e2000c101934 */
[----:B------:R-:W-:-:S03]  /*f1a0*/  UIMAD UR4, UR12, UR6, URZ ;  /* 0x000000060c0472a4 */ /* 0x000fc6000f8e023f */
[----:B------:R-:W5:Y:S01]  /*f1b0*/  LD.E.128 R32, desc[UR52][R32.64] ;  /* 0x0000003420207980 */ /* 0x000f62000c101d00 */
[----:B------:R-:W-:-:S03]  /*f1c0*/  VIADD R21, R21, UR5 ;  /* 0x0000000515157c36 */ /* 0x000fc60008000000 */
[----:B------:R-:W5:Y:S01]  /*f1d0*/  LD.E.128 R28, desc[UR52][R28.64] ;  /* 0x000000341c1c7980 */ /* 0x000f62000c101d00 */
[----:B------:R-:W-:-:S03]  /*f1e0*/  IMAD.U32 R19, RZ, RZ, UR6 ;  /* 0x00000006ff137e24 */ /* 0x000fc6000f8e00ff */
[----:B------:R-:W5:Y:S04]  /*f1f0*/  LD.E.128 R12, desc[UR52][R12.64] ;  /* 0x000000340c0c7980 */ /* 0x000f68000c101d00 */
[----:B------:R-:W5:Y:S04]  /*f200*/  LD.E.128 R4, desc[UR52][R4.64] ;  /* 0x0000003404047980 */ /* 0x000f68000c101d00 */
[----:B------:R-:W5:Y:S04]  /*f210*/  LD.E.128 R36, desc[UR52][R36.64] ;  /* 0x0000003424247980 */ /* 0x000f68000c101d00 */
[----:B------:R-:W5:Y:S04]  /*f220*/  LD.E.128 R40, desc[UR52][R40.64] ;  /* 0x0000003428287980 */ /* 0x000f68000c101d00 */
[----:B------:R-:W5:Y:S04]  /*f230*/  LD.E.128 R24, desc[UR52][R24.64] ;  /* 0x0000003418187980 */ /* 0x000f68000c101d00 */
[----:B------:R-:W5:Y:S01]  /*f240*/  LD.E.128 R8, desc[UR52][R10.64] ;  /* 0x000000340a087980 */ /* 0x000f62000c101d00 */
[----:B------:R-:W-:-:S02]  /*f250*/  UIMAD UR4, UR38, UR7, UR4 ;  /* 0x00000007260472a4 */ /* 0x000fc4000f8e0204 */
[----:B------:R-:W-:Y:S01]  /*f260*/  IMAD.WIDE.U32 R20, R19, UR38, R20 ;  /* 0x0000002613147c25 */ /* 0x000fe2000f8e0014 */
[----:B------:R-:W-:Y:S01]  /*f270*/  UIMAD UR8, UR42, -0x80, UR8 ;  /* 0xffffff802a0878a4 */ /* 0x000fe2000f8e0208 */
[----:B------:R-:W-:Y:S01]  /*f280*/  @!PT LDS RZ, [RZ] ;  /* 0x00000000fffff984 */ /* 0x000fe20000000800 */
[----:B------:R-:W-:Y:S01]  /*f290*/  @!PT LDS RZ, [RZ] ;  /* 0x00000000fffff984 */ /* 0x000fe20000000800 */
[----:B------:R-:W-:Y:S01]  /*f2a0*/  @!PT LDS RZ, [RZ] ;  /* 0x00000000fffff984 */ /* 0x000fe20000000800 */
[----:B------:R-:W-:Y:S01]  /*f2b0*/  @!PT LDS RZ, [RZ] ;  /* 0x00000000fffff984 */ /* 0x000fe20000000800 */
[----:B------:R1:W-:Y:S06]  /*f2c0*/  MEMBAR.ALL.CTA ;  /* 0x0000000000007992 */ /* 0x0003ec0000008000 */
[----:B-1----:R-:W1:Y:S01]  /*f2d0*/  FENCE.VIEW.ASYNC.S ;  /* 0x00000000000073c6 */ /* 0x002e620000000000 */
[----:B------:R-:W-:Y:S01]  /*f2e0*/  BSSY B1, `(.L_x_2017) ;  /* 0x0000026000017945 */ /* 0x000fe20003800000 */
[----:B------:R-:W-:-:S02]  /*f2f0*/  VIADD R3, R3, 0x29820 ;  /* 0x0002982003037836 */ /* 0x000fc40000000000 */
[----:B------:R-:W-:Y:S01]  /*f300*/  VIADD R21, R21, UR4 ;  /* 0x0000000415157c36 */ /* 0x000fe20008000000 */
[----:B------:R-:W-:Y:S01]  /*f310*/  ULDC.64 UR4, c[0x0][0xae8] ;  /* 0x0002ba0000047ab9 */ /* 0x000fe20000000a00 */
[C---:B------:R-:W-:Y:S01]  /*f320*/  ISETP.GE.AND P2, PT, R18.reuse, UR8, PT ;  /* 0x0000000812007c0c */ /* 0x040fe2000bf46270 */
[----:B0-----:R-:W-:Y:S01]  /*f330*/  IMAD.U32 R45, RZ, RZ, UR4 ;  /* 0x00000004ff2d7e24 */ /* 0x001fe2000f8e00ff */
[----:B------:R-:W-:Y:S01]  /*f340*/  UIMAD UR4, UR37, UR4, URZ ;  /* 0x00000004250472a4 */ /* 0x000fe2000f8e023f */
[C---:B------:R-:W-:Y:S01]  /*f350*/  VIADD R19, R18.reuse, 0x60 ;  /* 0x0000006012137836 */ /* 0x040fe20000000000 */
[----:B------:R-:W-:Y:S01]  /*f360*/  PRMT R3, RZ, 0x654, R3 ;  /* 0x00000654ff037816 */ /* 0x000fe20000000003 */
[----:B------:R-:W-:Y:S01]  /*f370*/  IMAD.WIDE.U32 R44, R45, UR36, R20 ;  /* 0x000000242d2c7c25 */ /* 0x000fe2000f8e0014 */
[----:B------:R-:W-:Y:S02]  /*f380*/  UIMAD UR4, UR36, UR5, UR4 ;  /* 0x00000005240472a4 */ /* 0x000fe4000f8e0204 */
[----:B------:R-:W-:Y:S01]  /*f390*/  ISETP.GE.AND P1, PT, R19, UR8, PT ;  /* 0x0000000813007c0c */ /* 0x000fe2000bf26270 */
[C---:B------:R-:W-:Y:S01]  /*f3a0*/  VIADD R0, R18.reuse, 0x20 ;  /* 0x0000002012007836 */ /* 0x040fe20000000000 */
[----:B------:R-:W-:Y:S01]  /*f3b0*/  SHF.R.S32.HI R19, RZ, 0x1f, R18 ;  /* 0x0000001fff137819 */ /* 0x000fe20000011412 */
[----:B------:R-:W-:-:S02]  /*f3c0*/  VIADD R2, R18, 0x40 ;  /* 0x0000004012027836 */ /* 0x000fc40000000000 */
[----:B------:R-:W-:Y:S01]  /*f3d0*/  IMAD.U32 R49, RZ, RZ, UR42 ;  /* 0x0000002aff317e24 */ /* 0x000fe2000f8e00ff */
[----:B------:R-:W-:Y:S01]  /*f3e0*/  ISETP.GE.AND P4, PT, R0, UR8, PT ;  /* 0x0000000800007c0c */ /* 0x000fe2000bf86270 */
[----:B------:R-:W-:Y:S01]  /*f3f0*/  VIADD R51, R45, UR4 ;  /* 0x000000042d337c36 */ /* 0x000fe20008000000 */
[----:B------:R-:W-:Y:S01]  /*f400*/  ISETP.GE.AND P0, PT, R2, UR8, PT ;  /* 0x0000000802007c0c */ /* 0x000fe2000bf06270 */
[----:B------:R-:W-:Y:S01]  /*f410*/  IMAD.WIDE R20, R49, 0x80, R18 ;  /* 0x0000008031147825 */ /* 0x000fe200078e0212 */
[----:B-1----:R0:W-:Y:S01]  /*f420*/  SYNCS.ARRIVE.TRANS64.RED.A1T0 RZ, [R3+URZ], RZ ;  /* 0x000000ff03ff79a7 */ /* 0x0021e2000810043f */
[----:B------:R-:W-:Y:S10]  /*f430*/  @P2 BRA `(.L_x_2018) ;  /* 0x0000000000402947 */ /* 0x000ff40003800000 */
[----:B------:R-:W-:Y:S01]  /*f440*/  ULDC.64 UR4, c[0x0][0xad8] ;  /* 0x0002b60000047ab9 */ /* 0x000fe20000000a00 */
[----:B------:R-:W-:Y:S01]  /*f450*/  IMAD.MOV.U32 R2, RZ, RZ, R44 ;  /* 0x000000ffff027224 */ /* 0x000fe200078e002c */
[----:B------:R-:W-:Y:S01]  /*f460*/  ULDC.64 UR6, c[0x0][0xa80] ;  /* 0x0002a00000067ab9 */ /* 0x000fe20000000a00 */
[----:B0-----:R-:W-:Y:S02]  /*f470*/  IMAD.MOV.U32 R3, RZ, RZ, R51 ;  /* 0x000000ffff037224 */ /* 0x001fe400078e0033 */
        /* <DEDUP_REMOVED lines=12> */
.L_x_2018:
[----:B------:R-:W-:Y:S05]  /*f540*/  BSYNC B1 ;  /* 0x0000000000017941 */ /* 0x000fea0003800000 */
.L_x_2017:
[----:B------:R-:W-:Y:S04]  /*f550*/  BSSY B1, `(.L_x_2019) ;  /* 0x0000014000017945 */ /* 0x000fe80003800000 */
[----:B------:R-:W-:Y:S05]  /*f560*/  @P4 BRA `(.L_x_2020) ;  /* 0x0000000000484947 */ /* 0x000fea0003800000 */
[----:B-1---5:R-:W-:Y:S01]  /*f570*/  IADD3 R33, P2, R20, 0x20, RZ ;  /* 0x0000002014217810 */ /* 0x022fe20007f5e0ff */
[----:B------:R-:W-:Y:S01]  /*f580*/  ULDC.64 UR4, c[0x0][0xad8] ;  /* 0x0002b60000047ab9 */ /* 0x000fe20000000a00 */
[----:B------:R-:W-:Y:S01]  /*f590*/  IMAD.MOV.U32 R2, RZ, RZ, R44 ;  /* 0x000000ffff027224 */ /* 0x000fe200078e002c */
[----:B------:R-:W-:Y:S01]  /*f5a0*/  ULDC.64 UR6, c[0x0][0xa80] ;  /* 0x0002a00000067ab9 */ /* 0x000fe20000000a00 */
[----:B0-----:R-:W-:Y:S02]  /*f5b0*/  IMAD.MOV.U32 R3, RZ, RZ, R51 ;  /* 0x000000ffff037224 */ /* 0x001fe400078e0033 */
        /* <DEDUP_REMOVED lines=13> */
.L_x_2020:
[----:B------:R-:W-:Y:S05]  /*f690*/  BSYNC B1 ;  /* 0x0000000000017941 */ /* 0x000fea0003800000 */
.L_x_2019:
[----:B------:R-:W-:Y:S04]  /*f6a0*/  BSSY B1, `(.L_x_2021) ;  /* 0x0000014000017945 */ /* 0x000fe80003800000 */
[----:B------:R-:W-:Y:S05]  /*f6b0*/  @P0 BRA `(.L_x_2022) ;  /* 0x0000000000480947 */ /* 0x000fea0003800000 */
[----:B--2--5:R-:W-:Y:S01]  /*f6c0*/  IADD3 R29, P0, R20, 0x40, RZ ;  /* 0x00000040141d7810 */ /* 0x024fe20007f1e0ff */
        /* <DEDUP_REMOVED lines=17> */
.L_x_2022:
[----:B------:R-:W-:Y:S05]  /*f7e0*/  BSYNC B1 ;  /* 0x0000000000017941 */ /* 0x000fea0003800000 */
.L_x_2021:
[----:B------:R-:W-:Y:S05]  /*f7f0*/  @P1 BRA `(.L_x_2023) ;  /* 0x0000000c00041947 */ /* 0x000fea0003800000 */
[----:B---3-5:R-:W-:Y:S01]  /*f800*/  IADD3 R13, P0, R20, 0x60, RZ ;  /* 0x00000060140d7810 */ /* 0x028fe20007f1e0ff */
[----:B------:R-:W-:Y:S01]  /*f810*/  ULDC.64 UR6, c[0x0][0xad8] ;  /* 0x0002b60000067ab9 */ /* 0x000fe20000000a00 */
[----:B------:R-:W-:Y:S01]  /*f820*/  IMAD.MOV.U32 R2, RZ, RZ, R44 ;  /* 0x000000ffff027224 */ /* 0x000fe200078e002c */
[----:B------:R-:W-:Y:S01]  /*f830*/  ULDC UR4, c[0x0][0xa8c] ;  /* 0x0002a30000047ab9 */ /* 0x000fe20000000800 */
[----:B0-----:R-:W-:Y:S01]  /*f840*/  IMAD.MOV.U32 R3, RZ, RZ, R51 ;  /* 0x000000ffff037224 */ /* 0x001fe200078e0033 */
        /* <DEDUP_REMOVED lines=15> */
.L_x_2015:
[----:B------:R-:W-:Y:S01]  /*f940*/  ULDC.64 UR4, c[0x0][0xbe0] ;  /* 0x0002f80000047ab9 */ /* 0x000fe20000000a00 */
[----:B------:R-:W-:Y:S01]  /*f950*/  ULDC.64 UR6, c[0x0][0xbd8] ;  /* 0x0002f60000067ab9 */ /* 0x000fe20000000a00 */
[----:B------:R-:W-:-:S04]  /*f960*/  UISETP.NE.U32.AND UP0, UPT, UR4, URZ, UPT ;  /* 0x0000003f0400728c */ /* 0x000fc8000bf05070 */
[----:B------:R-:W-:Y:S02]  /*f970*/  UISETP.NE.AND.EX UP1, UPT, UR5, URZ, UPT, UP0 ;  /* 0x0000003f0500728c */ /* 0x000fe4000bf25300 */
[----:B------:R-:W-:-:S04]  /*f980*/  UISETP.NE.U32.AND UP0, UPT, UR6, URZ, UPT ;  /* 0x0000003f0600728c */ /* 0x000fc8000bf05070 */
[----:B------:R-:W-:Y:S01]  /*f990*/  PLOP3.LUT P2, PT, PT, PT, UP1, 0x80, 0x0 ;  /* 0x000000000000781c */ /* 0x000fe20003f4f018 */
[----:B------:R-:W-:-:S04]  /*f9a0*/  UISETP.NE.AND.EX UP0, UPT, UR7, URZ, UPT, UP0 ;  /* 0x0000003f0700728c */ /* 0x000fc8000bf05300 */
[----:B------:R-:W-:Y:S02]  /*f9b0*/  @UP1 ULDC.64 UR4, c[0x0][0xbe0] ;  /* 0x0002f80000041ab9 */ /* 0x000fe40000000a00 */
[----:B------:R-:W-:Y:S01]  /*f9c0*/  @UP1 UIMAD.WIDE UR4, UR36, 0x4, UR4 ;  /* 0x00000004240418a5 */ /* 0x000fe2000f8e0204 */
[----:B------:R-:W-:Y:S01]  /*f9d0*/  PLOP3.LUT P1, PT, PT, PT, UP0, 0x80, 0x0 ;  /* 0x000000000000781c */ /* 0x000fe20003f2f008 */
[----:B------:R-:W-:-:S04]  /*f9e0*/  ULEA UR6, UP1, UR36, UR6, 0x2 ;  /* 0x0000000624067291 */ /* 0x000fc8000f82103f */
[----:B------:R-:W-:Y:S01]  /*f9f0*/  IMAD.U32 R4, RZ, RZ, UR4 ;  /* 0x00000004ff047e24 */ /* 0x000fe2000f8e00ff */
[----:B------:R-:W-:Y:S01]  /*fa00*/  ULEA.HI.X UR7, UR36, UR7, UR37, 0x2, UP1 ;  /* 0x0000000724077291 */ /* 0x000fe200088f1425 */
[----:B------:R-:W-:Y:S02]  /*fa10*/  IMAD.U32 R5, RZ, RZ, UR5 ;  /* 0x00000005ff057e24 */ /* 0x000fe4000f8e00ff */
[----:B------:R-:W-:-:S03]  /*fa20*/  IMAD.MOV.U32 R7, RZ, RZ, RZ ;  /* 0x000000ffff077224 */ /* 0x000fc600078e00ff */
[----:B------:R-:W2:Y:S01]  /*fa30*/  @P2 LDG.E R4, desc[UR52][R4.64] ;  /* 0x0000003404042981 */ /* 0x000ea2000c1e1900 */
[----:B------:R-:W-:Y:S02]  /*fa40*/  IMAD.U32 R2, RZ, RZ, UR6 ;  /* 0x00000006ff027e24 */ /* 0x000fe4000f8e00ff */
[----:B------:R-:W-:-:S05]  /*fa50*/  IMAD.U32 R3, RZ, RZ, UR7 ;  /* 0x00000007ff037e24 */ /* 0x000fca000f8e00ff */
[----:B------:R0:W5:Y:S01]  /*fa60*/  @P1 LDG.E R7, desc[UR52][R2.64] ;  /* 0x0000003402071981 */ /* 0x000162000c1e1900 */
[----:B------:R-:W-:Y:S01]  /*fa70*/  ULDC UR4, c[0x0][0xa88] ;  /* 0x0002a20000047ab9 */ /* 0x000fe20000000800 */
[----:B------:R-:W-:Y:S02]  /*fa80*/  ISETP.GT.AND P0, PT, R191, 0x7f, PT ;  /* 0x0000007fbf00780c */ /* 0x000fe40003f04270 */
[----:B--2---:R-:W-:Y:S01]  /*fa90*/  @P2 R2UR UR4, R4 ;  /* 0x00000000040422ca */ /* 0x004fe200000e0000 */
[----:B0-----:R-:W-:-:S14]  /*faa0*/  @P2 BRA `(.L_x_2024) ;  /* 0x0000000000182947 */ /* 0x001fdc0003800000 */
[----:B------:R-:W-:Y:S05]  /*fab0*/  @!P1 BRA `(.L_x_2024) ;  /* 0x0000000000149947 */ /* 0x000fea0003800000 */
[----:B------:R-:W2:Y:S04]  /*fac0*/  LDG.E R4, desc[UR52][R2.64] ;  /* 0x0000003402047981 */ /* 0x000ea8000c1e1900 */
[----:B------:R-:W3:Y:S01]  /*fad0*/  LDG.E R0, desc[UR52][R2.64+0x4] ;  /* 0x0000043402007981 */ /* 0x000ee2000c1e1900 */
[----:B--2---:R-:W-:Y:S02]  /*fae0*/  R2UR UR5, R4 ;  /* 0x00000000040572ca */ /* 0x004fe400000e0000 */
[----:B---3--:R-:W-:-:S13]  /*faf0*/  R2UR UR4, R0 ;  /* 0x00000000000472ca */ /* 0x008fda00000e0000 */
[----:B------:R-:W-:-:S12]  /*fb00*/  UIADD3 UR4, -UR5, UR4, URZ ;  /* 0x0000000405047290 */ /* 0x000fd8000fffe13f */
.L_x_2024:
[----:B------:R-:W-:Y:S01]  /*fb10*/  USHF.R.S32.HI UR7, URZ, 0x1f, UR38 ;  /* 0x0000001f3f077899 */ /* 0x000fe20008011426 */
[----:B------:R-:W-:Y:S01]  /*fb20*/  BSSY B1, `(.L_x_2025) ;  /* 0x000001f000017945 */ /* 0x000fe20003800000 */
[----:B------:R-:W-:Y:S01]  /*fb30*/  USEL UR36, UR36, URZ, !UP0 ;  /* 0x0000003f24247287 */ /* 0x000fe2000c000000 */
[----:B------:R-:W-:Y:S01]  /*fb40*/  SHF.R.S32.HI R9, RZ, 0x1f, R16 ;  /* 0x0000001fff097819 */ /* 0x000fe20000011410 */
[----:B------:R-:W-:Y:S01]  /*fb50*/  USEL UR37, UR37, URZ, !UP0 ;  /* 0x0000003f25257287 */ /* 0x000fe2000c000000 */
[----:B-----5:R-:W-:Y:S01]  /*fb60*/  SHF.R.S32.HI R6, RZ, 0x1f, R7 ;  /* 0x0000001fff067819 */ /* 0x020fe20000011407 */
[----:B------:R-:W-:Y:S10]  /*fb70*/  @P0 BRA `(.L_x_2026) ;  /* 0x0000000000640947 */ /* 0x000ff40003800000 */
[----:B------:R-:W0:Y:S01]  /*fb80*/  S2R R2, SR_TID.X ;  /* 0x0000000000027919 */ /* 0x000e220000002100 */
[----:B------:R-:W-:-:S04]  /*fb90*/  IMAD.U32 R0, RZ, RZ, UR42 ;  /* 0x0000002aff007e24 */ /* 0x000fc8000f8e00ff */
[----:B0-----:R-:W-:-:S04]  /*fba0*/  IMAD R0, R0, 0x80, R2 ;  /* 0x0000008000007824 */ /* 0x001fc800078e0202 */
[----:B------:R-:W-:-:S05]  /*fbb0*/  VIADD R0, R0, 0xffffff80 ;  /* 0xffffff8000007836 */ /* 0x000fca0000000000 */
[----:B------:R-:W-:-:S13]  /*fbc0*/  ISETP.GE.AND P0, PT, R0, UR4, PT ;  /* 0x0000000400007c0c */ /* 0x000fda000bf06270 */
[----:B------:R-:W-:Y:S05]  /*fbd0*/  @P0 BRA `(.L_x_2026) ;  /* 0x00000000004c0947 */ /* 0x000fea0003800000 */
[C---:B------:R-:W-:Y:S01]  /*fbe0*/  IADD3 R2, P0, R0.reuse, R7, RZ ;  /* 0x0000000700027210 */ /* 0x040fe20007f1e0ff */
        /* <DEDUP_REMOVED lines=18> */
.L_x_2026:
[----:B------:R-:W-:Y:S05]  /*fd10*/  BSYNC B1 ;  /* 0x0000000000017941 */ /* 0x000fea0003800000 */
.L_x_2025:
[----:B------:R-:W-:Y:S01]  /*fd20*/  ULDC.64 UR8, c[0x0][0xaa0] ;  /* 0x0002a80000087ab9 */ /* 0x000fe20000000a00 */
[----:B------:R-:W-:Y:S01]  /*fd30*/  IMAD.MOV.U32 R2, RZ, RZ, R16 ;  /* 0x000000ffff027224 */ /* 0x000fe200078e0010 */
[----:B------:R-:W-:Y:S01]  /*fd40*/  UIMAD UR6, UR42, -0x80, UR4 ;  /* 0xffffff802a0678a4 */ /* 0x000fe2000f8e0204 */
[----:B0-----:R-:W-:Y:S01]  /*fd50*/  IMAD.MOV.U32 R3, RZ, RZ, R9 ;  /* 0x000000ffff037224 */ /* 0x001fe200078e0009 */
[----:B------:R-:W-:Y:S01]  /*fd60*/  BSSY B1, `(.L_x_2027) ;  /* 0x000002d000017945 */ /* 0x000fe20003800000 */
[----:B------:R-:W-:Y:S02]  /*fd70*/  IMAD R0, R6, UR8, RZ ;  /* 0x0000000806007c24 */ /* 0x000fe4000f8e02ff */
[----:B------:R-:W-:Y:S01]  /*fd80*/  IMAD.WIDE.U32 R2, R7, UR8, R2 ;  /* 0x0000000807027c25 */ /* 0x000fe2000f8e0002 */
[----:B------:R-:W-:-:S03]  /*fd90*/  ISETP.GE.AND P2, PT, R18, UR6, PT ;  /* 0x0000000612007c0c */ /* 0x000fc6000bf46270 */
[----:B------:R-:W-:Y:S01]  /*fda0*/  IMAD R7, R7, UR9, R0 ;  /* 0x0000000907077c24 */ /* 0x000fe2000f8e0200 */
[----:B------:R-:W-:Y:S01]  /*fdb0*/  ULDC.64 UR8, c[0x0][0xae0] ;  /* 0x0002b80000087ab9 */ /* 0x000fe20000000a00 */
[C---:B------:R-:W-:Y:S01]  /*fdc0*/  VIADD R4, R18.reuse, 0x60 ;  /* 0x0000006012047836 */ /* 0x040fe20000000000 */
[----:B------:R-:W-:Y:S01]  /*fdd0*/  UIMAD UR5, UR7, UR8, URZ ;  /* 0x00000008070572a4 */ /* 0x000fe2000f8e023f */
[----:B------:R-:W-:Y:S01]  /*fde0*/  IMAD.IADD R3, R3, 0x1, R7 ;  /* 0x0000000103037824 */ /* 0x000fe200078e0207 */
[----:B------:R-:W-:Y:S01]  /*fdf0*/  SHF.R.S32.HI R7, RZ, 0x1f, R18 ;  /* 0x0000001fff077819 */ /* 0x000fe20000011412 */
[----:B------:R-:W-:Y:S01]  /*fe00*/  IMAD.U32 R5, RZ, RZ, UR8 ;  /* 0x00000008ff057e24 */ /* 0x000fe2000f8e00ff */
[----:B------:R-:W-:Y:S01]  /*fe10*/  UIMAD UR5, UR38, UR9, UR5 ;  /* 0x00000009260572a4 */ /* 0x000fe2000f8e0205 */
[----:B------:R-:W-:Y:S01]  /*fe20*/  VIADD R0, R18, 0x20 ;  /* 0x0000002012007836 */ /* 0x000fe20000000000 */
[----:B------:R-:W-:Y:S01]  /*fe30*/  ISETP.GE.AND P0, PT, R4, UR6, PT ;  /* 0x0000000604007c0c */ /* 0x000fe2000bf06270 */
[----:B------:R-:W-:Y:S01]  /*fe40*/  IMAD.WIDE.U32 R2, R5, UR38, R2 ;  /* 0x0000002605027c25 */ /* 0x000fe2000f8e0002 */
[----:B------:R-:W-:-:S02]  /*fe50*/  ULDC.64 UR8, c[0x0][0xae8] ;  /* 0x0002ba0000087ab9 */ /* 0x000fc40000000a00 */
[----:B------:R-:W-:Y:S01]  /*fe60*/  UIMAD UR4, UR37, UR8, URZ ;  /* 0x00000008250472a4 */ /* 0x000fe2000f8e023f */
[----:B------:R-:W-:Y:S01]  /*fe70*/  VIADD R3, R3, UR5 ;  /* 0x0000000503037c36 */ /* 0x000fe20008000000 */
[----:B------:R-:W-:Y:S01]  /*fe80*/  ISETP.GE.AND P3, PT, R0, UR6, PT ;  /* 0x0000000600007c0c */ /* 0x000fe2000bf66270 */
[----:B------:R-:W-:Y:S01]  /*fe90*/  IMAD.U32 R5, RZ, RZ, UR8 ;  /* 0x00000008ff057e24 */ /* 0x000fe2000f8e00ff */
[----:B------:R-:W-:Y:S01]  /*fea0*/  UIMAD UR4, UR36, UR9, UR4 ;  /* 0x00000009240472a4 */ /* 0x000fe2000f8e0204 */
[----:B------:R-:W-:Y:S02]  /*feb0*/  VIADD R0, R18, 0x40 ;  /* 0x0000004012007836 */ /* 0x000fe40000000000 */
[----:B------:R-:W-:-:S03]  /*fec0*/  IMAD.WIDE.U32 R4, R5, UR36, R2 ;  /* 0x0000002405047c25 */ /* 0x000fc6000f8e0002 */
[----:B------:R-:W-:Y:S01]  /*fed0*/  ISETP.GE.AND P1, PT, R0, UR6, PT ;  /* 0x0000000600007c0c */ /* 0x000fe2000bf26270 */
[----:B------:R-:W-:Y:S02]  /*fee0*/  IMAD.U32 R9, RZ, RZ, UR42 ;  /* 0x0000002aff097e24 */ /* 0x000fe4000f8e00ff */
[----:B------:R-:W-:Y:S02]  /*fef0*/  IMAD.MOV.U32 R6, RZ, RZ, R18 ;  /* 0x000000ffff067224 */ /* 0x000fe400078e0012 */
[----:B------:R-:W-:Y:S02]  /*ff00*/  VIADD R11, R5, UR4 ;  /* 0x00000004050b7c36 */ /* 0x000fe40008000000 */
        /* <DEDUP_REMOVED lines=18> */
.L_x_2028:
[----:B------:R-:W-:Y:S05]  /*10030*/  BSYNC B1 ;  /* 0x0000000000017941 */ /* 0x000fea0003800000 */
.L_x_2027:
        /* <DEDUP_REMOVED lines=20> */
.L_x_2030:
[----:B------:R-:W-:Y:S05]  /*10180*/  BSYNC B1 ;  /* 0x0000000000017941 */ /* 0x000fea0003800000 */
.L_x_2029:
[----:B------:R-:W-:Y:S04]  /*10190*/  BSSY B1, `(.L_x_2031) ;  /* 0x0000014000017945 */ /* 0x000fe80003800000 */
[----:B------:R-:W-:Y:S05]  /*101a0*/  @P1 BRA `(.L_x_2032) ;  /* 0x0000000000481947 */ /* 0x000fea0003800000 */
[----:B01----:R-:W-:Y:S01]  /*101b0*/  IADD3 R9, P1, R6, 0x40, RZ ;  /* 0x0000004006097810 */ /* 0x003fe20007f3e0ff */
        /* <DEDUP_REMOVED lines=17> */
.L_x_2032:
[----:B------:R-:W-:Y:S05]  /*102d0*/  BSYNC B1 ;  /* 0x0000000000017941 */ /* 0x000fea0003800000 */
.L_x_2031:
        /* <DEDUP_REMOVED lines=19> */
.L_x_2023:
[----:B------:R-:W-:Y:S05]  /*10410*/  BSYNC B0 ;  /* 0x0000000000007941 */ /* 0x000fea0003800000 */
.L_x_2014:
[----:B------:R-:W-:Y:S02]  /*10420*/  ULDC UR4, c[0x0][0xc14] ;  /* 0x0003050000047ab9 */ /* 0x000fe40000000800 */
[----:B------:R-:W-:-:S13]  /*10430*/  ISETP.GE.AND P0, PT, R47, UR4, PT ;  /* 0x000000042f007c0c */ /* 0x000fda000bf06270 */
[----:B------:R-:W-:Y:S05]  /*10440*/  @!P0 BRA `(.L_x_2033) ;  /* 0xffffff0800508947 */ /* 0x000fea000383ffff */
[----:B------:R-:W-:Y:S05]  /*10450*/  EXIT ;  /* 0x000000000000794d */ /* 0x000fea0003800000 */
.L_x_1975:
[----:B------:R-:W-:-:S08]  /*10460*/  NOP ;  /* 0x0000000000007918 */ /* 0x000fd00000000000 */
[----:B------:R-:W0:-:S00]  /*10470*/  USETMAXREG.DEALLOC.CTAPOOL 0x18 ;  /* 0x00000018000079c8 */ /* 0x000e0000080e0500 */
[----:B0-----:R-:W-:Y:S01]  /*10480*/  LOP3.LUT R0, R0, 0x3, RZ, 0xc0, !PT ;  /* 0x0000000300007812 */ /* 0x001fe200078ec0ff */
[----:B------:R-:W-:-:S05]  /*10490*/  IMAD.MOV.U32 R6, RZ, RZ, RZ ;  /* 0x000000ffff067224 */ /* 0x000fca00078e00ff */
[----:B------:R-:W0:Y:S02]  /*104a0*/  SHFL.IDX PT, R0, R0, RZ, 0x1f ;  /* 0x00001fff00007589 */ /* 0x000e2400000e0000 */
[----:B0-----:R-:W-:-:S04]  /*104b0*/  ISETP.NE.AND P0, PT, R0, RZ, PT ;  /* 0x000000ff0000720c */ /* 0x001fc80003f05270 */
        /* <DEDUP_REMOVED lines=14> */
.L_x_2034:
[----:B0-----:R-:W0:Y:S01]  /*105a0*/  S2R R0, SR_TID.X ;  /* 0x0000000000007919 */ /* 0x001e220000002100 */
        /* <DEDUP_REMOVED lines=40> */
.L_x_2040:
        /* <DEDUP_REMOVED lines=14> */
.L_x_2039:
[----:B------:R-:W-:Y:S05]  /*10910*/  BSYNC B0 ;  /* 0x0000000000007941 */ /* 0x000fea0003800000 */
.L_x_2038:
        /* <DEDUP_REMOVED lines=22> */
.L_x_2036:
        /* <DEDUP_REMOVED lines=18> */
[----:B0-----:R-:W-:-:S06]  /*10ba0*/  IADD3 R14, R13, 0xffffffe, RZ ;  /* 0x0ffffffe0d0e7810 */ /* 0x001fcc0007ffe0ff */
[----:B------:R-:W0:Y:S02]  /*10bb0*/  F2I.FTZ.U32.TRUNC.NTZ R3, R14 ;  /* 0x0000000e00037305 */ /* 0x000e24000021f000 */
[----:B0-----:R-:W-:Y:S01]  /*10bc0*/  IMAD.MOV R17, RZ, RZ, -R3 ;  /* 0x000000ffff117224 */ /* 0x001fe200078e0a03 */
[----:B------:R-:W-:Y:S06]  /*10bd0*/  @!P0 BRA `(.L_x_2041) ;  /* 0x00000000000c8947 */ /* 0x000fec0003800000 */
[----:B------:R-:W-:-:S06]  /*10be0*/  UIADD3 UR4, UR6, -0x1, URZ ;  /* 0xffffffff06047890 */ /* 0x000fcc000fffe03f */
[----:B------:R-:W-:-:S05]  /*10bf0*/  IMAD.U32 R13, RZ, RZ, UR4 ;  /* 0x00000004ff0d7e24 */ /* 0x000fca000f8e00ff */
[----:B------:R0:W1:Y:S02]  /*10c00*/  SHFL.IDX PT, R4, R10, R13, 0x1f ;  /* 0x00001f0d0a047589 */ /* 0x00006400000e0000 */
.L_x_2041:
        /* <DEDUP_REMOVED lines=58> */
.L_x_2037:
[----:B------:R0:W-:Y:S01]  /*10fb0*/  STL [R1+0x20], R0 ;  /* 0x0000200001007387 */ /* 0x0001e20000100800 */
[----:B------:R-:W-:-:S03]  /*10fc0*/  UMOV UR38, URZ ;  /* 0x0000003f00267c82 */ /* 0x000fc60008000000 */
[----:B------:R0:W-:Y:S02]  /*10fd0*/  STL [R1+0x24], RZ ;  /* 0x000024ff01007387 */ /* 0x0001e40000100800 */
.L_x_2042:
        /* <DEDUP_REMOVED lines=11> */
.L_x_2035:
[----:B0-----:R-:W-:Y:S01]  /*11090*/  IMAD.MOV.U32 R0, RZ, RZ, 0x1 ;  /* 0x00000001ff007424 */ /* 0x001fe200078e00ff */
[----:B------:R-:W-:Y:S01]  /*110a0*/  ULDC UR4, c[0x0][0xc14] ;  /* 0x0003050000047ab9 */ /* 0x000fe20000000800 */
[----:B------:R0:W-:Y:S01]  /*110b0*/  STL [R1+0x2c], RZ ;  /* 0x00002cff01007387 */ /* 0x0001e20000100800 */
[----:B------:R-:W-:-:S03]  /*110c0*/  UISETP.GE.AND UP0, UPT, UR48, UR4, UPT ;  /* 0x000000043000728c */ /* 0x000fc6000bf06270 */
[----:B------:R0:W-:Y:S03]  /*110d0*/  STL [R1+0xc], R0 ;  /* 0x00000c0001007387 */ /* 0x0001e60000100800 */
[----:B------:R-:W-:Y:S01]  /*110e0*/  PLOP3.LUT P0, PT, PT, PT, UP0, 0x80, 0x0 ;  /* 0x000000000000781c */ /* 0x000fe20003f0f008 */
[----:B------:R0:W-:-:S12]  /*110f0*/  STL [R1], RZ ;  /* 0x000000ff01007387 */ /* 0x0001d80000100800 */
        /* <DEDUP_REMOVED lines=33> */
.L_x_2105:
[----:B------:R-:W-:Y:S01]  /*11310*/  ULDC.64 UR4, c[0x0][0xc60] ;  /* 0x0003180000047ab9 */ /* 0x000fe20000000a00 */
[----:B------:R-:W-:Y:S01]  /*11320*/  ULDC.64 UR10, c[0x0][0xa00] ;  /* 0x00028000000a7ab9 */ /* 0x000fe20000000a00 */
[----:B------:R-:W-:Y:S01]  /*11330*/  UIMAD.WIDE UR4, UR48, 0x4, UR4 ;  /* 0x00000004300478a5 */ /* 0x000fe2000f8e0204 */
[----:B------:R-:W-:Y:S01]  /*11340*/  ULDC.64 UR6, c[0x0][0xa18] ;  /* 0x0002860000067ab9 */ /* 0x000fe20000000a00 */
[----:B------:R-:W-:-:S04]  /*11350*/  ULDC.64 UR12, c[0x0][0xa08] ;  /* 0x00028200000c7ab9 */ /* 0x000fc80000000a00 */
[----:B------:R-:W-:Y:S02]  /*11360*/  IMAD.U32 R2, RZ, RZ, UR4 ;  /* 0x00000004ff027e24 */ /* 0x000fe4000f8e00ff */
[----:B------:R-:W-:Y:S01]  /*11370*/  IMAD.U32 R3, RZ, RZ, UR5 ;  /* 0x00000005ff037e24 */ /* 0x000fe2000f8e00ff */
[----:B------:R-:W-:-:S04]  /*11380*/  ULDC.64 UR4, c[0x0][0xa28] ;  /* 0x00028a0000047ab9 */ /* 0x000fc80000000a00 */
[----:B--2---:R-:W2:Y:S01]  /*11390*/  LDG.E R2, desc[UR52][R2.64] ;  /* 0x0000003402027981 */ /* 0x004ea2000c1e1900 */
[----:B------:R-:W-:Y:S01]  /*113a0*/  UISETP.NE.U32.AND UP0, UPT, UR4, URZ, UPT ;  /* 0x0000003f0400728c */ /* 0x000fe2000bf05070 */
[----:B-1----:R-:W-:-:S03]  /*113b0*/  IMAD.MOV.U32 R0, RZ, RZ, RZ ;  /* 0x000000ffff007224 */ /* 0x002fc600078e00ff */
[----:B------:R-:W-:-:S06]  /*113c0*/  UISETP.NE.AND.EX UP0, UPT, UR5, URZ, UPT, UP0 ;  /* 0x0000003f0500728c */ /* 0x000fcc000bf05300 */
[----:B------:R-:W-:Y:S02]  /*113d0*/  PLOP3.LUT P0, PT, PT, PT, UP0, 0x80, 0x0 ;  /* 0x000000000000781c */ /* 0x000fe40003f0f008 */
[----:B------:R-:W-:-:S04]  /*113e0*/  ISETP.NE.U32.AND P1, PT, RZ, UR12, PT ;  /* 0x0000000cff007c0c */ /* 0x000fc8000bf25070 */
[----:B------:R-:W-:Y:S01]  /*113f0*/  ISETP.NE.AND.EX P1, PT, RZ, UR13, PT, P1 ;  /* 0x0000000dff007c0c */ /* 0x000fe2000bf25310 */
[----:B------:R-:W-:Y:S02]  /*11400*/  IMAD.MOV.U32 R18, RZ, RZ, RZ ;  /* 0x000000ffff127224 */ /* 0x000fe400078e00ff */
[----:B------:R-:W-:Y:S01]  /*11410*/  IMAD.MOV.U32 R9, RZ, RZ, RZ ;  /* 0x000000ffff097224 */ /* 0x000fe200078e00ff */
[----:B--2---:R-:W-:-:S13]  /*11420*/  R2UR UR45, R2 ;  /* 0x00000000022d72ca */ /* 0x004fda00000e0000 */
[----:B------:R-:W-:Y:S02]  /*11430*/  USHF.R.S32.HI UR44, URZ, 0x1f, UR45 ;  /* 0x0000001f3f2c7899 */ /* 0x000fe4000801142d */
[----:B------:R-:W-:-:S04]  /*11440*/  @UP0 ULEA UR4, UP1, UR45, UR4, 0x2 ;  /* 0x000000042d040291 */ /* 0x000fc8000f82103f */
[----:B------:R-:W-:Y:S02]  /*11450*/  @UP0 ULEA.HI.X UR5, UR45, UR5, UR44, 0x2, UP1 ;  /* 0x000000052d050291 */ /* 0x000fe400088f142c */
[----:B------:R-:W-:Y:S01]  /*11460*/  USHF.L.U32 UR43, UR45, 0x2, URZ ;  /* 0x000000022d2b7899 */ /* 0x000fe2000800063f */
[----:B------:R-:W-:Y:S01]  /*11470*/  IMAD.U32 R2, RZ, RZ, UR4 ;  /* 0x00000004ff027e24 */ /* 0x000fe2000f8e00ff */
[----:B------:R-:W-:Y:S02]  /*11480*/  USHF.L.U64.HI UR44, UR45, 0x2, UR44 ;  /* 0x000000022d2c7899 */ /* 0x000fe4000801022c */
[----:B------:R-:W-:Y:S01]  /*11490*/  IMAD.U32 R3, RZ, RZ, UR5 ;  /* 0x00000005ff037e24 */ /* 0x000fe2000f8e00ff */
[----:B------:R-:W-:-:S04]  /*114a0*/  UIADD3 UR5, UP0, UR43, UR10, URZ ;  /* 0x0000000a2b057290 */ /* 0x000fc8000ff1e03f */
[----:B------:R-:W-:Y:S01]  /*114b0*/  UIADD3.X UR8, UR44, UR11, URZ, UP0, !UPT ;  /* 0x0000000b2c087290 */ /* 0x000fe200087fe43f */
[----:B0-----:R0:W5:Y:S01]  /*114c0*/  @P0 LDG.E R0, desc[UR52][R2.64] ;  /* 0x0000003402000981 */ /* 0x001162000c1e1900 */
[----:B------:R-:W-:Y:S01]  /*114d0*/  UISETP.NE.U32.AND UP0, UPT, UR6, URZ, UPT ;  /* 0x0000003f0600728c */ /* 0x000fe2000bf05070 */
[----:B------:R-:W-:Y:S01]  /*114e0*/  ISETP.NE.U32.AND P0, PT, RZ, UR10, PT ;  /* 0x0000000aff007c0c */ /* 0x000fe2000bf05070 */
[----:B------:R-:W-:Y:S02]  /*114f0*/  UIADD3 UR9, UP1, UR43, UR12, URZ ;  /* 0x0000000c2b097290 */ /* 0x000fe4000ff3e03f */
[----:B------:R-:W-:Y:S01]  /*11500*/  UISETP.NE.AND.EX UP0, UPT, UR7, URZ, UPT, UP0 ;  /* 0x0000003f0700728c */ /* 0x000fe2000bf05300 */
[----:B------:R-:W-:Y:S01]  /*11510*/  ISETP.NE.AND.EX P0, PT, RZ, UR11, PT, P0 ;  /* 0x0000000bff007c0c */ /* 0x000fe2000bf05300 */
[----:B------:R-:W-:Y:S02]  /*11520*/  UIADD3.X UR4, UR44, UR13, URZ, UP1, !UPT ;  /* 0x0000000d2c047290 */ /* 0x000fe40008ffe43f */
[----:B------:R-:W-:-:S02]  /*11530*/  IMAD.U32 R4, RZ, RZ, UR9 ;  /* 0x00000009ff047e24 */ /* 0x000fc4000f8e00ff */
[----:B0-----:R-:W-:Y:S02]  /*11540*/  IMAD.U32 R2, RZ, RZ, UR5 ;  /* 0x00000005ff027e24 */ /* 0x001fe4000f8e00ff */
[----:B------:R-:W-:Y:S01]  /*11550*/  IMAD.U32 R5, RZ, RZ, UR4 ;  /* 0x00000004ff057e24 */ /* 0x000fe2000f8e00ff */
[----:B------:R-:W-:Y:S01]  /*11560*/  PLOP3.LUT P2, PT, PT, PT, UP0, 0x80, 0x0 ;  /* 0x000000000000781c */ /* 0x000fe20003f4f008 */
[----:B------:R-:W-:Y:S01]  /*11570*/  IMAD.U32 R3, RZ, RZ, UR8 ;  /* 0x00000008ff037e24 */ /* 0x000fe2000f8e00ff */
[----:B------:R-:W-:Y:S02]  /*11580*/  @UP0 UIADD3 UR4, UP1, UR43, UR6, URZ ;  /* 0x000000062b040290 */ /* 0x000fe4000ff3e03f */
[----:B------:R0:W5:Y:S02]  /*11590*/  @P1 LDG.E R9, desc[UR52][R4.64] ;  /* 0x0000003404091981 */ /* 0x000164000c1e1900 */
[----:B------:R-:W-:Y:S01]  /*115a0*/  @UP0 UIADD3.X UR5, UR44, UR7, URZ, UP1, !UPT ;  /* 0x000000072c050290 */ /* 0x000fe20008ffe43f */
[----:B------:R-:W-:Y:S01]  /*115b0*/  ULDC UR6, c[0x0][0x288] ;  /* 0x0000a20000067ab9 */ /* 0x000fe20000000800 */
[----:B------:R-:W-:Y:S01]  /*115c0*/  IMAD.U32 R6, RZ, RZ, UR4 ;  /* 0x00000004ff067e24 */ /* 0x000fe2000f8e00ff */
[----:B------:R0:W5:Y:S01]  /*115d0*/  @P0 LDG.E R18, desc[UR52][R2.64] ;  /* 0x0000003402120981 */ /* 0x000162000c1e1900 */
[----:B------:R-:W-:-:S02]  /*115e0*/  IMAD.U32 R8, RZ, RZ, UR6 ;  /* 0x00000006ff087e24 */ /* 0x000fc4000f8e00ff */
[----:B------:R-:W-:-:S05]  /*115f0*/  IMAD.U32 R7, RZ, RZ, UR5 ;  /* 0x00000005ff077e24 */ /* 0x000fca000f8e00ff */
[----:B------:R0:W5:Y:S01]  /*11600*/  @P2 LDG.E R8, desc[UR52][R6.64] ;  /* 0x0000003406082981 */ /* 0x000162000c1e1900 */
[----:B------:R-:W-:Y:S05]  /*11610*/  @P2 BRA `(.L_x_2044) ;  /* 0x0000000000102947 */ /* 0x000fea0003800000 */
[----:B------:R-:W-:Y:S05]  /*11620*/  @!P0 BRA `(.L_x_2044) ;  /* 0x00000000000c8947 */ /* 0x000fea0003800000 */
[----:B0-----:R-:W2:Y:S04]  /*11630*/  LDG.E R7, desc[UR52][R2.64] ;  /* 0x0000003402077981 */ /* 0x001ea8000c1e1900 */
[----:B-----5:R-:W2:Y:S02]  /*11640*/  LDG.E R8, desc[UR52][R2.64+0x4] ;  /* 0x0000043402087981 */ /* 0x020ea4000c1e1900 */
[----:B--2---:R-:W-:-:S07]  /*11650*/  IMAD.IADD R8, R8, 0x1, -R7 ;  /* 0x0000000108087824 */ /* 0x004fce00078e0a07 */
.L_x_2044:
[----:B0----5:R-:W-:Y:S01]  /*11660*/  IMAD.IADD R2, R9, 0x1, R0 ;  /* 0x0000000109027824 */ /* 0x021fe200078e0200 */
[----:B------:R-:W-:Y:S01]  /*11670*/  ULDC.64 UR4, c[0x0][0x3f8] ;  /* 0x0000fe0000047ab9 */ /* 0x000fe20000000a00 */
[----:B------:R-:W-:Y:S01]  /*11680*/  ULDC.64 UR6, c[0x0][0xa20] ;  /* 0x0002880000067ab9 */ /* 0x000fe20000000a00 */
[----:B------:R-:W-:Y:S01]  /*11690*/  UISETP.NE.U32.AND UP0, UPT, UR4, URZ, UPT ;  /* 0x0000003f0400728c */ /* 0x000fe2000bf05070 */
[----:B------:R-:W-:Y:S01]  /*116a0*/  ISETP.NE.U32.AND P0, PT, RZ, UR6, PT ;  /* 0x00000006ff007c0c */ /* 0x000fe2000bf05070 */
[----:B------:R0:W-:Y:S01]  /*116b0*/  STL [R1+0x18], R2 ;  /* 0x0000180201007387 */ /* 0x0001e20000100800 */
[----:B------:R-:W-:Y:S01]  /*116c0*/  ULDC UR4, c[0x0][0x404] ;  /* 0x0001010000047ab9 */ /* 0x000fe20000000800 */
[----:B------:R-:W-:Y:S01]  /*116d0*/  UISETP.NE.AND.EX UP0, UPT, UR5, URZ, UPT, UP0 ;  /* 0x0000003f0500728c */ /* 0x000fe2000bf05300 */
[----:B------:R-:W-:Y:S02]  /*116e0*/  ISETP.NE.AND.EX P0, PT, RZ, UR7, PT, P0 ;  /* 0x00000007ff007c0c */ /* 0x000fe4000bf05300 */
[----:B------:R-:W-:Y:S01]  /*116f0*/  ULDC UR5, c[0x0][0x2e0] ;  /* 0x0000b80000057ab9 */ /* 0x000fe20000000800 */
[----:B------:R-:W-:-:S04]  /*11700*/  USEL UR4, UR4, 0x1, UP0 ;  /* 0x0000000104047887 */ /* 0x000fc80008000000 */
[----:B------:R-:W-:-:S06]  /*11710*/  UIMAD UR4, UR4, UR5, URZ ;  /* 0x00000005040472a4 */ /* 0x000fcc000f8e023f */
[----:B------:R-:W-:Y:S01]  /*11720*/  IMAD.U32 R3, RZ, RZ, UR4 ;  /* 0x00000004ff037e24 */ /* 0x000fe2000f8e00ff */
[----:B0-----:R-:W-:Y:S06]  /*11730*/  @!P0 BRA `(.L_x_2045) ;  /* 0x0000000000188947 */ /* 0x001fec0003800000 */
[----:B------:R-:W-:-:S04]  /*11740*/  UIADD3 UR4, UP0, UR43, UR6, URZ ;  /* 0x000000062b047290 */ /* 0x000fc8000ff1e03f */
[----:B------:R-:W-:Y:S02]  /*11750*/  UIADD3.X UR5, UR44, UR7, URZ, UP0, !UPT ;  /* 0x000000072c057290 */ /* 0x000fe400087fe43f */
[----:B------:R-:W-:-:S04]  /*11760*/  IMAD.U32 R2, RZ, RZ, UR4 ;  /* 0x00000004ff027e24 */ /* 0x000fc8000f8e00ff */
[----:B------:R-:W-:-:S06]  /*11770*/  IMAD.U32 R3, RZ, RZ, UR5 ;  /* 0x00000005ff037e24 */ /* 0x000fcc000f8e00ff */
[----:B------:R0:W5:Y:S01]  /*11780*/  LDG.E R3, desc[UR52][R2.64] ;  /* 0x0000003402037981 */ /* 0x000162000c1e1900 */
[----:B------:R-:W-:Y:S05]  /*11790*/  BRA `(.L_x_2046) ;  /* 0x0000000000107947 */ /* 0x000fea0003800000 */
.L_x_2045:
[----:B------:R-:W-:Y:S05]  /*117a0*/  @!P1 BRA `(.L_x_2046) ;  /* 0x00000000000c9947 */ /* 0x000fea0003800000 */
[----:B------:R-:W2:Y:S04]  /*117b0*/  LDG.E R2, desc[UR52][R4.64] ;  /* 0x0000003404027981 */ /* 0x000ea8000c1e1900 */
[----:B------:R-:W2:Y:S02]  /*117c0*/  LDG.E R3, desc[UR52][R4.64+0x4] ;  /* 0x0000043404037981 */ /* 0x000ea4000c1e1900 */
[----:B--2---:R-:W-:-:S07]  /*117d0*/  IMAD.IADD R3, R3, 0x1, -R2 ;  /* 0x0000000103037824 */ /* 0x004fce00078e0a02 */
.L_x_2046:
[----:B------:R-:W2:Y:S01]  /*117e0*/  LDL R19, [R1+0x24] ;  /* 0x0000240001137983 */ /* 0x000ea20000100800 */
[----:B-----5:R-:W-:Y:S01]  /*117f0*/  IMAD.IADD R3, R3, 0x1, -R0 ;  /* 0x0000000103037824 */ /* 0x020fe200078e0a00 */
[----:B------:R-:W-:Y:S01]  /*11800*/  BSSY B6, `(.L_x_2047) ;  /* 0x00002c2000067945 */ /* 0x000fe20003800000 */
[----:B--2---:R-:W-:-:S04]  /*11810*/  LEA R0, R19, 0x11f, 0x7 ;  /* 0x0000011f13007811 */ /* 0x004fc800078e38ff */
[C---:B------:R-:W-:Y:S01]  /*11820*/  IADD3 R0, R3.reuse, R0, -R8 ;  /* 0x0000000003007210 */ /* 0x040fe20007ffe808 */
[----:B------:R-:W-:-:S04]  /*11830*/  VIADD R3, R3, 0x9f ;  /* 0x0000009f03037836 */ /* 0x000fc80000000000 */
[----:B------:R-:W-:-:S04]  /*11840*/  IMAD.HI R3, R3, 0x66666667, RZ ;  /* 0x6666666703037827 */ /* 0x000fc800078e02ff */
[----:B0-----:R-:W-:Y:S01]  /*11850*/  IMAD.HI R2, R0, 0x66666667, RZ ;  /* 0x6666666700027827 */ /* 0x001fe200078e02ff */
[----:B------:R-:W-:-:S04]  /*11860*/  SHF.R.U32.HI R0, RZ, 0x1f, R3 ;  /* 0x0000001fff007819 */ /* 0x000fc80000011603 */
[----:B------:R-:W-:Y:S02]  /*11870*/  LEA.HI.SX32 R0, R3, R0, 0x1a ;  /* 0x0000000003007211 */ /* 0x000fe400078fd2ff */
[----:B------:R-:W-:-:S04]  /*11880*/  SHF.R.U32.HI R3, RZ, 0x1f, R2 ;  /* 0x0000001fff037819 */ /* 0x000fc80000011602 */
[----:B------:R-:W-:-:S04]  /*11890*/  LEA.HI.SX32 R3, R2, R3, 0x1a ;  /* 0x0000000302037211 */ /* 0x000fc800078fd2ff */
[----:B------:R-:W-:-:S04]  /*118a0*/  VIMNMX R16, R0, R3, PT ;  /* 0x0000000300107248 */ /* 0x000fc80003fe0100 */
[----:B------:R-:W-:-:S13]  /*118b0*/  ISETP.GT.AND P0, PT, R16, RZ, PT ;  /* 0x000000ff1000720c */ /* 0x000fda0003f04270 */
[----:B------:R-:W-:Y:S05]  /*118c0*/  @P0 BRA `(.L_x_2048) ;  /* 0x0000000000480947 */ /* 0x000fea0003800000 */
        /* <DEDUP_REMOVED lines=18> */
.L_x_2048:
        /* <DEDUP_REMOVED lines=23> */
.L_x_2050:
        /* <DEDUP_REMOVED lines=20> */
.L_x_2051:
        /* <DEDUP_REMOVED lines=20> */
.L_x_2052:
        /* <DEDUP_REMOVED lines=18> */
.L_x_2053:
[----:B------:R-:W0:Y:S01]  /*11f00*/  LDC R0, c[0x0][0x428] ;  /* 0x00010a00ff007b82 */ /* 0x000e220000000800 */
[----:B------:R-:W-:Y:S01]  /*11f10*/  ULDC.64 UR4, c[0x0][0x9f8] ;  /* 0x00027e0000047ab9 */ /* 0x000fe20000000a00 */
[----:B------:R-:W-:Y:S01]  /*11f20*/  IMAD.U32 R2, RZ, RZ, UR38 ;  /* 0x00000026ff027e24 */ /* 0x000fe2000f8e00ff */
[----:B------:R-:W-:Y:S01]  /*11f30*/  UISETP.NE.U32.AND UP0, UPT, UR4, URZ, UPT ;  /* 0x0000003f0400728c */ /* 0x000fe2000bf05070 */
[----:B------:R-:W-:Y:S01]  /*11f40*/  IMAD.U32 R10, RZ, RZ, UR45 ;  /* 0x0000002dff0a7e24 */ /* 0x000fe2000f8e00ff */
[----:B------:R-:W1:Y:S01]  /*11f50*/  S2R R4, SR_TID.X ;  /* 0x0000000000047919 */ /* 0x000e620000002100 */
[----:B------:R-:W-:Y:S01]  /*11f60*/  IMAD R6, R19, 0x80, R18 ;  /* 0x0000008013067824 */ /* 0x000fe200078e0212 */
[----:B------:R-:W-:Y:S01]  /*11f70*/  UISETP.NE.AND.EX UP0, UPT, UR5, URZ, UPT, UP0 ;  /* 0x0000003f0500728c */ /* 0x000fe2000bf05300 */
[----:B------:R-:W-:-:S05]  /*11f80*/  ULDC.64 UR14, c[0x0][0xa08] ;  /* 0x00028200000e7ab9 */ /* 0x000fca0000000a00 */
        /* <DEDUP_REMOVED lines=13> */
[----:B------:R0:W2:Y:S01]  /*12060*/  @P1 LDG.E R10, desc[UR52][R2.64] ;  /* 0x00000034020a1981 */ /* 0x0000a2000c1e1900 */
[----:B------:R-:W-:Y:S01]  /*12070*/  ISETP.NE.AND P1, PT, R17, RZ, PT ;  /* 0x000000ff1100720c */ /* 0x000fe20003f25270 */
[----:B------:R-:W-:Y:S01]  /*12080*/  UMOV UR36, URZ ;  /* 0x0000003f00247c82 */ /* 0x000fe20008000000 */
[----:B------:R-:W-:Y:S01]  /*12090*/  ISETP.NE.U32.AND P0, PT, RZ, UR4, PT ;  /* 0x00000004ff007c0c */ /* 0x000fe2000bf05070 */
[----:B------:R-:W-:Y:S01]  /*120a0*/  UMOV UR4, 0x40 ;  /* 0x0000004000047882 */ /* 0x000fe20000000000 */
[----:B------:R-:W-:Y:S01]  /*120b0*/  R2UR UR37, R6 ;  /* 0x00000000062572ca */ /* 0x000fe200000e0000 */
[----:B------:R-:W-:Y:S01]  /*120c0*/  UMOV UR6, UR38 ;  /* 0x0000002600067c82 */ /* 0x000fe20008000000 */
[----:B------:R-:W-:Y:S01]  /*120d0*/  ISETP.NE.AND.EX P0, PT, RZ, UR5, PT, P0 ;  /* 0x00000005ff007c0c */ /* 0x000fe2000bf05300 */
[----:B------:R-:W-:Y:S01]  /*120e0*/  UMOV UR8, 0x80 ;  /* 0x0000008000087882 */ /* 0x000fe20000000000 */
[----:B------:R-:W-:Y:S01]  /*120f0*/  UMOV UR10, UR38 ;  /* 0x00000026000a7c82 */ /* 0x000fe20008000000 */
[----:B0-----:R-:W0:Y:S01]  /*12100*/  LDC.64 R2, c[0x0][0x3f8] ;  /* 0x0000fe00ff027b82 */ /* 0x001e220000000a00 */
[----:B------:R-:W-:-:S02]  /*12110*/  SEL R7, RZ, UR45, P0 ;  /* 0x0000002dff077c07 */ /* 0x000fc40008000000 */
[----:B------:R-:W-:Y:S01]  /*12120*/  SHF.R.U32.HI R4, RZ, 0x5, R4 ;  /* 0x00000005ff047819 */ /* 0x000fe20000011604 */
[----:B------:R-:W-:Y:S01]  /*12130*/  VOTEU.ALL UP1, P1 ;  /* 0x00000000003f7886 */ /* 0x000fe20000820000 */
[----:B------:R-:W-:Y:S02]  /*12140*/  R2UR UR39, R7 ;  /* 0x00000000072772ca */ /* 0x000fe400000e0000 */
[----:B------:R-:W-:Y:S01]  /*12150*/  LOP3.LUT R4, R4, 0x3, RZ, 0xc0, !PT ;  /* 0x0000000304047812 */ /* 0x000fe200078ec0ff */
[----:B------:R-:W-:Y:S01]  /*12160*/  UMOV UR5, UR37 ;  /* 0x0000002500057c82 */ /* 0x000fe20008000000 */
[----:B------:R-:W-:Y:S01]  /*12170*/  @!UP1 UIADD3 UR12, UP0, UR50, 0x270, URZ ;  /* 0x00000270320c9890 */ /* 0x000fe2000ff1e03f */
[----:B------:R-:W-:-:S03]  /*12180*/  UMOV UR9, UR37 ;  /* 0x0000002500097c82 */ /* 0x000fc60008000000 */
[----:B------:R-:W-:-:S05]  /*12190*/  @!UP1 UIADD3.X UR13, URZ, UR51, URZ, UP0, !UPT ;  /* 0x000000333f0d9290 */ /* 0x000fca00087fe43f */
[----:B------:R-:W-:Y:S01]  /*121a0*/  UMOV UR7, UR39 ;  /* 0x0000002700077c82 */ /* 0x000fe20008000000 */
[----:B------:R-:W-:-:S03]  /*121b0*/  UMOV UR11, UR39 ;  /* 0x00000027000b7c82 */ /* 0x000fc60008000000 */
[----:B------:R1:W-:Y:S01]  /*121c0*/  @!UP1 UTMAPF.L2.4D [UR36], [UR12] ;  /* 0x000000240c0095b8 */ /* 0x0003e20008018000 */
[----:B0-----:R-:W-:Y:S01]  /*121d0*/  LOP3.LUT P0, RZ, R2, UR14, RZ, 0xfc, !PT ;  /* 0x0000000e02ff7c12 */ /* 0x001fe2000f80fcff */
[----:B------:R-:W-:-:S03]  /*121e0*/  UMOV UR14, 0xffffffff ;  /* 0xffffffff000e7882 */ /* 0x000fc60000000000 */
[----:B------:R-:W-:Y:S01]  /*121f0*/  LOP3.LUT P0, RZ, R3, UR15, RZ, 0xfc, P0 ;  /* 0x0000000f03ff7c12 */ /* 0x000fe2000800fcff */
[----:B------:R1:W-:Y:S01]  /*12200*/  @!UP1 UTMAPF.L2.4D [UR4], [UR12] ;  /* 0x000000040c0095b8 */ /* 0x0003e20008018000 */
[----:B------:R1:W-:Y:S01]  /*12210*/  @!UP1 UTMAPF.L2.4D [UR8], [UR12] ;  /* 0x000000080c0095b8 */ /* 0x0003e20008018000 */
[----:B--2---:R-:W-:Y:S01]  /*12220*/  SHF.R.S32.HI R19, RZ, 0x1f, R10 ;  /* 0x0000001fff137819 */ /* 0x004fe2000001140a */
[----:B------:R1:W-:Y:S01]  /*12230*/  STL [R1+0x10], R10 ;  /* 0x0000100a01007387 */ /* 0x0003e20000100800 */
[----:B------:R-:W-:-:S03]  /*12240*/  SEL R0, R10, RZ, !P0 ;  /* 0x000000ff0a007207 */ /* 0x000fc60004000000 */
[----:B------:R1:W-:Y:S01]  /*12250*/  STL [R1+0x14], R19 ;  /* 0x0000141301007387 */ /* 0x0003e20000100800 */
[----:B------:R-:W-:Y:S05]  /*12260*/  BRA.DIV UR14, `(.L_x_2054) ;  /* 0x000000360e447947 */ /* 0x000fea000b800000 */
[----:B------:R0:W2:Y:S02]  /*12270*/  SHFL.IDX PT, R14, R4, RZ, 0x1f ;  /* 0x00001fff040e7589 */ /* 0x0000a400000e0000 */
.L_x_2124:
[----:B--2---:R-:W-:Y:S02]  /*12280*/  ISETP.NE.AND P0, PT, R14, RZ, PT ;  /* 0x000000ff0e00720c */ /* 0x004fe40003f05270 */
[----:B------:R-:W-:-:S11]  /*12290*/  PLOP3.LUT P6, PT, PT, PT, PT, 0x8, 0x0 ;  /* 0x000000000000781c */ /* 0x000fd60003fce170 */
[----:B------:R-:W-:Y:S05]  /*122a0*/  @P0 BRA `(.L_x_2055) ;  /* 0x0000000800000947 */ /* 0x000fea0003800000 */
[----:B-1----:R-:W-:Y:S01]  /*122b0*/  UMOV UR4, 0xffffffff ;  /* 0xffffffff00047882 */ /* 0x002fe20000000000 */
[----:B------:R-:W-:Y:S02]  /*122c0*/  VIADD R8, R16, 0xffffffff ;  /* 0xffffffff10087836 */ /* 0x000fe40000000000 */
[----:B------:R-:W-:Y:S05]  /*122d0*/  BRA.DIV UR4, `(.L_x_2056) ;  /* 0x0000003604487947 */ /* 0x000fea000b800000 */
[----:B------:R-:W-:-:S13]  /*122e0*/  ELECT P6, URZ, PT ;  /* 0x00000000003f782f */ /* 0x000fda00038c0000 */
.L_x_2127:
        /* <DEDUP_REMOVED lines=22> */
.L_x_2058:
[----:B-1----:R-:W2:Y:S04]  /*12450*/  LDL R3, [R1] ;  /* 0x0000000001037983 */ /* 0x002ea80000100800 */
[----:B------:R-:W3:Y:S01]  /*12460*/  LDL R2, [R1+0xc] ;  /* 0x00000c0001027983 */ /* 0x000ee20000100800 */
[----:B------:R-:W-:Y:S02]  /*12470*/  ISETP.NE.AND P0, PT, R17, RZ, PT ;  /* 0x000000ff1100720c */ /* 0x000fe40003f05270 */
[----:B--2---:R-:W-:Y:S02]  /*12480*/  LEA R3, R3, UR41, 0x3 ;  /* 0x0000002903037c11 */ /* 0x004fe4000f8e18ff */
[----:B---3--:R-:W-:-:S04]  /*12490*/  SHF.L.U32 R2, R2, 0x1f, RZ ;  /* 0x0000001f02027819 */ /* 0x008fc800000006ff */
[----:B------:R-:W1:Y:S02]  /*124a0*/  SYNCS.PHASECHK.TRANS64.TRYWAIT P2, [R3+URZ+0x29880], R2 ;  /* 0x02988002030075a7 */ /* 0x000e64000804017f */
[----:B-1----:R-:W-:Y:S05]  /*124b0*/  @!P2 BRA `(.L_x_2059) ;  /* 0x0000003000f0a947 */ /* 0x002fea0003800000 */
.L_x_2128:
        /* <DEDUP_REMOVED lines=8> */
.L_x_2060:
        /* <DEDUP_REMOVED lines=19> */
[----:B0-2---:R-:W-:Y:S05]  /*12670*/  @!P2 BRA `(.L_x_2061) ;  /* 0x000000300094a947 */ /* 0x005fea0003800000 */
.L_x_2129:
        /* <DEDUP_REMOVED lines=8> */
.L_x_2062:
        /* <DEDUP_REMOVED lines=28> */
.L_x_2057:
        /* <DEDUP_REMOVED lines=31> */
.L_x_2055:
[----:B------:R-:W2:Y:S01]  /*12ab0*/  LDL.LU R3, [R1+0x2c] ;  /* 0x00002c0001037983 */ /* 0x000ea20000300800 */
[----:B------:R-:W-:Y:S01]  /*12ac0*/  BSSY B0, `(.L_x_2063) ;  /* 0x000000a000007945 */ /* 0x000fe20003800000 */
[----:B------:R-:W-:Y:S01]  /*12ad0*/  ISETP.GE.AND P2, PT, R16, 0x2, PT ;  /* 0x000000021000780c */ /* 0x000fe20003f46270 */
        /* <DEDUP_REMOVED lines=8> */
.L_x_2130:
[----:B-1----:R-:W-:Y:S05]  /*12b60*/  BSYNC B0 ;  /* 0x0000000000007941 */ /* 0x002fea0003800000 */
.L_x_2063:
[----:B------:R-:W-:Y:S05]  /*12b70*/  @!P2 BRA `(.L_x_2065) ;  /* 0x000000100018a947 */ /* 0x000fea0003800000 */
[----:B------:R1:W5:Y:S01]  /*12b80*/  LDL.LU R6, [R1+0xc] ;  /* 0x00000c0001067983 */ /* 0x0003620000300800 */
[----:B------:R-:W-:-:S03]  /*12b90*/  IADD3 R20, R16, -0x2, RZ ;  /* 0xfffffffe10147810 */ /* 0x000fc60007ffe0ff */
[----:B------:R1:W5:Y:S04]  /*12ba0*/  LDL.LU R7, [R1] ;  /* 0x0000000001077983 */ /* 0x0003680000300800 */
.L_x_2087:
        /* <DEDUP_REMOVED lines=18> */
[----:B0-----:R-:W2:Y:S01]  /*12cd0*/  LDL R4, [R1+0x10] ;  /* 0x0000100001047983 */ /* 0x001ea20000100800 */
[----:B----4-:R-:W-:-:S13]  /*12ce0*/  ISETP.NE.AND P0, PT, R8, 0x1, PT ;  /* 0x000000010800780c */ /* 0x010fda0003f05270 */
[----:B------:R-:W0:Y:S02]  /*12cf0*/  @P0 LDC.64 R2, c[0x0][0x420] ;  /* 0x00010800ff020b82 */ /* 0x000e240000000a00 */
[----:B0-----:R-:W-:-:S04]  /*12d00*/  @P0 IMAD.HI.U32 R0, R20, R2, RZ ;  /* 0x0000000214000227 */ /* 0x001fc800078e00ff */
        /* <DEDUP_REMOVED lines=12> */
.L_x_2068:
[----:B0--3--:R-:W-:Y:S01]  /*12dd0*/  LEA R4, R10, UR41, 0x3 ;  /* 0x000000290a047c11 */ /* 0x009fe2000f8e18ff */
[----:B------:R-:W0:Y:S01]  /*12de0*/  S2R R2, SR_TID.X ;  /* 0x0000000000027919 */ /* 0x000e220000002100 */
[----:B------:R-:W-:Y:S01]  /*12df0*/  SHF.L.U32 R3, R9, 0x1f, RZ ;  /* 0x0000001f09037819 */ /* 0x000fe200000006ff */
[----:B------:R-:W-:Y:S03]  /*12e00*/  BSSY B1, `(.L_x_2069) ;  /* 0x0000005000017945 */ /* 0x000fe60003800000 */
[----:B------:R-:W3:Y:S01]  /*12e10*/  SYNCS.PHASECHK.TRANS64.TRYWAIT P0, [R4+URZ+0x29880], R3 ;  /* 0x02988003040075a7 */ /* 0x000ee2000800017f */
[----:B0-----:R-:W-:-:S04]  /*12e20*/  LOP3.LUT R2, R2, 0x7f, RZ, 0xc0, !PT ;  /* 0x0000007f02027812 */ /* 0x001fc800078ec0ff */
[----:B------:R-:W-:Y:S01]  /*12e30*/  ISETP.NE.AND P2, PT, R2, RZ, PT ;  /* 0x000000ff0200720c */ /* 0x000fe20003f45270 */
[----:B---3--:R-:W-:-:S12]  /*12e40*/  @!P0 BRA `(.L_x_2070) ;  /* 0x0000002800cc8947 */ /* 0x008fd80003800000 */
.L_x_2131:
[----:B------:R-:W-:Y:S05]  /*12e50*/  BSYNC B1 ;  /* 0x0000000000017941 */ /* 0x000fea0003800000 */
.L_x_2069:
        /* <DEDUP_REMOVED lines=9> */
.L_x_2072:
[----:B------:R-:W-:Y:S05]  /*12ef0*/  BSYNC B1 ;  /* 0x0000000000017941 */ /* 0x000fea0003800000 */
.L_x_2071:
        /* <DEDUP_REMOVED lines=16> */
.L_x_2073:
        /* <DEDUP_REMOVED lines=12> */
.L_x_2132:
[----:B------:R-:W-:Y:S05]  /*130c0*/  BSYNC B1 ;  /* 0x0000000000017941 */ /* 0x000fea0003800000 */
.L_x_2074:
[----:B------:R-:W-:Y:S01]  /*130d0*/  BSSY B1, `(.L_x_2076) ;  /* 0x000000b000017945 */ /* 0x000fe20003800000 */
[----:B------:R-:W-:Y:S02]  /*130e0*/  IMAD.MOV.U32 R8, RZ, RZ, 0x0 ;  /* 0x00000000ff087424 */ /* 0x000fe400078e00ff */
[----:B------:R-:W-:Y:S01]  /*130f0*/  IMAD.MOV.U32 R9, RZ, RZ, 0x14f00000 ;  /* 0x14f00000ff097424 */ /* 0x000fe200078e00ff */
[----:B------:R-:W-:Y:S06]  /*13100*/  @P2 BRA `(.L_x_2077) ;  /* 0x00000000001c2947 */ /* 0x000fec0003800000 */
[----:B------:R-:W3:Y:S01]  /*13110*/  S2R R11, SR_TID.X ;  /* 0x00000000000b7919 */ /* 0x000ee20000002100 */
[----:B0-2---:R-:W-:-:S04]  /*13120*/  IMAD.MOV.U32 R3, RZ, RZ, 0x7800 ;  /* 0x00007800ff037424 */ /* 0x005fc800078e00ff */
[----:B------:R4:W-:Y:S01]  /*13130*/  SYNCS.ARRIVE.TRANS64 RZ, [R4+URZ+0x29830], R3 ;  /* 0x0298300304ff79a7 */ /* 0x0009e2000800003f */
[----:B---3--:R-:W-:-:S04]  /*13140*/  LOP3.LUT R11, R11, 0x1f, RZ, 0xc0, !PT ;  /* 0x0000001f0b0b7812 */ /* 0x008fc800078ec0ff */
[----:B------:R-:W-:-:S13]  /*13150*/  ISETP.NE.AND P0, PT, R11, RZ, PT ;  /* 0x000000ff0b00720c */ /* 0x000fda0003f05270 */
[----:B----4-:R-:W-:Y:S05]  /*13160*/  @!P0 BRA `(.L_x_2077) ;  /* 0x0000000000048947 */ /* 0x010fea0003800000 */
[----:B------:R-:W-:Y:S01]  /*13170*/  BPT.TRAP 0x1 ;  /* 0x000000040000795c */ /* 0x000fe20000300000 */
.L_x_2077:
[----:B------:R-:W-:Y:S05]  /*13180*/  BSYNC B1 ;  /* 0x0000000000017941 */ /* 0x000fea0003800000 */
.L_x_2076:
[----:B------:R-:W3:Y:S04]  /*13190*/  LDL R11, [R1+0x8] ;  /* 0x00000800010b7983 */ /* 0x000ee80000100800 */
[----:B0-2---:R-:W2:Y:S01]  /*131a0*/  LDL R3, [R1] ;  /* 0x0000000001037983 */ /* 0x005ea20000100800 */
        /* <DEDUP_REMOVED lines=10> */
.L_x_2078:
        /* <DEDUP_REMOVED lines=16> */
.L_x_2079:
        /* <DEDUP_REMOVED lines=16> */
.L_x_2080:
        /* <DEDUP_REMOVED lines=9> */
.L_x_2067:
[----:B------:R-:W-:Y:S05]  /*134e0*/  BSYNC B0 ;  /* 0x0000000000007941 */ /* 0x000fea0003800000 */
.L_x_2066:
[----:B------:R-:W-:-:S06]  /*134f0*/  UISETP.NE.AND UP0, UPT, UR42, 0x3, UPT ;  /* 0x000000032a00788c */ /* 0x000fcc000bf05270 */
[----:B------:R-:W-:-:S13]  /*13500*/  PLOP3.LUT P0, PT, PT, PT, UP0, 0x80, 0x0 ;  /* 0x000000000000781c */ /* 0x000fda0003f0f008 */
[----:B------:R-:W-:Y:S05]  /*13510*/  @!P0 BRA `(.L_x_2081) ;  /* 0x0000000000048947 */ /* 0x000fea0003800000 */
[----:B------:R-:W-:Y:S01]  /*13520*/  BPT.TRAP 0x1 ;  /* 0x000000040000795c */ /* 0x000fe20000300000 */
.L_x_2081:
        /* <DEDUP_REMOVED lines=9> */
.L_x_2133:
[----:B------:R-:W-:Y:S05]  /*135c0*/  BSYNC B0 ;  /* 0x0000000000007941 */ /* 0x000fea0003800000 */
.L_x_2082:
[----:B------:R-:W-:Y:S05]  /*135d0*/  @!P0 BRA `(.L_x_2084) ;  /* 0x0000000000048947 */ /* 0x000fea0003800000 */
[----:B------:R-:W-:Y:S01]  /*135e0*/  BPT.TRAP 0x1 ;  /* 0x000000040000795c */ /* 0x000fe20000300000 */
.L_x_2084:
[----:B---3--:R-:W3:Y:S01]  /*135f0*/  LDL R2, [R1+0x4] ;  /* 0x0000040001027983 */ /* 0x008ee20000100800 */
[----:B------:R-:W-:-:S04]  /*13600*/  SHF.L.U32 R3, R6, 0x1f, RZ ;  /* 0x0000001f06037819 */ /* 0x000fc800000006ff */
[----:B---3--:R3:W4:Y:S02]  /*13610*/  SYNCS.PHASECHK.TRANS64.TRYWAIT P2, [R2+URZ+0x29860], R3 ;  /* 0x02986003020075a7 */ /* 0x008724000804017f */
[----:B---3--:R-:W-:Y:S01]  /*13620*/  IMAD R2, R7, 0x5000, RZ ;  /* 0x0000500007027824 */ /* 0x008fe200078e02ff */
[----:B----4-:R-:W-:Y:S06]  /*13630*/  @!P2 BRA `(.L_x_2085) ;  /* 0x000000240010a947 */ /* 0x010fec0003800000 */
.L_x_2134:
[----:B0-----:R-:W3:Y:S04]  /*13640*/  LDL R4, [R1+0x28] ;  /* 0x0000280001047983 */ /* 0x001ee80000100800 */
[----:B------:R-:W4:Y:S01]  /*13650*/  LDL R12, [R1+0x1c] ;  /* 0x00001c00010c7983 */ /* 0x000f220000100800 */
[----:B------:R-:W-:Y:S05]  /*13660*/  WARPSYNC.ALL ;  /* 0x0000000000007948 */ /* 0x000fea0003800000 */
[----:B------:R-:W0:Y:S01]  /*13670*/  S2R R8, SR_TID.X ;  /* 0x0000000000087919 */ /* 0x000e220000002100 */
[----:B--2---:R-:W-:Y:S01]  /*13680*/  IMAD.MOV.U32 R10, RZ, RZ, 0x40 ;  /* 0x00000040ff0a7424 */ /* 0x004fe200078e00ff */
[----:B0-----:R-:W-:-:S04]  /*13690*/  LOP3.LUT P2, RZ, R8, 0x4, RZ, 0xc0, !PT ;  /* 0x0000000408ff7812 */ /* 0x001fc8000784c0ff */
[----:B------:R-:W-:Y:S02]  /*136a0*/  SEL R10, R10, 0xffffffc0, !P2 ;  /* 0xffffffc00a0a7807 */ /* 0x000fe40005000000 */
[C---:B---3--:R-:W-:Y:S02]  /*136b0*/  LOP3.LUT R3, R2.reuse, R4, RZ, 0xfc, !PT ;  /* 0x0000000402037212 */ /* 0x048fe400078efcff */
[----:B----4-:R-:W-:-:S03]  /*136c0*/  IADD3 R2, R2, UR41, R12 ;  /* 0x0000002902027c10 */ /* 0x010fc6000fffe00c */
[----:B------:R-:W0:Y:S01]  /*136d0*/  LDSM.16.MT88.4 R4, [R3+UR41+0xa400] ;  /* 0x00a400290304783b */ /* 0x000e220008004200 */
[----:B------:R-:W-:-:S04]  /*136e0*/  VIADD R21, R3, UR41 ;  /* 0x0000002903157c36 */ /* 0x000fc80008000000 */
[----:B------:R-:W-:Y:S01]  /*136f0*/  IMAD.IADD R21, R10, 0x1, R21 ;  /* 0x000000010a157824 */ /* 0x000fe200078e0215 */
[C-C-:B0-----:R-:W-:Y:S02]  /*13700*/  PRMT R8, R4.reuse, 0x6420, R5.reuse ;  /* 0x0000642004087816 */ /* 0x141fe40000000005 */
[----:B------:R-:W-:Y:S02]  /*13710*/  PRMT R9, R4, 0x7531, R5 ;  /* 0x0000753104097816 */ /* 0x000fe40000000005 */
[C-C-:B------:R-:W-:Y:S02]  /*13720*/  PRMT R10, R6.reuse, 0x6420, R7.reuse ;  /* 0x00006420060a7816 */ /* 0x140fe40000000007 */
[----:B------:R-:W-:Y:S02]  /*13730*/  PRMT R11, R6, 0x7531, R7 ;  /* 0x00007531060b7816 */ /* 0x000fe40000000007 */
[----:B------:R-:W0:Y:S04]  /*13740*/  LDSM.16.MT88.4 R4, [R21+0xa400] ;  /* 0x00a400001504783b */ /* 0x000e280000004200 */
[----:B------:R-:W-:Y:S01]  /*13750*/  STSM.16.M88.4 [R2+0x400], R8 ;  /* 0x0004000802007844 */ /* 0x000fe20000000200 */
        /* <DEDUP_REMOVED lines=47> */
[----:B------:R0:W-:Y:S02]  /*13a50*/  STSM.16.M88.4 [R2+0x4400], R4 ;  /* 0x0044000402007844 */ /* 0x0001e40000000200 */
[C-C-:B0-----:R-:W-:Y:S02]  /*13a60*/  PRMT R4, R8.reuse, 0x6420, R9.reuse ;  /* 0x0000642008047816 */ /* 0x141fe40000000009 */
        /* <DEDUP_REMOVED lines=12> */
.L_x_2086:
[----:B------:R-:W2:Y:S01]  /*13b30*/  LDL.LU R3, [R1+0x4] ;  /* 0x0000040001037983 */ /* 0x000ea20000300800 */
[C---:B------:R-:W-:Y:S01]  /*13b40*/  ISETP.GT.AND P0, PT, R20.reuse, RZ, PT ;  /* 0x000000ff1400720c */ /* 0x040fe20003f04270 */
[----:B------:R-:W-:Y:S02]  /*13b50*/  VIADD R20, R20, 0xffffffff ;  /* 0xffffffff14147836 */ /* 0x000fe40000000000 */
[----:B0-----:R3:W5:Y:S04]  /*13b60*/  LDL R6, [R1+0xc] ;  /* 0x00000c0001067983 */ /* 0x0017680000100800 */
[----:B------:R3:W5:Y:S01]  /*13b70*/  LDL R7, [R1] ;  /* 0x0000000001077983 */ /* 0x0007620000100800 */
[----:B--2---:R3:W-:Y:S01]  /*13b80*/  SYNCS.ARRIVE.TRANS64.A1T0 RZ, [R3+URZ+0x29850], RZ ;  /* 0x029850ff03ff79a7 */ /* 0x0047e2000810003f */
[----:B------:R-:W-:-:S05]  /*13b90*/  @!P1 VIADD R2, R3, 0x29880 ;  /* 0x0002988003029836 */ /* 0x000fca0000000000 */
[----:B------:R-:W-:Y:S01]  /*13ba0*/  @!P1 PRMT R2, RZ, 0x654, R2 ;  /* 0x00000654ff029816 */ /* 0x000fe20000000002 */
[----:B------:R-:W-:Y:S06]  /*13bb0*/  BAR.SYNC.DEFER_BLOCKING 0x2, 0x80 ;  /* 0x0082000000007b1d */ /* 0x000fec0000010000 */
[----:B------:R3:W-:Y:S01]  /*13bc0*/  @!P1 SYNCS.ARRIVE.TRANS64.RED.A1T0 RZ, [R2+URZ], RZ ;  /* 0x000000ff02ff99a7 */ /* 0x0007e2000810043f */
[----:B------:R-:W-:Y:S05]  /*13bd0*/  @P0 BRA `(.L_x_2087) ;  /* 0xffffffec00f40947 */ /* 0x000fea000383ffff */
.L_x_2065:
        /* <DEDUP_REMOVED lines=9> */
[----:B0-----:R-:W0:Y:S02]  /*13c70*/  S2R R4, SR_LTMASK ;  /* 0x0000000000047919 */ /* 0x001e240000003900 */
[----:B0-----:R-:W-:-:S04]  /*13c80*/  LOP3.LUT R4, R4, UR4, RZ, 0xc0, !PT ;  /* 0x0000000404047c12 */ /* 0x001fc8000f8ec0ff */
[----:B-----5:R-:W0:Y:S01]  /*13c90*/  POPC R7, R4 ;  /* 0x0000000400077309 */ /* 0x020e220000000000 */
[----:B--2---:R-:W0:Y:S02]  /*13ca0*/  SHFL.IDX PT, R0, R3, R0, 0x1f ;  /* 0x00001f0003007589 */ /* 0x004e2400000e0000 */
[----:B0-----:R-:W-:-:S05]  /*13cb0*/  IADD3 R0, R0, UR46, R7 ;  /* 0x0000002e00007c10 */ /* 0x001fca000fffe007 */
[----:B------:R4:W-:Y:S02]  /*13cc0*/  STL [R1+0x20], R0 ;  /* 0x0000200001007387 */ /* 0x0009e40000100800 */
.L_x_2089:
[----:B------:R-:W-:Y:S05]  /*13cd0*/  BSYNC B0 ;  /* 0x0000000000007941 */ /* 0x000fea0003800000 */
.L_x_2088:
[----:B------:R-:W-:-:S06]  /*13ce0*/  UISETP.NE.AND UP0, UPT, UR42, 0x3, UPT ;  /* 0x000000032a00788c */ /* 0x000fcc000bf05270 */
[----:B------:R-:W-:-:S13]  /*13cf0*/  PLOP3.LUT P0, PT, PT, PT, UP0, 0x80, 0x0 ;  /* 0x000000000000781c */ /* 0x000fda0003f0f008 */
[----:B------:R-:W-:Y:S05]  /*13d00*/  @!P0 BRA `(.L_x_2090) ;  /* 0x0000000000048947 */ /* 0x000fea0003800000 */
[----:B------:R-:W-:Y:S01]  /*13d10*/  BPT.TRAP 0x1 ;  /* 0x000000040000795c */ /* 0x000fe20000300000 */
.L_x_2090:
        /* <DEDUP_REMOVED lines=10> */
.L_x_2135:
[----:B------:R-:W-:Y:S05]  /*13dc0*/  BSYNC B0 ;  /* 0x0000000000007941 */ /* 0x000fea0003800000 */
.L_x_2091:
[----:B------:R-:W-:Y:S05]  /*13dd0*/  @!P2 BRA `(.L_x_2093) ;  /* 0x000000000004a947 */ /* 0x000fea0003800000 */
[----:B------:R-:W-:Y:S01]  /*13de0*/  BPT.TRAP 0x1 ;  /* 0x000000040000795c */ /* 0x000fe20000300000 */
.L_x_2093:
[----:B------:R-:W2:Y:S02]  /*13df0*/  LDL R0, [R1+0xc] ;  /* 0x00000c0001007983 */ /* 0x000ea40000100800 */
[----:B--2---:R-:W-:-:S04]  /*13e00*/  SHF.L.U32 R3, R0, 0x1f, RZ ;  /* 0x0000001f00037819 */ /* 0x004fc800000006ff */
[----:B------:R-:W2:Y:S02]  /*13e10*/  SYNCS.PHASECHK.TRANS64.TRYWAIT P0, [R20+URZ+0x29860], R3 ;  /* 0x02986003140075a7 */ /* 0x000ea4000800017f */
[----:B--2---:R-:W-:Y:S05]  /*13e20*/  @!P0 BRA `(.L_x_2094) ;  /* 0x0000001c00408947 */ /* 0x004fea0003800000 */
.L_x_2136:
        /* <DEDUP_REMOVED lines=11> */
[----:B-----5:R-:W0:Y:S01]  /*13ee0*/  LDSM.16.MT88.4 R4, [R2+UR41+0xa400] ;  /* 0x00a400290204783b */ /* 0x020e220008004200 */
        /* <DEDUP_REMOVED lines=69> */
.L_x_2095:
[----:B------:R-:W3:Y:S01]  /*14340*/  LDL.LU R2, [R1] ;  /* 0x0000000001027983 */ /* 0x000ee20000300800 */
[----:B0-----:R-:W-:Y:S03]  /*14350*/  SYNCS.ARRIVE.TRANS64.A1T0 RZ, [R20+URZ+0x29850], RZ ;  /* 0x029850ff14ff79a7 */ /* 0x001fe6000810003f */
        /* <DEDUP_REMOVED lines=12> */
.L_x_2049:
[----:B------:R-:W-:Y:S05]  /*14420*/  BSYNC B6 ;  /* 0x0000000000067941 */ /* 0x000fea0003800000 */
.L_x_2047:
[----:B0-2---:R-:W2:Y:S02]  /*14430*/  LDL R0, [R1+0x30] ;  /* 0x0000300001007983 */ /* 0x005ea40000100800 */
        /* <DEDUP_REMOVED lines=14> */
.L_x_2096:
        /* <DEDUP_REMOVED lines=16> */
[----:B------:R-:W-:Y:S02]  /*14620*/  ISETP.GE.U32.AND P5, PT, R6, 0x10, PT ;  /* 0x000000100600780c */ /* 0x000fe40003fa6070 */
[----:B------:R-:W0:Y:S01]  /*14630*/  LDC R6, c[0x0][0xc10] ;  /* 0x00030400ff067b82 */ /* 0x000e220000000800 */
[----:B--2---:R-:W-:-:S02]  /*14640*/  IMAD.MOV.U32 R8, RZ, RZ, R0 ;  /* 0x000000ffff087224 */ /* 0x004fc400078e0000 */
[----:B---3--:R-:W2:Y:S02]  /*14650*/  SHFL.UP PT, R0, R5, 0x1, RZ ;  /* 0x0420000005007989 */ /* 0x008ea400000e00ff */
[----:B--2---:R-:W-:-:S05]  /*14660*/  SEL R0, R0, RZ, P1 ;  /* 0x000000ff00007207 */ /* 0x004fca0000800000 */
[----:B------:R-:W-:-:S05]  /*14670*/  IMAD.IADD R0, R5, 0x1, R0 ;  /* 0x0000000105007824 */ /* 0x000fca00078e0200 */
[----:B------:R-:W2:Y:S02]  /*14680*/  SHFL.UP PT, R4, R0, 0x2, RZ ;  /* 0x0440000000047989 */ /* 0x000ea400000e00ff */
        /* <DEDUP_REMOVED lines=18> */
.L_x_2102:
        /* <DEDUP_REMOVED lines=14> */
.L_x_2101:
[----:B------:R-:W-:Y:S05]  /*14890*/  BSYNC B0 ;  /* 0x0000000000007941 */ /* 0x000fea0003800000 */
.L_x_2100:
        /* <DEDUP_REMOVED lines=21> */
.L_x_2098:
        /* <DEDUP_REMOVED lines=12> */
[----:B------:R-:W-:Y:S01]  /*14ab0*/  ISETP.NE.AND P0, PT, RZ, UR7, PT ;  /* 0x00000007ff007c0c */ /* 0x000fe2000bf05270 */
[----:B------:R-:W-:-:S03]  /*14ac0*/  IMAD.MOV.U32 R11, RZ, RZ, RZ ;  /* 0x000000ffff0b7224 */ /* 0x000fc600078e00ff */
[----:B------:R-:W2:Y:S02]  /*14ad0*/  SHFL.IDX PT, R5, R5, R12, 0x1f ;  /* 0x00001f0c05057589 */ /* 0x000ea400000e0000 */
[----:B--2---:R-:W-:-:S05]  /*14ae0*/  IMAD R4, R5, R8, RZ ;  /* 0x0000000805047224 */ /* 0x004fca00078e02ff */
[----:B------:R-:W-:Y:S02]  /*14af0*/  IABS R9, R4 ;  /* 0x0000000400097213 */ /* 0x000fe40000000000 */
[----:B------:R-:W-:Y:S05]  /*14b00*/  @!P0 BRA `(.L_x_2103) ;  /* 0x00000000000c8947 */ /* 0x000fea0003800000 */
[----:B------:R-:W-:-:S06]  /*14b10*/  UIADD3 UR4, UR6, -0x1, URZ ;  /* 0xffffffff06047890 */ /* 0x000fcc000fffe03f */
[----:B------:R-:W-:-:S06]  /*14b20*/  IMAD.U32 R11, RZ, RZ, UR4 ;  /* 0x00000004ff0b7e24 */ /* 0x000fcc000f8e00ff */
[----:B------:R0:W2:Y:S02]  /*14b30*/  SHFL.IDX PT, R11, R10, R11, 0x1f ;  /* 0x00001f0b0a0b7589 */ /* 0x0000a400000e0000 */
.L_x_2103:
[----:B0-----:R-:W0:Y:S01]  /*14b40*/  I2F.RP R10, R9 ;  /* 0x00000009000a7306 */ /* 0x001e220000209400 */
[----:B--2---:R-:W-:-:S05]  /*14b50*/  IMAD R11, R11, R6, R7 ;  /* 0x000000060b0b7224 */ /* 0x004fca00078e0207 */
[----:B------:R2:W-:Y:S02]  /*14b60*/  STL [R1+0x20], R11 ;  /* 0x0000200b01007387 */ /* 0x0005e40000100800 */
[----:B0-----:R-:W0:Y:S02]  /*14b70*/  MUFU.RCP R10, R10 ;  /* 0x0000000a000a7308 */ /* 0x001e240000001000 */
[----:B0-----:R-:W-:-:S06]  /*14b80*/  VIADD R3, R10, 0xffffffe ;  /* 0x0ffffffe0a037836 */ /* 0x001fcc0000000000 */
[----:B------:R-:W0:Y:S02]  /*14b90*/  F2I.FTZ.U32.TRUNC.NTZ R3, R3 ;  /* 0x0000000300037305 */ /* 0x000e24000021f000 */
[----:B0-----:R-:W-:-:S04]  /*14ba0*/  IMAD.MOV R2, RZ, RZ, -R3 ;  /* 0x000000ffff027224 */ /* 0x001fc800078e0a03 */
[----:B------:R-:W-:Y:S02]  /*14bb0*/  IMAD R7, R2, R9, RZ ;  /* 0x0000000902077224 */ /* 0x000fe400078e02ff */
[----:B------:R-:W-:-:S04]  /*14bc0*/  IMAD.MOV.U32 R2, RZ, RZ, RZ ;  /* 0x000000ffff027224 */ /* 0x000fc800078e00ff */
[----:B------:R-:W-:-:S04]  /*14bd0*/  IMAD.HI.U32 R2, R3, R7, R2 ;  /* 0x0000000703027227 */ /* 0x000fc800078e0002 */
[----:B------:R-:W-:Y:S01]  /*14be0*/  IMAD.IADD R7, R0, 0x1, -R11 ;  /* 0x0000000100077824 */ /* 0x000fe200078e0a0b */
[----:B------:R-:W-:-:S04]  /*14bf0*/  IABS R0, R4 ;  /* 0x0000000400007213 */ /* 0x000fc80000000000 */
[----:B------:R-:W-:Y:S01]  /*14c00*/  IABS R3, R7 ;  /* 0x0000000700037213 */ /* 0x000fe20000000000 */
[----:B------:R-:W-:-:S04]  /*14c10*/  IMAD.MOV R0, RZ, RZ, -R0 ;  /* 0x000000ffff007224 */ /* 0x000fc800078e0a00 */
        /* <DEDUP_REMOVED lines=9> */
[----:B------:R-:W-:-:S04]  /*14cb0*/  @P0 VIADD R2, R2, 0x1 ;  /* 0x0000000102020836 */ /* 0x000fc80000000000 */
[----:B------:R-:W-:Y:S02]  /*14cc0*/  IMAD.MOV.U32 R9, RZ, RZ, R2 ;  /* 0x000000ffff097224 */ /* 0x000fe400078e0002 */
[----:B------:R-:W-:Y:S02]  /*14cd0*/  IMAD.MOV.U32 R2, RZ, RZ, RZ ;  /* 0x000000ffff027224 */ /* 0x000fe400078e00ff */
[----:B------:R-:W-:Y:S01]  /*14ce0*/  @!P2 IMAD.MOV R9, RZ, RZ, -R9 ;  /* 0x000000ffff09a224 */ /* 0x000fe200078e0a09 */
[----:B------:R-:W-:-:S05]  /*14cf0*/  @!P1 LOP3.LUT R9, RZ, R4, RZ, 0x33, !PT ;  /* 0x00000004ff099212 */ /* 0x000fca00078e33ff */
[----:B------:R-:W-:Y:S02]  /*14d00*/  IMAD R0, R8, R9, RZ ;  /* 0x0000000908007224 */ /* 0x000fe400078e02ff */
[----:B------:R-:W-:Y:S02]  /*14d10*/  IMAD.MOV R9, RZ, RZ, -R9 ;  /* 0x000000ffff097224 */ /* 0x000fe400078e0a09 */
[----:B------:R-:W-:Y:S02]  /*14d20*/  IMAD.MOV R3, RZ, RZ, -R0 ;  /* 0x000000ffff037224 */ /* 0x000fe400078e0a00 */
[----:B------:R-:W-:-:S03]  /*14d30*/  IMAD R7, R4, R9, R7 ;  /* 0x0000000904077224 */ /* 0x000fc600078e0207 */
[----:B------:R-:W-:Y:S01]  /*14d40*/  VIADDMNMX R6, R3, R6, R8, PT ;  /* 0x0000000603067246 */ /* 0x000fe20003800108 */
[----:B------:R-:W-:-:S03]  /*14d50*/  IMAD.IADD R0, R7, 0x1, R0 ;  /* 0x0000000107007824 */ /* 0x000fc600078e0200 */
[-C--:B------:R-:W-:Y:S02]  /*14d60*/  IABS R8, R6.reuse ;  /* 0x0000000600087213 */ /* 0x080fe40000000000 */
[----:B------:R-:W-:Y:S02]  /*14d70*/  IABS R4, R6 ;  /* 0x0000000600047213 */ /* 0x000fe40000000000 */
[----:B------:R-:W0:Y:S08]  /*14d80*/  I2F.RP R10, R8 ;  /* 0x00000008000a7306 */ /* 0x000e300000209400 */
[----:B0-----:R-:W2:Y:S02]  /*14d90*/  MUFU.RCP R10, R10 ;  /* 0x0000000a000a7308 */ /* 0x001ea40000001000 */
[----:B--2---:R-:W-:-:S06]  /*14da0*/  VIADD R11, R10, 0xffffffe ;  /* 0x0ffffffe0a0b7836 */ /* 0x004fcc0000000000 */
[----:B------:R-:W0:Y:S02]  /*14db0*/  F2I.FTZ.U32.TRUNC.NTZ R3, R11 ;  /* 0x0000000b00037305 */ /* 0x000e24000021f000 */
[----:B0-----:R-:W-:-:S04]  /*14dc0*/  IMAD.MOV R9, RZ, RZ, -R3 ;  /* 0x000000ffff097224 */ /* 0x001fc800078e0a03 */
[----:B------:R-:W-:-:S04]  /*14dd0*/  IMAD R9, R9, R8, RZ ;  /* 0x0000000809097224 */ /* 0x000fc800078e02ff */
[----:B------:R-:W-:Y:S01]  /*14de0*/  IMAD.HI.U32 R3, R3, R9, R2 ;  /* 0x0000000903037227 */ /* 0x000fe200078e0002 */
[----:B------:R-:W-:-:S03]  /*14df0*/  IABS R2, R7 ;  /* 0x0000000700027213 */ /* 0x000fc60000000000 */
[----:B------:R-:W-:Y:S02]  /*14e00*/  IMAD.MOV R9, RZ, RZ, -R4 ;  /* 0x000000ffff097224 */ /* 0x000fe400078e0a04 */
        /* <DEDUP_REMOVED lines=19> */
.L_x_2099:
[----:B------:R0:W-:Y:S01]  /*14f40*/  STL [R1+0x20], R0 ;  /* 0x0000200001007387 */ /* 0x0001e20000100800 */
[----:B------:R-:W-:Y:S01]  /*14f50*/  ULDC UR48, c[0x0][0xc14] ;  /* 0x0003050000307ab9 */ /* 0x000fe20000000800 */
[----:B------:R-:W-:Y:S02]  /*14f60*/  UMOV UR38, URZ ;  /* 0x0000003f00267c82 */ /* 0x000fe40008000000 */
[----:B------:R0:W-:Y:S03]  /*14f70*/  STL [R1+0x24], RZ ;  /* 0x000024ff01007387 */ /* 0x0001e60000100800 */
.L_x_2104:
        /* <DEDUP_REMOVED lines=15> */
.L_x_2097:
[----:B------:R-:W-:Y:S02]  /*15070*/  ULDC UR4, c[0x0][0xc14] ;  /* 0x0003050000047ab9 */ /* 0x000fe40000000800 */
[----:B------:R-:W-:-:S06]  /*15080*/  UISETP.GE.AND UP0, UPT, UR48, UR4, UPT ;  /* 0x000000043000728c */ /* 0x000fcc000bf06270 */
[----:B------:R-:W-:-:S13]  /*15090*/  PLOP3.LUT P0, PT, PT, PT, UP0, 0x80, 0x0 ;  /* 0x000000000000781c */ /* 0x000fda0003f0f008 */
[----:B------:R-:W-:Y:S05]  /*150a0*/  @!P0 BRA `(.L_x_2105) ;  /* 0xffffffc000988947 */ /* 0x000fea000383ffff */
.L_x_2043:
        /* <DEDUP_REMOVED lines=12> */
.L_x_2137:
[----:B------:R-:W-:Y:S05]  /*15170*/  BSYNC B0 ;  /* 0x0000000000007941 */ /* 0x000fea0003800000 */
.L_x_2106:
[----:B------:R-:W-:-:S03]  /*15180*/  UMOV UR4, 0xffffffff ;  /* 0xffffffff00047882 */ /* 0x000fc60000000000 */
[----:B------:R-:W-:Y:S05]  /*15190*/  BRA.DIV UR4, `(.L_x_2108) ;  /* 0x0000000a048c7947 */ /* 0x000fea000b800000 */
[----:B------:R-:W1:Y:S02]  /*151a0*/  S2R R2, SR_TID.X ;  /* 0x0000000000027919 */ /* 0x000e640000002100 */
[----:B-1----:R-:W-:-:S04]  /*151b0*/  SHF.R.U32.HI R2, RZ, 0x5, R2 ;  /* 0x00000005ff027819 */ /* 0x002fc80000011602 */
[----:B------:R-:W-:-:S05]  /*151c0*/  LOP3.LUT R2, R2, 0x3, RZ, 0xc0, !PT ;  /* 0x0000000302027812 */ /* 0x000fca00078ec0ff */
[----:B------:R1:W2:Y:S02]  /*151d0*/  SHFL.IDX PT, R14, R2, RZ, 0x1f ;  /* 0x00001fff020e7589 */ /* 0x0002a400000e0000 */
.L_x_2140:
[----:B--2---:R-:W-:Y:S01]  /*151e0*/  ISETP.NE.AND P0, PT, R14, RZ, PT ;  /* 0x000000ff0e00720c */ /* 0x004fe20003f05270 */
[----:B------:R-:W-:-:S12]  /*151f0*/  BSSY B0, `(.L_x_2109) ;  /* 0x000002e000007945 */ /* 0x000fd80003800000 */
[----:B------:R-:W-:Y:S05]  /*15200*/  @P0 BRA `(.L_x_2110) ;  /* 0x0000000000b00947 */ /* 0x000fea0003800000 */
[----:B------:R-:W-:-:S03]  /*15210*/  UMOV UR4, 0xffffffff ;  /* 0xffffffff00047882 */ /* 0x000fc60000000000 */
[----:B------:R-:W-:Y:S05]  /*15220*/  BRA.DIV UR4, `(.L_x_2111) ;  /* 0x0000000a049c7947 */ /* 0x000fea000b800000 */
[----:B------:R-:W-:-:S13]  /*15230*/  ELECT P6, URZ, PT ;  /* 0x00000000003f782f */ /* 0x000fda00038c0000 */
.L_x_2143:
[----:B------:R-:W-:Y:S05]  /*15240*/  @!P6 BRA `(.L_x_2110) ;  /* 0x0000000000a0e947 */ /* 0x000fea0003800000 */
[----:B------:R-:W-:-:S06]  /*15250*/  ULOP3.LUT UR4, UR40, 0x2, URZ, 0xfc, !UPT ;  /* 0x0000000228047892 */ /* 0x000fcc000f8efc3f */
[----:B-1----:R-:W-:-:S05]  /*15260*/  IMAD.U32 R2, RZ, RZ, UR4 ;  /* 0x00000004ff027e24 */ /* 0x002fca000f8e00ff */
[----:B------:R-:W-:-:S13]  /*15270*/  ISETP.NE.AND P0, PT, R2, 0x3, PT ;  /* 0x000000030200780c */ /* 0x000fda0003f05270 */
[----:B------:R-:W-:Y:S05]  /*15280*/  @!P0 BRA `(.L_x_2112) ;  /* 0x0000000000048947 */ /* 0x000fea0003800000 */
[----:B------:R-:W-:Y:S01]  /*15290*/  BPT.TRAP 0x1 ;  /* 0x000000040000795c */ /* 0x000fe20000300000 */
.L_x_2112:
        /* <DEDUP_REMOVED lines=14> */
.L_x_2144:
[----:B------:R-:W1:Y:S02]  /*15380*/  SYNCS.PHASECHK.TRANS64.TRYWAIT P1, [R7+URZ], R2 ;  /* 0x00000002070075a7 */ /* 0x000e64000802017f */
[----:B-1----:R-:W-:Y:S05]  /*15390*/  @!P1 BRA `(.L_x_2114) ;  /* 0x0000000800749947 */ /* 0x002fea0003800000 */
.L_x_2145:
[----:B------:R-:W-:Y:S05]  /*153a0*/  @!P0 BRA `(.L_x_2115) ;  /* 0x0000000000048947 */ /* 0x000fea0003800000 */
[----:B------:R-:W-:Y:S01]  /*153b0*/  BPT.TRAP 0x1 ;  /* 0x000000040000795c */ /* 0x000fe20000300000 */
.L_x_2115:
[----:B------:R-:W2:Y:S02]  /*153c0*/  LDL.LU R4, [R1] ;  /* 0x0000000001047983 */ /* 0x000ea40000300800 */
[----:B--2---:R-:W-:-:S04]  /*153d0*/  IMAD R4, R4, 0x8, R0 ;  /* 0x0000000804047824 */ /* 0x004fc800078e0200 */
[----:B------:R-:W2:Y:S02]  /*153e0*/  SYNCS.PHASECHK.TRANS64.TRYWAIT P1, [R4+URZ+0x29860], R5 ;  /* 0x02986005040075a7 */ /* 0x000ea4000802017f */
[----:B--2---:R-:W-:Y:S05]  /*153f0*/  @!P1 BRA `(.L_x_2116) ;  /* 0x0000000800709947 */ /* 0x004fea0003800000 */
.L_x_2146:
[----:B------:R-:W-:Y:S05]  /*15400*/  @!P0 BRA `(.L_x_2117) ;  /* 0x0000000000048947 */ /* 0x000fea0003800000 */
[----:B------:R-:W-:Y:S01]  /*15410*/  BPT.TRAP 0x1 ;  /* 0x000000040000795c */ /* 0x000fe20000300000 */
.L_x_2117:
[----:B------:R-:W-:-:S04]  /*15420*/  IMAD R3, R3, 0x8, R0 ;  /* 0x0000000803037824 */ /* 0x000fc800078e0200 */
[----:B------:R-:W3:Y:S02]  /*15430*/  SYNCS.PHASECHK.TRANS64.TRYWAIT P1, [R3+URZ+0x29860], R2 ;  /* 0x02986002030075a7 */ /* 0x000ee4000802017f */
[----:B---3--:R-:W-:Y:S05]  /*15440*/  @!P1 BRA `(.L_x_2118) ;  /* 0x0000000800709947 */ /* 0x008fea0003800000 */
.L_x_2147:
[----:B------:R-:W-:Y:S05]  /*15450*/  @!P0 BRA `(.L_x_2119) ;  /* 0x0000000000048947 */ /* 0x000fea0003800000 */
[----:B------:R-:W-:Y:S01]  /*15460*/  BPT.TRAP 0x1 ;  /* 0x000000040000795c */ /* 0x000fe20000300000 */
.L_x_2119:
[----:B------:R-:W4:Y:S02]  /*15470*/  SYNCS.PHASECHK.TRANS64.TRYWAIT P0, [R4+URZ+0x29880], R5 ;  /* 0x02988005040075a7 */ /* 0x000f24000800017f */
[----:B----4-:R-:W-:Y:S05]  /*15480*/  @!P0 BRA `(.L_x_2120) ;  /* 0x0000000800748947 */ /* 0x010fea0003800000 */
.L_x_2121:
[----:B------:R0:W0:Y:S02]  /*15490*/  SYNCS.PHASECHK.TRANS64.TRYWAIT P0, [R3+URZ+0x29880], R2 ;  /* 0x02988002030075a7 */ /* 0x000024000800017f */
[----:B0-----:R-:W-:Y:S05]  /*154a0*/  @!P0 NANOSLEEP.SYNCS 0x989680 ;  /* 0x009896800000895d */ /* 0x001fea0003900000 */
[----:B------:R-:W0:Y:S02]  /*154b0*/  @!P0 SYNCS.PHASECHK.TRANS64 P0, [R3+URZ+0x29880], R2 ;  /* 0x02988002030085a7 */ /* 0x000e24000800007f */
[----:B0-----:R-:W-:Y:S05]  /*154c0*/  @!P0 BRA `(.L_x_2121) ;  /* 0xfffffffc00f08947 */ /* 0x001fea000383ffff */
.L_x_2110:
[----:B------:R-:W-:Y:S05]  /*154d0*/  BSYNC B0 ;  /* 0x0000000000007941 */ /* 0x000fea0003800000 */
.L_x_2109:
[----:B------:R-:W-:Y:S05]  /*154e0*/  EXIT ;  /* 0x000000000000794d */ /* 0x000fea0003800000 */
.L_x_1982:
[----:B0-----:R-:W-:-:S04]  /*154f0*/  IMAD.U32 R3, RZ, RZ, UR41 ;  /* 0x00000029ff037e24 */ /* 0x001fc8000f8e00ff */
[----:B------:R0:W1:Y:S03]  /*15500*/  SYNCS.PHASECHK.TRANS64.TRYWAIT P1, [R3+URZ+0x29800], R6 ;  /* 0x02980006030075a7 */ /* 0x000066000802017f */
[----:B-1----:R-:W-:Y:S05]  /*15510*/  @!P1 NANOSLEEP.SYNCS 0x989680 ;  /* 0x009896800000995d */ /* 0x002fea0003900000 */
[----:B------:R-:W1:Y:S02]  /*15520*/  @!P1 SYNCS.PHASECHK.TRANS64 P1, [R3+URZ+0x29800], R6 ;  /* 0x02980006030095a7 */ /* 0x000e64000802007f */
[----:B-1----:R-:W-:Y:S05]  /*15530*/  @!P1 BRA `(.L_x_1982) ;  /* 0xfffffffc00ec9947 */ /* 0x002fea000383ffff */
[----:B------:R-:W-:Y:S05]  /*15540*/  BRA `(.L_x_2122) ;  /* 0xfffffec400707947 */ /* 0x000fea000383ffff */
.L_x_1986:
[----:B-1----:R1:W2:Y:S02]  /*15550*/  SYNCS.PHASECHK.TRANS64.TRYWAIT P2, [R2+URZ+0x29830], R3 ;  /* 0x02983003020075a7 */ /* 0x0022a4000804017f */
[----:B--2---:R-:W-:Y:S05]  /*15560*/  @!P2 NANOSLEEP.SYNCS 0x989680 ;  /* 0x009896800000a95d */ /* 0x004fea0003900000 */
[----:B------:R-:W2:Y:S02]  /*15570*/  @!P2 SYNCS.PHASECHK.TRANS64 P2, [R2+URZ+0x29830], R3 ;  /* 0x029830030200a5a7 */ /* 0x000ea4000804007f */
[----:B--2---:R-:W-:Y:S05]  /*15580*/  @!P2 BRA `(.L_x_1986) ;  /* 0xfffffffc00f0a947 */ /* 0x004fea000383ffff */
[----:B------:R-:W-:Y:S05]  /*15590*/  BRA `(.L_x_1985) ;  /* 0xfffffec400987947 */ /* 0x000fea000383ffff */
.L_x_1991:
[----:B-1----:R-:W-:-:S04]  /*155a0*/  IMAD.U32 R7, RZ, RZ, UR6 ;  /* 0x00000006ff077e24 */ /* 0x002fc8000f8e00ff */
[----:B------:R1:W2:Y:S03]  /*155b0*/  SYNCS.PHASECHK.TRANS64.TRYWAIT P2, [R7+URZ+0x29830], R6 ;  /* 0x02983006070075a7 */ /* 0x0002a6000804017f */
[----:B--2---:R-:W-:Y:S05]  /*155c0*/  @!P2 NANOSLEEP.SYNCS 0x989680 ;  /* 0x009896800000a95d */ /* 0x004fea0003900000 */
[----:B------:R-:W2:Y:S02]  /*155d0*/  @!P2 SYNCS.PHASECHK.TRANS64 P2, [R7+URZ+0x29830], R6 ;  /* 0x029830060700a5a7 */ /* 0x000ea4000804007f */
[----:B--2---:R-:W-:Y:S05]  /*155e0*/  @!P2 BRA `(.L_x_1991) ;  /* 0xfffffffc00eca947 */ /* 0x004fea000383ffff */
[----:B------:R-:W-:Y:S05]  /*155f0*/  BRA `(.L_x_1988) ;  /* 0xffffff0400987947 */ /* 0x000fea000383ffff */
.L_x_1995:
[----:B-1----:R-:W-:-:S04]  /*15600*/  IMAD.U32 R7, RZ, RZ, UR6 ;  /* 0x00000006ff077e24 */ /* 0x002fc8000f8e00ff */
[----:B------:R1:W2:Y:S03]  /*15610*/  SYNCS.PHASECHK.TRANS64.TRYWAIT P2, [R7+URZ+0x29850], R6 ;  /* 0x02985006070075a7 */ /* 0x0002a6000804017f */
[----:B--2---:R-:W-:Y:S05]  /*15620*/  @!P2 NANOSLEEP.SYNCS 0x989680 ;  /* 0x009896800000a95d */ /* 0x004fea0003900000 */
[----:B------:R-:W2:Y:S02]  /*15630*/  @!P2 SYNCS.PHASECHK.TRANS64 P2, [R7+URZ+0x29850], R6 ;  /* 0x029850060700a5a7 */ /* 0x000ea4000804007f */
[----:B--2---:R-:W-:Y:S05]  /*15640*/  @!P2 BRA `(.L_x_1995) ;  /* 0xfffffffc00eca947 */ /* 0x004fea000383ffff */
[----:B------:R-:W-:Y:S05]  /*15650*/  BRA `(.L_x_1992) ;  /* 0xffffff1000987947 */ /* 0x000fea000383ffff */
.L_x_2002:
[----:B-1----:R-:W-:-:S04]  /*15660*/  IMAD.U32 R7, RZ, RZ, UR6 ;  /* 0x00000006ff077e24 */ /* 0x002fc8000f8e00ff */
[----:B------:R1:W2:Y:S03]  /*15670*/  SYNCS.PHASECHK.TRANS64.TRYWAIT P2, [R7+URZ+0x29830], R6 ;  /* 0x02983006070075a7 */ /* 0x0002a6000804017f */
[----:B--2---:R-:W-:Y:S05]  /*15680*/  @!P2 NANOSLEEP.SYNCS 0x989680 ;  /* 0x009896800000a95d */ /* 0x004fea0003900000 */
[----:B------:R-:W2:Y:S02]  /*15690*/  @!P2 SYNCS.PHASECHK.TRANS64 P2, [R7+URZ+0x29830], R6 ;  /* 0x029830060700a5a7 */ /* 0x000ea4000804007f */
[----:B--2---:R-:W-:Y:S05]  /*156a0*/  @!P2 BRA `(.L_x_2002) ;  /* 0xfffffffc00eca947 */ /* 0x004fea000383ffff */
[----:B------:R-:W-:Y:S05]  /*156b0*/  BRA `(.L_x_1999) ;  /* 0xffffff4400d07947 */ /* 0x000fea000383ffff */
.L_x_2006:
[----:B-1----:R-:W-:-:S04]  /*156c0*/  IMAD.U32 R7, RZ, RZ, UR6 ;  /* 0x00000006ff077e24 */ /* 0x002fc8000f8e00ff */
[----:B------:R1:W2:Y:S03]  /*156d0*/  SYNCS.PHASECHK.TRANS64.TRYWAIT P2, [R7+URZ+0x29850], R6 ;  /* 0x02985006070075a7 */ /* 0x0002a6000804017f */
[----:B--2---:R-:W-:Y:S05]  /*156e0*/  @!P2 NANOSLEEP.SYNCS 0x989680 ;  /* 0x009896800000a95d */ /* 0x004fea0003900000 */
[----:B------:R-:W2:Y:S02]  /*156f0*/  @!P2 SYNCS.PHASECHK.TRANS64 P2, [R7+URZ+0x29850], R6 ;  /* 0x029850060700a5a7 */ /* 0x000ea4000804007f */
[----:B--2---:R-:W-:Y:S05]  /*15700*/  @!P2 BRA `(.L_x_2006) ;  /* 0xfffffffc00eca947 */ /* 0x004fea000383ffff */
[----:B------:R-:W-:Y:S05]  /*15710*/  BRA `(.L_x_2003) ;  /* 0xffffff5000d07947 */ /* 0x000fea000383ffff */
.L_x_2012:
[----:B-1----:R-:W-:-:S04]  /*15720*/  IMAD.U32 R5, RZ, RZ, UR9 ;  /* 0x00000009ff057e24 */ /* 0x002fc8000f8e00ff */
[----:B------:R1:W2:Y:S03]  /*15730*/  SYNCS.PHASECHK.TRANS64.TRYWAIT P1, [R5+URZ+0x29850], R0 ;  /* 0x02985000050075a7 */ /* 0x0002a6000802017f */
[----:B--2---:R-:W-:Y:S05]  /*15740*/  @!P1 NANOSLEEP.SYNCS 0x989680 ;  /* 0x009896800000995d */ /* 0x004fea0003900000 */
[----:B------:R-:W2:Y:S02]  /*15750*/  @!P1 SYNCS.PHASECHK.TRANS64 P1, [R5+URZ+0x29850], R0 ;  /* 0x02985000050095a7 */ /* 0x000ea4000802007f */
[----:B--2---:R-:W-:Y:S05]  /*15760*/  @!P1 BRA `(.L_x_2012) ;  /* 0xfffffffc00ec9947 */ /* 0x004fea000383ffff */
[----:B------:R-:W-:Y:S05]  /*15770*/  BRA `(.L_x_2011) ;  /* 0xffffff7c001c7947 */ /* 0x000fea000383ffff */
.L_x_2054:
[----:B------:R-:W-:Y:S02]  /*15780*/  IMAD.MOV.U32 R13, RZ, RZ, R4 ;  /* 0x000000ffff0d7224 */ /* 0x000fe400078e0004 */
[----:B------:R-:W-:Y:S02]  /*15790*/  IMAD.MOV.U32 R12, RZ, RZ, RZ ;  /* 0x000000ffff0c7224 */ /* 0x000fe400078e00ff */
[----:B------:R-:W-:Y:S02]  /*157a0*/  IMAD.MOV.U32 R11, RZ, RZ, 0x1f ;  /* 0x0000001fff0b7424 */ /* 0x000fe400078e00ff */
[----:B------:R-:W-:-:S07]  /*157b0*/  IMAD.MOV.U32 R15, RZ, RZ, -0x1 ;  /* 0xffffffffff0f7424 */ /* 0x000fce00078e00ff */
[----:B-1----:R-:W-:Y:S05]  /*157c0*/  WARPSYNC.COLLECTIVE R15, `(.L_x_2123) ;  /* 0x000000000f087348 */ /* 0x002fea0003c00000 */
[----:B------:R0:W2:Y:S02]  /*157d0*/  SHFL.IDX P6, R14, R13, R12, R11 ;  /* 0x0000000c0d0e7389 */ /* 0x0000a400000c000b */
[----:B012---:R-:W-:Y:S01]  /*157e0*/  ENDCOLLECTIVE ;  /* 0x000000000000791b */ /* 0x007fe20003800000 */
.L_x_2123:
[----:B------:R-:W-:Y:S05]  /*157f0*/  BRA `(.L_x_2124) ;  /* 0xffffffc800a07947 */ /* 0x000fea000383ffff */
.L_x_2056:
[----:B------:R-:W-:Y:S01]  /*15800*/  BSSY B0, `(.L_x_2125) ;  /* 0x0000006000007945 */ /* 0x000fe20003800000 */
[----:B------:R-:W-:-:S07]  /*15810*/  IMAD.MOV.U32 R15, RZ, RZ, -0x1 ;  /* 0xffffffffff0f7424 */ /* 0x000fce00078e00ff */
[----:B0-----:R-:W-:Y:S05]  /*15820*/  WARPSYNC.COLLECTIVE R15, `(.L_x_2126) ;  /* 0x000000000f0c7348 */ /* 0x001fea0003c00000 */
[----:B------:R-:W-:Y:S02]  /*15830*/  ELECT P6, UR62, PT ;  /* 0x00000000003e782f */ /* 0x000fe400038c0000 */
[----:B------:R-:W-:Y:S01]  /*15840*/  MOV R14, UR62 ;  /* 0x0000003e000e7c02 */ /* 0x000fe20008000f00 */
[----:B0-----:R-:W-:Y:S10]  /*15850*/  ENDCOLLECTIVE ;  /* 0x000000000000791b */ /* 0x001ff40003800000 */
.L_x_2126:
[----:B------:R-:W-:Y:S05]  /*15860*/  BSYNC B0 ;  /* 0x0000000000007941 */ /* 0x000fea0003800000 */
.L_x_2125:
[----:B------:R-:W-:Y:S05]  /*15870*/  BRA `(.L_x_2127) ;  /* 0xffffffc8009c7947 */ /* 0x000fea000383ffff */
.L_x_2059:
[----:B-1----:R1:W2:Y:S02]  /*15880*/  SYNCS.PHASECHK.TRANS64.TRYWAIT P2, [R3+URZ+0x29880], R2 ;  /* 0x02988002030075a7 */ /* 0x0022a4000804017f */
[----:B--2---:R-:W-:Y:S05]  /*15890*/  @!P2 NANOSLEEP.SYNCS 0x989680 ;  /* 0x009896800000a95d */ /* 0x004fea0003900000 */
[----:B------:R-:W2:Y:S02]  /*158a0*/  @!P2 SYNCS.PHASECHK.TRANS64 P2, [R3+URZ+0x29880], R2 ;  /* 0x029880020300a5a7 */ /* 0x000ea4000804007f */
[----:B--2---:R-:W-:Y:S05]  /*158b0*/  @!P2 BRA `(.L_x_2059) ;  /* 0xfffffffc00f0a947 */ /* 0x004fea000383ffff */
[----:B------:R-:W-:Y:S05]  /*158c0*/  BRA `(.L_x_2128) ;  /* 0xffffffc800fc7947 */ /* 0x000fea000383ffff */
.L_x_2061:
[----:B0-----:R0:W2:Y:S02]  /*158d0*/  SYNCS.PHASECHK.TRANS64.TRYWAIT P2, [R3+URZ+0x29840], R2 ;  /* 0x02984002030075a7 */ /* 0x0010a4000804017f */
[----:B--2---:R-:W-:Y:S05]  /*158e0*/  @!P2 NANOSLEEP.SYNCS 0x989680 ;  /* 0x009896800000a95d */ /* 0x004fea0003900000 */
[----:B------:R-:W2:Y:S02]  /*158f0*/  @!P2 SYNCS.PHASECHK.TRANS64 P2, [R3+URZ+0x29840], R2 ;  /* 0x029840020300a5a7 */ /* 0x000ea4000804007f */
[----:B--2---:R-:W-:Y:S05]  /*15900*/  @!P2 BRA `(.L_x_2061) ;  /* 0xfffffffc00f0a947 */ /* 0x004fea000383ffff */
[----:B------:R-:W-:Y:S05]  /*15910*/  BRA `(.L_x_2129) ;  /* 0xffffffcc00587947 */ /* 0x000fea000383ffff */
.L_x_2064:
[----:B--2---:R-:W-:-:S04]  /*15920*/  IMAD.U32 R3, RZ, RZ, UR41 ;  /* 0x00000029ff037e24 */ /* 0x004fc8000f8e00ff */
[----:B------:R2:W3:Y:S03]  /*15930*/  SYNCS.PHASECHK.TRANS64.TRYWAIT P0, [R3+URZ+0x29820], R2 ;  /* 0x02982002030075a7 */ /* 0x0004e6000800017f */
[----:B---3--:R-:W-:Y:S05]  /*15940*/  @!P0 NANOSLEEP.SYNCS 0x989680 ;  /* 0x009896800000895d */ /* 0x008fea0003900000 */
[----:B------:R-:W3:Y:S02]  /*15950*/  @!P0 SYNCS.PHASECHK.TRANS64 P0, [R3+URZ+0x29820], R2 ;  /* 0x02982002030085a7 */ /* 0x000ee4000800007f */
[----:B---3--:R-:W-:Y:S05]  /*15960*/  @!P0 BRA `(.L_x_2064) ;  /* 0xfffffffc00ec8947 */ /* 0x008fea000383ffff */
[----:B------:R-:W-:Y:S05]  /*15970*/  BRA `(.L_x_2130) ;  /* 0xffffffd000787947 */ /* 0x000fea000383ffff */
.L_x_2070:
[----:B0-----:R0:W3:Y:S02]  /*15980*/  SYNCS.PHASECHK.TRANS64.TRYWAIT P0, [R4+URZ+0x29880], R3 ;  /* 0x02988003040075a7 */ /* 0x0010e4000800017f */
[----:B---3--:R-:W-:Y:S05]  /*15990*/  @!P0 NANOSLEEP.SYNCS 0x989680 ;  /* 0x009896800000895d */ /* 0x008fea0003900000 */
[----:B------:R-:W3:Y:S02]  /*159a0*/  @!P0 SYNCS.PHASECHK.TRANS64 P0, [R4+URZ+0x29880], R3 ;  /* 0x02988003040085a7 */ /* 0x000ee4000800007f */
[----:B---3--:R-:W-:Y:S05]  /*159b0*/  @!P0 BRA `(.L_x_2070) ;  /* 0xfffffffc00f08947 */ /* 0x008fea000383ffff */
[----:B------:R-:W-:Y:S05]  /*159c0*/  BRA `(.L_x_2131) ;  /* 0xffffffd400207947 */ /* 0x000fea000383ffff */
.L_x_2075:
[----:B--2---:R2:W3:Y:S02]  /*159d0*/  SYNCS.PHASECHK.TRANS64.TRYWAIT P0, [R4+URZ+0x29840], R3 ;  /* 0x02984003040075a7 */ /* 0x0044e4000800017f */
[----:B---3--:R-:W-:Y:S05]  /*159e0*/  @!P0 NANOSLEEP.SYNCS 0x989680 ;  /* 0x009896800000895d */ /* 0x008fea0003900000 */
[----:B------:R-:W3:Y:S02]  /*159f0*/  @!P0 SYNCS.PHASECHK.TRANS64 P0, [R4+URZ+0x29840], R3 ;  /* 0x02984003040085a7 */ /* 0x000ee4000800007f */
[----:B---3--:R-:W-:Y:S05]  /*15a00*/  @!P0 BRA `(.L_x_2075) ;  /* 0xfffffffc00f08947 */ /* 0x008fea000383ffff */
[----:B------:R-:W-:Y:S05]  /*15a10*/  BRA `(.L_x_2132) ;  /* 0xffffffd400a87947 */ /* 0x000fea000383ffff */
.L_x_2083:
[----:B---3--:R-:W3:Y:S02]  /*15a20*/  LDL R3, [R1+0x4] ;  /* 0x0000040001037983 */ /* 0x008ee40000100800 */
[----:B---3--:R3:W4:Y:S02]  /*15a30*/  SYNCS.PHASECHK.TRANS64.TRYWAIT P2, [R3+URZ+0x29870], R2 ;  /* 0x02987002030075a7 */ /* 0x008724000804017f */
[----:B----4-:R-:W-:Y:S05]  /*15a40*/  @!P2 NANOSLEEP.SYNCS 0x989680 ;  /* 0x009896800000a95d */ /* 0x010fea0003900000 */
[----:B------:R-:W4:Y:S02]  /*15a50*/  @!P2 SYNCS.PHASECHK.TRANS64 P2, [R3+URZ+0x29870], R2 ;  /* 0x029870020300a5a7 */ /* 0x000f24000804007f */
[----:B----4-:R-:W-:Y:S05]  /*15a60*/  @!P2 BRA `(.L_x_2083) ;  /* 0xfffffffc00eca947 */ /* 0x010fea000383ffff */
[----:B------:R-:W-:Y:S05]  /*15a70*/  BRA `(.L_x_2133) ;  /* 0xffffffd800d07947 */ /* 0x000fea000383ffff */
.L_x_2085:
[----:B0-----:R-:W3:Y:S02]  /*15a80*/  LDL R4, [R1+0x4] ;  /* 0x0000040001047983 */ /* 0x001ee40000100800 */
[----:B---3--:R0:W3:Y:S02]  /*15a90*/  SYNCS.PHASECHK.TRANS64.TRYWAIT P2, [R4+URZ+0x29860], R3 ;  /* 0x02986003040075a7 */ /* 0x0080e4000804017f */
[----:B---3--:R-:W-:Y:S05]  /*15aa0*/  @!P2 NANOSLEEP.SYNCS 0x989680 ;  /* 0x009896800000a95d */ /* 0x008fea0003900000 */
[----:B------:R-:W3:Y:S02]  /*15ab0*/  @!P2 SYNCS.PHASECHK.TRANS64 P2, [R4+URZ+0x29860], R3 ;  /* 0x029860030400a5a7 */ /* 0x000ee4000804007f */
[----:B---3--:R-:W-:Y:S05]  /*15ac0*/  @!P2 BRA `(.L_x_2085) ;  /* 0xfffffffc00eca947 */ /* 0x008fea000383ffff */
[----:B------:R-:W-:Y:S05]  /*15ad0*/  BRA `(.L_x_2134) ;  /* 0xffffffd800d87947 */ /* 0x000fea000383ffff */
.L_x_2092:
[----:B--2---:R2:W3:Y:S02]  /*15ae0*/  SYNCS.PHASECHK.TRANS64.TRYWAIT P0, [R20+URZ+0x29870], R3 ;  /* 0x02987003140075a7 */ /* 0x0044e4000800017f */
[----:B---3--:R-:W-:Y:S05]  /*15af0*/  @!P0 NANOSLEEP.SYNCS 0x989680 ;  /* 0x009896800000895d */ /* 0x008fea0003900000 */
[----:B------:R-:W3:Y:S02]  /*15b00*/  @!P0 SYNCS.PHASECHK.TRANS64 P0, [R20+URZ+0x29870], R3 ;  /* 0x02987003140085a7 */ /* 0x000ee4000800007f */
[----:B---3--:R-:W-:Y:S05]  /*15b10*/  @!P0 BRA `(.L_x_2092) ;  /* 0xfffffffc00f08947 */ /* 0x008fea000383ffff */
[----:B------:R-:W-:Y:S05]  /*15b20*/  BRA `(.L_x_2135) ;  /* 0xffffffe000a47947 */ /* 0x000fea000383ffff */
.L_x_2094:
[----:B--2---:R2:W3:Y:S02]  /*15b30*/  SYNCS.PHASECHK.TRANS64.TRYWAIT P0, [R20+URZ+0x29860], R3 ;  /* 0x02986003140075a7 */ /* 0x0044e4000800017f */
[----:B---3--:R-:W-:Y:S05]  /*15b40*/  @!P0 NANOSLEEP.SYNCS 0x989680 ;  /* 0x009896800000895d */ /* 0x008fea0003900000 */
[----:B------:R-:W3:Y:S02]  /*15b50*/  @!P0 SYNCS.PHASECHK.TRANS64 P0, [R20+URZ+0x29860], R3 ;  /* 0x02986003140085a7 */ /* 0x000ee4000800007f */
[----:B---3--:R-:W-:Y:S05]  /*15b60*/  @!P0 BRA `(.L_x_2094) ;  /* 0xfffffffc00f08947 */ /* 0x008fea000383ffff */
[----:B------:R-:W-:Y:S05]  /*15b70*/  BRA `(.L_x_2136) ;  /* 0xffffffe000ac7947 */ /* 0x000fea000383ffff */
.L_x_2107:
[----:B0-----:R0:W1:Y:S02]  /*15b80*/  SYNCS.PHASECHK.TRANS64.TRYWAIT P0, [R0+URZ+0x29820], R3 ;  /* 0x02982003000075a7 */ /* 0x001064000800017f */
[----:B-1----:R-:W-:Y:S05]  /*15b90*/  @!P0 NANOSLEEP.SYNCS 0x989680 ;  /* 0x009896800000895d */ /* 0x002fea0003900000 */
[----:B------:R-:W1:Y:S02]  /*15ba0*/  @!P0 SYNCS.PHASECHK.TRANS64 P0, [R0+URZ+0x29820], R3 ;  /* 0x02982003000085a7 */ /* 0x000e64000800007f */
[----:B-1----:R-:W-:Y:S05]  /*15bb0*/  @!P0 BRA `(.L_x_2107) ;  /* 0xfffffffc00f08947 */ /* 0x002fea000383ffff */
[----:B------:R-:W-:Y:S05]  /*15bc0*/  BRA `(.L_x_2137) ;  /* 0xfffffff400687947 */ /* 0x000fea000383ffff */
.L_x_2108:
        /* <DEDUP_REMOVED lines=11> */
.L_x_2139:
[----:B------:R-:W-:Y:S05]  /*15c80*/  BSYNC B0 ;  /* 0x0000000000007941 */ /* 0x000fea0003800000 */
.L_x_2138:
[----:B------:R-:W-:Y:S05]  /*15c90*/  BRA `(.L_x_2140) ;  /* 0xfffffff400507947 */ /* 0x000fea000383ffff */
.L_x_2111:
[----:B------:R-:W-:Y:S01]  /*15ca0*/  BSSY B1, `(.L_x_2141) ;  /* 0x0000006000017945 */ /* 0x000fe20003800000 */
[----:B------:R-:W-:-:S07]  /*15cb0*/  IMAD.MOV.U32 R15, RZ, RZ, -0x1 ;  /* 0xffffffffff0f7424 */ /* 0x000fce00078e00ff */
[----:B01----:R-:W-:Y:S05]  /*15cc0*/  WARPSYNC.COLLECTIVE R15, `(.L_x_2142) ;  /* 0x000000000f0c7348 */ /* 0x003fea0003c00000 */
[----:B------:R-:W-:Y:S02]  /*15cd0*/  ELECT P6, UR62, PT ;  /* 0x00000000003e782f */ /* 0x000fe400038c0000 */
[----:B------:R-:W-:Y:S01]  /*15ce0*/  MOV R14, UR62 ;  /* 0x0000003e000e7c02 */ /* 0x000fe20008000f00 */
[----:B01----:R-:W-:Y:S10]  /*15cf0*/  ENDCOLLECTIVE ;  /* 0x000000000000791b */ /* 0x003ff40003800000 */
.L_x_2142:
[----:B------:R-:W-:Y:S05]  /*15d00*/  BSYNC B1 ;  /* 0x0000000000017941 */ /* 0x000fea0003800000 */
.L_x_2141:
[----:B------:R-:W-:Y:S05]  /*15d10*/  BRA `(.L_x_2143) ;  /* 0xfffffff400487947 */ /* 0x000fea000383ffff */
.L_x_2113:
[----:B0-----:R0:W1:Y:S02]  /*15d20*/  SYNCS.PHASECHK.TRANS64.TRYWAIT P1, [R6+URZ], R5 ;  /* 0x00000005060075a7 */ /* 0x001064000802017f */
[----:B-1----:R-:W-:Y:S05]  /*15d30*/  @!P1 NANOSLEEP.SYNCS 0x989680 ;  /* 0x009896800000995d */ /* 0x002fea0003900000 */
[----:B------:R-:W1:Y:S02]  /*15d40*/  @!P1 SYNCS.PHASECHK.TRANS64 P1, [R6+URZ], R5 ;  /* 0x00000005060095a7 */ /* 0x000e64000802007f */
[----:B-1----:R-:W-:Y:S05]  /*15d50*/  @!P1 BRA `(.L_x_2113) ;  /* 0xfffffffc00f09947 */ /* 0x002fea000383ffff */
[----:B------:R-:W-:Y:S05]  /*15d60*/  BRA `(.L_x_2144) ;  /* 0xfffffff400847947 */ /* 0x000fea000383ffff */
.L_x_2114:
[----:B-1----:R1:W2:Y:S02]  /*15d70*/  SYNCS.PHASECHK.TRANS64.TRYWAIT P1, [R7+URZ], R2 ;  /* 0x00000002070075a7 */ /* 0x0022a4000802017f */
[----:B--2---:R-:W-:Y:S05]  /*15d80*/  @!P1 NANOSLEEP.SYNCS 0x989680 ;  /* 0x009896800000995d */ /* 0x004fea0003900000 */
[----:B------:R-:W2:Y:S02]  /*15d90*/  @!P1 SYNCS.PHASECHK.TRANS64 P1, [R7+URZ], R2 ;  /* 0x00000002070095a7 */ /* 0x000ea4000802007f */
[----:B--2---:R-:W-:Y:S05]  /*15da0*/  @!P1 BRA `(.L_x_2114) ;  /* 0xfffffffc00f09947 */ /* 0x004fea000383ffff */
[----:B------:R-:W-:Y:S05]  /*15db0*/  BRA `(.L_x_2145) ;  /* 0xfffffff400787947 */ /* 0x000fea000383ffff */
.L_x_2116:
[----:B--2---:R2:W3:Y:S02]  /*15dc0*/  SYNCS.PHASECHK.TRANS64.TRYWAIT P1, [R4+URZ+0x29860], R5 ;  /* 0x02986005040075a7 */ /* 0x0044e4000802017f */
[----:B---3--:R-:W-:Y:S05]  /*15dd0*/  @!P1 NANOSLEEP.SYNCS 0x989680 ;  /* 0x009896800000995d */ /* 0x008fea0003900000 */
[----:B------:R-:W3:Y:S02]  /*15de0*/  @!P1 SYNCS.PHASECHK.TRANS64 P1, [R4+URZ+0x29860], R5 ;  /* 0x02986005040095a7 */ /* 0x000ee4000802007f */
[----:B---3--:R-:W-:Y:S05]  /*15df0*/  @!P1 BRA `(.L_x_2116) ;  /* 0xfffffffc00f09947 */ /* 0x008fea000383ffff */
[----:B------:R-:W-:Y:S05]  /*15e00*/  BRA `(.L_x_2146) ;  /* 0xfffffff4007c7947 */ /* 0x000fea000383ffff */
.L_x_2118:
[----:B---3--:R3:W4:Y:S02]  /*15e10*/  SYNCS.PHASECHK.TRANS64.TRYWAIT P1, [R3+URZ+0x29860], R2 ;  /* 0x02986002030075a7 */ /* 0x008724000802017f */
[----:B----4-:R-:W-:Y:S05]  /*15e20*/  @!P1 NANOSLEEP.SYNCS 0x989680 ;  /* 0x009896800000995d */ /* 0x010fea0003900000 */
[----:B------:R-:W4:Y:S02]  /*15e30*/  @!P1 SYNCS.PHASECHK.TRANS64 P1, [R3+URZ+0x29860], R2 ;  /* 0x02986002030095a7 */ /* 0x000f24000802007f */
[----:B----4-:R-:W-:Y:S05]  /*15e40*/  @!P1 BRA `(.L_x_2118) ;  /* 0xfffffffc00f09947 */ /* 0x010fea000383ffff */
[----:B------:R-:W-:Y:S05]  /*15e50*/  BRA `(.L_x_2147) ;  /* 0xfffffff4007c7947 */ /* 0x000fea000383ffff */
.L_x_2120:
[----:B----4-:R4:W0:Y:S02]  /*15e60*/  SYNCS.PHASECHK.TRANS64.TRYWAIT P0, [R4+URZ+0x29880], R5 ;  /* 0x02988005040075a7 */ /* 0x010824000800017f */
[----:B0-----:R-:W-:Y:S05]  /*15e70*/  @!P0 NANOSLEEP.SYNCS 0x989680 ;  /* 0x009896800000895d */ /* 0x001fea0003900000 */
[----:B------:R-:W0:Y:S02]  /*15e80*/  @!P0 SYNCS.PHASECHK.TRANS64 P0, [R4+URZ+0x29880], R5 ;  /* 0x02988005040085a7 */ /* 0x000e24000800007f */
[----:B0-----:R-:W-:Y:S05]  /*15e90*/  @!P0 BRA `(.L_x_2120) ;  /* 0xfffffffc00f08947 */ /* 0x001fea000383ffff */
[----:B------:R-:W-:Y:S05]  /*15ea0*/  BRA `(.L_x_2121) ;  /* 0xfffffff400787947 */ /* 0x000fea000383ffff */
.L_x_2148:
        /* <DEDUP_REMOVED lines=13> */
.L_x_2630:


//--------------------- .text._ZN7cutlass13device_kernelIN5flash11enable_sm90INS1_16FlashAttnFwdSm90INS1_25CollectiveMainloopFwdSm90ILi2EN4cute5tupleIJNS5_1CILi1EEES8_S8_EEENS6_IJNS7_ILi128EEENS7_ILi160EEENS7_ILi192EEEEEELi128ENS_12float_e4m3_tEfNS_4arch4Sm90ELb1ELb0ELb1ELb1ELb0ELb1ELb0ELb1ELb1ELb0ELb0ELb0EEENS1_21CollectiveEpilogueFwdINS6_IJSA_SA_SB_EEES9_NS_10bfloat16_tESG_Li256ELb1ELb0ELb0ELb1EEENS1_36VarlenDynamicPersistentTileSchedulerILi128ELi160ELi256ELi128ELb0ELb0ELb1ELb1ELb1ELb1EEEEEEEEEvNT_6ParamsE --------------------------
	.section	.text._ZN7cutlass13device_kernelIN5flash11enable_sm90INS1_16FlashAttnFwdSm90INS1_25CollectiveMainloopFwdSm90ILi2EN4cute5tupleIJNS5_1CILi1EEES8_S8_EEENS6_IJNS7_ILi128EEENS7_ILi160EEENS7_ILi192EEEEEELi128ENS_12float_e4m3_tEfNS_4arch4Sm90ELb1ELb0ELb1ELb1ELb0ELb1ELb0ELb1ELb1ELb0ELb0ELb0EEENS1_21CollectiveEpilogueFwdINS6_IJSA_SA_SB_EEES9_NS_10bfloat16_tESG_Li256ELb1ELb0ELb0ELb1EEENS1_36VarlenDynamicPersistentTileSchedulerILi128ELi160ELi256ELi128ELb0ELb0ELb1ELb1ELb1ELb1EEEEEEEEEvNT_6ParamsE,"ax",@progbits
	.align	128
.text._ZN7cutlass13device_kernelIN5flash11enable_sm90INS1_16FlashAttnFwdSm90INS1_25CollectiveMainloopFwdSm90ILi2EN4cute5tupleIJNS5_1CILi1EEES8_S8_EEENS6_IJNS7_ILi128EEENS7_ILi160EEENS7_ILi192EEEEEELi128ENS_12float_e4m3_tEfNS_4arch4Sm90ELb1ELb0ELb1ELb1ELb0ELb1ELb0ELb1ELb1ELb0ELb0ELb0EEENS1_21CollectiveEpilogueFwdINS6_IJSA_SA_SB_EEES9_NS_10bfloat16_tESG_Li256ELb1ELb0ELb0ELb1EEENS1_36VarlenDynamicPersistentTileSchedulerILi128ELi160ELi256ELi128ELb0ELb0ELb1ELb1ELb1ELb1EEEEEEEEEvNT_6ParamsE:
        .type           _ZN7cutlass13device_kernelIN5flash11enable_sm90INS1_16FlashAttnFwdSm90INS1_25CollectiveMainloopFwdSm90ILi2EN4cute5tupleIJNS5_1CILi1EEES8_S8_EEENS6_IJNS7_ILi128EEENS7_ILi160EEENS7_ILi192EEEEEELi128ENS_12float_e4m3_tEfNS_4arch4Sm90ELb1ELb0ELb1ELb1ELb0ELb1ELb0ELb1ELb1ELb0ELb0ELb0EEENS1_21CollectiveEpilogueFwdINS6_IJSA_SA_SB_EEES9_NS_10bfloat16_tESG_Li256ELb1ELb0ELb0ELb1EEENS1_36VarlenDynamicPersistentTileSchedulerILi128ELi160ELi256ELi128ELb0ELb0ELb1ELb1ELb1ELb1EEEEEEEEEvNT_6ParamsE,@function
        .size           _ZN7cutlass13device_kernelIN5flash11enable_sm90INS1_16FlashAttnFwdSm90INS1_25CollectiveMainloopFwdSm90ILi2EN4cute5tupleIJNS5_1CILi1EEES8_S8_EEENS6_IJNS7_ILi128EEENS7_ILi160EEENS7_ILi192EEEEEELi128ENS_12float_e4m3_tEfNS_4arch4Sm90ELb1ELb0ELb1ELb1ELb0ELb1ELb0ELb1ELb1ELb0ELb0ELb0EEENS1_21CollectiveEpilogueFwdINS6_IJSA_SA_SB_EEES9_NS_10bfloat16_tESG_Li256ELb1ELb0ELb0ELb1EEENS1_36VarlenDynamicPersistentTileSchedulerILi128ELi160ELi256ELi128ELb0ELb0ELb1ELb1ELb1ELb1EEEEEEEEEvNT_6ParamsE,(.L_x_2631 - _ZN7cutlass13device_kernelIN5flash11enable_sm90INS1_16FlashAttnFwdSm90INS1_25CollectiveMainloopFwdSm90ILi2EN4cute5tupleIJNS5_1CILi1EEES8_S8_EEENS6_IJNS7_ILi128EEENS7_ILi160EEENS7_ILi192EEEEEELi128ENS_12float_e4m3_tEfNS_4arch4Sm90ELb1ELb0ELb1ELb1ELb0ELb1ELb0ELb1ELb1ELb0ELb0ELb0EEENS1_21CollectiveEpilogueFwdINS6_IJSA_SA_SB_EEES9_NS_10bfloat16_tESG_Li256ELb1ELb0ELb0ELb1EEENS1_36VarlenDynamicPersistentTileSchedulerILi128ELi160ELi256ELi128ELb0ELb0ELb1ELb1ELb1ELb1EEEEEEEEEvNT_6ParamsE)
        .other          _ZN7cutlass13device_kernelIN5flash11enable_sm90INS1_16FlashAttnFwdSm90INS1_25CollectiveMainloopFwdSm90ILi2EN4cute5tupleIJNS5_1CILi1EEES8_S8_EEENS6_IJNS7_ILi128EEENS7_ILi160EEENS7_ILi192EEEEEELi128ENS_12float_e4m3_tEfNS_4arch4Sm90ELb1ELb0ELb1ELb1ELb0ELb1ELb0ELb1ELb1ELb0ELb0ELb0EEENS1_21CollectiveEpilogueFwdINS6_IJSA_SA_SB_EEES9_NS_10bfloat16_tESG_Li256ELb1ELb0ELb0ELb1EEENS1_36VarlenDynamicPersistentTileSchedulerILi128ELi160ELi256ELi128ELb0ELb0ELb1ELb1ELb1ELb1EEEEEEEEEvNT_6ParamsE,@"STO_CUDA_ENTRY STV_DEFAULT"
_ZN7cutlass13device_kernelIN5flash11enable_sm90INS1_16FlashAttnFwdSm90INS1_25CollectiveMainloopFwdSm90ILi2EN4cute5tupleIJNS5_1CILi1EEES8_S8_EEENS6_IJNS7_ILi128EEENS7_ILi160EEENS7_ILi192EEEEEELi128ENS_12float_e4m3_tEfNS_4arch4Sm90ELb1ELb0ELb1ELb1ELb0ELb1ELb0ELb1ELb1ELb0ELb0ELb0EEENS1_21CollectiveEpilogueFwdINS6_IJSA_SA_SB_EEES9_NS_10bfloat16_tESG_Li256ELb1ELb0ELb0ELb1EEENS1_36VarlenDynamicPersistentTileSchedulerILi128ELi160ELi256ELi128ELb0ELb0ELb1ELb1ELb1ELb1EEEEEEEEEvNT_6ParamsE:
        /* <DEDUP_REMOVED lines=27> */
.L_x_2150:
[----:B------:R-:W-:Y:S05]  /*01b0*/  BSYNC B0 ;  /* 0x0000000000007941 */ /* 0x000fea0003800000 */
.L_x_2149:
        /* <DEDUP_REMOVED lines=41> */
.L_x_2151:
        /* <DEDUP_REMOVED lines=22> */
.L_x_2152:
        /* <DEDUP_REMOVED lines=18> */
.L_x_2153:
        /* <DEDUP_REMOVED lines=22> */
.L_x_2154:
        /* <DEDUP_REMOVED lines=22> */
.L_x_2155:
        /* <DEDUP_REMOVED lines=8> */
.L_x_2158:
        /* <DEDUP_REMOVED lines=25> */
[----:B------:R-:W-:Y:S01]  /*0ba0*/  IMAD.MOV.U32 R17, RZ, RZ, RZ ;  /* 0x000000ffff117224 */ /* 0x000fe200078e00ff */
[----:B------:R-:W-:Y:S01]  /*0bb0*/  MOV R218, 0x20 ;  /* 0x0000002000da7802 */ /* 0x000fe20000000f00 */
[----:B------:R-:W-:Y:S01]  /*0bc0*/  IMAD.MOV.U32 R190, RZ, RZ, RZ ;  /* 0x000000ffffbe7224 */ /* 0x000fe200078e00ff */
[----:B------:R-:W-:Y:S01]  /*0bd0*/  MOV R145, RZ ;  /* 0x000000ff00917202 */ /* 0x000fe20000000f00 */
[----:B------:R-:W-:Y:S01]  /*0be0*/  IMAD.MOV.U32 R188, RZ, RZ, RZ ;  /* 0x000000ffffbc7224 */ /* 0x000fe200078e00ff */
[----:B------:R-:W-:Y:S01]  /*0bf0*/  ULOP3.LUT UR53, UR36, 0x1, URZ, 0xfc, !UPT ;  /* 0x0000000124357892 */ /* 0x000fe2000f8efc3f */
[----:B------:R-:W-:-:S06]  /*0c00*/  UMOV UR43, URZ ;  /* 0x0000003f002b7c82 */ /* 0x000fcc0008000000 */
[----:B------:R-:W-:Y:S01]  /*0c10*/  UIADD3 UR52, UR52, 0x14400, URZ ;  /* 0x0001440034347890 */ /* 0x000fe2000fffe03f */
[----:B0-----:R-:W-:-:S05]  /*0c20*/  VIADD R234, R0, 0xffffff80 ;  /* 0xffffff8000ea7836 */ /* 0x001fca0000000000 */
[----:B------:R-:W-:-:S04]  /*0c30*/  SHF.R.S32.HI R3, RZ, 0x1f, R234 ;  /* 0x0000001fff037819 */ /* 0x000fc800000114ea */
[CC--:B------:R-:W-:Y:S02]  /*0c40*/  LEA.HI R2, R3.reuse, R234.reuse, RZ, 0x5 ;  /* 0x000000ea03027211 */ /* 0x0c0fe400078f28ff */
[----:B------:R-:W-:Y:S02]  /*0c50*/  LEA.HI R0, R3, R234, RZ, 0x4 ;  /* 0x000000ea03007211 */ /* 0x000fe400078f20ff */
[----:B------:R-:W-:Y:S02]  /*0c60*/  SHF.L.U32 R2, R2, 0x5, RZ ;  /* 0x0000000502027819 */ /* 0x000fe400000006ff */
[----:B------:R-:W-:Y:S02]  /*0c70*/  LOP3.LUT R5, R0, 0x3fffff0, RZ, 0xc0, !PT ;  /* 0x03fffff000057812 */ /* 0x000fe400078ec0ff */
[----:B------:R-:W-:Y:S02]  /*0c80*/  SHF.R.S32.HI R209, RZ, 0x4, R0 ;  /* 0x00000004ffd17819 */ /* 0x000fe40000011400 */
[----:B------:R-:W-:Y:S01]  /*0c90*/  LOP3.LUT R2, R2, 0xfffffc00, RZ, 0xc0, !PT ;  /* 0xfffffc0002027812 */ /* 0x000fe200078ec0ff */
[----:B------:R-:W-:Y:S01]  /*0ca0*/  IMAD.IADD R5, R234, 0x1, -R5 ;  /* 0x00000001ea057824 */ /* 0x000fe200078e0a05 */
[----:B------:R-:W-:-:S02]  /*0cb0*/  LEA.HI R0, R0, R209, RZ, 0x1 ;  /* 0x000000d100007211 */ /* 0x000fc400078f08ff */
[-C--:B------:R-:W-:Y:S01]  /*0cc0*/  LEA.HI R4, R3, R234.reuse, RZ, 0x2 ;  /* 0x000000ea03047211 */ /* 0x080fe200078f10ff */
[----:B------:R-:W-:Y:S01]  /*0cd0*/  IMAD R5, R5, 0x40, R2 ;  /* 0x0000004005057824 */ /* 0x000fe200078e0202 */
[----:B------:R-:W-:Y:S02]  /*0ce0*/  LOP3.LUT R0, R0, 0x1ffffffe, RZ, 0xc0, !PT ;  /* 0x1ffffffe00007812 */ /* 0x000fe400078ec0ff */
[----:B------:R-:W-:Y:S02]  /*0cf0*/  LEA.HI R2, R234, R234, RZ, 0x1 ;  /* 0x000000eaea027211 */ /* 0x000fe400078f08ff */
[----:B------:R-:W-:Y:S01]  /*0d00*/  SHF.R.S32.HI R6, RZ, 0x2, R4 ;  /* 0x00000002ff067819 */ /* 0x000fe20000011404 */
[----:B------:R-:W-:Y:S01]  /*0d10*/  IMAD.IADD R0, R209, 0x1, -R0 ;  /* 0x00000001d1007824 */ /* 0x000fe200078e0a00 */
[----:B------:R-:W-:Y:S02]  /*0d20*/  SHF.R.S32.HI R7, RZ, 0x1f, R4 ;  /* 0x0000001fff077819 */ /* 0x000fe40000011404 */
[--C-:B------:R-:W-:Y:S01]  /*0d30*/  SHF.R.S32.HI R23, RZ, 0x1, R2.reuse ;  /* 0x00000001ff177819 */ /* 0x100fe20000011402 */
[----:B------:R-:W-:Y:S01]  /*0d40*/  IMAD R227, R0, 0x8, R5 ;  /* 0x0000000800e37824 */ /* 0x000fe200078e0205 */
[----:B------:R-:W-:-:S02]  /*0d50*/  SHF.R.S32.HI R4, RZ, 0x1f, R2 ;  /* 0x0000001fff047819 */ /* 0x000fc40000011402 */
[----:B------:R-:W-:Y:S01]  /*0d60*/  LOP3.LUT R5, R2, 0xfffffffe, RZ, 0xc0, !PT ;  /* 0xfffffffe02057812 */ /* 0x000fe200078ec0ff */
[----:B------:R-:W-:Y:S01]  /*0d70*/  VIADD R216, R23, 0x80 ;  /* 0x0000008017d87836 */ /* 0x000fe20000000000 */
[----:B------:R-:W-:Y:S02]  /*0d80*/  LEA.HI R4, R4, R23, RZ, 0x3 ;  /* 0x0000001704047211 */ /* 0x000fe400078f18ff */
[----:B------:R-:W-:Y:S01]  /*0d90*/  LEA.HI R0, R3, R234, RZ, 0x7 ;  /* 0x000000ea03007211 */ /* 0x000fe200078f38ff */
[----:B------:R-:W-:Y:S01]  /*0da0*/  IMAD.IADD R22, R234, 0x1, -R5 ;  /* 0x00000001ea167824 */ /* 0x000fe200078e0a05 */
[----:B------:R-:W-:Y:S02]  /*0db0*/  LOP3.LUT R4, R4, 0xfffffff8, RZ, 0xc0, !PT ;  /* 0xfffffff804047812 */ /* 0x000fe400078ec0ff */
[----:B------:R-:W-:Y:S01]  /*0dc0*/  LEA.HI R7, R7, R6, RZ, 0x2 ;  /* 0x0000000607077211 */ /* 0x000fe200078f10ff */
[----:B------:R-:W-:Y:S01]  /*0dd0*/  IMAD.SHL.U32 R18, R22, 0x10, RZ ;  /* 0x0000001016127824 */ /* 0x000fe200078e00ff */
[----:B------:R-:W-:Y:S01]  /*0de0*/  LOP3.LUT R219, R0, 0xffffff80, RZ, 0xc0, !PT ;  /* 0xffffff8000db7812 */ /* 0x000fe200078ec0ff */
[----:B------:R-:W-:Y:S01]  /*0df0*/  IMAD.IADD R224, R23, 0x1, -R4 ;  /* 0x0000000117e07824 */ /* 0x000fe200078e0a04 */
[----:B------:R-:W-:Y:S01]  /*0e00*/  SHF.R.S32.HI R5, RZ, 0x1f, R216 ;  /* 0x0000001fff057819 */ /* 0x000fe200000114d8 */
[----:B------:R-:W-:Y:S01]  /*0e10*/  VIADD R189, R18, 0x20 ;  /* 0x0000002012bd7836 */ /* 0x000fe20000000000 */
[----:B------:R-:W-:Y:S01]  /*0e20*/  LEA.HI R11, R216, R216, RZ, 0x1 ;  /* 0x000000d8d80b7211 */ /* 0x000fe200078f08ff */
[----:B------:R-:W-:Y:S01]  /*0e30*/  IMAD.SHL.U32 R4, R224, 0x80, RZ ;  /* 0x00000080e0047824 */ /* 0x000fe200078e00ff */
[----:B------:R-:W-:Y:S01]  /*0e40*/  LOP3.LUT R7, R7, 0xfffffffc, RZ, 0xc0, !PT ;  /* 0xfffffffc07077812 */ /* 0x000fe200078ec0ff */
[----:B------:R-:W-:Y:S01]  /*0e50*/  IMAD.SHL.U32 R19, R22, 0x8, RZ ;  /* 0x0000000816137824 */ /* 0x000fe200078e00ff */
[----:B------:R-:W-:-:S02]  /*0e60*/  IADD3 R219, R234, -R219, RZ ;  /* 0x800000dbeadb7210 */ /* 0x000fc40007ffe0ff */
[----:B------:R-:W-:Y:S02]  /*0e70*/  LEA.HI R8, R5, R216, RZ, 0x3 ;  /* 0x000000d805087211 */ /* 0x000fe400078f18ff */
[----:B------:R-:W-:Y:S02]  /*0e80*/  LOP3.LUT R5, R11, 0x3fffffe, RZ, 0xc0, !PT ;  /* 0x03fffffe0b057812 */ /* 0x000fe400078ec0ff */
[----:B------:R-:W-:Y:S02]  /*0e90*/  IADD3 R7, R6, -R7, RZ ;  /* 0x8000000706077210 */ /* 0x000fe40007ffe0ff */
[----:B------:R-:W-:Y:S01]  /*0ea0*/  LEA.HI R2, R2, R23, RZ, 0x1 ;  /* 0x0000001702027211 */ /* 0x000fe200078f08ff */
[----:B------:R-:W-:Y:S01]  /*0eb0*/  IMAD.IADD R200, R216, 0x1, -R5 ;  /* 0x00000001d8c87824 */ /* 0x000fe200078e0a05 */
[----:B------:R-:W-:Y:S01]  /*0ec0*/  SHF.R.S32.HI R6, RZ, 0x1f, R219 ;  /* 0x0000001fff067819 */ /* 0x000fe200000114db */
[----:B------:R-:W-:Y:S01]  /*0ed0*/  IMAD.SHL.U32 R196, R7, 0x80, RZ ;  /* 0x0000008007c47824 */ /* 0x000fe200078e00ff */
[----:B------:R-:W-:-:S02]  /*0ee0*/  LOP3.LUT R2, R2, 0x3fffffe, RZ, 0xc0, !PT ;  /* 0x03fffffe02027812 */ /* 0x000fc400078ec0ff */
[----:B------:R-:W-:Y:S02]  /*0ef0*/  SHF.L.U32 R9, R8, 0x6, RZ ;  /* 0x0000000608097819 */ /* 0x000fe400000006ff */
[----:B------:R-:W-:Y:S01]  /*0f00*/  LEA.HI R8, R6, R219, RZ, 0x2 ;  /* 0x000000db06087211 */ /* 0x000fe200078f10ff */
[----:B------:R-:W-:Y:S01]  /*0f10*/  IMAD.IADD R2, R23, 0x1, -R2 ;  /* 0x0000000117027824 */ /* 0x000fe200078e0a02 */
[----:B------:R-:W-:Y:S02]  /*0f20*/  LOP3.LUT R5, R4, 0x380, RZ, 0xc0, !PT ;  /* 0x0000038004057812 */ /* 0x000fe400078ec0ff */
[----:B------:R-:W-:Y:S02]  /*0f30*/  LOP3.LUT R13, R9, 0xfffffe00, RZ, 0xc0, !PT ;  /* 0xfffffe00090d7812 */ /* 0x000fe400078ec0ff */
[--C-:B------:R-:W-:Y:S02]  /*0f40*/  SHF.R.S32.HI R9, RZ, 0x2, R8.reuse ;  /* 0x00000002ff097819 */ /* 0x100fe40000011408 */
[----:B------:R-:W-:Y:S01]  /*0f50*/  SHF.R.S32.HI R10, RZ, 0x1f, R8 ;  /* 0x0000001fff0a7819 */ /* 0x000fe20000011408 */
[----:B------:R-:W-:Y:S01]  /*0f60*/  IMAD R200, R200, 0x40, R13 ;  /* 0x00000040c8c87824 */ /* 0x000fe200078e020d */
[----:B------:R-:W-:-:S02]  /*0f70*/  SHF.R.U32.HI R4, RZ, 0x3, R5 ;  /* 0x00000003ff047819 */ /* 0x000fc40000011605 */
[----:B------:R-:W-:Y:S02]  /*0f80*/  LOP3.LUT R5, R5, 0x10, R18, 0xf8, !PT ;  /* 0x0000001005057812 */ /* 0x000fe400078ef812 */
[----:B------:R-:W-:Y:S02]  /*0f90*/  LEA.HI R10, R10, R9, RZ, 0x3 ;  /* 0x000000090a0a7211 */ /* 0x000fe400078f18ff */
[----:B------:R-:W-:Y:S02]  /*0fa0*/  SHF.R.S32.HI R223, RZ, 0x7, R0 ;  /* 0x00000007ffdf7819 */ /* 0x000fe40000011400 */
[----:B------:R-:W-:Y:S02]  /*0fb0*/  LOP3.LUT R4, R5, R4, RZ, 0x3c, !PT ;  /* 0x0000000405047212 */ /* 0x000fe400078e3cff */
[C---:B------:R-:W-:Y:S02]  /*0fc0*/  LEA R198, R209.reuse, R2, 0x3 ;  /* 0x00000002d1c67211 */ /* 0x040fe400078e18ff */
[----:B------:R-:W-:Y:S01]  /*0fd0*/  SHF.R.S32.HI R2, RZ, 0x1f, R189 ;  /* 0x0000001fff027819 */ /* 0x000fe200000114bd */
[----:B------:R-:W-:Y:S01]  /*0fe0*/  IMAD R209, R209, 0x400, R4 ;  /* 0x00000400d1d17824 */ /* 0x000fe200078e0204 */
[----:B------:R-:W-:Y:S01]  /*0ff0*/  IADD3 R191, R18, 0x40, RZ ;  /* 0x0000004012bf7810 */ /* 0x000fe20007ffe0ff */
[----:B------:R-:W-:Y:S01]  /*1000*/  IMAD.SHL.U32 R198, R198, 0x40, RZ ;  /* 0x00000040c6c67824 */ /* 0x000fe200078e00ff */
[----:B------:R-:W-:-:S02]  /*1010*/  LOP3.LUT R10, R10, 0xfffffff8, RZ, 0xc0, !PT ;  /* 0xfffffff80a0a7812 */ /* 0x000fc400078ec0ff */
[----:B------:R-:W-:Y:S02]  /*1020*/  LEA.HI R0, R0, R223, RZ, 0x1 ;  /* 0x000000df00007211 */ /* 0x000fe400078f08ff */
[----:B------:R-:W-:Y:S01]  /*1030*/  LEA.HI R6, R6, R219, RZ, 0x5 ;  /* 0x000000db06067211 */ /* 0x000fe200078f28ff */
[----:B------:R-:W-:Y:S01]  /*1040*/  IMAD.IADD R9, R9, 0x1, -R10 ;  /* 0x0000000109097824 */ /* 0x000fe200078e0a0a */
[----:B------:R-:W-:Y:S02]  /*1050*/  LOP3.LUT P0, RZ, R7, 0x2, RZ, 0xc0, !PT ;  /* 0x0000000207ff7812 */ /* 0x000fe4000780c0ff */
[CC--:B------:R-:W-:Y:S02]  /*1060*/  LEA.HI R7, R2.reuse, R189.reuse, RZ, 0x4 ;  /* 0x000000bd02077211 */ /* 0x0c0fe400078f20ff */
[----:B------:R-:W-:Y:S02]  /*1070*/  SHF.R.S32.HI R4, RZ, 0x1f, R191 ;  /* 0x0000001fff047819 */ /* 0x000fe400000114bf */
[----:B------:R-:W-:-:S02]  /*1080*/  LEA.HI R2, R2, R189, RZ, 0x6 ;  /* 0x000000bd02027211 */ /* 0x000fc400078f30ff */
[----:B------:R-:W-:Y:S02]  /*1090*/  LOP3.LUT R0, R0, 0x3fffffe, RZ, 0xc0, !PT ;  /* 0x03fffffe00007812 */ /* 0x000fe400078ec0ff */
[----:B------:R-:W-:Y:S02]  /*10a0*/  SHF.R.S32.HI R6, RZ, 0x5, R6 ;  /* 0x00000005ff067819 */ /* 0x000fe40000011406 */
[----:B------:R-:W-:Y:S01]  /*10b0*/  LOP3.LUT R196, R196, 0x180, RZ, 0xc0, !PT ;  /* 0x00000180c4c47812 */ /* 0x000fe200078ec0ff */
[----:B------:R-:W-:Y:S01]  /*10c0*/  IMAD.IADD R0, R223, 0x1, -R0 ;  /* 0x00000001df007824 */ /* 0x000fe200078e0a00 */
[-C--:B------:R-:W-:Y:S01]  /*10d0*/  LEA.HI R5, R4, R191.reuse, RZ, 0x6 ;  /* 0x000000bf04057211 */ /* 0x080fe200078f30ff */
[----:B------:R-:W-:Y:S01]  /*10e0*/  IMAD R9, R6, 0x10, R9 ;  /* 0x0000001006097824 */ /* 0x000fe200078e0209 */
[----:B------:R-:W-:Y:S01]  /*10f0*/  LEA.HI R225, R4, R191, RZ, 0x4 ;  /* 0x000000bf04e17211 */ /* 0x000fe200078f20ff */
[----:B------:R-:W-:Y:S01]  /*1100*/  IMAD.SHL.U32 R4, R2, 0x80, RZ ;  /* 0x0000008002047824 */ /* 0x000fe200078e00ff */
[----:B------:R-:W-:Y:S01]  /*1110*/  LOP3.LUT R2, R196, 0x30, R7, 0xf8, !PT ;  /* 0x00000030c4027812 */ /* 0x000fe200078ef807 */
[----:B------:R-:W-:Y:S01]  /*1120*/  IMAD R206, R0, 0x40, R9 ;  /* 0x0000004000ce7824 */ /* 0x000fe200078e0209 */
[----:B------:R-:W-:-:S02]  /*1130*/  SHF.R.U32.HI R197, RZ, 0x3, R196 ;  /* 0x00000003ffc57819 */ /* 0x000fc400000116c4 */
[----:B------:R-:W-:Y:S02]  /*1140*/  SHF.L.U32 R12, R5, 0x7, RZ ;  /* 0x00000007050c7819 */ /* 0x000fe400000006ff */
[----:B------:R-:W-:Y:S02]  /*1150*/  LOP3.LUT R5, R4, 0xffffe000, RZ, 0xc0, !PT ;  /* 0xffffe00004057812 */ /* 0x000fe400078ec0ff */
[----:B------:R-:W-:Y:S02]  /*1160*/  LOP3.LUT R2, R2, R197, RZ, 0x3c, !PT ;  /* 0x000000c502027212 */ /* 0x000fe400078e3cff */
[----:B------:R-:W-:Y:S02]  /*1170*/  LEA.HI R3, R3, R234, RZ, 0x3 ;  /* 0x000000ea03037211 */ /* 0x000fe400078f18ff */
[C---:B------:R-:W-:Y:S02]  /*1180*/  LOP3.LUT R0, R196.reuse, 0x10, R18, 0xf8, !PT ;  /* 0x00000010c4007812 */ /* 0x040fe400078ef812 */
[----:B------:R-:W-:-:S02]  /*1190*/  LOP3.LUT R10, R196, 0x30, R225, 0xf8, !PT ;  /* 0x00000030c40a7812 */ /* 0x000fc400078ef8e1 */
[----:B------:R-:W-:Y:S02]  /*11a0*/  IADD3 R221, R2, R198, R5 ;  /* 0x000000c602dd7210 */ /* 0x000fe40007ffe005 */
[----:B------:R-:W-:Y:S02]  /*11b0*/  LOP3.LUT R5, R3, 0x1ffffff8, RZ, 0xc0, !PT ;  /* 0x1ffffff803057812 */ /* 0x000fe400078ec0ff */
[----:B------:R-:W-:Y:S01]  /*11c0*/  SHF.R.S32.HI R11, RZ, 0x1, R11 ;  /* 0x00000001ff0b7819 */ /* 0x000fe2000001140b */
[----:B------:R-:W-:Y:S01]  /*11d0*/  IMAD.IADD R221, R16, 0x1, R221 ;  /* 0x0000000110dd7824 */ /* 0x000fe200078e02dd */
[-C--:B------:R-:W-:Y:S01]  /*11e0*/  LOP3.LUT R207, R0, R197.reuse, RZ, 0x3c, !PT ;  /* 0x000000c500cf7212 */ /* 0x080fe200078e3cff */
[----:B------:R-:W-:Y:S01]  /*11f0*/  IMAD.IADD R5, R234, 0x1, -R5 ;  /* 0x00000001ea057824 */ /* 0x000fe200078e0a05 */
[----:B------:R-:W-:Y:S01]  /*1200*/  LOP3.LUT R13, R12, 0xffffe000, RZ, 0xc0, !PT ;  /* 0xffffe0000c0d7812 */ /* 0x000fe200078ec0ff */
[----:B------:R-:W-:Y:S01]  /*1210*/  IMAD.SHL.U32 R11, R11, 0x80, RZ ;  /* 0x000000800b0b7824 */ /* 0x000fe200078e00ff */
[----:B------:R-:W-:Y:S01]  /*1220*/  LOP3.LUT R10, R10, R197, RZ, 0x3c, !PT ;  /* 0x000000c50a0a7212 */ /* 0x000fe200078e3cff */
[----:B------:R-:W-:Y:S01]  /*1230*/  IMAD.IADD R207, R198, 0x1, R207 ;  /* 0x00000001c6cf7824 */ /* 0x000fe200078e02cf */
[----:B------:R-:W-:-:S02]  /*1240*/  LOP3.LUT R2, R196, 0x30, R18, 0xf8, !PT ;  /* 0x00000030c4027812 */ /* 0x000fc400078ef812 */
[----:B------:R-:W-:Y:S02]  /*1250*/  SEL R218, R218, 0xffffffe0, !P0 ;  /* 0xffffffe0dada7807 */ /* 0x000fe40004000000 */
[----:B------:R-:W-:Y:S02]  /*1260*/  SHF.R.S32.HI R204, RZ, 0x3, R3 ;  /* 0x00000003ffcc7819 */ /* 0x000fe40000011403 */
[----:B------:R-:W-:Y:S01]  /*1270*/  LOP3.LUT R8, R8, 0x7ffffffc, RZ, 0xc0, !PT ;  /* 0x7ffffffc08087812 */ /* 0x000fe200078ec0ff */
[----:B------:R-:W-:Y:S01]  /*1280*/  IMAD.IADD R208, R218, 0x1, R207 ;  /* 0x00000001dad07824 */ /* 0x000fe200078e02cf */
[----:B------:R-:W-:Y:S02]  /*1290*/  IADD3 R13, R10, R198, R13 ;  /* 0x000000c60a0d7210 */ /* 0x000fe40007ffe00d */
[----:B------:R-:W-:Y:S01]  /*12a0*/  LOP3.LUT R3, R2, R197, RZ, 0x3c, !PT ;  /* 0x000000c502037212 */ /* 0x000fe200078e3cff */
[----:B------:R-:W-:Y:S01]  /*12b0*/  IMAD.IADD R203, R219, 0x1, -R8 ;  /* 0x00000001dbcb7824 */ /* 0x000fe200078e0a08 */
[----:B------:R-:W-:-:S02]  /*12c0*/  SHF.R.S32.HI R215, RZ, 0x1f, R23 ;  /* 0x0000001fffd77819 */ /* 0x000fc40000011417 */
[----:B------:R-:W-:Y:S02]  /*12d0*/  SHF.L.U32 R201, R5, 0x3, RZ ;  /* 0x0000000305c97819 */ /* 0x000fe400000006ff */
[----:B------:R-:W-:Y:S02]  /*12e0*/  LOP3.LUT R199, R11, 0x180, RZ, 0xc0, !PT ;  /* 0x000001800bc77812 */ /* 0x000fe400078ec0ff */
[----:B------:R-:W-:Y:S02]  /*12f0*/  SHF.R.S32.HI R226, RZ, 0x4, R7 ;  /* 0x00000004ffe27819 */ /* 0x000fe40000011407 */
[----:B------:R-:W-:Y:S02]  /*1300*/  SHF.R.S32.HI R225, RZ, 0x4, R225 ;  /* 0x00000004ffe17819 */ /* 0x000fe400000114e1 */
[C---:B------:R-:W-:Y:S02]  /*1310*/  IADD3 R222, R16.reuse, R198, R3 ;  /* 0x000000c610de7210 */ /* 0x040fe40007ffe003 */
[----:B------:R-:W-:-:S02]  /*1320*/  IADD3 R220, R16, R13, RZ ;  /* 0x0000000d10dc7210 */ /* 0x000fc40007ffe0ff */
[----:B------:R-:W-:-:S07]  /*1330*/  IADD3 R218, R218, UR52, R207 ;  /* 0x00000034dada7c10 */ /* 0x000fce000fffe0cf */
.L_x_2365:
        /* <DEDUP_REMOVED lines=8> */
[----:B---345:R-:W-:Y:S01]  /*13c0*/  IMAD.MOV.U32 R9, RZ, RZ, RZ ;  /* 0x000000ffff097224 */ /* 0x038fe200078e00ff */
[----:B------:R-:W-:-:S02]  /*13d0*/  ISETP.NE.U32.AND P0, PT, RZ, UR6, PT ;  /* 0x00000006ff007c0c */ /* 0x000fc4000bf05070 */
[----:B------:R-:W-:Y:S02]  /*13e0*/  ISETP.NE.AND.EX P1, PT, RZ, UR5, PT, P1 ;  /* 0x00000005ff007c0c */ /* 0x000fe4000bf25310 */
[----:B------:R-:W-:Y:S02]  /*13f0*/  ISETP.NE.AND.EX P0, PT, RZ, UR7, PT, P0 ;  /* 0x00000007ff007c0c */ /* 0x000fe4000bf05300 */
[----:B------:R-:W-:Y:S02]  /*1400*/  MOV R27, RZ ;  /* 0x000000ff001b7202 */ /* 0x000fe40000000f00 */
[----:B--2---:R-:W-:Y:S01]  /*1410*/  SHF.R.S32.HI R214, RZ, 0x1f, R210 ;  /* 0x0000001fffd67819 */ /* 0x004fe200000114d2 */
[----:B------:R-:W-:-:S06]  /*1420*/  IMAD.SHL.U32 R212, R210, 0x4, RZ ;  /* 0x00000004d2d47824 */ /* 0x000fcc00078e00ff */
        /* <DEDUP_REMOVED lines=22> */
[----:B0-----:R-:W-:Y:S01]  /*1590*/  IMAD.U32 R2, RZ, RZ, UR5 ;  /* 0x00000005ff027e24 */ /* 0x001fe2000f8e00ff */
[----:B------:R-:W-:Y:S01]  /*15a0*/  MOV R26, UR4 ;  /* 0x00000004001a7c02 */ /* 0x000fe20008000f00 */
[----:B------:R-:W-:Y:S01]  /*15b0*/  IMAD.MOV.U32 R25, RZ, RZ, R210 ;  /* 0x000000ffff197224 */ /* 0x000fe200078e00d2 */
        /* <DEDUP_REMOVED lines=10> */
.L_x_2160:
[----:B------:R-:W-:Y:S01]  /*1660*/  ULDC.64 UR4, c[0x0][0xa20] ;  /* 0x0002880000047ab9 */ /* 0x000fe20000000a00 */
[----:B------:R-:W-:Y:S01]  /*1670*/  IMAD.MOV.U32 R217, RZ, RZ, R193 ;  /* 0x000000ffffd97224 */ /* 0x000fe200078e00c1 */
[----:B------:R-:W-:Y:S01]  /*1680*/  ISETP.NE.U32.AND P1, PT, RZ, UR4, PT ;  /* 0x00000004ff007c0c */ /* 0x000fe2000bf25070 */
[----:B------:R-:W-:-:S03]  /*1690*/  IMAD.MOV.U32 R211, RZ, RZ, R194 ;  /* 0x000000ffffd37224 */ /* 0x000fc600078e00c2 */
[----:B------:R-:W-:-:S13]  /*16a0*/  ISETP.NE.AND.EX P1, PT, RZ, UR5, PT, P1 ;  /* 0x00000005ff007c0c */ /* 0x000fda000bf25310 */
[----:B------:R-:W-:Y:S05]  /*16b0*/  @!P1 BRA `(.L_x_2161) ;  /* 0x0000000000109947 */ /* 0x000fea0003800000 */
[----:B------:R-:W-:-:S04]  /*16c0*/  IADD3 R4, P0, R212, UR4, RZ ;  /* 0x00000004d4047c10 */ /* 0x000fc8000ff1e0ff */
[----:B------:R-:W-:-:S05]  /*16d0*/  IADD3.X R5, R213, UR5, RZ, P0, !PT ;  /* 0x00000005d5057c10 */ /* 0x000fca00087fe4ff */
[----:B------:R0:W5:Y:S01]  /*16e0*/  LDG.E R26, desc[UR56][R4.64] ;  /* 0x00000038041a7981 */ /* 0x000162000c1e1900 */
[----:B------:R-:W-:Y:S05]  /*16f0*/  BRA `(.L_x_2162) ;  /* 0x0000000000107947 */ /* 0x000fea0003800000 */
.L_x_2161:
[----:B------:R-:W-:Y:S05]  /*1700*/  @!P0 BRA `(.L_x_2162) ;  /* 0x00000000000c8947 */ /* 0x000fea0003800000 */
[----:B------:R-:W2:Y:S04]  /*1710*/  LDG.E R3, desc[UR56][R6.64] ;  /* 0x0000003806037981 */ /* 0x000ea8000c1e1900 */
[----:B------:R-:W2:Y:S02]  /*1720*/  LDG.E R26, desc[UR56][R6.64+0x4] ;  /* 0x00000438061a7981 */ /* 0x000ea4000c1e1900 */
[----:B--2---:R-:W-:-:S07]  /*1730*/  IADD3 R26, -R3, R26, RZ ;  /* 0x0000001a031a7210 */ /* 0x004fce0007ffe1ff */
.L_x_2162:
        /* <DEDUP_REMOVED lines=8> */
[----:B------:R-:W2:Y:S01]  /*17c0*/  @P0 LDG.E R3, desc[UR56][R4.64+0x4] ;  /* 0x0000043804030981 */ /* 0x000ea2000c1e1900 */
[----:B------:R-:W-:Y:S01]  /*17d0*/  ISETP.NE.U32.AND P1, PT, RZ, UR4, PT ;  /* 0x00000004ff007c0c */ /* 0x000fe2000bf25070 */
[----:B------:R-:W-:-:S03]  /*17e0*/  IMAD.MOV.U32 R143, RZ, RZ, R26 ;  /* 0x000000ffff8f7224 */ /* 0x000fc600078e001a */
[----:B------:R-:W-:-:S13]  /*17f0*/  ISETP.NE.AND.EX P1, PT, RZ, UR5, PT, P1 ;  /* 0x00000005ff007c0c */ /* 0x000fda000bf25310 */
[----:B------:R-:W-:-:S04]  /*1800*/  @P1 IADD3 R6, P2, R212, UR4, RZ ;  /* 0x00000004d4061c10 */ /* 0x000fc8000ff5e0ff */
[----:B------:R-:W-:-:S05]  /*1810*/  @P1 IADD3.X R7, R213, UR5, RZ, P2, !PT ;  /* 0x00000005d5071c10 */ /* 0x000fca00097fe4ff */
[----:B------:R0:W5:Y:S01]  /*1820*/  @P1 LDG.E R143, desc[UR56][R6.64] ;  /* 0x00000038068f1981 */ /* 0x000162000c1e1900 */
[----:B--2---:R-:W-:Y:S01]  /*1830*/  @P0 IMAD.IADD R2, R3, 0x1, -R0 ;  /* 0x0000000103020824 */ /* 0x004fe200078e0a00 */
[----:B------:R-:W-:-:S04]  /*1840*/  LEA R3, R193, 0x11f, 0x7 ;  /* 0x0000011fc1037811 */ /* 0x000fc800078e38ff */
[----:B------:R-:W-:-:S04]  /*1850*/  IADD3 R202, R9, R2, RZ ;  /* 0x0000000209ca7210 */ /* 0x000fc80007ffe0ff */
[C---:B------:R-:W-:Y:S01]  /*1860*/  IADD3 R3, R202.reuse, R3, -R195 ;  /* 0x00000003ca037210 */ /* 0x040fe20007ffe8c3 */
[----:B------:R-:W-:-:S04]  /*1870*/  VIADD R0, R202, 0x9f ;  /* 0x0000009fca007836 */ /* 0x000fc80000000000 */
[----:B------:R-:W-:-:S04]  /*1880*/  IMAD.HI R0, R0, 0x66666667, RZ ;  /* 0x6666666700007827 */ /* 0x000fc800078e02ff */
[----:B------:R-:W-:Y:S01]  /*1890*/  IMAD.HI R3, R3, 0x66666667, RZ ;  /* 0x6666666703037827 */ /* 0x000fe200078e02ff */
[----:B------:R-:W-:-:S04]  /*18a0*/  SHF.R.U32.HI R157, RZ, 0x1f, R0 ;  /* 0x0000001fff9d7819 */ /* 0x000fc80000011600 */
[----:B------:R-:W-:Y:S02]  /*18b0*/  SHF.R.U32.HI R4, RZ, 0x1f, R3 ;  /* 0x0000001fff047819 */ /* 0x000fe40000011603 */
[----:B------:R-:W-:Y:S01]  /*18c0*/  LEA.HI.SX32 R157, R0, R157, 0x1a ;  /* 0x0000009d009d7211 */ /* 0x000fe200078fd2ff */
[----:B------:R-:W-:Y:S01]  /*18d0*/  IMAD.MOV R0, RZ, RZ, -R9 ;  /* 0x000000ffff007224 */ /* 0x000fe200078e0a09 */
[----:B------:R-:W-:-:S04]  /*18e0*/  LEA.HI.SX32 R4, R3, R4, 0x1a ;  /* 0x0000000403047211 */ /* 0x000fc800078fd2ff */
[----:B------:R-:W-:-:S05]  /*18f0*/  VIMNMX R4, R157, R4, PT ;  /* 0x000000049d047248 */ /* 0x000fca0003fe0100 */
[----:B------:R-:W-:Y:S01]  /*1900*/  IMAD R3, R4, 0xa0, -R9 ;  /* 0x000000a004037824 */ /* 0x000fe200078e0a09 */
[----:B------:R-:W-:-:S04]  /*1910*/  VIMNMX R4, RZ, R0, !PT ;  /* 0x00000000ff047248 */ /* 0x000fc80007fe0100 */
[----:B------:R-:W-:-:S04]  /*1920*/  VIMNMX R3, R3, R2, PT ;  /* 0x0000000203037248 */ /* 0x000fc80003fe0100 */
[----:B------:R-:W-:Y:S01]  /*1930*/  ISETP.GT.AND P0, PT, R3, R4, PT ;  /* 0x000000040300720c */ /* 0x000fe20003f04270 */
[----:B------:R-:W-:-:S05]  /*1940*/  IMAD.WIDE.U32 R4, R4, -0x33333333, RZ ;  /* 0xcccccccd04047825 */ /* 0x000fca00078e00ff */
[----:B------:R-:W-:-:S04]  /*1950*/  SHF.R.U32.HI R121, RZ, 0x7, R5 ;  /* 0x00000007ff797819 */ /* 0x000fc80000011605 */
[----:B------:R-:W-:-:S03]  /*1960*/  MOV R24, R121 ;  /* 0x0000007900187202 */ /* 0x000fc60000000f00 */
[----:B------:R-:W-:-:S04]  /*1970*/  @P0 VIADD R0, R3, 0x9f ;  /* 0x0000009f03000836 */ /* 0x000fc80000000000 */
        /* <DEDUP_REMOVED lines=26> */
.L_x_2165:
[----:B------:R-:W-:Y:S05]  /*1b20*/  BSYNC B6 ;  /* 0x0000000000067941 */ /* 0x000fea0003800000 */
.L_x_2164:
[----:B------:R-:W-:Y:S01]  /*1b30*/  VIADD R0, R16, 0xa400 ;  /* 0x0000a40010007836 */ /* 0x000fe20000000000 */
[----:B------:R-:W-:Y:S04]  /*1b40*/  BSSY B6, `(.L_x_2166) ;  /* 0x0000013000067945 */ /* 0x000fe80003800000 */
[----:B------:R-:W-:-:S13]  /*1b50*/  LOP3.LUT P0, RZ, R0, 0x3ff, RZ, 0xc0, !PT ;  /* 0x000003ff00ff7812 */ /* 0x000fda000780c0ff */
[----:B------:R-:W-:Y:S05]  /*1b60*/  @!P0 BRA `(.L_x_2167) ;  /* 0x0000000000408947 */ /* 0x000fea0003800000 */
[----:B------:R-:W-:Y:S01]  /*1b70*/  MOV R0, 0x0 ;  /* 0x0000000000007802 */ /* 0x000fe20000000f00 */
[----:B------:R-:W-:Y:S01]  /*1b80*/  ULDC.64 UR4, c[0x4][0xc8] ;  /* 0x0100320000047ab9 */ /* 0x000fe20000000a00 */
[----:B------:R-:W-:Y:S01]  /*1b90*/  ULDC.64 UR6, c[0x4][0xd0] ;  /* 0x0100340000067ab9 */ /* 0x000fe20000000a00 */
[----:B------:R-:W-:Y:S01]  /*1ba0*/  MOV R4, UR4 ;  /* 0x0000000400047c02 */ /* 0x000fe20008000f00 */
[----:B------:R0:W1:Y:S01]  /*1bb0*/  LDC.64 R14, c[0x4][R0] ;  /* 0x01000000000e7b82 */ /* 0x0000620000000a00 */
        /* <DEDUP_REMOVED lines=8> */
[----:B0-----:R-:W-:-:S07]  /*1c40*/  IMAD.MOV.U32 R12, RZ, RZ, 0x1 ;  /* 0x00000001ff0c7424 */ /* 0x001fce00078e00ff */
[----:B------:R-:W-:-:S07]  /*1c50*/  LEPC R20, `(.L_x_2167) ;  /* 0x000000001014794e */ /* 0x000fce0000000000 */
[----:B-1---5:R-:W-:Y:S05]  /*1c60*/  CALL.ABS.NOINC R14 ;  /* 0x000000000e007343 */ /* 0x022fea0003c00000 */
.L_x_2167:
[----:B------:R-:W-:Y:S05]  /*1c70*/  BSYNC B6 ;  /* 0x0000000000067941 */ /* 0x000fea0003800000 */
.L_x_2166:
[----:B------:R-:W-:Y:S01]  /*1c80*/  ULDC.64 UR4, c[0x0][0x9f8] ;  /* 0x00027e0000047ab9 */ /* 0x000fe20000000a00 */
[----:B------:R-:W0:Y:S01]  /*1c90*/  S2R R21, SR_TID.X ;  /* 0x0000000000157919 */ /* 0x000e220000002100 */
[----:B------:R-:W-:Y:S01]  /*1ca0*/  ISETP.NE.U32.AND P0, PT, RZ, UR4, PT ;  /* 0x00000004ff007c0c */ /* 0x000fe2000bf05070 */
[----:B------:R-:W1:Y:S08]  /*1cb0*/  LDC R0, c[0x0][0x428] ;  /* 0x00010a00ff007b82 */ /* 0x000e700000000800 */
[----:B------:R-:W2:Y:S01]  /*1cc0*/  LDC.64 R112, c[0x0][0x2f0] ;  /* 0x0000bc00ff707b82 */ /* 0x000ea20000000a00 */
[----:B------:R-:W-:Y:S01]  /*1cd0*/  ISETP.NE.AND.EX P0, PT, RZ, UR5, PT, P0 ;  /* 0x00000005ff007c0c */ /* 0x000fe2000bf05300 */
[----:B------:R-:W-:Y:S01]  /*1ce0*/  IMAD.IADD R98, R27, 0x1, R26 ;  /* 0x000000011b627824 */ /* 0x000fe200078e021a */
[----:B------:R-:W-:Y:S01]  /*1cf0*/  ULDC.64 UR6, c[0x0][0xa08] ;  /* 0x0002820000067ab9 */ /* 0x000fe20000000a00 */
[----:B------:R-:W-:-:S02]  /*1d00*/  IMAD.MOV.U32 R7, RZ, RZ, R194 ;  /* 0x000000ffff077224 */ /* 0x000fc400078e00c2 */
[----:B------:R-:W-:Y:S02]  /*1d10*/  IMAD.MOV.U32 R8, RZ, RZ, R18 ;  /* 0x000000ffff087224 */ /* 0x000fe400078e0012 */
[----:B------:R-:W3:Y:S06]  /*1d20*/  LDC R97, c[0x0][0x3d4] ;  /* 0x0000f500ff617b82 */ /* 0x000eec0000000800 */
[----:B------:R-:W-:Y:S02]  /*1d30*/  @P0 IADD3 R4, P1, R212, UR4, RZ ;  /* 0x00000004d4040c10 */ /* 0x000fe4000ff3e0ff */
[----:B------:R-:W4:Y:S02]  /*1d40*/  LDC.64 R106, c[0x0][0x3d8] ;  /* 0x0000f600ff6a7b82 */ /* 0x000f240000000a00 */
[----:B------:R-:W-:Y:S01]  /*1d50*/  @P0 IADD3.X R5, R213, UR5, RZ, P1, !PT ;  /* 0x00000005d5050c10 */ /* 0x000fe20008ffe4ff */
[----:B------:R-:W-:-:S04]  /*1d60*/  ULDC.64 UR4, c[0x0][0x2f8] ;  /* 0x0000be0000047ab9 */ /* 0x000fc80000000a00 */
[----:B------:R2:W4:Y:S01]  /*1d70*/  @P0 LDG.E R25, desc[UR56][R4.64] ;  /* 0x0000003804190981 */ /* 0x000522000c1e1900 */
[----:B0-----:R-:W-:Y:S01]  /*1d80*/  SHF.R.U32.HI R28, RZ, 0x7, R21 ;  /* 0x00000007ff1c7819 */ /* 0x001fe20000011615 */
[----:B------:R-:W0:Y:S01]  /*1d90*/  LDC.64 R100, c[0x0][0x3e8] ;  /* 0x0000fa00ff647b82 */ /* 0x000e220000000a00 */
[----:B-1----:R-:W-:Y:S01]  /*1da0*/  ISETP.NE.AND P0, PT, R0, 0x1, PT ;  /* 0x000000010000780c */ /* 0x002fe20003f05270 */
[----:B------:R-:W4:Y:S01]  /*1db0*/  LDL.LU R21, [R1+0x20] ;  /* 0x0000200001157983 */ /* 0x000f220000300800 */
[----:B------:R-:W-:-:S05]  /*1dc0*/  SHF.R.S32.HI R26, RZ, 0x1f, R98 ;  /* 0x0000001fff1a7819 */ /* 0x000fca0000011462 */
[-C--:B--2---:R-:W-:Y:S02]  /*1dd0*/  IMAD R6, R26, R112.reuse, RZ ;  /* 0x000000701a067224 */ /* 0x084fe400078e02ff */
[----:B------:R-:W-:-:S04]  /*1de0*/  IMAD.WIDE.U32 R4, R98, R112, RZ ;  /* 0x0000007062047225 */ /* 0x000fc800078e00ff */
[----:B------:R-:W1:Y:S08]  /*1df0*/  @P0 LDC R3, c[0x0][0x42c] ;  /* 0x00010b00ff030b82 */ /* 0x000e700000000800 */
[----:B------:R-:W2:Y:S01]  /*1e00*/  @P0 LDC R9, c[0x0][0x430] ;  /* 0x00010c00ff090b82 */ /* 0x000ea20000000800 */
[----:B-1----:R-:W-:-:S04]  /*1e10*/  @P0 IMAD.HI.U32 R0, R194, R3, RZ ;  /* 0x00000003c2000227 */ /* 0x002fc800078e00ff */
[----:B------:R-:W-:Y:S01]  /*1e20*/  IMAD R3, R98, R113, R6 ;  /* 0x0000007162037224 */ /* 0x000fe200078e0206 */
[----:B--2---:R-:W-:-:S03]  /*1e30*/  @P0 SHF.R.U32.HI R7, RZ, R9, R0 ;  /* 0x00000009ff070219 */ /* 0x004fc60000011600 */
[----:B------:R-:W-:Y:S01]  /*1e40*/  IMAD.IADD R5, R5, 0x1, R3 ;  /* 0x0000000105057824 */ /* 0x000fe200078e0203 */
[----:B------:R-:W-:Y:S02]  /*1e50*/  ISETP.NE.U32.AND P0, PT, RZ, UR6, PT ;  /* 0x00000006ff007c0c */ /* 0x000fe4000bf05070 */
[----:B------:R-:W-:Y:S01]  /*1e60*/  SHF.R.S32.HI R10, RZ, 0x1f, R7 ;  /* 0x0000001fff0a7819 */ /* 0x000fe20000011407 */
[----:B------:R-:W-:Y:S01]  /*1e70*/  IMAD.WIDE.U32 R4, R7, UR4, R4 ;  /* 0x0000000407047c25 */ /* 0x000fe2000f8e0004 */
[----:B------:R-:W-:Y:S02]  /*1e80*/  ISETP.NE.AND.EX P0, PT, RZ, UR7, PT, P0 ;  /* 0x00000007ff007c0c */ /* 0x000fe4000bf05300 */
[----:B------:R-:W-:Y:S01]  /*1e90*/  ISETP.NE.AND P6, PT, R28, 0x1, PT ;  /* 0x000000011c00780c */ /* 0x000fe20003fc5270 */
[----:B------:R-:W-:Y:S01]  /*1ea0*/  IMAD R0, R10, UR4, RZ ;  /* 0x000000040a007c24 */ /* 0x000fe2000f8e02ff */
[----:B------:R-:W-:-:S03]  /*1eb0*/  SHF.R.S32.HI R9, RZ, 0x1f, R18 ;  /* 0x0000001fff097819 */ /* 0x000fc60000011412 */
[----:B------:R-:W-:Y:S01]  /*1ec0*/  IMAD R3, R7, UR5, R0 ;  /* 0x0000000507037c24 */ /* 0x000fe2000f8e0200 */
[----:B------:R-:W-:-:S04]  /*1ed0*/  ULDC.64 UR4, c[0x0][0x300] ;  /* 0x0000c00000047ab9 */ /* 0x000fc80000000a00 */
[----:B------:R-:W-:Y:S01]  /*1ee0*/  IADD3 R5, R5, R3, RZ ;  /* 0x0000000305057210 */ /* 0x000fe20007ffe0ff */
[----:B------:R-:W-:-:S04]  /*1ef0*/  IMAD R6, R215, R112, RZ ;  /* 0x00000070d7067224 */ /* 0x000fc800078e02ff */
[----:B------:R-:W-:Y:S01]  /*1f00*/  IMAD R11, R23, R113, R6 ;  /* 0x00000071170b7224 */ /* 0x000fe200078e0206 */
[----:B---3--:R-:W-:Y:S01]  /*1f10*/  ISETP.GE.AND P3, PT, R189, R97, PT ;  /* 0x00000061bd00720c */ /* 0x008fe20003f66270 */
[----:B----4-:R-:W-:-:S04]  /*1f20*/  IMAD.WIDE.U32 R108, R23, R106, R8 ;  /* 0x0000006a176c7225 */ /* 0x010fc800078e0008 */
[----:B0-----:R-:W-:Y:S01]  /*1f30*/  IMAD.WIDE.U32 R102, R23, R100, R8 ;  /* 0x0000006417667225 */ /* 0x001fe200078e0008 */
[----:B------:R-:W-:-:S03]  /*1f40*/  ISETP.GE.AND P5, PT, R191, R97, PT ;  /* 0x00000061bf00720c */ /* 0x000fc60003fa6270 */
[----:B------:R-:W-:-:S04]  /*1f50*/  IMAD R14, R215, R106, RZ ;  /* 0x0000006ad70e7224 */ /* 0x000fc800078e02ff */
[----:B------:R-:W-:-:S04]  /*1f60*/  IMAD R13, R23, R107, R14 ;  /* 0x0000006b170d7224 */ /* 0x000fc800078e020e */
[----:B------:R-:W-:Y:S02]  /*1f70*/  IMAD.IADD R109, R13, 0x1, R109 ;  /* 0x000000010d6d7824 */ /* 0x000fe400078e026d */
[----:B------:R-:W-:Y:S01]  /*1f80*/  IMAD.MOV.U32 R120, RZ, RZ, 0x40 ;  /* 0x00000040ff787424 */ /* 0x000fe200078e00ff */
[C---:B------:R-:W-:Y:S01]  /*1f90*/  SHF.L.U64.HI R127, R112.reuse, 0x7, R113 ;  /* 0x00000007707f7819 */ /* 0x040fe20000010271 */
[----:B------:R-:W-:Y:S02]  /*1fa0*/  IMAD.SHL.U32 R128, R112, 0x80, RZ ;  /* 0x0000008070807824 */ /* 0x000fe400078e00ff */
[----:B-----5:R-:W-:-:S04]  /*1fb0*/  IMAD.WIDE.U32 R108, R143, R106, R108 ;  /* 0x0000006a8f6c7225 */ /* 0x020fc800078e006c */
[----:B------:R-:W-:Y:S02]  /*1fc0*/  IMAD.MOV.U32 R119, RZ, RZ, 0x20 ;  /* 0x00000020ff777424 */ /* 0x000fe400078e00ff */
[----:B------:R-:W-:Y:S01]  /*1fd0*/  IMAD R123, R107, 0xa0, RZ ;  /* 0x000000a06b7b7824 */ /* 0x000fe200078e02ff */
[----:B------:R-:W-:Y:S01]  /*1fe0*/  IADD3 R156, R28, 0x8, RZ ;  /* 0x000000081c9c7810 */ /* 0x000fe20007ffe0ff */
[----:B------:R-:W-:Y:S01]  /*1ff0*/  IMAD.SHL.U32 R118, R97, 0x2, RZ ;  /* 0x0000000261767824 */ /* 0x000fe200078e00ff */
[----:B------:R-:W-:Y:S02]  /*2000*/  SHF.R.S32.HI R144, RZ, 0x1f, R216 ;  /* 0x0000001fff907819 */ /* 0x000fe400000114d8 */
[----:B------:R-:W-:Y:S02]  /*2010*/  SHF.R.S32.HI R0, RZ, 0x1f, R25 ;  /* 0x0000001fff007819 */ /* 0x000fe40000011419 */
[----:B------:R-:W-:Y:S02]  /*2020*/  SEL R15, R25, RZ, !P0 ;  /* 0x000000ff190f7207 */ /* 0x000fe40004000000 */
[----:B------:R-:W-:-:S05]  /*2030*/  SEL R20, R0, RZ, !P0 ;  /* 0x000000ff00147207 */ /* 0x000fca0004000000 */
[----:B------:R-:W-:Y:S02]  /*2040*/  IMAD R0, R20, UR4, RZ ;  /* 0x0000000414007c24 */ /* 0x000fe4000f8e02ff */
[----:B------:R-:W-:-:S04]  /*2050*/  IMAD.WIDE.U32 R116, R15, UR4, R4 ;  /* 0x000000040f747c25 */ /* 0x000fc8000f8e0004 */
[----:B------:R-:W-:Y:S01]  /*2060*/  IMAD R3, R15, UR5, R0 ;  /* 0x000000050f037c24 */ /* 0x000fe2000f8e0200 */
[----:B------:R-:W-:Y:S05]  /*2070*/  @!P6 WARPSYNC.ALL ;  /* 0x000000000000e948 */ /* 0x000fea0003800000 */
[----:B------:R-:W-:Y:S01]  /*2080*/  IMAD.WIDE.U32 R4, R23, R112, R8 ;  /* 0x0000007017047225 */ /* 0x000fe200078e0008 */
[----:B------:R-:W-:-:S03]  /*2090*/  ULDC.64 UR4, c[0x0][0x320] ;  /* 0x0000c80000047ab9 */ /* 0x000fc60000000a00 */
[----:B------:R-:W-:Y:S01]  /*20a0*/  IMAD.IADD R0, R117, 0x1, R3 ;  /* 0x0000000175007824 */ /* 0x000fe200078e0203 */
[----:B------:R-:W-:Y:S01]  /*20b0*/  @!P6 BAR.SYNC.DEFER_BLOCKING 0x9, 0x100 ;  /* 0x024400000000eb1d */ /* 0x000fe20000010000 */
[----:B------:R-:W-:Y:S01]  /*20c0*/  IMAD R6, R10, UR4, RZ ;  /* 0x000000040a067c24 */ /* 0x000fe2000f8e02ff */
[----:B------:R-:W-:-:S03]  /*20d0*/  IADD3 R3, P0, R116, R4, RZ ;  /* 0x0000000474037210 */ /* 0x000fc60007f1e0ff */
[C---:B------:R-:W-:Y:S01]  /*20e0*/  IMAD R115, R7.reuse, UR5, R6 ;  /* 0x0000000507737c24 */ /* 0x040fe2000f8e0206 */
[----:B------:R-:W-:Y:S01]  /*20f0*/  IADD3.X R4, R0, R5, R11, P0, !PT ;  /* 0x0000000500047210 */ /* 0x000fe200007fe40b */
[----:B------:R-:W-:Y:S01]  /*2100*/  IMAD.WIDE.U32 R6, R7, UR4, R8 ;  /* 0x0000000407067c25 */ /* 0x000fe2000f8e0008 */
[----:B------:R-:W-:-:S03]  /*2110*/  ULDC UR4, c[0x0][0x2e4] ;  /* 0x0000b90000047ab9 */ /* 0x000fc60000000800 */
[----:B------:R-:W-:Y:S01]  /*2120*/  VIADD R5, R18, 0x80 ;  /* 0x0000008012057836 */ /* 0x000fe20000000000 */
[----:B------:R-:W-:-:S04]  /*2130*/  ISETP.GE.AND P1, PT, R189, UR4, PT ;  /* 0x00000004bd007c0c */ /* 0x000fc8000bf26270 */
[----:B------:R-:W-:Y:S02]  /*2140*/  ISETP.GE.AND P2, PT, R5, UR4, PT ;  /* 0x0000000405007c0c */ /* 0x000fe4000bf46270 */
[----:B------:R-:W-:Y:S02]  /*2150*/  SEL R5, RZ, 0xffffffff, P1 ;  /* 0xffffffffff057807 */ /* 0x000fe40000800000 */
[C---:B------:R-:W-:Y:S01]  /*2160*/  ISETP.GE.AND P0, PT, R18.reuse, UR4, PT ;  /* 0x0000000412007c0c */ /* 0x040fe2000bf06270 */
[----:B------:R-:W-:Y:S01]  /*2170*/  IMAD.MOV.U32 R114, RZ, RZ, R6 ;  /* 0x000000ffff727224 */ /* 0x000fe200078e0006 */
[C---:B------:R-:W-:Y:S01]  /*2180*/  IADD3 R10, R18.reuse, 0xa0, RZ ;  /* 0x000000a0120a7810 */ /* 0x040fe20007ffe0ff */
[----:B------:R-:W-:Y:S01]  /*2190*/  IMAD.SHL.U32 R11, R5, 0x2, RZ ;  /* 0x00000002050b7824 */ /* 0x000fe200078e00ff */
[----:B------:R-:W-:Y:S02]  /*21a0*/  SEL R6, RZ, 0x1, P0 ;  /* 0x00000001ff067807 */ /* 0x000fe40000000000 */
[----:B------:R-:W-:-:S02]  /*21b0*/  IADD3 R5, R18, 0x60, RZ ;  /* 0x0000006012057810 */ /* 0x000fc40007ffe0ff */
[----:B------:R-:W-:Y:S01]  /*21c0*/  ISETP.GE.AND P0, PT, R191, UR4, PT ;  /* 0x00000004bf007c0c */ /* 0x000fe2000bf06270 */
[----:B------:R-:W-:Y:S01]  /*21d0*/  IMAD.IADD R115, R7, 0x1, R115 ;  /* 0x0000000107737824 */ /* 0x000fe200078e0273 */
[----:B------:R-:W-:Y:S02]  /*21e0*/  ISETP.GE.AND P4, PT, R10, UR4, PT ;  /* 0x000000040a007c0c */ /* 0x000fe4000bf86270 */
[--C-:B------:R-:W-:Y:S02]  /*21f0*/  SHF.R.S32.HI R7, RZ, 0x1f, R19.reuse ;  /* 0x0000001fff077819 */ /* 0x100fe40000011413 */
[----:B------:R-:W-:Y:S01]  /*2200*/  LOP3.LUT R10, R11, 0x2, R6, 0xe2, !PT ;  /* 0x000000020b0a7812 */ /* 0x000fe200078ee206 */
[----:B------:R-:W-:Y:S01]  /*2210*/  IMAD.MOV.U32 R6, RZ, RZ, R19 ;  /* 0x000000ffff067224 */ /* 0x000fe200078e0013 */
[----:B------:R-:W-:Y:S01]  /*2220*/  ISETP.GE.AND P1, PT, R5, UR4, PT ;  /* 0x0000000405007c0c */ /* 0x000fe2000bf26270 */
[----:B------:R-:W-:Y:S01]  /*2230*/  ULDC.64 UR4, c[0x0][0x328] ;  /* 0x0000ca0000047ab9 */ /* 0x000fe20000000a00 */
[----:B------:R-:W-:-:S02]  /*2240*/  SEL R11, RZ, 0x4, P0 ;  /* 0x00000004ff0b7807 */ /* 0x000fc40000000000 */
[----:B------:R-:W-:Y:S01]  /*2250*/  ISETP.GE.AND P0, PT, R18, R97, PT ;  /* 0x000000611200720c */ /* 0x000fe20003f06270 */
[----:B------:R-:W-:Y:S01]  /*2260*/  IMAD.WIDE.U32 R110, R23, R106, R6 ;  /* 0x0000006a176e7225 */ /* 0x000fe200078e0006 */
[----:B------:R-:W-:-:S03]  /*2270*/  SEL R12, RZ, 0x8, P1 ;  /* 0x00000008ff0c7807 */ /* 0x000fc60000800000 */
[----:B------:R-:W-:Y:S01]  /*2280*/  IMAD.WIDE.U32 R104, R23, R100, R6 ;  /* 0x0000006417687225 */ /* 0x000fe200078e0006 */
[C---:B------:R-:W-:Y:S02]  /*2290*/  SEL R7, R97.reuse, RZ, P0 ;  /* 0x000000ff61077207 */ /* 0x040fe40000000000 */
[----:B------:R-:W-:Y:S02]  /*22a0*/  SEL R6, R97, RZ, P3 ;  /* 0x000000ff61067207 */ /* 0x000fe40001800000 */
[----:B------:R-:W-:Y:S01]  /*22b0*/  LOP3.LUT R10, R12, R10, R11, 0xfe, !PT ;  /* 0x0000000a0c0a7212 */ /* 0x000fe200078efe0b */
[----:B------:R-:W-:Y:S01]  /*22c0*/  IMAD.IADD R7, R18, 0x1, R7 ;  /* 0x0000000112077824 */ /* 0x000fe200078e0207 */
[----:B------:R-:W-:Y:S01]  /*22d0*/  SEL R11, RZ, 0x10, P2 ;  /* 0x00000010ff0b7807 */ /* 0x000fe20001000000 */
[----:B------:R-:W-:-:S03]  /*22e0*/  IMAD.IADD R8, R189, 0x1, R6 ;  /* 0x00000001bd087824 */ /* 0x000fc600078e0206 */
[----:B------:R-:W-:Y:S01]  /*22f0*/  LOP3.LUT R33, R10, R11, RZ, 0xfc, !PT ;  /* 0x0000000b0a217212 */ /* 0x000fe200078efcff */
[----:B------:R-:W-:Y:S01]  /*2300*/  IMAD R10, R215, R100, RZ ;  /* 0x00000064d70a7224 */ /* 0x000fe200078e02ff */
[----:B------:R-:W-:Y:S02]  /*2310*/  SHF.R.S32.HI R6, RZ, 0x1f, R7 ;  /* 0x0000001fff067819 */ /* 0x000fe40000011407 */
[----:B------:R-:W-:Y:S01]  /*2320*/  SHF.R.S32.HI R9, RZ, 0x1f, R8 ;  /* 0x0000001fff097819 */ /* 0x000fe20000011408 */
[----:B------:R-:W-:Y:S01]  /*2330*/  IMAD R12, R20, UR4, RZ ;  /* 0x00000004140c7c24 */ /* 0x000fe2000f8e02ff */
[C---:B------:R-:W-:Y:S01]  /*2340*/  LEA.HI R20, R6.reuse, R7, RZ, 0x4 ;  /* 0x0000000706147211 */ /* 0x040fe200078f20ff */
[----:B------:R-:W-:Y:S01]  /*2350*/  IMAD R11, R23, R101, R10 ;  /* 0x00000065170b7224 */ /* 0x000fe200078e020a */
[----:B------:R-:W-:Y:S02]  /*2360*/  SEL R10, R97, RZ, P5 ;  /* 0x000000ff610a7207 */ /* 0x000fe40002800000 */
[----:B------:R-:W-:-:S02]  /*2370*/  LEA.HI R7, R6, R7, RZ, 0x6 ;  /* 0x0000000706077211 */ /* 0x000fc400078f30ff */
[-C--:B------:R-:W-:Y:S01]  /*2380*/  LEA.HI R25, R9, R8.reuse, RZ, 0x4 ;  /* 0x0000000809197211 */ /* 0x080fe200078f20ff */
[----:B------:R-:W-:Y:S01]  /*2390*/  IMAD R31, R15, UR5, R12 ;  /* 0x000000050f1f7c24 */ /* 0x000fe2000f8e020c */
[----:B------:R-:W-:Y:S02]  /*23a0*/  LEA.HI R8, R9, R8, RZ, 0x6 ;  /* 0x0000000809087211 */ /* 0x000fe400078f30ff */
[----:B------:R-:W-:Y:S02]  /*23b0*/  IADD3 R12, R191, R10, RZ ;  /* 0x0000000abf0c7210 */ /* 0x000fe40007ffe0ff */
[----:B------:R-:W-:Y:S01]  /*23c0*/  SHF.R.S32.HI R7, RZ, 0x6, R7 ;  /* 0x00000006ff077819 */ /* 0x000fe20000011407 */
[----:B------:R-:W-:Y:S01]  /*23d0*/  IMAD.IADD R111, R111, 0x1, R13 ;  /* 0x000000016f6f7824 */ /* 0x000fe200078e020d */
[----:B------:R-:W-:Y:S01]  /*23e0*/  SHF.R.S32.HI R9, RZ, 0x6, R8 ;  /* 0x00000006ff097819 */ /* 0x000fe20000011408 */
[----:B------:R-:W-:Y:S01]  /*23f0*/  IMAD.IADD R103, R11, 0x1, R103 ;  /* 0x000000010b677824 */ /* 0x000fe200078e0267 */
[----:B------:R-:W-:-:S02]  /*2400*/  IADD3 R105, R105, R11, RZ ;  /* 0x0000000b69697210 */ /* 0x000fc40007ffe0ff */
[C---:B------:R-:W-:Y:S02]  /*2410*/  LOP3.LUT R8, R196.reuse, 0x30, R20, 0xf8, !PT ;  /* 0x00000030c4087812 */ /* 0x040fe400078ef814 */
[----:B------:R-:W-:Y:S02]  /*2420*/  LOP3.LUT R10, R196, 0x30, R25, 0xf8, !PT ;  /* 0x00000030c40a7812 */ /* 0x000fe400078ef819 */
[----:B------:R-:W-:Y:S02]  /*2430*/  SHF.R.S32.HI R13, RZ, 0x1f, R12 ;  /* 0x0000001fff0d7819 */ /* 0x000fe4000001140c */
[----:B------:R-:W-:Y:S02]  /*2440*/  SHF.R.U32.HI R6, RZ, 0x3, R199 ;  /* 0x00000003ff067819 */ /* 0x000fe400000116c7 */
[----:B------:R-:W-:Y:S01]  /*2450*/  LOP3.LUT R11, R199, 0x30, R20, 0xf8, !PT ;  /* 0x00000030c70b7812 */ /* 0x000fe200078ef814 */
[C---:B------:R-:W-:Y:S01]  /*2460*/  IMAD R142, R7.reuse, 0x2800, R198 ;  /* 0x00002800078e7824 */ /* 0x040fe200078e02c6 */
[-C--:B------:R-:W-:Y:S01]  /*2470*/  LOP3.LUT R10, R10, R197.reuse, RZ, 0x3c, !PT ;  /* 0x000000c50a0a7212 */ /* 0x080fe200078e3cff */
[----:B------:R-:W-:Y:S01]  /*2480*/  IMAD R133, R7, 0x2800, R200 ;  /* 0x0000280007857824 */ /* 0x000fe200078e02c8 */
[----:B------:R-:W-:Y:S01]  /*2490*/  LOP3.LUT R7, R8, R197, RZ, 0x3c, !PT ;  /* 0x000000c508077212 */ /* 0x000fe200078e3cff */
[----:B------:R-:W-:Y:S01]  /*24a0*/  IMAD R135, R9, 0x2800, R198 ;  /* 0x0000280009877824 */ /* 0x000fe200078e02c6 */
[----:B------:R-:W-:-:S02]  /*24b0*/  LEA.HI R27, R13, R12, RZ, 0x4 ;  /* 0x0000000c0d1b7211 */ /* 0x000fc400078f20ff */
[----:B------:R-:W-:Y:S02]  /*24c0*/  LOP3.LUT R8, R11, R6, RZ, 0x3c, !PT ;  /* 0x000000060b087212 */ /* 0x000fe400078e3cff */
[----:B------:R-:W-:Y:S02]  /*24d0*/  LEA.HI R12, R13, R12, RZ, 0x6 ;  /* 0x0000000c0d0c7211 */ /* 0x000fe400078f30ff */
[----:B------:R-:W-:Y:S01]  /*24e0*/  LOP3.LUT R11, R199, 0x30, R25, 0xf8, !PT ;  /* 0x00000030c70b7812 */ /* 0x000fe200078ef819 */
[----:B------:R-:W-:Y:S01]  /*24f0*/  IMAD.IADD R142, R142, 0x1, R7 ;  /* 0x000000018e8e7824 */ /* 0x000fe200078e0207 */
[----:B------:R-:W-:Y:S01]  /*2500*/  LOP3.LUT R21, R21, 0xfffffffe, RZ, 0xc0, !PT ;  /* 0xfffffffe15157812 */ /* 0x000fe200078ec0ff */
[----:B------:R-:W-:Y:S01]  /*2510*/  IMAD.IADD R135, R135, 0x1, R10 ;  /* 0x0000000187877824 */ /* 0x000fe200078e020a */
[----:B------:R-:W-:Y:S01]  /*2520*/  SHF.R.S32.HI R7, RZ, 0x6, R12 ;  /* 0x00000006ff077819 */ /* 0x000fe2000001140c */
[----:B------:R-:W-:Y:S01]  /*2530*/  IMAD R131, R9, 0x2800, R200 ;  /* 0x0000280009837824 */ /* 0x000fe200078e02c8 */
[----:B------:R-:W-:Y:S01]  /*2540*/  LOP3.LUT R13, R199, 0x30, R27, 0xf8, !PT ;  /* 0x00000030c70d7812 */ /* 0x000fe200078ef81b */
[----:B------:R-:W-:Y:S01]  /*2550*/  IMAD.IADD R133, R133, 0x1, R8 ;  /* 0x0000000185857824 */ /* 0x000fe200078e0208 */
[----:B------:R-:W-:-:S02]  /*2560*/  LOP3.LUT R10, R11, R6, RZ, 0x3c, !PT ;  /* 0x000000060b0a7212 */ /* 0x000fc400078e3cff */
[----:B------:R-:W-:Y:S02]  /*2570*/  SHF.R.S32.HI R9, RZ, 0x1f, R143 ;  /* 0x0000001fff097819 */ /* 0x000fe4000001148f */
[----:B------:R-:W-:Y:S02]  /*2580*/  LOP3.LUT R8, R196, 0x30, R27, 0xf8, !PT ;  /* 0x00000030c4087812 */ /* 0x000fe400078ef81b */
[----:B------:R-:W-:Y:S01]  /*2590*/  @P5 LOP3.LUT R21, R21, 0x1, RZ, 0xfc, !PT ;  /* 0x0000000115155812 */ /* 0x000fe200078efcff */
[----:B------:R-:W-:Y:S01]  /*25a0*/  IMAD R132, R7, 0x2800, R198 ;  /* 0x0000280007847824 */ /* 0x000fe200078e02c6 */
[----:B------:R-:W-:Y:S01]  /*25b0*/  LOP3.LUT R13, R13, R6, RZ, 0x3c, !PT ;  /* 0x000000060d0d7212 */ /* 0x000fe200078e3cff */
[----:B------:R-:W-:Y:S01]  /*25c0*/  IMAD R130, R7, 0x2800, R200 ;  /* 0x0000280007827824 */ /* 0x000fe200078e02c8 */
[----:B------:R-:W-:Y:S01]  /*25d0*/  IADD3 R131, R131, R10, RZ ;  /* 0x0000000a83837210 */ /* 0x000fe20007ffe0ff */
[----:B------:R-:W-:Y:S01]  /*25e0*/  IMAD R10, R9, R100, RZ ;  /* 0x00000064090a7224 */ /* 0x000fe200078e02ff */
[----:B------:R-:W-:-:S02]  /*25f0*/  R2P PR, R224, 0x6 ;  /* 0x00000006e0007804 */ /* 0x000fc40000000000 */
[----:B------:R-:W-:Y:S01]  /*2600*/  LOP3.LUT R7, R8, R197, RZ, 0x3c, !PT ;  /* 0x000000c508077212 */ /* 0x000fe200078e3cff */
[----:B------:R-:W-:Y:S01]  /*2610*/  IMAD R8, R9, R106, RZ ;  /* 0x0000006a09087224 */ /* 0x000fe200078e02ff */
[----:B------:R0:W-:Y:S01]  /*2620*/  STL [R1+0x20], R21 ;  /* 0x0000201501007387 */ /* 0x0001e20000100800 */
[----:B------:R-:W-:Y:S01]  /*2630*/  IMAD.IADD R130, R130, 0x1, R13 ;  /* 0x0000000182827824 */ /* 0x000fe200078e020d */
[----:B------:R-:W-:Y:S01]  /*2640*/  SHF.L.U64.HI R9, R100, 0x7, R101 ;  /* 0x0000000764097819 */ /* 0x000fe20000010265 */
[----:B------:R-:W-:Y:S01]  /*2650*/  IMAD R11, R113, 0xa0, RZ ;  /* 0x000000a0710b7824 */ /* 0x000fe200078e02ff */
[----:B------:R-:W-:Y:S01]  /*2660*/  SEL R120, R120, 0xffffffc0, !P2 ;  /* 0xffffffc078787807 */ /* 0x000fe20005000000 */
[----:B------:R-:W-:Y:S01]  /*2670*/  IMAD.WIDE.U32 R114, R15, UR4, R114 ;  /* 0x000000040f727c25 */ /* 0x000fe2000f8e0072 */
[----:B------:R-:W-:-:S03]  /*2680*/  IADD3 R98, P2, R23, R98, RZ ;  /* 0x0000006217627210 */ /* 0x000fc60007f5e0ff */
[----:B------:R-:W-:-:S04]  /*2690*/  IMAD.WIDE.U32 R112, R112, 0xa0, RZ ;  /* 0x000000a070707825 */ /* 0x000fc800078e00ff */
[----:B0-----:R-:W-:Y:S02]  /*26a0*/  IMAD R21, R143, R101, R10 ;  /* 0x000000658f157224 */ /* 0x001fe400078e020a */
[----:B------:R-:W-:Y:S02]  /*26b0*/  IMAD R13, R101, 0xa0, RZ ;  /* 0x000000a0650d7824 */ /* 0x000fe400078e02ff */
[----:B------:R-:W-:Y:S02]  /*26c0*/  IMAD.SHL.U32 R10, R100, 0x80, RZ ;  /* 0x00000080640a7824 */ /* 0x000fe400078e00ff */
[----:B------:R-:W-:Y:S01]  /*26d0*/  IMAD.WIDE.U32 R104, R143, R100, R104 ;  /* 0x000000648f687225 */ /* 0x000fe200078e0068 */
[----:B------:R-:W-:-:S03]  /*26e0*/  SEL R30, RZ, 0x20, P4 ;  /* 0x00000020ff1e7807 */ /* 0x000fc60002000000 */
[----:B------:R-:W-:-:S04]  /*26f0*/  IMAD.WIDE.U32 R102, R143, R100, R102 ;  /* 0x000000648f667225 */ /* 0x000fc800078e0066 */
[----:B------:R-:W-:Y:S02]  /*2700*/  IMAD R15, R143, R107, R8 ;  /* 0x0000006b8f0f7224 */ /* 0x000fe400078e0208 */
[----:B------:R-:W-:Y:S01]  /*2710*/  IMAD.WIDE.U32 R100, R100, 0xa0, RZ ;  /* 0x000000a064647825 */ /* 0x000fe200078e00ff */
[----:B------:R-:W-:-:S03]  /*2720*/  IADD3 R122, R113, R11, RZ ;  /* 0x0000000b717a7210 */ /* 0x000fc60007ffe0ff */
[----:B------:R-:W-:Y:S01]  /*2730*/  IMAD.WIDE.U32 R110, R143, R106, R110 ;  /* 0x0000006a8f6e7225 */ /* 0x000fe200078e006e */
[----:B------:R-:W-:-:S03]  /*2740*/  IADD3 R12, R15, R109, RZ ;  /* 0x0000006d0f0c7210 */ /* 0x000fc60007ffe0ff */
[----:B------:R-:W-:Y:S01]  /*2750*/  IMAD.IADD R126, R101, 0x1, R13 ;  /* 0x00000001657e7824 */ /* 0x000fe200078e020d */
[----:B------:R-:W-:Y:S01]  /*2760*/  SHF.L.U32 R8, R106, 0x7, RZ ;  /* 0x000000076a087819 */ /* 0x000fe200000006ff */
[----:B------:R-:W-:Y:S01]  /*2770*/  IMAD.IADD R132, R132, 0x1, R7 ;  /* 0x0000000184847824 */ /* 0x000fe200078e0207 */
[C---:B------:R-:W-:Y:S01]  /*2780*/  SHF.L.U64.HI R7, R106.reuse, 0x7, R107 ;  /* 0x000000076a077819 */ /* 0x040fe2000001026b */
[----:B------:R-:W-:Y:S01]  /*2790*/  IMAD.X R99, R215, 0x1, R26, P2 ;  /* 0x00000001d7637824 */ /* 0x000fe200010e061a */
[----:B------:R-:W-:Y:S01]  /*27a0*/  SEL R119, R119, 0xffffffe0, !P1 ;  /* 0xffffffe077777807 */ /* 0x000fe20004800000 */
[----:B------:R-:W-:Y:S01]  /*27b0*/  IMAD.IADD R11, R111, 0x1, R15 ;  /* 0x000000016f0b7824 */ /* 0x000fe200078e020f */
[----:B------:R-:W-:Y:S01]  /*27c0*/  SHF.R.S32.HI R15, RZ, 0x4, R20 ;  /* 0x00000004ff0f7819 */ /* 0x000fe20000011414 */
[----:B------:R-:W-:Y:S01]  /*27d0*/  IMAD.IADD R13, R105, 0x1, R21 ;  /* 0x00000001690d7824 */ /* 0x000fe200078e0215 */
[----:B------:R-:W-:Y:S01]  /*27e0*/  SHF.R.S32.HI R26, RZ, 0x4, R27 ;  /* 0x00000004ff1a7819 */ /* 0x000fe2000001141b */
[----:B------:R-:W-:Y:S01]  /*27f0*/  IMAD.IADD R14, R21, 0x1, R103 ;  /* 0x00000001150e7824 */ /* 0x000fe200078e0267 */
[----:B------:R-:W-:Y:S01]  /*2800*/  SHF.R.S32.HI R21, RZ, 0x4, R25 ;  /* 0x00000004ff157819 */ /* 0x000fe20000011419 */
[----:B------:R-:W-:Y:S01]  /*2810*/  IMAD.WIDE.U32 R106, R106, 0xa0, RZ ;  /* 0x000000a06a6a7825 */ /* 0x000fe200078e00ff */
[----:B------:R-:W-:-:S02]  /*2820*/  LOP3.LUT R37, R33, R30, RZ, 0xfc, !PT ;  /* 0x0000001e21257212 */ /* 0x000fc400078efcff */
[----:B------:R-:W-:Y:S02]  /*2830*/  LOP3.LUT R20, R20, 0xfffffff0, RZ, 0xc0, !PT ;  /* 0xfffffff014147812 */ /* 0x000fe400078ec0ff */
[----:B------:R-:W-:Y:S02]  /*2840*/  LOP3.LUT R25, R25, 0xfffffff0, RZ, 0xc0, !PT ;  /* 0xfffffff019197812 */ /* 0x000fe400078ec0ff */
[----:B------:R-:W-:Y:S02]  /*2850*/  LOP3.LUT R27, R27, 0xfffffff0, RZ, 0xc0, !PT ;  /* 0xfffffff01b1b7812 */ /* 0x000fe400078ec0ff */
[----:B------:R-:W-:Y:S01]  /*2860*/  LOP3.LUT R32, R33, 0x1, RZ, 0xc0, !PT ;  /* 0x0000000121207812 */ /* 0x000fe200078ec0ff */
        /* <DEDUP_REMOVED lines=11> */
.L_x_2267:
[----:B0-23--:R-:W2:Y:S01]  /*2920*/  LDL.LU R40, [R1+0x20] ;  /* 0x0000200001287983 */ /* 0x00dea20000300800 */
[----:B------:R-:W0:Y:S01]  /*2930*/  LDC.64 R124, c[0x0][0x2d8] ;  /* 0x0000b600ff7c7b82 */ /* 0x000e220000000a00 */
[----:B------:R-:W-:Y:S01]  /*2940*/  IADD3 R43, R24, -0x1, RZ ;  /* 0xffffffff182b7810 */ /* 0x000fe20007ffe0ff */
[----:B------:R-:W-:Y:S01]  /*2950*/  IMAD R47, R17, 0x7800, R207 ;  /* 0x00007800112f7824 */ /* 0x000fe200078e02cf */
[----:B------:R-:W-:Y:S05]  /*2960*/  YIELD ;  /* 0x0000000000007946 */ /* 0x000fea0003800000 */
[----:B------:R-:W1:Y:S01]  /*2970*/  LDC R134, c[0x0][0x3d4] ;  /* 0x0000f500ff867b82 */ /* 0x000e620000000800 */
[----:B------:R-:W-:Y:S01]  /*2980*/  ISETP.GT.AND P4, PT, R43, R121, PT ;  /* 0x000000792b00720c */ /* 0x000fe20003f84270 */
[-C--:B------:R-:W-:Y:S01]  /*2990*/  IMAD R39, R122, R43.reuse, RZ ;  /* 0x0000002b7a277224 */ /* 0x080fe200078e02ff */
[----:B------:R-:W-:Y:S01]  /*29a0*/  SHF.R.S32.HI R38, RZ, 0x1f, R43 ;  /* 0x0000001fff267819 */ /* 0x000fe2000001142b */
[----:B------:R-:W-:Y:S01]  /*29b0*/  IMAD.WIDE.U32 R138, R112, R43, RZ ;  /* 0x0000002b708a7225 */ /* 0x000fe200078e00ff */
[----:B------:R-:W-:Y:S03]  /*29c0*/  BSSY B0, `(.L_x_2168) ;  /* 0x0000caa000007945 */ /* 0x000fe60003800000 */
[----:B------:R-:W-:Y:S01]  /*29d0*/  IMAD R39, R38, R112, R39 ;  /* 0x0000007026277224 */ /* 0x000fe200078e0227 */
[----:B------:R-:W-:Y:S01]  /*29e0*/  IADD3 R45, P1, P2, R3, R138, R128 ;  /* 0x0000008a032d7210 */ /* 0x000fe20007a3e080 */
[----:B------:R-:W-:-:S02]  /*29f0*/  IMAD.IADD R47, R16, 0x1, R47 ;  /* 0x00000001102f7824 */ /* 0x000fc400078e022f */
[----:B------:R-:W-:Y:S02]  /*2a00*/  IMAD.IADD R93, R139, 0x1, R39 ;  /* 0x000000018b5d7824 */ /* 0x000fe400078e0227 */
[----:B------:R-:W-:-:S03]  /*2a10*/  IMAD R39, R17, 0x7800, R208 ;  /* 0x0000780011277824 */ /* 0x000fc600078e02d0 */
[----:B------:R-:W-:Y:S02]  /*2a20*/  IADD3.X R24, R4, R93, R127, P1, P2 ;  /* 0x0000005d04187210 */ /* 0x000fe40000fe447f */
[-C--:B0-----:R-:W-:Y:S02]  /*2a30*/  IADD3 R48, P1, P2, R138, R124.reuse, R3 ;  /* 0x0000007c8a307210 */ /* 0x081fe40007a3e003 */
[----:B------:R-:W-:Y:S02]  /*2a40*/  IADD3 R46, R16, R39, RZ ;  /* 0x00000027102e7210 */ /* 0x000fe40007ffe0ff */
[----:B------:R-:W-:Y:S02]  /*2a50*/  IADD3.X R49, R93, R125, R4, P1, P2 ;  /* 0x0000007d5d317210 */ /* 0x000fe40000fe4404 */
[----:B-1----:R-:W-:Y:S02]  /*2a60*/  ISETP.GE.AND P1, PT, R134, 0x1, PT ;  /* 0x000000018600780c */ /* 0x002fe40003f26270 */
[----:B------:R-:W-:-:S05]  /*2a70*/  IADD3 R44, P2, R45, R124, RZ ;  /* 0x0000007c2d2c7210 */ /* 0x000fca0007f5e0ff */
[----:B------:R-:W-:Y:S02]  /*2a80*/  IMAD.X R45, R24, 0x1, R125, P2 ;  /* 0x00000001182d7824 */ /* 0x000fe400010e067d */
        /* <DEDUP_REMOVED lines=37> */
[----:B------:R-:W-:Y:S02]  /*2ce0*/  CS2R R138, SRZ ;  /* 0x00000000008a7805 */ /* 0x000fe4000001ff00 */
[----:B------:R-:W-:Y:S02]  /*2cf0*/  IADD3 R53, R19, 0x10, RZ ;  /* 0x0000001013357810 */ /* 0x000fe40007ffe0ff */
[----:B------:R-:W-:Y:S01]  /*2d00*/  IADD3.X R41, R11, UR5, R39, P1, P4 ;  /* 0x000000050b297c10 */ /* 0x000fe20008fe8427 */
[----:B------:R-:W-:-:S02]  /*2d10*/  ULDC.64 UR4, c[0x0][0x3e0] ;  /* 0x0000f80000047ab9 */ /* 0x000fc40000000a00 */
        /* <DEDUP_REMOVED lines=31> */
[----:B------:R-:W-:-:S13]  /*2f10*/  ISETP.GE.AND P1, PT, R53, R134, PT ;  /* 0x000000863500720c */ /* 0x000fda0003f26270 */
[----:B------:R1:W5:Y:S04]  /*2f20*/  @!P1 LDG.E.64 R74, desc[UR56][R40.64+0x50] ;  /* 0x00005038284a9981 */ /* 0x000368000c1e1b00 */
[----:B------:R1:W5:Y:S02]  /*2f30*/  @!P1 LDG.E.64 R76, desc[UR56][R42.64+0x50] ;  /* 0x000050382a4c9981 */ /* 0x000364000c1e1b00 */
.L_x_2172:
[----:B------:R-:W-:Y:S05]  /*2f40*/  BSYNC B1 ;  /* 0x0000000000017941 */ /* 0x000fea0003800000 */
.L_x_2171:
        /* <DEDUP_REMOVED lines=13> */
[----:B------:R-:W-:Y:S01]  /*3020*/  CS2R R72, SRZ ;  /* 0x0000000000487805 */ /* 0x000fe2000001ff00 */
[----:B------:R-:W-:Y:S01]  /*3030*/  IMAD.MOV.U32 R151, RZ, RZ, R78 ;  /* 0x000000ffff977224 */ /* 0x000fe200078e004e */
        /* <DEDUP_REMOVED lines=46> */
.L_x_2174:
[----:B------:R-:W-:Y:S05]  /*3320*/  BSYNC B1 ;  /* 0x0000000000017941 */ /* 0x000fea0003800000 */
.L_x_2173:
[----:B------:R-:W-:Y:S01]  /*3330*/  UISETP.NE.AND UP0, UPT, UR53, 0x3, UPT ;  /* 0x000000033500788c */ /* 0x000fe2000bf05270 */
[----:B------:R-:W-:Y:S01]  /*3340*/  MOV R158, R82 ;  /* 0x00000052009e7202 */ /* 0x000fe20000000f00 */
        /* <DEDUP_REMOVED lines=21> */
[----:B------:R-:W-:Y:S01]  /*34a0*/  IMAD.MOV.U32 R153, RZ, RZ, R72 ;  /* 0x000000ffff997224 */ /* 0x000fe200078e0048 */
[----:B------:R-:W-:Y:S06]  /*34b0*/  @!P1 BRA `(.L_x_2175) ;  /* 0x0000000000049947 */ /* 0x000fec0003800000 */
[----:B------:R-:W-:Y:S01]  /*34c0*/  BPT.TRAP 0x1 ;  /* 0x000000040000795c */ /* 0x000fe20000300000 */
.L_x_2175:
[----:B------:R-:W-:Y:S01]  /*34d0*/  IMAD R39, R17, 0x8, R16 ;  /* 0x0000000811277824 */ /* 0x000fe200078e0210 */
[----:B------:R-:W-:Y:S01]  /*34e0*/  SHF.L.U32 R96, R190, 0x1f, RZ ;  /* 0x0000001fbe607819 */ /* 0x000fe200000006ff */
[----:B------:R-:W-:Y:S03]  /*34f0*/  BSSY B1, `(.L_x_2176) ;  /* 0x0000003000017945 */ /* 0x000fe60003800000 */
[----:B------:R-:W3:Y:S02]  /*3500*/  SYNCS.PHASECHK.TRANS64.TRYWAIT P5, [R39+URZ+0x29890], R96 ;  /* 0x02989060270075a7 */ /* 0x000ee400080a017f */
[----:B---3--:R-:W-:Y:S05]  /*3510*/  @!P5 BRA `(.L_x_2177) ;  /* 0x0000029c00b8d947 */ /* 0x008fea0003800000 */
.L_x_2495:
[----:B------:R-:W-:Y:S05]  /*3520*/  BSYNC B1 ;  /* 0x0000000000017941 */ /* 0x000fea0003800000 */
.L_x_2176:
        /* <DEDUP_REMOVED lines=10> */
[----:B------:R-:W-:Y:S02]  /*35d0*/  SHF.R.U32.HI R138, RZ, 0x8, R139 ;  /* 0x00000008ff8a7819 */ /* 0x000fe4000001168b */
[----:B------:R-:W-:Y:S01]  /*35e0*/  SHF.R.U32.HI R169, RZ, 0x10, R137 ;  /* 0x00000010ffa97819 */ /* 0x000fe20000011689 */
[----:B------:R-:W-:Y:S01]  /*35f0*/  IMAD.SHL.U32 R136, R136, 0x100, RZ ;  /* 0x0000010088887824 */ /* 0x000fe200078e00ff */
[----:B------:R-:W-:Y:S02]  /*3600*/  LOP3.LUT R137, R137, 0xff0000ff, RZ, 0xc0, !PT ;  /* 0xff0000ff89897812 */ /* 0x000fe400078ec0ff */
[----:B------:R-:W-:Y:S02]  /*3610*/  SHF.R.U32.HI R167, RZ, 0x10, R139 ;  /* 0x00000010ffa77819 */ /* 0x000fe4000001168b */
[----:B------:R-:W-:-:S02]  /*3620*/  LOP3.LUT R166, R139, 0xff0000ff, RZ, 0xc0, !PT ;  /* 0xff0000ff8ba67812 */ /* 0x000fc400078ec0ff */
        /* <DEDUP_REMOVED lines=51> */
[--C-:B------:R-:W-:Y:S01]  /*3960*/  HADD2.F32 R169, -RZ, R166.reuse.H1_H1 ;  /* 0x300000a6ffa97230 */ /* 0x100fe20000004100 */
[----:B------:R-:W-:Y:S01]  /*3970*/  F2FP.SATFINITE.E4M3.F32.PACK_AB_MERGE_C R165, R168, R165, RZ ;  /* 0x000000a5a8a5723e */ /* 0x000fe200048070ff */
[----:B------:R-:W-:Y:S01]  /*3980*/  HADD2.F32 R168, -RZ, R166.H0_H0 ;  /* 0x200000a6ffa87230 */ /* 0x000fe20000004100 */
[----:B------:R-:W-:Y:S01]  /*3990*/  F2FP.F16.E4M3.UNPACK_B R167, R42.H1 ;  /* 0x0000002affa7723e */ /* 0x000fe200030006ff */
[--C-:B------:R-:W-:Y:S01]  /*39a0*/  HADD2.F32 R172, -RZ, R174.reuse.H1_H1 ;  /* 0x300000aeffac7230 */ /* 0x100fe20000004100 */
[----:B------:R-:W-:Y:S01]  /*39b0*/  F2FP.F16.E4M3.UNPACK_B R173, R137 ;  /* 0x00000089ffad723e */ /* 0x000fe200020006ff */
[----:B------:R-:W-:Y:S01]  /*39c0*/  HADD2.F32 R174, -RZ, R174.H0_H0 ;  /* 0x200000aeffae7230 */ /* 0x000fe20000004100 */
[-C--:B------:R-:W-:Y:S01]  /*39d0*/  F2FP.F16.E4M3.UNPACK_B R166, R136.reuse.H1 ;  /* 0x00000088ffa6723e */ /* 0x080fe200030006ff */
[----:B------:R-:W-:Y:S01]  /*39e0*/  HADD2.F32 R137, -RZ, R167.H1_H1 ;  /* 0x300000a7ff897230 */ /* 0x000fe20000004100 */
[----:B------:R-:W-:Y:S01]  /*39f0*/  F2FP.F16.E4M3.UNPACK_B R170, R136 ;  /* 0x00000088ffaa723e */ /* 0x000fe200020006ff */
[----:B------:R-:W-:-:S02]  /*3a00*/  HADD2.F32 R176, -RZ, R173.H1_H1 ;  /* 0x300000adffb07230 */ /* 0x000fc40000004100 */
[-C--:B------:R-:W-:Y:S01]  /*3a10*/  FMUL.FTZ R175, R169, R172.reuse ;  /* 0x000000aca9af7220 */ /* 0x080fe20000410000 */
[----:B------:R-:W-:Y:S02]  /*3a20*/  HADD2.F32 R171, -RZ, R166.H1_H1 ;  /* 0x300000a6ffab7230 */ /* 0x000fe40000004100 */
[C---:B------:R-:W-:Y:S01]  /*3a30*/  FMUL.FTZ R180, R168.reuse, R172 ;  /* 0x000000aca8b47220 */ /* 0x040fe20000410000 */
[----:B------:R-:W-:Y:S02]  /*3a40*/  HADD2.F32 R167, -RZ, R167.H0_H0 ;  /* 0x200000a7ffa77230 */ /* 0x000fe40000004100 */
[----:B------:R-:W-:Y:S01]  /*3a50*/  FMUL.FTZ R178, R137, R176 ;  /* 0x000000b089b27220 */ /* 0x000fe20000410000 */
[----:B------:R-:W-:Y:S02]  /*3a60*/  HADD2.F32 R172, -RZ, R170.H1_H1 ;  /* 0x300000aaffac7230 */ /* 0x000fe40000004100 */
[----:B------:R-:W-:Y:S01]  /*3a70*/  FFMA.FTZ R136, R168, R171, -R175 ;  /* 0x000000aba8887223 */ /* 0x000fe200000108af */
[----:B------:R-:W-:Y:S01]  /*3a80*/  F2FP.F16.E4M3.UNPACK_B R42, R42 ;  /* 0x0000002aff2a723e */ /* 0x000fe200020006ff */
[----:B------:R-:W-:Y:S01]  /*3a90*/  FMUL.FTZ R176, R167, R176 ;  /* 0x000000b0a7b07220 */ /* 0x000fe20000410000 */
[----:B------:R-:W-:Y:S01]  /*3aa0*/  F2FP.F16.E4M3.UNPACK_B R168, R43 ;  /* 0x0000002bffa8723e */ /* 0x000fe200020006ff */
[----:B------:R-:W-:Y:S01]  /*3ab0*/  FFMA.FTZ R43, R169, R171, R180 ;  /* 0x000000aba92b7223 */ /* 0x000fe200000100b4 */
[-C--:B------:R-:W-:Y:S01]  /*3ac0*/  FFMA.FTZ R178, R167, R172.reuse, -R178 ;  /* 0x000000aca7b27223 */ /* 0x080fe200000108b2 */
[----:B------:R-:W-:Y:S01]  /*3ad0*/  FFMA.FTZ R169, R137, R172, R176 ;  /* 0x000000ac89a97223 */ /* 0x000fe200000100b0 */
[----:B------:R-:W-:Y:S01]  /*3ae0*/  HADD2.F32 R137, -RZ, R42.H0_H0 ;  /* 0x2000002aff897230 */ /* 0x000fe20000004100 */
[----:B------:R-:W-:Y:S01]  /*3af0*/  F2FP.SATFINITE.E4M3.F32.PACK_AB_MERGE_C R41, R41, R40, R164 ;  /* 0x000000282929723e */ /* 0x000fe200048070a4 */
[----:B------:R-:W-:Y:S01]  /*3b00*/  HADD2.F32 R167, -RZ, R168.H0_H0 ;  /* 0x200000a8ffa77230 */ /* 0x000fe20000004100 */
[----:B------:R-:W-:Y:S01]  /*3b10*/  F2FP.SATFINITE.E4M3.F32.PACK_AB_MERGE_C R43, R43, R136, RZ ;  /* 0x000000882b2b723e */ /* 0x000fe200048070ff */
[----:B------:R-:W-:Y:S01]  /*3b20*/  HADD2.F32 R42, -RZ, R42.H1_H1 ;  /* 0x3000002aff2a7230 */ /* 0x000fe20000004100 */
[----:B------:R-:W-:Y:S01]  /*3b30*/  F2FP.SATFINITE.E4M3.F32.PACK_AB_MERGE_C R169, R169, R178, RZ ;  /* 0x000000b2a9a9723e */ /* 0x000fe200048070ff */
[----:B------:R-:W-:-:S02]  /*3b40*/  HADD2.F32 R173, -RZ, R173.H0_H0 ;  /* 0x200000adffad7230 */ /* 0x000fc40000004100 */
[----:B------:R-:W-:Y:S01]  /*3b50*/  FMUL.FTZ R171, R167, R174 ;  /* 0x000000aea7ab7220 */ /* 0x000fe20000410000 */
[----:B------:R-:W-:Y:S01]  /*3b60*/  HADD2.F32 R168, -RZ, R168.H1_H1 ;  /* 0x300000a8ffa87230 */ /* 0x000fe20000004100 */
[----:B------:R-:W-:Y:S01]  /*3b70*/  F2FP.SATFINITE.E4M3.F32.PACK_AB_MERGE_C R40, R139, R138, R165 ;  /* 0x0000008a8b28723e */ /* 0x000fe200048070a5 */
[----:B------:R-:W-:Y:S02]  /*3b80*/  HADD2.F32 R166, -RZ, R166.H0_H0 ;  /* 0x200000a6ffa67230 */ /* 0x000fe40000004100 */
[-C--:B------:R-:W-:Y:S01]  /*3b90*/  FMUL.FTZ R172, R42, R173.reuse ;  /* 0x000000ad2aac7220 */ /* 0x080fe20000410000 */
[----:B------:R-:W-:Y:S02]  /*3ba0*/  HADD2.F32 R170, -RZ, R170.H0_H0 ;  /* 0x200000aaffaa7230 */ /* 0x000fe40000004100 */
[C---:B------:R-:W-:Y:S01]  /*3bb0*/  FMUL.FTZ R176, R168.reuse, R174 ;  /* 0x000000aea8b07220 */ /* 0x040fe20000410000 */
[----:B------:R-:W-:Y:S01]  /*3bc0*/  FMUL.FTZ R173, R137, R173 ;  /* 0x000000ad89ad7220 */ /* 0x000fe20000410000 */
[----:B------:R-:W-:-:S02]  /*3bd0*/  FFMA.FTZ R171, R168, R166, R171 ;  /* 0x000000a6a8ab7223 */ /* 0x000fc400000100ab */
[----:B------:R-:W-:Y:S01]  /*3be0*/  FFMA.FTZ R176, R167, R166, -R176 ;  /* 0x000000a6a7b07223 */ /* 0x000fe200000108b0 */
[-C--:B------:R-:W-:Y:S01]  /*3bf0*/  FFMA.FTZ R172, R137, R170.reuse, -R172 ;  /* 0x000000aa89ac7223 */ /* 0x080fe200000108ac */
[----:B------:R-:W-:-:S03]  /*3c00*/  FFMA.FTZ R173, R42, R170, R173 ;  /* 0x000000aa2aad7223 */ /* 0x000fc600000100ad */
[----:B------:R-:W-:Y:S02]  /*3c10*/  F2FP.SATFINITE.E4M3.F32.PACK_AB_MERGE_C R43, R171, R176, R43 ;  /* 0x000000b0ab2b723e */ /* 0x000fe4000480702b */
[----:B------:R-:W-:-:S07]  /*3c20*/  F2FP.SATFINITE.E4M3.F32.PACK_AB_MERGE_C R42, R173, R172, R169 ;  /* 0x000000acad2a723e */ /* 0x000fce00048070a9 */
.L_x_2183:
[----:B------:R-:W-:Y:S05]  /*3c30*/  BSYNC B3 ;  /* 0x0000000000037941 */ /* 0x000fea0003800000 */
.L_x_2182:
[----:B-1----:R4:W-:Y:S02]  /*3c40*/  STG.E.128 desc[UR56][R48.64], R40 ;  /* 0x0000002830007986 */ /* 0x0029e4000c101d38 */
.L_x_2181:
[----:B------:R-:W-:Y:S05]  /*3c50*/  BSYNC B2 ;  /* 0x0000000000027941 */ /* 0x000fea0003800000 */
.L_x_2180:
        /* <DEDUP_REMOVED lines=9> */
[----:B------:R-:W-:Y:S02]  /*3cf0*/  SHF.R.U32.HI R124, RZ, 0x8, R125 ;  /* 0x00000008ff7c7819 */ /* 0x000fe4000001167d */
[----:B------:R-:W-:Y:S02]  /*3d00*/  LOP3.LUT R94, R95, 0xff0000ff, RZ, 0xc0, !PT ;  /* 0xff0000ff5f5e7812 */ /* 0x000fe400078ec0ff */
[----:B------:R-:W-:Y:S01]  /*3d10*/  SHF.R.U32.HI R137, RZ, 0x10, R95 ;  /* 0x00000010ff897819 */ /* 0x000fe2000001165f */
[----:B------:R-:W-:Y:S01]  /*3d20*/  IMAD.SHL.U32 R95, R139, 0x100, RZ ;  /* 0x000001008b5f7824 */ /* 0x000fe200078e00ff */
[----:B------:R-:W-:Y:S02]  /*3d30*/  LOP3.LUT R136, R125, 0xff0000ff, RZ, 0xc0, !PT ;  /* 0xff0000ff7d887812 */ /* 0x000fe400078ec0ff */
[----:B------:R-:W-:Y:S01]  /*3d40*/  SHF.R.U32.HI R138, RZ, 0x10, R125 ;  /* 0x00000010ff8a7819 */ /* 0x000fe2000001167d */
[----:B------:R-:W-:Y:S01]  /*3d50*/  IMAD.SHL.U32 R125, R124, 0x100, RZ ;  /* 0x000001007c7d7824 */ /* 0x000fe200078e00ff */
[----:B------:R-:W-:Y:S01]  /*3d60*/  LOP3.LUT R94, R94, 0xff00, R95, 0xf8, !PT ;  /* 0x0000ff005e5e7812 */ /* 0x000fe200078ef85f */
[----:B-1----:R-:W-:Y:S01]  /*3d70*/  IMAD.MOV.U32 R124, RZ, RZ, R40 ;  /* 0x000000ffff7c7224 */ /* 0x002fe200078e0028 */
[----:B------:R-:W-:Y:S01]  /*3d80*/  SHF.L.U32 R95, R137, 0x10, RZ ;  /* 0x00000010895f7819 */ /* 0x000fe200000006ff */
[----:B------:R-:W-:Y:S01]  /*3d90*/  IMAD.U32 R138, R138, 0x10000, RZ ;  /* 0x000100008a8a7824 */ /* 0x000fe200078e00ff */
[----:B------:R-:W-:-:S02]  /*3da0*/  LOP3.LUT R125, R136, 0xff00, R125, 0xf8, !PT ;  /* 0x0000ff00887d7812 */ /* 0x000fc400078ef87d */
        /* <DEDUP_REMOVED lines=44> */
[----:B------:R-:W-:Y:S01]  /*4070*/  F2FP.SATFINITE.E4M3.F32.PACK_AB_MERGE_C R137, R138, R137, RZ ;  /* 0x000000898a89723e */ /* 0x000fe200048070ff */
[--C-:B------:R-:W-:Y:S01]  /*4080*/  HADD2.F32 R162, -RZ, R139.reuse.H0_H0 ;  /* 0x2000008bffa27230 */ /* 0x100fe20000004100 */
[-C--:B------:R-:W-:Y:S01]  /*4090*/  F2FP.F16.E4M3.UNPACK_B R167, R95.reuse.H1 ;  /* 0x0000005fffa7723e */ /* 0x080fe200030006ff */
[----:B------:R-:W-:Y:S01]  /*40a0*/  HADD2.F32 R139, -RZ, R139.H1_H1 ;  /* 0x3000008bff8b7230 */ /* 0x000fe20000004100 */
[----:B------:R-:W-:Y:S02]  /*40b0*/  F2FP.F16.E4M3.UNPACK_B R138, R42.H1 ;  /* 0x0000002aff8a723e */ /* 0x000fe400030006ff */
[----:B------:R-:W-:Y:S01]  /*40c0*/  F2FP.F16.E4M3.UNPACK_B R166, R95 ;  /* 0x0000005fffa6723e */ /* 0x000fe200020006ff */
[----:B------:R-:W-:Y:S01]  /*40d0*/  HADD2.F32 R169, -RZ, R167.H1_H1 ;  /* 0x300000a7ffa97230 */ /* 0x000fe20000004100 */
[-C--:B------:R-:W-:Y:S01]  /*40e0*/  F2FP.F16.E4M3.UNPACK_B R163, R94.reuse ;  /* 0x0000005effa3723e */ /* 0x080fe200020006ff */
        /* <DEDUP_REMOVED lines=38> */
.L_x_2187:
[----:B------:R-:W-:Y:S05]  /*4350*/  BSYNC B3 ;  /* 0x0000000000037941 */ /* 0x000fea0003800000 */
.L_x_2186:
[----:B-1----:R0:W-:Y:S02]  /*4360*/  STG.E.128 desc[UR56][R48.64+0x20], R40 ;  /* 0x0000202830007986 */ /* 0x0021e4000c101d38 */
.L_x_2185:
[----:B------:R-:W-:Y:S05]  /*4370*/  BSYNC B2 ;  /* 0x0000000000027941 */ /* 0x000fea0003800000 */
.L_x_2184:
        /* <DEDUP_REMOVED lines=111> */
.L_x_2191:
[----:B------:R-:W-:Y:S05]  /*4a70*/  BSYNC B3 ;  /* 0x0000000000037941 */ /* 0x000fea0003800000 */
.L_x_2190:
[----:B-1----:R0:W-:Y:S02]  /*4a80*/  STG.E.128 desc[UR56][R48.64+0x40], R40 ;  /* 0x0000402830007986 */ /* 0x0021e4000c101d38 */
.L_x_2189:
[----:B------:R-:W-:Y:S05]  /*4a90*/  BSYNC B2 ;  /* 0x0000000000027941 */ /* 0x000fea0003800000 */
.L_x_2188:
        /* <DEDUP_REMOVED lines=14> */
[----:B------:R-:W-:Y:S01]  /*4b80*/  IMAD.SHL.U32 R87, R87, 0x100, RZ ;  /* 0x0000010057577824 */ /* 0x000fe200078e00ff */
[----:B------:R-:W-:Y:S01]  /*4b90*/  SHF.R.U32.HI R93, RZ, 0x10, R83 ;  /* 0x00000010ff5d7819 */ /* 0x000fe20000011653 */
[----:B-1----:R-:W-:Y:S01]  /*4ba0*/  IMAD.MOV.U32 R83, RZ, RZ, R41 ;  /* 0x000000ffff537224 */ /* 0x002fe200078e0029 */
[----:B------:R-:W-:Y:S01]  /*4bb0*/  LOP3.LUT R41, R82, 0xff00, R85, 0xf8, !PT ;  /* 0x0000ff0052297812 */ /* 0x000fe200078ef855 */
[----:B------:R-:W-:Y:S01]  /*4bc0*/  IMAD.U32 R92, R92, 0x10000, RZ ;  /* 0x000100005c5c7824 */ /* 0x000fe200078e00ff */
[----:B------:R-:W-:Y:S01]  /*4bd0*/  MOV R84, R40 ;  /* 0x0000002800547202 */ /* 0x000fe20000000f00 */
        /* <DEDUP_REMOVED lines=92> */
.L_x_2195:
[----:B------:R-:W-:Y:S05]  /*51a0*/  BSYNC B3 ;  /* 0x0000000000037941 */ /* 0x000fea0003800000 */
.L_x_2194:
[----:B-1----:R0:W-:Y:S02]  /*51b0*/  STG.E.128 desc[UR56][R48.64+0x60], R40 ;  /* 0x0000602830007986 */ /* 0x0021e4000c101d38 */
.L_x_2193:
[----:B------:R-:W-:Y:S05]  /*51c0*/  BSYNC B2 ;  /* 0x0000000000027941 */ /* 0x000fea0003800000 */
.L_x_2192:
        /* <DEDUP_REMOVED lines=10> */
[----:B------:R-:W-:Y:S02]  /*5270*/  SHF.R.U32.HI R85, RZ, 0x10, R79 ;  /* 0x00000010ff557819 */ /* 0x000fe4000001164f */
[----:B------:R-:W-:Y:S02]  /*5280*/  LOP3.LUT R80, R79, 0xff0000ff, RZ, 0xc0, !PT ;  /* 0xff0000ff4f507812 */ /* 0x000fe400078ec0ff */
[----:B------:R-:W-:Y:S02]  /*5290*/  SHF.R.U32.HI R84, RZ, 0x10, R81 ;  /* 0x00000010ff547819 */ /* 0x000fe40000011651 */
[----:B------:R-:W-:Y:S01]  /*52a0*/  LOP3.LUT R82, R81, 0xff0000ff, RZ, 0xc0, !PT ;  /* 0xff0000ff51527812 */ /* 0x000fe200078ec0ff */
[----:B------:R-:W-:Y:S01]  /*52b0*/  IMAD.SHL.U32 R81, R78, 0x100, RZ ;  /* 0x000001004e517824 */ /* 0x000fe200078e00ff */
[----:B------:R-:W-:Y:S01]  /*52c0*/  SHF.L.U32 R79, R83, 0x8, RZ ;  /* 0x00000008534f7819 */ /* 0x000fe200000006ff */
[----:B-1----:R-:W-:Y:S01]  /*52d0*/  IMAD.MOV.U32 R78, RZ, RZ, R40 ;  /* 0x000000ffff4e7224 */ /* 0x002fe200078e0028 */
[----:B------:R-:W-:-:S02]  /*52e0*/  F2FP.F16.E4M3.UNPACK_B R40, R41 ;  /* 0x00000029ff28723e */ /* 0x000fc400020006ff */
[----:B------:R-:W-:Y:S01]  /*52f0*/  LOP3.LUT R80, R80, 0xff00, R79, 0xf8, !PT ;  /* 0x0000ff0050507812 */ /* 0x000fe200078ef84f */
[----:B------:R-:W-:Y:S01]  /*5300*/  IMAD.U32 R79, R85, 0x10000, RZ ;  /* 0x00010000554f7824 */ /* 0x000fe200078e00ff */
[----:B------:R-:W-:Y:S02]  /*5310*/  LOP3.LUT R83, R82, 0xff00, R81, 0xf8, !PT ;  /* 0x0000ff0052537812 */ /* 0x000fe400078ef851 */
[----:B------:R-:W-:Y:S02]  /*5320*/  SHF.L.U32 R82, R84, 0x10, RZ ;  /* 0x0000001054527819 */ /* 0x000fe400000006ff */
        /* <DEDUP_REMOVED lines=89> */
.L_x_2199:
[----:B------:R-:W-:Y:S05]  /*58c0*/  BSYNC B3 ;  /* 0x0000000000037941 */ /* 0x000fea0003800000 */
.L_x_2198:
[----:B-1----:R0:W-:Y:S02]  /*58d0*/  STG.E.128 desc[UR56][R48.64+0x80], R40 ;  /* 0x0000802830007986 */ /* 0x0021e4000c101d38 */
.L_x_2197:
[----:B------:R-:W-:Y:S05]  /*58e0*/  BSYNC B2 ;  /* 0x0000000000027941 */ /* 0x000fea0003800000 */
.L_x_2196:
        /* <DEDUP_REMOVED lines=16> */
[----:B------:R-:W-:Y:S01]  /*59f0*/  IMAD.U32 R76, R80, 0x10000, RZ ;  /* 0x00010000504c7824 */ /* 0x000fe200078e00ff */
[----:B-1----:R-:W-:Y:S01]  /*5a00*/  MOV R74, R40 ;  /* 0x00000028004a7202 */ /* 0x002fe20000000f00 */
[----:B------:R-:W-:Y:S01]  /*5a10*/  IMAD.U32 R79, R79, 0x10000, RZ ;  /* 0x000100004f4f7824 */ /* 0x000fe200078e00ff */
[----:B------:R-:W-:-:S02]  /*5a20*/  LOP3.LUT R78, R78, 0xff00, R77, 0xf8, !PT ;  /* 0x0000ff004e4e7812 */ /* 0x000fc400078ef84d */
        /* <DEDUP_REMOVED lines=90> */
.L_x_2201:
[----:B------:R-:W-:Y:S05]  /*5fd0*/  BSYNC B2 ;  /* 0x0000000000027941 */ /* 0x000fea0003800000 */
.L_x_2200:
[----:B-1----:R0:W-:Y:S02]  /*5fe0*/  STG.E.128 desc[UR56][R48.64+0xa0], R40 ;  /* 0x0000a02830007986 */ /* 0x0021e4000c101d38 */
.L_x_2179:
[----:B------:R-:W-:Y:S05]  /*5ff0*/  BSYNC B1 ;  /* 0x0000000000017941 */ /* 0x000fea0003800000 */
.L_x_2178:
        /* <DEDUP_REMOVED lines=8> */
[--C-:B------:R-:W-:Y:S01]  /*6080*/  SHF.R.U32.HI R70, RZ, 0x8, R71.reuse ;  /* 0x00000008ff467819 */ /* 0x100fe20000011647 */
[----:B-1----:R-:W-:Y:S01]  /*6090*/  IMAD.MOV.U32 R48, RZ, RZ, R40 ;  /* 0x000000ffff307224 */ /* 0x002fe200078e0028 */
[----:B------:R-:W-:Y:S02]  /*60a0*/  LOP3.LUT R49, R71, 0xff0000ff, RZ, 0xc0, !PT ;  /* 0xff0000ff47317812 */ /* 0x000fe400078ec0ff */
[----:B------:R-:W-:Y:S01]  /*60b0*/  SHF.R.U32.HI R74, RZ, 0x10, R71 ;  /* 0x00000010ff4a7819 */ /* 0x000fe20000011647 */
[----:B------:R-:W-:Y:S01]  /*60c0*/  IMAD.SHL.U32 R70, R70, 0x100, RZ ;  /* 0x0000010046467824 */ /* 0x000fe200078e00ff */
[--C-:B------:R-:W-:Y:S02]  /*60d0*/  SHF.R.U32.HI R72, RZ, 0x8, R73.reuse ;  /* 0x00000008ff487819 */ /* 0x100fe40000011649 */
[----:B------:R-:W-:Y:S02]  /*60e0*/  LOP3.LUT R71, R73, 0xff0000ff, RZ, 0xc0, !PT ;  /* 0xff0000ff49477812 */ /* 0x000fe400078ec0ff */
[----:B------:R-:W-:-:S02]  /*60f0*/  SHF.R.U32.HI R73, RZ, 0x10, R73 ;  /* 0x00000010ff497819 */ /* 0x000fc40000011649 */
[----:B------:R-:W-:Y:S02]  /*6100*/  SHF.L.U32 R72, R72, 0x8, RZ ;  /* 0x0000000848487819 */ /* 0x000fe400000006ff */
[----:B------:R-:W-:Y:S01]  /*6110*/  LOP3.LUT R49, R49, 0xff00, R70, 0xf8, !PT ;  /* 0x0000ff0031317812 */ /* 0x000fe200078ef846 */
[----:B------:R-:W-:Y:S01]  /*6120*/  IMAD.U32 R70, R74, 0x10000, RZ ;  /* 0x000100004a467824 */ /* 0x000fe200078e00ff */
[----:B------:R-:W-:Y:S01]  /*6130*/  LOP3.LUT R72, R71, 0xff00, R72, 0xf8, !PT ;  /* 0x0000ff0047487812 */ /* 0x000fe200078ef848 */
[----:B------:R-:W-:Y:S01]  /*6140*/  IMAD.U32 R73, R73, 0x10000, RZ ;  /* 0x0001000049497824 */ /* 0x000fe200078e00ff */
        /* <DEDUP_REMOVED lines=90> */
.L_x_2206:
[----:B------:R-:W-:Y:S05]  /*66f0*/  BSYNC B2 ;  /* 0x0000000000027941 */ /* 0x000fea0003800000 */
.L_x_2205:
[----:B-1----:R0:W-:Y:S02]  /*6700*/  STG.E.128 desc[UR56][R44.64], R40 ;  /* 0x000000282c007986 */ /* 0x0021e4000c101d38 */
.L_x_2204:
[----:B------:R-:W-:Y:S05]  /*6710*/  BSYNC B1 ;  /* 0x0000000000017941 */ /* 0x000fea0003800000 */
.L_x_2203:
        /* <DEDUP_REMOVED lines=15> */
[----:B------:R-:W-:Y:S01]  /*6810*/  LOP3.LUT R68, R69, 0xff0000ff, RZ, 0xc0, !PT ;  /* 0xff0000ff45447812 */ /* 0x000fe200078ec0ff */
[----:B------:R-:W-:Y:S01]  /*6820*/  IMAD.SHL.U32 R67, R67, 0x100, RZ ;  /* 0x0000010043437824 */ /* 0x000fe200078e00ff */
[----:B------:R-:W-:-:S02]  /*6830*/  LOP3.LUT R66, R66, 0xff00, R49, 0xf8, !PT ;  /* 0x0000ff0042427812 */ /* 0x000fc400078ef831 */
[-C--:B------:R-:W-:Y:S02]  /*6840*/  F2FP.F16.E4M3.UNPACK_B R40, R41.reuse ;  /* 0x00000029ff28723e */ /* 0x080fe400020006ff */
[----:B------:R-:W-:Y:S01]  /*6850*/  LOP3.LUT R70, R68, 0xff00, R67, 0xf8, !PT ;  /* 0x0000ff0044467812 */ /* 0x000fe200078ef843 */
[----:B------:R-:W-:Y:S01]  /*6860*/  IMAD.U32 R67, R71, 0x10000, RZ ;  /* 0x0001000047437824 */ /* 0x000fe200078e00ff */
[----:B------:R-:W-:Y:S02]  /*6870*/  SHF.L.U32 R49, R72, 0x10, RZ ;  /* 0x0000001048317819 */ /* 0x000fe400000006ff */
[-C--:B------:R-:W-:Y:S02]  /*6880*/  F2FP.F16.E4M3.UNPACK_B R68, R150.reuse.H1 ;  /* 0x00000096ff44723e */ /* 0x080fe400030006ff */
[----:B------:R-:W-:Y:S02]  /*6890*/  F2FP.F16.E4M3.UNPACK_B R41, R41.H1 ;  /* 0x00000029ff29723e */ /* 0x000fe400030006ff */
[----:B------:R-:W-:Y:S01]  /*68a0*/  LOP3.LUT R72, R70, 0xff0000, R67, 0xf8, !PT ;  /* 0x00ff000046487812 */ /* 0x000fe200078ef843 */
[--C-:B------:R-:W-:Y:S01]  /*68b0*/  HADD2.F32 R71, -RZ, R68.reuse.H1_H1 ;  /* 0x30000044ff477230 */ /* 0x100fe20000004100 */
[-C--:B------:R-:W-:Y:S01]  /*68c0*/  F2FP.F16.E4M3.UNPACK_B R67, R149.reuse.H1 ;  /* 0x00000095ff43723e */ /* 0x080fe200030006ff */
[----:B------:R-:W-:Y:S01]  /*68d0*/  HADD2.F32 R70, -RZ, R68.H0_H0 ;  /* 0x20000044ff467230 */ /* 0x000fe20000004100 */
[----:B------:R-:W-:Y:S01]  /*68e0*/  LOP3.LUT R69, R66, 0xff0000, R49, 0xf8, !PT ;  /* 0x00ff000042457812 */ /* 0x000fe200078ef831 */
[----:B------:R-:W-:Y:S01]  /*68f0*/  HADD2.F32 R66, -RZ, R41.H1_H1 ;  /* 0x30000029ff427230 */ /* 0x000fe20000004100 */
[----:B------:R-:W-:Y:S01]  /*6900*/  F2FP.F16.E4M3.UNPACK_B R150, R150 ;  /* 0x00000096ff96723e */ /* 0x000fe200020006ff */
[----:B------:R-:W-:Y:S01]  /*6910*/  HADD2.F32 R68, -RZ, R67.H0_H0 ;  /* 0x20000043ff447230 */ /* 0x000fe20000004100 */
[----:B------:R-:W-:Y:S01]  /*6920*/  F2FP.F16.E4M3.UNPACK_B R149, R149 ;  /* 0x00000095ff95723e */ /* 0x000fe200020006ff */
[----:B------:R-:W-:-:S02]  /*6930*/  HADD2.F32 R49, -RZ, R40.H1_H1 ;  /* 0x30000028ff317230 */ /* 0x000fc40000004100 */
[-C--:B------:R-:W-:Y:S01]  /*6940*/  FMUL.FTZ R74, R66, R71.reuse ;  /* 0x00000047424a7220 */ /* 0x080fe20000410000 */
[----:B------:R-:W-:Y:S02]  /*6950*/  HADD2.F32 R41, -RZ, R41.H0_H0 ;  /* 0x20000029ff297230 */ /* 0x000fe40000004100 */
[----:B------:R-:W-:Y:S02]  /*6960*/  HADD2.F32 R67, -RZ, R67.H1_H1 ;  /* 0x30000043ff437230 */ /* 0x000fe40000004100 */
[----:B------:R-:W-:Y:S01]  /*6970*/  FMUL.FTZ R73, R49, R70 ;  /* 0x0000004631497220 */ /* 0x000fe20000410000 */
[----:B------:R-:W-:Y:S02]  /*6980*/  HADD2.F32 R40, -RZ, R40.H0_H0 ;  /* 0x20000028ff287230 */ /* 0x000fe40000004100 */
[C---:B------:R-:W-:Y:S01]  /*6990*/  FMUL.FTZ R71, R41.reuse, R71 ;  /* 0x0000004729477220 */ /* 0x040fe20000410000 */
[-C--:B------:R-:W-:Y:S01]  /*69a0*/  FFMA.FTZ R76, R41, R67.reuse, -R74 ;  /* 0x00000043294c7223 */ /* 0x080fe2000001084a */
[----:B------:R-:W-:Y:S01]  /*69b0*/  F2FP.F16.E4M3.UNPACK_B R41, R48.H1 ;  /* 0x00000030ff29723e */ /* 0x000fe200030006ff */
[C---:B------:R-:W-:Y:S01]  /*69c0*/  FMUL.FTZ R70, R40.reuse, R70 ;  /* 0x0000004628467220 */ /* 0x040fe20000410000 */
[----:B------:R-:W-:Y:S01]  /*69d0*/  F2FP.F16.E4M3.UNPACK_B R48, R48 ;  /* 0x00000030ff30723e */ /* 0x000fe200020006ff */
[-C--:B------:R-:W-:Y:S01]  /*69e0*/  FFMA.FTZ R40, R40, R68.reuse, -R73 ;  /* 0x0000004428287223 */ /* 0x080fe20000010849 */
[----:B------:R-:W-:Y:S01]  /*69f0*/  FFMA.FTZ R77, R66, R67, R71 ;  /* 0x00000043424d7223 */ /* 0x000fe20000010047 */
[----:B------:R-:W-:Y:S01]  /*6a00*/  FFMA.FTZ R75, R49, R68, R70 ;  /* 0x00000044314b7223 */ /* 0x000fe20000010046 */
        /* <DEDUP_REMOVED lines=64> */
.L_x_2210:
[----:B------:R-:W-:Y:S05]  /*6e10*/  BSYNC B2 ;  /* 0x0000000000027941 */ /* 0x000fea0003800000 */
.L_x_2209:
[----:B-1----:R0:W-:Y:S02]  /*6e20*/  STG.E.128 desc[UR56][R44.64+0x20], R40 ;  /* 0x000020282c007986 */ /* 0x0021e4000c101d38 */
.L_x_2208:
[----:B------:R-:W-:Y:S05]  /*6e30*/  BSYNC B1 ;  /* 0x0000000000017941 */ /* 0x000fea0003800000 */
.L_x_2207:
        /* <DEDUP_REMOVED lines=11> */
[----:B------:R-:W-:Y:S01]  /*6ef0*/  MOV R49, R42 ;  /* 0x0000002a00317202 */ /* 0x000fe20000000f00 */
[----:B------:R-:W-:Y:S01]  /*6f00*/  IMAD.SHL.U32 R43, R68, 0x100, RZ ;  /* 0x00000100442b7824 */ /* 0x000fe200078e00ff */
[----:B------:R-:W-:Y:S01]  /*6f10*/  LOP3.LUT R48, R63, 0xff0000ff, RZ, 0xc0, !PT ;  /* 0xff0000ff3f307812 */ /* 0x000fe200078ec0ff */
[----:B------:R-:W-:Y:S01]  /*6f20*/  IMAD.SHL.U32 R42, R64, 0x100, RZ ;  /* 0x00000100402a7824 */ /* 0x000fe200078e00ff */
[----:B------:R-:W-:Y:S02]  /*6f30*/  SHF.R.U32.HI R67, RZ, 0x10, R63 ;  /* 0x00000010ff437819 */ /* 0x000fe4000001163f */
[----:B------:R-:W-:-:S02]  /*6f40*/  LOP3.LUT R63, R65, 0xff0000ff, RZ, 0xc0, !PT ;  /* 0xff0000ff413f7812 */ /* 0x000fc400078ec0ff */
[----:B------:R-:W-:Y:S02]  /*6f50*/  SHF.R.U32.HI R66, RZ, 0x10, R65 ;  /* 0x00000010ff427819 */ /* 0x000fe40000011641 */
[----:B------:R-:W-:Y:S01]  /*6f60*/  LOP3.LUT R43, R48, 0xff00, R43, 0xf8, !PT ;  /* 0x0000ff00302b7812 */ /* 0x000fe200078ef82b */
[----:B------:R-:W-:Y:S01]  /*6f70*/  IMAD.U32 R48, R67, 0x10000, RZ ;  /* 0x0001000043307824 */ /* 0x000fe200078e00ff */
[----:B------:R-:W-:Y:S02]  /*6f80*/  LOP3.LUT R63, R63, 0xff00, R42, 0xf8, !PT ;  /* 0x0000ff003f3f7812 */ /* 0x000fe400078ef82a */
[----:B------:R-:W-:Y:S02]  /*6f90*/  SHF.L.U32 R66, R66, 0x10, RZ ;  /* 0x0000001042427819 */ /* 0x000fe400000006ff */
[----:B------:R-:W-:Y:S02]  /*6fa0*/  F2FP.F16.E4M3.UNPACK_B R64, R147.H1 ;  /* 0x00000093ff40723e */ /* 0x000fe400030006ff */
[----:B------:R-:W-:-:S02]  /*6fb0*/  F2FP.F16.E4M3.UNPACK_B R42, R41 ;  /* 0x00000029ff2a723e */ /* 0x000fc400020006ff */
        /* <DEDUP_REMOVED lines=89> */
.L_x_2214:
[----:B------:R-:W-:Y:S05]  /*7550*/  BSYNC B2 ;  /* 0x0000000000027941 */ /* 0x000fea0003800000 */
.L_x_2213:
[----:B-1----:R0:W-:Y:S02]  /*7560*/  STG.E.128 desc[UR56][R44.64+0x40], R40 ;  /* 0x000040282c007986 */ /* 0x0021e4000c101d38 */
.L_x_2212:
[----:B------:R-:W-:Y:S05]  /*7570*/  BSYNC B1 ;  /* 0x0000000000017941 */ /* 0x000fea0003800000 */
.L_x_2211:
        /* <DEDUP_REMOVED lines=13> */
[----:B------:R-:W-:Y:S01]  /*7650*/  SHF.R.U32.HI R64, RZ, 0x10, R59 ;  /* 0x00000010ff407819 */ /* 0x000fe2000001163b */
[----:B------:R-:W-:Y:S01]  /*7660*/  IMAD.SHL.U32 R43, R48, 0x100, RZ ;  /* 0x00000100302b7824 */ /* 0x000fe200078e00ff */
[----:B------:R-:W-:Y:S02]  /*7670*/  LOP3.LUT R59, R59, 0xff0000ff, RZ, 0xc0, !PT ;  /* 0xff0000ff3b3b7812 */ /* 0x000fe400078ec0ff */
[----:B------:R-:W-:-:S02]  /*7680*/  LOP3.LUT R60, R61, 0xff0000ff, RZ, 0xc0, !PT ;  /* 0xff0000ff3d3c7812 */ /* 0x000fc400078ec0ff */
[----:B------:R-:W-:Y:S02]  /*7690*/  SHF.R.U32.HI R63, RZ, 0x10, R61 ;  /* 0x00000010ff3f7819 */ /* 0x000fe4000001163d */
[----:B------:R-:W-:Y:S02]  /*76a0*/  LOP3.LUT R48, R59, 0xff00, R42, 0xf8, !PT ;  /* 0x0000ff003b307812 */ /* 0x000fe400078ef82a */
[----:B------:R-:W-:Y:S01]  /*76b0*/  LOP3.LUT R62, R60, 0xff00, R43, 0xf8, !PT ;  /* 0x0000ff003c3e7812 */ /* 0x000fe200078ef82b */
[----:B------:R-:W-:Y:S01]  /*76c0*/  IMAD.U32 R43, R64, 0x10000, RZ ;  /* 0x00010000402b7824 */ /* 0x000fe200078e00ff */
        /* <DEDUP_REMOVED lines=92> */
.L_x_2218:
[----:B------:R-:W-:Y:S05]  /*7c90*/  BSYNC B2 ;  /* 0x0000000000027941 */ /* 0x000fea0003800000 */
.L_x_2217:
[----:B-1----:R0:W-:Y:S02]  /*7ca0*/  STG.E.128 desc[UR56][R44.64+0x60], R40 ;  /* 0x000060282c007986 */ /* 0x0021e4000c101d38 */
.L_x_2216:
[----:B------:R-:W-:Y:S05]  /*7cb0*/  BSYNC B1 ;  /* 0x0000000000017941 */ /* 0x000fea0003800000 */
.L_x_2215:
        /* <DEDUP_REMOVED lines=10> */
[----:B------:R-:W-:Y:S02]  /*7d60*/  LOP3.LUT R47, R55, 0xff0000ff, RZ, 0xc0, !PT ;  /* 0xff0000ff372f7812 */ /* 0x000fe400078ec0ff */
[----:B------:R-:W-:Y:S02]  /*7d70*/  SHF.R.U32.HI R56, RZ, 0x10, R55 ;  /* 0x00000010ff387819 */ /* 0x000fe40000011637 */
[--C-:B------:R-:W-:Y:S02]  /*7d80*/  SHF.R.U32.HI R55, RZ, 0x8, R57.reuse ;  /* 0x00000008ff377819 */ /* 0x100fe40000011639 */
[----:B------:R-:W-:Y:S02]  /*7d90*/  LOP3.LUT R54, R57, 0xff0000ff, RZ, 0xc0, !PT ;  /* 0xff0000ff39367812 */ /* 0x000fe400078ec0ff */
[----:B------:R-:W-:Y:S01]  /*7da0*/  MOV R48, R42 ;  /* 0x0000002a00307202 */ /* 0x000fe20000000f00 */
[----:B------:R-:W-:Y:S01]  /*7db0*/  IMAD.SHL.U32 R43, R55, 0x100, RZ ;  /* 0x00000100372b7824 */ /* 0x000fe200078e00ff */
[----:B------:R-:W-:Y:S01]  /*7dc0*/  SHF.R.U32.HI R58, RZ, 0x10, R57 ;  /* 0x00000010ff3a7819 */ /* 0x000fe20000011639 */
[----:B------:R-:W-:Y:S01]  /*7dd0*/  IMAD.SHL.U32 R42, R59, 0x100, RZ ;  /* 0x000001003b2a7824 */ /* 0x000fe200078e00ff */
[----:B------:R-:W-:-:S02]  /*7de0*/  F2FP.F16.E4M3.UNPACK_B R55, R91.H1 ;  /* 0x0000005bff37723e */ /* 0x000fc400030006ff */
[----:B------:R-:W-:Y:S01]  /*7df0*/  LOP3.LUT R43, R54, 0xff00, R43, 0xf8, !PT ;  /* 0x0000ff00362b7812 */ /* 0x000fe200078ef82b */
[----:B------:R-:W-:Y:S01]  /*7e00*/  IMAD.U32 R54, R56, 0x10000, RZ ;  /* 0x0001000038367824 */ /* 0x000fe200078e00ff */
[----:B------:R-:W-:Y:S01]  /*7e10*/  LOP3.LUT R47, R47, 0xff00, R42, 0xf8, !PT ;  /* 0x0000ff002f2f7812 */ /* 0x000fe200078ef82a */
[--C-:B------:R-:W-:Y:S01]  /*7e20*/  HADD2.F32 R57, -RZ, R55.reuse.H0_H0 ;  /* 0x20000037ff397230 */ /* 0x100fe20000004100 */
[----:B------:R-:W-:Y:S02]  /*7e30*/  SHF.L.U32 R58, R58, 0x10, RZ ;  /* 0x000000103a3a7819 */ /* 0x000fe400000006ff */
[-C--:B------:R-:W-:Y:S02]  /*7e40*/  F2FP.F16.E4M3.UNPACK_B R42, R41.reuse ;  /* 0x00000029ff2a723e */ /* 0x080fe400020006ff */
[----:B------:R-:W-:Y:S02]  /*7e50*/  LOP3.LUT R56, R47, 0xff0000, R54, 0xf8, !PT ;  /* 0x00ff00002f387812 */ /* 0x000fe400078ef836 */
        /* <DEDUP_REMOVED lines=86> */
.L_x_2222:
[----:B------:R-:W-:Y:S05]  /*83c0*/  BSYNC B2 ;  /* 0x0000000000027941 */ /* 0x000fea0003800000 */
.L_x_2221:
[----:B-1----:R0:W-:Y:S02]  /*83d0*/  STG.E.128 desc[UR56][R44.64+0x80], R40 ;  /* 0x000080282c007986 */ /* 0x0021e4000c101d38 */
.L_x_2220:
[----:B------:R-:W-:Y:S05]  /*83e0*/  BSYNC B1 ;  /* 0x0000000000017941 */ /* 0x000fea0003800000 */
.L_x_2219:
        /* <DEDUP_REMOVED lines=14> */
[----:B------:R-:W-:Y:S02]  /*84d0*/  SHF.R.U32.HI R51, RZ, 0x10, R53 ;  /* 0x00000010ff337819 */ /* 0x000fe40000011635 */
[----:B------:R-:W-:-:S02]  /*84e0*/  SHF.L.U32 R42, R52, 0x8, RZ ;  /* 0x00000008342a7819 */ /* 0x000fc400000006ff */
[----:B------:R-:W-:Y:S02]  /*84f0*/  LOP3.LUT R50, R53, 0xff0000ff, RZ, 0xc0, !PT ;  /* 0xff0000ff35327812 */ /* 0x000fe400078ec0ff */
        /* <DEDUP_REMOVED lines=92> */
[----:B------:R-:W-:Y:S02]  /*8ac0*/  F2FP.SATFINITE.E4M3.F32.PACK_AB_MERGE_C R41, R57, R56, R61 ;  /* 0x000000383929723e */ /* 0x000fe4000480703d */
[----:B------:R-:W-:Y:S02]  /*8ad0*/  F2FP.SATFINITE.E4M3.F32.PACK_AB_MERGE_C R40, R88, R55, R60 ;  /* 0x000000375828723e */ /* 0x000fe4000480703c */
[----:B------:R-:W-:-:S07]  /*8ae0*/  MOV R42, R52 ;  /* 0x00000034002a7202 */ /* 0x000fce0000000f00 */
.L_x_2224:
[----:B------:R-:W-:Y:S05]  /*8af0*/  BSYNC B1 ;  /* 0x0000000000017941 */ /* 0x000fea0003800000 */
.L_x_2223:
[----:B-1----:R0:W-:Y:S01]  /*8b00*/  STG.E.128 desc[UR56][R44.64+0xa0], R40 ;  /* 0x0000a0282c007986 */ /* 0x0021e2000c101d38 */
[----:B------:R-:W-:Y:S05]  /*8b10*/  BRA `(.L_x_2202) ;  /* 0x0000006800507947 */ /* 0x000fea0003800000 */
.L_x_2170:
        /* <DEDUP_REMOVED lines=43> */
.L_x_2226:
[----:B------:R-:W-:Y:S05]  /*8dd0*/  BSYNC B1 ;  /* 0x0000000000017941 */ /* 0x000fea0003800000 */
.L_x_2225:
        /* <DEDUP_REMOVED lines=47> */
.L_x_2228:
[----:B------:R-:W-:Y:S05]  /*90d0*/  BSYNC B1 ;  /* 0x0000000000017941 */ /* 0x000fea0003800000 */
.L_x_2227:
        /* <DEDUP_REMOVED lines=8> */
[----:B------:R-:W-:Y:S01]  /*9160*/  MOV R165, R62 ;  /* 0x0000003e00a57202 */ /* 0x000fe20000000f00 */
        /* <DEDUP_REMOVED lines=14> */
[----:B------:R-:W-:Y:S01]  /*9250*/  IMAD.MOV.U32 R148, RZ, RZ, R84 ;  /* 0x000000ffff947224 */ /* 0x000fe200078e0054 */
[----:B------:R-:W-:Y:S06]  /*9260*/  @!P1 BRA `(.L_x_2229) ;  /* 0x0000000000049947 */ /* 0x000fec0003800000 */
[----:B------:R-:W-:Y:S01]  /*9270*/  BPT.TRAP 0x1 ;  /* 0x000000040000795c */ /* 0x000fe20000300000 */
.L_x_2229:
[----:B------:R-:W-:Y:S01]  /*9280*/  IMAD R39, R17, 0x8, R16 ;  /* 0x0000000811277824 */ /* 0x000fe200078e0210 */
[----:B------:R-:W-:Y:S01]  /*9290*/  SHF.L.U32 R96, R190, 0x1f, RZ ;  /* 0x0000001fbe607819 */ /* 0x000fe200000006ff */
[----:B------:R-:W1:Y:S01]  /*92a0*/  LDC R146, c[0x0][0x2e4] ;  /* 0x0000b900ff927b82 */ /* 0x000e620000000800 */
[----:B------:R-:W-:Y:S02]  /*92b0*/  BSSY B1, `(.L_x_2230) ;  /* 0x0000004000017945 */ /* 0x000fe40003800000 */
[----:B------:R-:W2:Y:S05]  /*92c0*/  SYNCS.PHASECHK.TRANS64.TRYWAIT P5, [R39+URZ+0x29890], R96 ;  /* 0x02989060270075a7 */ /* 0x000eaa00080a017f */
[----:B------:R-:W3:Y:S01]  /*92d0*/  LDC.64 R136, c[0x0][0x2f0] ;  /* 0x0000bc00ff887b82 */ /* 0x000ee20000000a00 */
[----:B--2---:R-:W-:Y:S05]  /*92e0*/  @!P5 BRA `(.L_x_2231) ;  /* 0x000002400058d947 */ /* 0x004fea0003800000 */
.L_x_2496:
[----:B------:R-:W-:Y:S05]  /*92f0*/  BSYNC B1 ;  /* 0x0000000000017941 */ /* 0x000fea0003800000 */
.L_x_2230:
[----:B------:R-:W-:Y:S01]  /*9300*/  BSSY B1, `(.L_x_2232) ;  /* 0x00002eb000017945 */ /* 0x000fe20003800000 */
[----:B-1----:R-:W-:Y:S02]  /*9310*/  IMAD.IADD R155, R146, 0x1, -R118 ;  /* 0x00000001929b7824 */ /* 0x002fe400078e0a76 */
[----:B------:R-:W-:Y:S01]  /*9320*/  IMAD.MOV.U32 R139, RZ, RZ, R93 ;  /* 0x000000ffff8b7224 */ /* 0x000fe200078e005d */
[----:B------:R-:W-:Y:S06]  /*9330*/  @P4 BRA `(.L_x_2233) ;  /* 0x0000002c009c4947 */ /* 0x000fec0003800000 */
[----:B------:R-:W-:Y:S01]  /*9340*/  ISETP.NE.AND P4, PT, R32, RZ, PT ;  /* 0x000000ff2000720c */ /* 0x000fe20003f85270 */
[-C--:B0--3--:R-:W-:Y:S01]  /*9350*/  IMAD R88, R215, R136.reuse, RZ ;  /* 0x00000088d7587224 */ /* 0x089fe200078e02ff */
[----:B------:R-:W-:Y:S01]  /*9360*/  BSSY B2, `(.L_x_2234) ;  /* 0x00000f4000027945 */ /* 0x000fe20003800000 */
[----:B------:R-:W-:-:S04]  /*9370*/  IMAD.WIDE.U32 R140, R23, R136, R138 ;  /* 0x00000088178c7225 */ /* 0x000fc800078e008a */
[----:B------:R-:W-:-:S05]  /*9380*/  IMAD R89, R23, R137, R88 ;  /* 0x0000008917597224 */ /* 0x000fca00078e0258 */
[----:B------:R-:W-:Y:S01]  /*9390*/  IADD3 R166, R89, R141, RZ ;  /* 0x0000008d59a67210 */ /* 0x000fe20007ffe0ff */
[----:B------:R-:W-:Y:S06]  /*93a0*/  @!P4 BRA `(.L_x_2235) ;  /* 0x0000000c00bcc947 */ /* 0x000fec0003800000 */
        /* <DEDUP_REMOVED lines=23> */
[----:B------:R-:W-:Y:S01]  /*9520*/  F2FP.F16.E4M3.UNPACK_B R180, R176.H1 ;  /* 0x000000b0ffb4723e */ /* 0x000fe200030006ff */
[----:B-1----:R-:W-:Y:S01]  /*9530*/  IMAD.MOV.U32 R186, RZ, RZ, R94 ;  /* 0x000000ffffba7224 */ /* 0x002fe200078e005e */
[----:B------:R-:W-:Y:S02]  /*9540*/  F2FP.F16.E4M3.UNPACK_B R177, R92.H1 ;  /* 0x0000005cffb1723e */ /* 0x000fe400030006ff */
        /* <DEDUP_REMOVED lines=16> */
[C---:B------:R-:W-:Y:S01]  /*9650*/  FMUL.FTZ R179, R177.reuse, R180 ;  /* 0x000000b4b1b37220 */ /* 0x040fe20000410000 */
[----:B------:R-:W-:Y:S01]  /*9660*/  F2FP.F16.E4M3.UNPACK_B R192, R186.H1 ;  /* 0x000000baffc0723e */ /* 0x000fe200030006ff */
[C---:B------:R-:W-:Y:S01]  /*9670*/  FMUL.FTZ R180, R54.reuse, R180 ;  /* 0x000000b436b47220 */ /* 0x040fe20000410000 */
[----:B------:R-:W-:Y:S01]  /*9680*/  F2FP.F16.E4M3.UNPACK_B R187, R90.H1 ;  /* 0x0000005affbb723e */ /* 0x000fe200030006ff */
[-C--:B------:R-:W-:Y:S01]  /*9690*/  FFMA.FTZ R179, R54, R52.reuse, -R179 ;  /* 0x0000003436b37223 */ /* 0x080fe200000108b3 */
[----:B------:R-:W-:Y:S02]  /*96a0*/  HADD2.F32 R233, -RZ, R94.H0_H0 ;  /* 0x2000005effe97230 */ /* 0x000fe40000004100 */
[----:B------:R-:W-:Y:S01]  /*96b0*/  FFMA.FTZ R177, R177, R52, R180 ;  /* 0x00000034b1b17223 */ /* 0x000fe200000100b4 */
[----:B------:R-:W-:Y:S01]  /*96c0*/  F2FP.F16.E4M3.UNPACK_B R180, R176 ;  /* 0x000000b0ffb4723e */ /* 0x000fe200020006ff */
[----:B------:R-:W-:Y:S01]  /*96d0*/  HADD2.F32 R176, -RZ, R88.H0_H0 ;  /* 0x20000058ffb07230 */ /* 0x000fe20000004100 */
[----:B------:R-:W-:Y:S01]  /*96e0*/  F2FP.F16.E4M3.UNPACK_B R52, R92 ;  /* 0x0000005cff34723e */ /* 0x000fe200020006ff */
[----:B------:R-:W-:Y:S01]  /*96f0*/  HADD2.F32 R228, -RZ, R192.H0_H0 ;  /* 0x200000c0ffe47230 */ /* 0x000fe20000004100 */
[----:B------:R-:W-:Y:S01]  /*9700*/  F2FP.F16.E4M3.UNPACK_B R92, R178 ;  /* 0x000000b2ff5c723e */ /* 0x000fe200020006ff */
[----:B------:R-:W-:Y:S01]  /*9710*/  HADD2.F32 R183, -RZ, R180.H0_H0 ;  /* 0x200000b4ffb77230 */ /* 0x000fe20000004100 */
[----:B------:R-:W-:Y:S01]  /*9720*/  F2FP.F16.E4M3.UNPACK_B R229, R173.H1 ;  /* 0x000000adffe5723e */ /* 0x000fe200030006ff */
[----:B------:R-:W-:-:S02]  /*9730*/  HADD2.F32 R54, -RZ, R52.H0_H0 ;  /* 0x20000034ff367230 */ /* 0x000fc40000004100 */
[----:B------:R-:W-:Y:S01]  /*9740*/  FMUL.FTZ R232, R228, R233 ;  /* 0x000000e9e4e87220 */ /* 0x000fe20000410000 */
[----:B------:R-:W-:Y:S01]  /*9750*/  HADD2.F32 R181, -RZ, R92.H0_H0 ;  /* 0x2000005cffb57230 */ /* 0x000fe20000004100 */
[----:B------:R-:W-:Y:S01]  /*9760*/  F2FP.F16.E4M3.UNPACK_B R171, R171 ;  /* 0x000000abffab723e */ /* 0x000fe200020006ff */
[----:B------:R-:W-:Y:S02]  /*9770*/  HADD2.F32 R230, -RZ, R187.H0_H0 ;  /* 0x200000bbffe67230 */ /* 0x000fe40000004100 */
[-C--:B------:R-:W-:Y:S01]  /*9780*/  FMUL.FTZ R185, R54, R183.reuse ;  /* 0x000000b736b97220 */ /* 0x080fe20000410000 */
[----:B------:R-:W-:Y:S01]  /*9790*/  FMUL.FTZ R183, R176, R183 ;  /* 0x000000b7b0b77220 */ /* 0x000fe20000410000 */
[----:B------:R-:W-:Y:S01]  /*97a0*/  HADD2.F32 R52, -RZ, R52.H1_H1 ;  /* 0x30000034ff347230 */ /* 0x000fe20000004100 */
[----:B------:R-:W-:Y:S01]  /*97b0*/  F2FP.F16.E4M3.UNPACK_B R186, R186 ;  /* 0x000000baffba723e */ /* 0x000fe200020006ff */
[----:B------:R-:W-:Y:S02]  /*97c0*/  HADD2.F32 R231, -RZ, R229.H0_H0 ;  /* 0x200000e5ffe77230 */ /* 0x000fe40000004100 */
[----:B------:R-:W-:Y:S01]  /*97d0*/  FFMA.FTZ R54, R54, R181, R183 ;  /* 0x000000b536367223 */ /* 0x000fe200000100b7 */
[----:B------:R-:W-:-:S02]  /*97e0*/  HADD2.F32 R183, -RZ, R180.H1_H1 ;  /* 0x300000b4ffb77230 */ /* 0x000fc40000004100 */
[----:B------:R-:W-:Y:S01]  /*97f0*/  FMUL.FTZ R233, R230, R233 ;  /* 0x000000e9e6e97220 */ /* 0x000fe20000410000 */
[----:B------:R-:W-:Y:S02]  /*9800*/  HADD2.F32 R94, -RZ, R94.H1_H1 ;  /* 0x3000005eff5e7230 */ /* 0x000fe40000004100 */
[----:B------:R-:W-:Y:S01]  /*9810*/  FFMA.FTZ R176, R176, R181, -R185 ;  /* 0x000000b5b0b07223 */ /* 0x000fe200000108b9 */
[----:B------:R-:W-:Y:S02]  /*9820*/  HADD2.F32 R192, -RZ, R192.H1_H1 ;  /* 0x300000c0ffc07230 */ /* 0x000fe40000004100 */
[----:B------:R-:W-:Y:S01]  /*9830*/  FMUL.FTZ R185, R52, R183 ;  /* 0x000000b734b97220 */ /* 0x000fe20000410000 */
[----:B------:R-:W-:Y:S02]  /*9840*/  HADD2.F32 R187, -RZ, R187.H1_H1 ;  /* 0x300000bbffbb7230 */ /* 0x000fe40000004100 */
[----:B------:R-:W-:Y:S01]  /*9850*/  FFMA.FTZ R233, R228, R231, R233 ;  /* 0x000000e7e4e97223 */ /* 0x000fe200000100e9 */
[----:B------:R-:W-:-:S02]  /*9860*/  HADD2.F32 R88, -RZ, R88.H1_H1 ;  /* 0x30000058ff587230 */ /* 0x000fc40000004100 */
[-C--:B------:R-:W-:Y:S01]  /*9870*/  FMUL.FTZ R228, R192, R94.reuse ;  /* 0x0000005ec0e47220 */ /* 0x080fe20000410000 */
[----:B------:R-:W-:Y:S02]  /*9880*/  HADD2.F32 R181, -RZ, R92.H1_H1 ;  /* 0x3000005cffb57230 */ /* 0x000fe40000004100 */
[C---:B------:R-:W-:Y:S01]  /*9890*/  FMUL.FTZ R94, R187.reuse, R94 ;  /* 0x0000005ebb5e7220 */ /* 0x040fe20000410000 */
[----:B------:R-:W-:Y:S02]  /*98a0*/  HADD2.F32 R229, -RZ, R229.H1_H1 ;  /* 0x300000e5ffe57230 */ /* 0x000fe40000004100 */
[----:B------:R-:W-:Y:S01]  /*98b0*/  FMUL.FTZ R183, R88, R183 ;  /* 0x000000b758b77220 */ /* 0x000fe20000410000 */
[----:B------:R-:W-:Y:S01]  /*98c0*/  FFMA.FTZ R232, R230, R231, -R232 ;  /* 0x000000e7e6e87223 */ /* 0x000fe200000108e8 */
[----:B------:R-:W-:Y:S01]  /*98d0*/  FFMA.FTZ R92, R88, R181, -R185 ;  /* 0x000000b5585c7223 */ /* 0x000fe200000108b9 */
[----:B------:R-:W-:Y:S01]  /*98e0*/  SHF.R.U32.HI R88, RZ, 0x8, R53 ;  /* 0x00000008ff587819 */ /* 0x000fe20000011635 */
[----:B------:R-:W-:Y:S01]  /*98f0*/  FFMA.FTZ R94, R192, R229, R94 ;  /* 0x000000e5c05e7223 */ /* 0x000fe2000001005e */
[----:B------:R-:W-:Y:S01]  /*9900*/  F2FP.F16.E4M3.UNPACK_B R90, R90 ;  /* 0x0000005aff5a723e */ /* 0x000fe200020006ff */
[----:B------:R-:W-:Y:S01]  /*9910*/  HADD2.F32 R231, -RZ, R171.H0_H0 ;  /* 0x200000abffe77230 */ /* 0x000fe20000004100 */
[----:B------:R-:W-:Y:S01]  /*9920*/  F2FP.F16.E4M3.UNPACK_B R173, R173 ;  /* 0x000000adffad723e */ /* 0x000fe200020006ff */
[----:B------:R-:W-:Y:S01]  /*9930*/  HADD2.F32 R192, -RZ, R186.H0_H0 ;  /* 0x200000baffc07230 */ /* 0x000fe20000004100 */
[----:B------:R-:W-:Y:S01]  /*9940*/  SHF.R.U32.HI R182, RZ, 0x8, R41 ;  /* 0x00000008ffb67819 */ /* 0x000fe20000011629 */
[----:B------:R-:W-:Y:S01]  /*9950*/  FFMA.FTZ R52, R52, R181, R183 ;  /* 0x000000b534347223 */ /* 0x000fe200000100b7 */
[----:B------:R-:W-:Y:S01]  /*9960*/  SHF.R.U32.HI R178, RZ, 0x10, R53 ;  /* 0x00000010ffb27819 */ /* 0x000fe20000011635 */
[----:B------:R-:W-:Y:S01]  /*9970*/  FFMA.FTZ R187, R187, R229, -R228 ;  /* 0x000000e5bbbb7223 */ /* 0x000fe200000108e4 */
[----:B------:R-:W-:Y:S01]  /*9980*/  LOP3.LUT R181, R53, 0xff0000ff, RZ, 0xc0, !PT ;  /* 0xff0000ff35b57812 */ /* 0x000fe200078ec0ff */
[----:B------:R-:W-:Y:S01]  /*9990*/  IMAD.SHL.U32 R88, R88, 0x100, RZ ;  /* 0x0000010058587824 */ /* 0x000fe200078e00ff */
[--C-:B------:R-:W-:Y:S01]  /*99a0*/  SHF.R.U32.HI R180, RZ, 0x10, R55.reuse ;  /* 0x00000010ffb47819 */ /* 0x100fe20000011637 */
[----:B------:R-:W-:Y:S01]  /*99b0*/  HADD2.F32 R229, -RZ, R90.H0_H0 ;  /* 0x2000005affe57230 */ /* 0x000fe20000004100 */
[----:B------:R-:W-:Y:S01]  /*99c0*/  SHF.R.U32.HI R53, RZ, 0x8, R55 ;  /* 0x00000008ff357819 */ /* 0x000fe20000011637 */
[----:B------:R-:W-:Y:S01]  /*99d0*/  HADD2.F32 R228, -RZ, R173.H0_H0 ;  /* 0x200000adffe47230 */ /* 0x000fe20000004100 */
[----:B------:R-:W-:Y:S01]  /*99e0*/  LOP3.LUT R183, R55, 0xff0000ff, RZ, 0xc0, !PT ;  /* 0xff0000ff37b77812 */ /* 0x000fe200078ec0ff */
[-C--:B------:R-:W-:Y:S01]  /*99f0*/  FMUL.FTZ R230, R192, R231.reuse ;  /* 0x000000e7c0e67220 */ /* 0x080fe20000410000 */
[----:B------:R-:W-:Y:S01]  /*9a00*/  SHF.R.U32.HI R55, RZ, 0x10, R41 ;  /* 0x00000010ff377819 */ /* 0x000fe20000011629 */
[----:B------:R-:W-:Y:S01]  /*9a10*/  HADD2.F32 R171, -RZ, R171.H1_H1 ;  /* 0x300000abffab7230 */ /* 0x000fe20000004100 */
[----:B------:R-:W-:Y:S01]  /*9a20*/  LOP3.LUT R185, R41, 0xff0000ff, RZ, 0xc0, !PT ;  /* 0xff0000ff29b97812 */ /* 0x000fe200078ec0ff */
[----:B------:R-:W-:Y:S01]  /*9a30*/  HADD2.F32 R186, -RZ, R186.H1_H1 ;  /* 0x300000baffba7230 */ /* 0x000fe20000004100 */
[----:B------:R-:W-:Y:S01]  /*9a40*/  SHF.L.U32 R182, R182, 0x8, RZ ;  /* 0x00000008b6b67819 */ /* 0x000fe200000006ff */
[----:B------:R-:W-:Y:S01]  /*9a50*/  HADD2.F32 R90, -RZ, R90.H1_H1 ;  /* 0x3000005aff5a7230 */ /* 0x000fe20000004100 */
[----:B------:R-:W-:Y:S01]  /*9a60*/  LOP3.LUT R181, R181, 0xff00, R88, 0xf8, !PT ;  /* 0x0000ff00b5b57812 */ /* 0x000fe200078ef858 */
[----:B------:R-:W-:Y:S01]  /*9a70*/  FMUL.FTZ R231, R229, R231 ;  /* 0x000000e7e5e77220 */ /* 0x000fe20000410000 */
[----:B------:R-:W-:Y:S01]  /*9a80*/  LOP3.LUT R182, R185, 0xff00, R182, 0xf8, !PT ;  /* 0x0000ff00b9b67812 */ /* 0x000fe200078ef8b6 */
[----:B------:R-:W-:Y:S01]  /*9a90*/  FFMA.FTZ R230, R229, R228, -R230 ;  /* 0x000000e4e5e67223 */ /* 0x000fe200000108e6 */
[----:B------:R-:W-:Y:S01]  /*9aa0*/  SHF.L.U32 R55, R55, 0x10, RZ ;  /* 0x0000001037377819 */ /* 0x000fe200000006ff */
[----:B------:R-:W-:-:S02]  /*9ab0*/  IMAD.SHL.U32 R88, R53, 0x100, RZ ;  /* 0x0000010035587824 */ /* 0x000fc400078e00ff */
[-C--:B------:R-:W-:Y:S01]  /*9ac0*/  FMUL.FTZ R229, R186, R171.reuse ;  /* 0x000000abbae57220 */ /* 0x080fe20000410000 */
[----:B------:R-:W-:Y:S02]  /*9ad0*/  HADD2.F32 R173, -RZ, R173.H1_H1 ;  /* 0x300000adffad7230 */ /* 0x000fe40000004100 */
[----:B------:R-:W-:Y:S01]  /*9ae0*/  FMUL.FTZ R171, R90, R171 ;  /* 0x000000ab5aab7220 */ /* 0x000fe20000410000 */
[----:B------:R-:W-:Y:S01]  /*9af0*/  F2FP.SATFINITE.E4M3.F32.PACK_AB_MERGE_C R179, R179, R42, RZ ;  /* 0x0000002ab3b3723e */ /* 0x000fe200048070ff */
[----:B------:R-:W-:Y:S01]  /*9b00*/  IMAD.U32 R178, R178, 0x10000, RZ ;  /* 0x00010000b2b27824 */ /* 0x000fe200078e00ff */
[----:B------:R-:W-:Y:S01]  /*9b10*/  LOP3.LUT R55, R182, 0xff0000, R55, 0xf8, !PT ;  /* 0x00ff0000b6377812 */ /* 0x000fe200078ef837 */
[-C--:B------:R-:W-:Y:S01]  /*9b20*/  FFMA.FTZ R186, R186, R173.reuse, R171 ;  /* 0x000000adbaba7223 */ /* 0x080fe200000100ab */
[----:B------:R-:W-:Y:S01]  /*9b30*/  F2FP.SATFINITE.E4M3.F32.PACK_AB_MERGE_C R177, R177, R40, RZ ;  /* 0x00000028b1b1723e */ /* 0x000fe200048070ff */
[----:B------:R-:W-:Y:S01]  /*9b40*/  FFMA.FTZ R229, R90, R173, -R229 ;  /* 0x000000ad5ae57223 */ /* 0x000fe200000108e5 */
[----:B------:R-:W-:Y:S01]  /*9b50*/  LOP3.LUT R183, R183, 0xff00, R88, 0xf8, !PT ;  /* 0x0000ff00b7b77812 */ /* 0x000fe200078ef858 */
[----:B------:R-:W-:Y:S01]  /*9b60*/  IMAD.U32 R180, R180, 0x10000, RZ ;  /* 0x00010000b4b47824 */ /* 0x000fe200078e00ff */
[----:B------:R-:W-:Y:S01]  /*9b70*/  F2FP.SATFINITE.E4M3.F32.PACK_AB_MERGE_C R88, R92, R176, R179 ;  /* 0x000000b05c58723e */ /* 0x000fe200048070b3 */
[----:B------:R-:W-:Y:S01]  /*9b80*/  FFMA.FTZ R231, R192, R228, R231 ;  /* 0x000000e4c0e77223 */ /* 0x000fe200000100e7 */
        /* <DEDUP_REMOVED lines=9> */
[----:B------:R-:W-:Y:S01]  /*9c20*/  SHF.R.U32.HI R184, RZ, 0x8, R43 ;  /* 0x00000008ffb87819 */ /* 0x000fe2000001162b */
[----:B------:R-:W-:-:S02]  /*9c30*/  HADD2.F32 R42, -RZ, R52.H0_H0 ;  /* 0x20000034ff2a7230 */ /* 0x000fc40000004100 */
[-C--:B------:R-:W-:Y:S01]  /*9c40*/  FMUL.FTZ R179, R40, R177.reuse ;  /* 0x000000b128b37220 */ /* 0x080fe20000410000 */
[----:B------:R-:W-:Y:S01]  /*9c50*/  HADD2.F32 R173, -RZ, R54.H0_H0 ;  /* 0x20000036ffad7230 */ /* 0x000fe20000004100 */
[----:B------:R-:W-:Y:S01]  /*9c60*/  SHF.R.U32.HI R41, RZ, 0x10, R43 ;  /* 0x00000010ff297819 */ /* 0x000fe2000001162b */
[----:B------:R-:W-:Y:S02]  /*9c70*/  IMAD.SHL.U32 R184, R184, 0x100, RZ ;  /* 0x00000100b8b87824 */ /* 0x000fe400078e00ff */
[C---:B------:R-:W-:Y:S01]  /*9c80*/  FMUL.FTZ R177, R42.reuse, R177 ;  /* 0x000000b12ab17220 */ /* 0x040fe20000410000 */
[----:B------:R-:W-:Y:S01]  /*9c90*/  LOP3.LUT R43, R43, 0xff0000ff, RZ, 0xc0, !PT ;  /* 0xff0000ff2b2b7812 */ /* 0x000fe200078ec0ff */
[-C--:B------:R-:W-:Y:S01]  /*9ca0*/  FFMA.FTZ R42, R42, R173.reuse, -R179 ;  /* 0x000000ad2a2a7223 */ /* 0x080fe200000108b3 */
[----:B------:R-:W-:Y:S02]  /*9cb0*/  HADD2.F32 R52, -RZ, R52.H1_H1 ;  /* 0x30000034ff347230 */ /* 0x000fe40000004100 */
[----:B------:R-:W-:Y:S01]  /*9cc0*/  FFMA.FTZ R40, R40, R173, R177 ;  /* 0x000000ad28287223 */ /* 0x000fe200000100b1 */
[----:B------:R-:W-:Y:S01]  /*9cd0*/  HADD2.F32 R173, -RZ, R176.H1_H1 ;  /* 0x300000b0ffad7230 */ /* 0x000fe20000004100 */
[----:B------:R-:W-:Y:S01]  /*9ce0*/  F2FP.F16.E4M3.UNPACK_B R93, R93.H1 ;  /* 0x0000005dff5d723e */ /* 0x000fe200030006ff */
[----:B------:R-:W-:Y:S01]  /*9cf0*/  HADD2.F32 R176, -RZ, R54.H1_H1 ;  /* 0x30000036ffb07230 */ /* 0x000fe20000004100 */
[----:B------:R-:W-:Y:S01]  /*9d00*/  F2FP.F16.E4M3.UNPACK_B R178, R55.H1 ;  /* 0x00000037ffb2723e */ /* 0x000fe200030006ff */
[----:B------:R-:W-:Y:S01]  /*9d10*/  IMAD.U32 R41, R41, 0x10000, RZ ;  /* 0x0001000029297824 */ /* 0x000fe200078e00ff */
[----:B------:R-:W-:Y:S01]  /*9d20*/  LOP3.LUT R184, R43, 0xff00, R184, 0xf8, !PT ;  /* 0x0000ff002bb87812 */ /* 0x000fe200078ef8b8 */
[----:B------:R-:W-:Y:S01]  /*9d30*/  FMUL.FTZ R55, R171, R173 ;  /* 0x000000adab377220 */ /* 0x000fe20000410000 */
[----:B------:R-:W-:Y:S01]  /*9d40*/  F2FP.F16.E4M3.UNPACK_B R89, R89.H1 ;  /* 0x00000059ff59723e */ /* 0x000fe200030006ff */
[----:B------:R-:W-:Y:S01]  /*9d50*/  HADD2.F32 R54, -RZ, R93.H0_H0 ;  /* 0x2000005dff367230 */ /* 0x000fe20000004100 */
[----:B------:R-:W-:Y:S01]  /*9d60*/  LOP3.LUT R43, R183, 0xff0000, R180, 0xf8, !PT ;  /* 0x00ff0000b72b7812 */ /* 0x000fe200078ef8b4 */
[----:B------:R-:W-:Y:S01]  /*9d70*/  FMUL.FTZ R180, R52, R173 ;  /* 0x000000ad34b47220 */ /* 0x000fe20000410000 */
[----:B------:R-:W-:Y:S01]  /*9d80*/  F2FP.F16.E4M3.UNPACK_B R173, R53.H1 ;  /* 0x00000035ffad723e */ /* 0x000fe200030006ff */
[----:B------:R-:W-:-:S02]  /*9d90*/  HADD2.F32 R179, -RZ, R178.H0_H0 ;  /* 0x200000b2ffb37230 */ /* 0x000fc40000004100 */
[-C--:B------:R-:W-:Y:S01]  /*9da0*/  FFMA.FTZ R53, R52, R176.reuse, -R55 ;  /* 0x000000b034357223 */ /* 0x080fe20000010837 */
[----:B------:R-:W-:Y:S01]  /*9db0*/  HADD2.F32 R52, -RZ, R89.H0_H0 ;  /* 0x20000059ff347230 */ /* 0x000fe20000004100 */
[----:B------:R-:W-:Y:S01]  /*9dc0*/  LOP3.LUT R41, R184, 0xff0000, R41, 0xf8, !PT ;  /* 0x00ff0000b8297812 */ /* 0x000fe200078ef829 */
[----:B------:R-:W-:Y:S02]  /*9dd0*/  HADD2.F32 R177, -RZ, R93.H1_H1 ;  /* 0x3000005dffb17230 */ /* 0x000fe40000004100 */
[----:B------:R-:W-:Y:S01]  /*9de0*/  FFMA.FTZ R55, R171, R176, R180 ;  /* 0x000000b0ab377223 */ /* 0x000fe200000100b4 */
[----:B------:R-:W-:Y:S02]  /*9df0*/  HADD2.F32 R178, -RZ, R178.H1_H1 ;  /* 0x300000b2ffb27230 */ /* 0x000fe40000004100 */
[-C--:B------:R-:W-:Y:S01]  /*9e00*/  FMUL.FTZ R181, R54, R179.reuse ;  /* 0x000000b336b57220 */ /* 0x080fe20000410000 */
[----:B------:R-:W-:Y:S02]  /*9e10*/  HADD2.F32 R89, -RZ, R89.H1_H1 ;  /* 0x30000059ff597230 */ /* 0x000fe40000004100 */
[----:B------:R-:W-:Y:S01]  /*9e20*/  FMUL.FTZ R179, R52, R179 ;  /* 0x000000b334b37220 */ /* 0x000fe20000410000 */
[----:B------:R-:W-:-:S02]  /*9e30*/  HADD2.F32 R171, -RZ, R173.H0_H0 ;  /* 0x200000adffab7230 */ /* 0x000fc40000004100 */
[-C--:B------:R-:W-:Y:S01]  /*9e40*/  FMUL.FTZ R180, R177, R178.reuse ;  /* 0x000000b2b1b47220 */ /* 0x080fe20000410000 */
[----:B------:R-:W-:Y:S02]  /*9e50*/  HADD2.F32 R176, -RZ, R173.H1_H1 ;  /* 0x300000adffb07230 */ /* 0x000fe40000004100 */
[----:B------:R-:W-:Y:S01]  /*9e60*/  FMUL.FTZ R178, R89, R178 ;  /* 0x000000b259b27220 */ /* 0x000fe20000410000 */
[----:B------:R-:W-:Y:S01]  /*9e70*/  F2FP.F16.E4M3.UNPACK_B R173, R41 ;  /* 0x00000029ffad723e */ /* 0x000fe200020006ff */
[----:B------:R-:W-:Y:S01]  /*9e80*/  FFMA.FTZ R52, R52, R171, -R181 ;  /* 0x000000ab34347223 */ /* 0x000fe200000108b5 */
[----:B------:R-:W-:Y:S01]  /*9e90*/  F2FP.F16.E4M3.UNPACK_B R93, R91 ;  /* 0x0000005bff5d723e */ /* 0x000fe200020006ff */
[----:B------:R-:W-:Y:S01]  /*9ea0*/  FFMA.FTZ R54, R54, R171, R179 ;  /* 0x000000ab36367223 */ /* 0x000fe200000100b3 */
[----:B------:R-:W-:Y:S01]  /*9eb0*/  F2FP.F16.E4M3.UNPACK_B R171, R95 ;  /* 0x0000005fffab723e */ /* 0x000fe200020006ff */
[-C--:B------:R-:W-:Y:S01]  /*9ec0*/  FFMA.FTZ R177, R177, R176.reuse, R178 ;  /* 0x000000b0b1b17223 */ /* 0x080fe200000100b2 */
[----:B------:R-:W-:Y:S01]  /*9ed0*/  FFMA.FTZ R89, R89, R176, -R180 ;  /* 0x000000b059597223 */ /* 0x000fe200000108b4 */
[----:B------:R-:W-:Y:S01]  /*9ee0*/  F2FP.F16.E4M3.UNPACK_B R178, R43 ;  /* 0x0000002bffb2723e */ /* 0x000fe200020006ff */
[----:B------:R-:W-:Y:S01]  /*9ef0*/  HADD2.F32 R181, -RZ, R173.H0_H0 ;  /* 0x200000adffb57230 */ /* 0x000fe20000004100 */
[----:B------:R-:W-:Y:S01]  /*9f00*/  F2FP.F16.E4M3.UNPACK_B R95, R95.H1 ;  /* 0x0000005fff5f723e */ /* 0x000fe200030006ff */
[----:B------:R-:W-:Y:S01]  /*9f10*/  HADD2.F32 R176, -RZ, R93.H0_H0 ;  /* 0x2000005dffb07230 */ /* 0x000fe20000004100 */
[----:B------:R-:W-:Y:S01]  /*9f20*/  F2FP.F16.E4M3.UNPACK_B R91, R91.H1 ;  /* 0x0000005bff5b723e */ /* 0x000fe200030006ff */
[----:B------:R-:W-:Y:S01]  /*9f30*/  HADD2.F32 R179, -RZ, R171.H0_H0 ;  /* 0x200000abffb37230 */ /* 0x000fe20000004100 */
[----:B------:R-:W-:Y:S01]  /*9f40*/  F2FP.SATFINITE.E4M3.F32.PACK_AB_MERGE_C R94, R94, R233, RZ ;  /* 0x000000e95e5e723e */ /* 0x000fe200048070ff */
[----:B------:R-:W-:-:S02]  /*9f50*/  HADD2.F32 R180, -RZ, R178.H0_H0 ;  /* 0x200000b2ffb47230 */ /* 0x000fc40000004100 */
[CC--:B------:R-:W-:Y:S01]  /*9f60*/  FMUL.FTZ R182, R176.reuse, R181.reuse ;  /* 0x000000b5b0b67220 */ /* 0x0c0fe20000410000 */
[----:B------:R-:W-:Y:S02]  /*9f70*/  HADD2.F32 R171, -RZ, R171.H1_H1 ;  /* 0x300000abffab7230 */ /* 0x000fe40000004100 */
[C---:B------:R-:W-:Y:S01]  /*9f80*/  FMUL.FTZ R183, R179.reuse, R181 ;  /* 0x000000b5b3b77220 */ /* 0x040fe20000410000 */
[----:B------:R-:W-:Y:S01]  /*9f90*/  F2FP.F16.E4M3.UNPACK_B R181, R43.H1 ;  /* 0x0000002bffb5723e */ /* 0x000fe200030006ff */
[-C--:B------:R-:W-:Y:S01]  /*9fa0*/  FFMA.FTZ R179, R179, R180.reuse, R182 ;  /* 0x000000b4b3b37223 */ /* 0x080fe200000100b6 */
[----:B------:R-:W-:Y:S01]  /*9fb0*/  F2FP.F16.E4M3.UNPACK_B R182, R41.H1 ;  /* 0x00000029ffb6723e */ /* 0x000fe200030006ff */
[----:B------:R-:W-:Y:S01]  /*9fc0*/  FFMA.FTZ R176, R176, R180, -R183 ;  /* 0x000000b4b0b07223 */ /* 0x000fe200000108b7 */
[----:B------:R-:W-:Y:S01]  /*9fd0*/  HADD2.F32 R180, -RZ, R95.H0_H0 ;  /* 0x2000005fffb47230 */ /* 0x000fe20000004100 */
[----:B------:R-:W-:Y:S01]  /*9fe0*/  F2FP.SATFINITE.E4M3.F32.PACK_AB_MERGE_C R94, R186, R231, R94 ;  /* 0x000000e7ba5e723e */ /* 0x000fe2000480705e */
[----:B------:R-:W-:Y:S01]  /*9ff0*/  HADD2.F32 R41, -RZ, R91.H0_H0 ;  /* 0x2000005bff297230 */ /* 0x000fe20000004100 */
[----:B------:R-:W-:Y:S01]  /*a000*/  F2FP.SATFINITE.E4M3.F32.PACK_AB_MERGE_C R90, R187, R232, RZ ;  /* 0x000000e8bb5a723e */ /* 0x000fe200048070ff */
[----:B------:R-:W-:Y:S01]  /*a010*/  HADD2.F32 R183, -RZ, R182.H0_H0 ;  /* 0x200000b6ffb77230 */ /* 0x000fe20000004100 */
[----:B------:R-:W-:Y:S01]  /*a020*/  F2FP.SATFINITE.E4M3.F32.PACK_AB_MERGE_C R52, R89, R52, RZ ;  /* 0x000000345934723e */ /* 0x000fe200048070ff */
[----:B------:R-:W-:Y:S01]  /*a030*/  HADD2.F32 R43, -RZ, R181.H0_H0 ;  /* 0x200000b5ff2b7230 */ /* 0x000fe20000004100 */
[----:B------:R-:W-:Y:S01]  /*a040*/  F2FP.SATFINITE.E4M3.F32.PACK_AB_MERGE_C R54, R177, R54, RZ ;  /* 0x00000036b136723e */ /* 0x000fe200048070ff */
[----:B------:R-:W-:-:S02]  /*a050*/  HADD2.F32 R95, -RZ, R95.H1_H1 ;  /* 0x3000005fff5f7230 */ /* 0x000fc40000004100 */
[CC--:B------:R-:W-:Y:S01]  /*a060*/  FMUL.FTZ R184, R180.reuse, R183.reuse ;  /* 0x000000b7b4b87220 */ /* 0x0c0fe20000410000 */
[----:B------:R-:W-:Y:S01]  /*a070*/  FMUL.FTZ R183, R41, R183 ;  /* 0x000000b729b77220 */ /* 0x000fe20000410000 */
        /* <DEDUP_REMOVED lines=8> */
[----:B------:R-:W-:Y:S01]  /*a100*/  HADD2.F32 R93, -RZ, R93.H1_H1 ;  /* 0x3000005dff5d7230 */ /* 0x000fe20000004100 */
[----:B------:R-:W-:Y:S01]  /*a110*/  F2FP.SATFINITE.E4M3.F32.PACK_AB_MERGE_C R89, R53, R42, R52 ;  /* 0x0000002a3559723e */ /* 0x000fe20004807034 */
[-C--:B------:R-:W-:Y:S01]  /*a120*/  FFMA.FTZ R184, R91, R180.reuse, -R184 ;  /* 0x000000b45bb87223 */ /* 0x080fe200000108b8 */
[----:B------:R-:W-:Y:S01]  /*a130*/  FFMA.FTZ R186, R95, R180, R182 ;  /* 0x000000b45fba7223 */ /* 0x000fe200000100b6 */
[----:B------:R-:W-:-:S02]  /*a140*/  HADD2.F32 R180, -RZ, R173.H1_H1 ;  /* 0x300000adffb47230 */ /* 0x000fc40000004100 */
[----:B------:R-:W-:Y:S01]  /*a150*/  HADD2.F32 R178, -RZ, R178.H1_H1 ;  /* 0x300000b2ffb27230 */ /* 0x000fe20000004100 */
[----:B------:R-:W-:Y:S02]  /*a160*/  F2FP.SATFINITE.E4M3.F32.PACK_AB_MERGE_C R41, R184, R41, RZ ;  /* 0x00000029b829723e */ /* 0x000fe400048070ff */
[-C--:B------:R-:W-:Y:S01]  /*a170*/  FMUL.FTZ R182, R171, R180.reuse ;  /* 0x000000b4abb67220 */ /* 0x080fe20000410000 */
[C---:B------:R-:W-:Y:S01]  /*a180*/  FMUL.FTZ R180, R93.reuse, R180 ;  /* 0x000000b45db47220 */ /* 0x040fe20000410000 */
[----:B------:R-:W-:Y:S02]  /*a190*/  F2FP.SATFINITE.E4M3.F32.PACK_AB_MERGE_C R43, R186, R43, RZ ;  /* 0x0000002bba2b723e */ /* 0x000fe400048070ff */
[-C--:B------:R-:W-:Y:S01]  /*a1a0*/  FFMA.FTZ R93, R93, R178.reuse, -R182 ;  /* 0x000000b25d5d7223 */ /* 0x080fe200000108b6 */
[----:B------:R-:W-:-:S04]  /*a1b0*/  FFMA.FTZ R180, R171, R178, R180 ;  /* 0x000000b2abb47223 */ /* 0x000fc800000100b4 */
[----:B------:R-:W-:Y:S02]  /*a1c0*/  F2FP.SATFINITE.E4M3.F32.PACK_AB_MERGE_C R91, R93, R176, R41 ;  /* 0x000000b05d5b723e */ /* 0x000fe40004807029 */
[----:B------:R-:W-:Y:S02]  /*a1d0*/  F2FP.SATFINITE.E4M3.F32.PACK_AB_MERGE_C R93, R55, R40, R54 ;  /* 0x00000028375d723e */ /* 0x000fe40004807036 */
[----:B------:R-:W-:-:S07]  /*a1e0*/  F2FP.SATFINITE.E4M3.F32.PACK_AB_MERGE_C R95, R180, R179, R43 ;  /* 0x000000b3b45f723e */ /* 0x000fce000480702b */
.L_x_2237:
[----:B------:R-:W-:Y:S05]  /*a1f0*/  BSYNC B3 ;  /* 0x0000000000037941 */ /* 0x000fea0003800000 */
.L_x_2236:
        /* <DEDUP_REMOVED lines=10> */
.L_x_2235:
[----:B------:R-:W-:Y:S05]  /*a2a0*/  BSYNC B2 ;  /* 0x0000000000027941 */ /* 0x000fea0003800000 */
.L_x_2234:
        /* <DEDUP_REMOVED lines=41> */
[----:B------:R-:W-:-:S02]  /*a540*/  LOP3.LUT R58, R59, 0xff0000ff, RZ, 0xc0, !PT ;  /* 0xff0000ff3b3a7812 */ /* 0x000fc400078ec0ff */
[----:B------:R-:W-:Y:S02]  /*a550*/  SHF.R.U32.HI R94, RZ, 0x10, R59 ;  /* 0x00000010ff5e7819 */ /* 0x000fe4000001163b */
[----:B------:R-:W-:Y:S02]  /*a560*/  LOP3.LUT R90, R45, 0xff0000ff, RZ, 0xc0, !PT ;  /* 0xff0000ff2d5a7812 */ /* 0x000fe400078ec0ff */
[----:B------:R-:W-:Y:S02]  /*a570*/  SHF.L.U32 R59, R95, 0x8, RZ ;  /* 0x000000085f3b7819 */ /* 0x000fe400000006ff */
[----:B0-----:R-:W-:Y:S01]  /*a580*/  MOV R56, R52 ;  /* 0x0000003400387202 */ /* 0x001fe20000000f00 */
[----:B------:R-:W-:Y:S01]  /*a590*/  IMAD.MOV.U32 R52, RZ, RZ, R42 ;  /* 0x000000ffff347224 */ /* 0x000fe200078e002a */
[----:B------:R-:W-:Y:S02]  /*a5a0*/  LOP3.LUT R95, R90, 0xff00, R93, 0xf8, !PT ;  /* 0x0000ff005a5f7812 */ /* 0x000fe400078ef85d */
[----:B------:R-:W-:-:S02]  /*a5b0*/  LOP3.LUT R40, R58, 0xff00, R59, 0xf8, !PT ;  /* 0x0000ff003a287812 */ /* 0x000fc400078ef83b */
[----:B------:R-:W-:Y:S02]  /*a5c0*/  LOP3.LUT R44, R44, 0xff0000, R47, 0xf8, !PT ;  /* 0x00ff00002c2c7812 */ /* 0x000fe400078ef82f */
        /* <DEDUP_REMOVED lines=65> */
[----:B------:R-:W-:Y:S01]  /*a9e0*/  FFMA.FTZ R92, R94, R172, -R175 ;  /* 0x000000ac5e5c7223 */ /* 0x000fe200000108af */
[--C-:B------:R-:W-:Y:S02]  /*a9f0*/  HADD2.F32 R171, -RZ, R168.reuse.H1_H1 ;  /* 0x300000a8ffab7230 */ /* 0x100fe40000004100 */
[----:B------:R-:W-:Y:S01]  /*aa00*/  FMUL.FTZ R176, R95, R176 ;  /* 0x000000b05fb07220 */ /* 0x000fe20000410000 */
        /* <DEDUP_REMOVED lines=10> */
[----:B------:R-:W-:-:S02]  /*aab0*/  HADD2.F32 R168, -RZ, R170.H0_H0 ;  /* 0x200000aaffa87230 */ /* 0x000fc40000004100 */
[CC--:B------:R-:W-:Y:S01]  /*aac0*/  FMUL.FTZ R172, R52.reuse, R169.reuse ;  /* 0x000000a934ac7220 */ /* 0x0c0fe20000410000 */
[----:B------:R-:W-:Y:S02]  /*aad0*/  HADD2.F32 R54, -RZ, R54.H1_H1 ;  /* 0x30000036ff367230 */ /* 0x000fe40000004100 */
[----:B------:R-:W-:Y:S01]  /*aae0*/  FMUL.FTZ R173, R167, R169 ;  /* 0x000000a9a7ad7220 */ /* 0x000fe20000410000 */
[----:B------:R-:W-:Y:S01]  /*aaf0*/  HADD2.F32 R95, -RZ, R95.H1_H1 ;  /* 0x3000005fff5f7230 */ /* 0x000fe20000004100 */
[----:B------:R-:W-:Y:S01]  /*ab00*/  F2FP.F16.E4M3.UNPACK_B R92, R41 ;  /* 0x00000029ff5c723e */ /* 0x000fe200020006ff */
[----:B------:R-:W-:Y:S02]  /*ab10*/  HADD2.F32 R170, -RZ, R170.H1_H1 ;  /* 0x300000aaffaa7230 */ /* 0x000fe40000004100 */
[----:B------:R-:W-:Y:S01]  /*ab20*/  FFMA.FTZ R173, R52, R168, -R173 ;  /* 0x000000a834ad7223 */ /* 0x000fe200000108ad */
[----:B------:R-:W-:Y:S01]  /*ab30*/  F2FP.SATFINITE.E4M3.F32.PACK_AB_MERGE_C R52, R93, R58, R46 ;  /* 0x0000003a5d34723e */ /* 0x000fe2000480702e */
[----:B------:R-:W-:Y:S01]  /*ab40*/  FMUL.FTZ R174, R54, R171 ;  /* 0x000000ab36ae7220 */ /* 0x000fe20000410000 */
[----:B------:R-:W-:Y:S01]  /*ab50*/  F2FP.F16.E4M3.UNPACK_B R58, R45 ;  /* 0x0000002dff3a723e */ /* 0x000fe200020006ff */
[----:B------:R-:W-:Y:S01]  /*ab60*/  FMUL.FTZ R169, R95, R171 ;  /* 0x000000ab5fa97220 */ /* 0x000fe20000410000 */
[----:B------:R-:W-:Y:S01]  /*ab70*/  F2FP.F16.E4M3.UNPACK_B R57, R53 ;  /* 0x00000035ff39723e */ /* 0x000fe200020006ff */
[----:B------:R-:W-:Y:S01]  /*ab80*/  FFMA.FTZ R172, R167, R168, R172 ;  /* 0x000000a8a7ac7223 */ /* 0x000fe200000100ac */
[----:B------:R-:W-:Y:S01]  /*ab90*/  F2FP.SATFINITE.E4M3.F32.PACK_AB_MERGE_C R177, R177, R94, RZ ;  /* 0x0000005eb1b1723e */ /* 0x000fe200048070ff */
[----:B------:R-:W-:Y:S01]  /*aba0*/  HADD2.F32 R94, -RZ, R58.H0_H0 ;  /* 0x2000003aff5e7230 */ /* 0x000fe20000004100 */
[----:B------:R-:W-:Y:S01]  /*abb0*/  F2FP.SATFINITE.E4M3.F32.PACK_AB_MERGE_C R47, R90, R59, R47 ;  /* 0x0000003b5a2f723e */ /* 0x000fe2000480702f */
[----:B------:R-:W-:Y:S01]  /*abc0*/  HADD2.F32 R59, -RZ, R92.H0_H0 ;  /* 0x2000005cff3b7230 */ /* 0x000fe20000004100 */
[----:B------:R-:W-:Y:S01]  /*abd0*/  F2FP.F16.E4M3.UNPACK_B R90, R44 ;  /* 0x0000002cff5a723e */ /* 0x000fe200020006ff */
[----:B------:R-:W-:Y:S01]  /*abe0*/  FFMA.FTZ R95, R95, R170, R174 ;  /* 0x000000aa5f5f7223 */ /* 0x000fe200000100ae */
[----:B------:R-:W-:Y:S01]  /*abf0*/  HADD2.F32 R56, -RZ, R57.H0_H0 ;  /* 0x20000039ff387230 */ /* 0x000fe20000004100 */
[----:B------:R-:W-:Y:S01]  /*ac00*/  F2FP.F16.E4M3.UNPACK_B R53, R53.H1 ;  /* 0x00000035ff35723e */ /* 0x000fe200030006ff */
[----:B------:R-:W-:Y:S01]  /*ac10*/  FMUL.FTZ R167, R59, R94 ;  /* 0x0000005e3ba77220 */ /* 0x000fe20000410000 */
[----:B------:R-:W-:Y:S01]  /*ac20*/  HADD2.F32 R93, -RZ, R90.H0_H0 ;  /* 0x2000005aff5d7230 */ /* 0x000fe20000004100 */
[----:B------:R-:W-:Y:S01]  /*ac30*/  F2FP.SATFINITE.E4M3.F32.PACK_AB_MERGE_C R46, R95, R172, R177 ;  /* 0x000000ac5f2e723e */ /* 0x000fe200048070b1 */
[----:B------:R-:W-:Y:S01]  /*ac40*/  FMUL.FTZ R94, R56, R94 ;  /* 0x0000005e385e7220 */ /* 0x000fe20000410000 */
[----:B------:R-:W-:Y:S01]  /*ac50*/  HADD2.F32 R92, -RZ, R92.H1_H1 ;  /* 0x3000005cff5c7230 */ /* 0x000fe20000004100 */
[----:B------:R-:W-:Y:S01]  /*ac60*/  F2FP.F16.E4M3.UNPACK_B R44, R44.H1 ;  /* 0x0000002cff2c723e */ /* 0x000fe200030006ff */
        /* <DEDUP_REMOVED lines=10> */
[----:B------:R-:W-:-:S02]  /*ad10*/  HADD2.F32 R45, -RZ, R53.H0_H0 ;  /* 0x20000035ff2d7230 */ /* 0x000fc40000004100 */
[----:B------:R-:W-:Y:S01]  /*ad20*/  FFMA.FTZ R58, R92, R93, R95 ;  /* 0x0000005d5c3a7223 */ /* 0x000fe2000001005f */
[--C-:B------:R-:W-:Y:S02]  /*ad30*/  HADD2.F32 R90, -RZ, R59.reuse.H0_H0 ;  /* 0x2000003bff5a7230 */ /* 0x100fe40000004100 */
[----:B------:R-:W-:Y:S01]  /*ad40*/  FFMA.FTZ R54, R54, R170, -R169 ;  /* 0x000000aa36367223 */ /* 0x000fe200000108a9 */
[--C-:B------:R-:W-:Y:S01]  /*ad50*/  HADD2.F32 R93, -RZ, R94.reuse.H0_H0 ;  /* 0x2000005eff5d7230 */ /* 0x100fe20000004100 */
[-C--:B------:R-:W-:Y:S01]  /*ad60*/  F2FP.F16.E4M3.UNPACK_B R172, R42.reuse.H1 ;  /* 0x0000002affac723e */ /* 0x080fe200030006ff */
[----:B------:R-:W-:Y:S01]  /*ad70*/  HADD2.F32 R92, -RZ, R59.H1_H1 ;  /* 0x3000003bff5c7230 */ /* 0x000fe20000004100 */
[----:B------:R-:W-:Y:S01]  /*ad80*/  F2FP.F16.E4M3.UNPACK_B R171, R42 ;  /* 0x0000002affab723e */ /* 0x000fe200020006ff */
[----:B------:R-:W-:Y:S02]  /*ad90*/  HADD2.F32 R95, -RZ, R94.H1_H1 ;  /* 0x3000005eff5f7230 */ /* 0x000fe40000004100 */
[----:B------:R-:W-:Y:S01]  /*ada0*/  FMUL.FTZ R168, R90, R93 ;  /* 0x0000005d5aa87220 */ /* 0x000fe20000410000 */
[----:B------:R-:W-:-:S02]  /*adb0*/  HADD2.F32 R53, -RZ, R53.H1_H1 ;  /* 0x30000035ff357230 */ /* 0x000fc40000004100 */
[----:B------:R-:W-:Y:S01]  /*adc0*/  FMUL.FTZ R93, R45, R93 ;  /* 0x0000005d2d5d7220 */ /* 0x000fe20000410000 */
[--C-:B------:R-:W-:Y:S02]  /*add0*/  HADD2.F32 R59, -RZ, R44.reuse.H0_H0 ;  /* 0x2000002cff3b7230 */ /* 0x100fe40000004100 */
[-C--:B------:R-:W-:Y:S01]  /*ade0*/  FMUL.FTZ R170, R92, R95.reuse ;  /* 0x0000005f5caa7220 */ /* 0x080fe20000410000 */
[----:B------:R-:W-:Y:S02]  /*adf0*/  HADD2.F32 R94, -RZ, R44.H1_H1 ;  /* 0x3000002cff5e7230 */ /* 0x000fe40000004100 */
[----:B------:R-:W-:Y:S01]  /*ae00*/  FMUL.FTZ R95, R53, R95 ;  /* 0x0000005f355f7220 */ /* 0x000fe20000410000 */
[----:B------:R-:W-:Y:S01]  /*ae10*/  F2FP.SATFINITE.E4M3.F32.PACK_AB_MERGE_C R54, R54, R173, R175 ;  /* 0x000000ad3636723e */ /* 0x000fe200048070af */
[-C--:B------:R-:W-:Y:S01]  /*ae20*/  FFMA.FTZ R44, R45, R59.reuse, -R168 ;  /* 0x0000003b2d2c7223 */ /* 0x080fe200000108a8 */
[----:B------:R-:W-:Y:S01]  /*ae30*/  FFMA.FTZ R45, R90, R59, R93 ;  /* 0x0000003b5a2d7223 */ /* 0x000fe2000001005d */
[-C--:B------:R-:W-:Y:S01]  /*ae40*/  FFMA.FTZ R53, R53, R94.reuse, -R170 ;  /* 0x0000005e35357223 */ /* 0x080fe200000108aa */
[----:B------:R-:W-:Y:S01]  /*ae50*/  FFMA.FTZ R90, R92, R94, R95 ;  /* 0x0000005e5c5a7223 */ /* 0x000fe2000001005f */
[-C--:B------:R-:W-:Y:S01]  /*ae60*/  F2FP.F16.E4M3.UNPACK_B R94, R43.reuse.H1 ;  /* 0x0000002bff5e723e */ /* 0x080fe200030006ff */
[--C-:B------:R-:W-:Y:S01]  /*ae70*/  HADD2.F32 R173, -RZ, R172.reuse.H0_H0 ;  /* 0x200000acffad7230 */ /* 0x100fe20000004100 */
[----:B------:R-:W-:Y:S01]  /*ae80*/  F2FP.F16.E4M3.UNPACK_B R93, R43 ;  /* 0x0000002bff5d723e */ /* 0x000fe200020006ff */
[----:B------:R-:W-:Y:S01]  /*ae90*/  HADD2.F32 R172, -RZ, R172.H1_H1 ;  /* 0x300000acffac7230 */ /* 0x000fe20000004100 */
[-C--:B------:R-:W-:Y:S01]  /*aea0*/  F2FP.F16.E4M3.UNPACK_B R59, R55.reuse ;  /* 0x00000037ff3b723e */ /* 0x080fe200020006ff */
        /* <DEDUP_REMOVED lines=37> */
[----:B------:R-:W-:Y:S02]  /*b100*/  F2FP.SATFINITE.E4M3.F32.PACK_AB_MERGE_C R53, R41, R56, R44 ;  /* 0x000000382935723e */ /* 0x000fe4000480702c */
[----:B------:R-:W-:Y:S01]  /*b110*/  F2FP.SATFINITE.E4M3.F32.PACK_AB_MERGE_C R55, R59, R40, R174 ;  /* 0x000000283b37723e */ /* 0x000fe200048070ae */
[----:B------:R-:W-:Y:S01]  /*b120*/  IMAD.MOV.U32 R40, RZ, RZ, R47 ;  /* 0x000000ffff287224 */ /* 0x000fe200078e002f */
[----:B------:R-:W-:Y:S02]  /*b130*/  F2FP.SATFINITE.E4M3.F32.PACK_AB_MERGE_C R43, R93, R42, R43 ;  /* 0x0000002a5d2b723e */ /* 0x000fe4000480702b */
[----:B------:R-:W-:-:S02]  /*b140*/  F2FP.SATFINITE.E4M3.F32.PACK_AB_MERGE_C R41, R58, R57, R45 ;  /* 0x000000393a29723e */ /* 0x000fc4000480702d */
[----:B------:R-:W-:-:S07]  /*b150*/  MOV R42, R46 ;  /* 0x0000002e002a7202 */ /* 0x000fce0000000f00 */
.L_x_2241:
[----:B------:R-:W-:Y:S05]  /*b160*/  BSYNC B3 ;  /* 0x0000000000037941 */ /* 0x000fea0003800000 */
.L_x_2240:
        /* <DEDUP_REMOVED lines=10> */
.L_x_2239:
[----:B------:R-:W-:Y:S05]  /*b210*/  BSYNC B2 ;  /* 0x0000000000027941 */ /* 0x000fea0003800000 */
.L_x_2238:
[----:B------:R-:W-:-:S13]  /*b220*/  ISETP.NE.AND P4, PT, R34, RZ, PT ;  /* 0x000000ff2200720c */ /* 0x000fda0003f85270 */
[----:B------:R-:W-:Y:S05]  /*b230*/  @!P4 BRA `(.L_x_2233) ;  /* 0x0000000c00dcc947 */ /* 0x000fea0003800000 */
[C---:B------:R-:W-:Y:S01]  /*b240*/  ISETP.GE.AND P6, PT, R191.reuse, R97, PT ;  /* 0x00000061bf00720c */ /* 0x040fe20003fc6270 */
[----:B------:R-:W-:Y:S01]  /*b250*/  BSSY B2, `(.L_x_2242) ;  /* 0x00000eb000027945 */ /* 0x000fe20003800000 */
[----:B---3--:R-:W-:Y:S02]  /*b260*/  IADD3 R53, P4, P5, R116, R140, R27 ;  /* 0x0000008c74357210 */ /* 0x008fe40007d9e01b */
[----:B0-----:R-:W-:Y:S02]  /*b270*/  SEL R40, R118, R155, !P6 ;  /* 0x0000009b76287207 */ /* 0x001fe40007000000 */
[----:B------:R-:W-:Y:S02]  /*b280*/  IADD3.X R52, R0, R166, R30, P4, P5 ;  /* 0x000000a600347210 */ /* 0x000fe400027ea41e */
[----:B------:R-:W-:Y:S02]  /*b290*/  SHF.R.S32.HI R41, RZ, 0x1f, R40 ;  /* 0x0000001fff297819 */ /* 0x000fe40000011428 */
[----:B------:R-:W-:-:S02]  /*b2a0*/  ISETP.GE.AND P4, PT, R191, R134, PT ;  /* 0x00000086bf00720c */ /* 0x000fc40003f86270 */
        /* <DEDUP_REMOVED lines=229> */
.L_x_2243:
[----:B------:R-:W-:Y:S05]  /*c100*/  BSYNC B2 ;  /* 0x0000000000027941 */ /* 0x000fea0003800000 */
.L_x_2242:
        /* <DEDUP_REMOVED lines=10> */
.L_x_2233:
[----:B------:R-:W-:Y:S05]  /*c1b0*/  BSYNC B1 ;  /* 0x0000000000017941 */ /* 0x000fea0003800000 */
.L_x_2232:
        /* <DEDUP_REMOVED lines=66> */
[----:B------:R-:W-:Y:S01]  /*c5e0*/  F2FP.F16.E4M3.UNPACK_B R58, R57.H1 ;  /* 0x00000039ff3a723e */ /* 0x000fe200030006ff */
[----:B------:R-:W-:Y:S01]  /*c5f0*/  HADD2.F32 R41, -RZ, R63.H0_H0 ;  /* 0x2000003fff297230 */ /* 0x000fe20000004100 */
[----:B------:R-:W-:Y:S01]  /*c600*/  LOP3.LUT R40, R55, 0xff0000, R40, 0xf8, !PT ;  /* 0x00ff000037287812 */ /* 0x000fe200078ef828 */
[----:B------:R-:W-:Y:S01]  /*c610*/  HADD2.F32 R56, -RZ, R60.H0_H0 ;  /* 0x2000003cff387230 */ /* 0x000fe20000004100 */
[----:B------:R-:W-:Y:S01]  /*c620*/  F2FP.F16.E4M3.UNPACK_B R61, R160.H1 ;  /* 0x000000a0ff3d723e */ /* 0x000fe200030006ff */
[--C-:B------:R-:W-:Y:S01]  /*c630*/  HADD2.F32 R55, -RZ, R58.reuse.H0_H0 ;  /* 0x2000003aff377230 */ /* 0x100fe20000004100 */
[----:B------:R-:W-:Y:S01]  /*c640*/  SHF.R.U32.HI R67, RZ, 0x10, R67 ;  /* 0x00000010ff437819 */ /* 0x000fe20000011643 */
[----:B------:R-:W-:-:S02]  /*c650*/  HADD2.F32 R58, -RZ, R58.H1_H1 ;  /* 0x3000003aff3a7230 */ /* 0x000fc40000004100 */
[CC--:B------:R-:W-:Y:S01]  /*c660*/  FMUL.FTZ R66, R56.reuse, R41.reuse ;  /* 0x0000002938427220 */ /* 0x0c0fe20000410000 */
[----:B------:R-:W-:Y:S02]  /*c670*/  HADD2.F32 R62, -RZ, R61.H0_H0 ;  /* 0x2000003dff3e7230 */ /* 0x000fe40000004100 */
[----:B------:R-:W-:Y:S01]  /*c680*/  FMUL.FTZ R77, R55, R41 ;  /* 0x00000029374d7220 */ /* 0x000fe20000410000 */
[----:B------:R-:W-:Y:S01]  /*c690*/  IMAD.U32 R67, R67, 0x10000, RZ ;  /* 0x0001000043437824 */ /* 0x000fe200078e00ff */
[----:B------:R-:W-:Y:S01]  /*c6a0*/  SHF.R.U32.HI R65, RZ, 0x10, R65 ;  /* 0x00000010ff417819 */ /* 0x000fe20000011641 */
[-C--:B------:R-:W-:Y:S01]  /*c6b0*/  FFMA.FTZ R55, R55, R62.reuse, -R66 ;  /* 0x0000003e37377223 */ /* 0x080fe20000010842 */
[----:B------:R-:W-:Y:S02]  /*c6c0*/  FFMA.FTZ R56, R56, R62, R77 ;  /* 0x0000003e38387223 */ /* 0x000fe4000001004d */
[----:B------:R-:W-:Y:S01]  /*c6d0*/  LOP3.LUT R41, R64, 0xff0000, R67, 0xf8, !PT ;  /* 0x00ff000040297812 */ /* 0x000fe200078ef843 */
[----:B------:R-:W-:Y:S01]  /*c6e0*/  HADD2.F32 R62, -RZ, R63.H1_H1 ;  /* 0x3000003fff3e7230 */ /* 0x000fe20000004100 */
[----:B------:R-:W-:Y:S01]  /*c6f0*/  F2FP.F16.E4M3.UNPACK_B R158, R158 ;  /* 0x0000009eff9e723e */ /* 0x000fe200020006ff */
[----:B------:R-:W-:Y:S01]  /*c700*/  IMAD.U32 R65, R65, 0x10000, RZ ;  /* 0x0001000041417824 */ /* 0x000fe200078e00ff */
[----:B------:R-:W-:Y:S01]  /*c710*/  F2FP.F16.E4M3.UNPACK_B R160, R160 ;  /* 0x000000a0ffa0723e */ /* 0x000fe200020006ff */
[----:B------:R-:W-:Y:S01]  /*c720*/  HADD2.F32 R64, -RZ, R61.H1_H1 ;  /* 0x3000003dff407230 */ /* 0x000fe20000004100 */
[----:B------:R-:W-:Y:S01]  /*c730*/  F2FP.F16.E4M3.UNPACK_B R61, R59 ;  /* 0x0000003bff3d723e */ /* 0x000fe200020006ff */
[----:B------:R-:W-:Y:S01]  /*c740*/  HADD2.F32 R63, -RZ, R60.H1_H1 ;  /* 0x3000003cff3f7230 */ /* 0x000fe20000004100 */
[----:B------:R-:W-:Y:S01]  /*c750*/  F2FP.F16.E4M3.UNPACK_B R60, R57 ;  /* 0x00000039ff3c723e */ /* 0x000fe200020006ff */
[----:B------:R-:W-:Y:S01]  /*c760*/  FMUL.FTZ R66, R58, R62 ;  /* 0x0000003e3a427220 */ /* 0x000fe20000410000 */
[----:B------:R-:W-:Y:S01]  /*c770*/  LOP3.LUT R44, R44, 0xff0000, R65, 0xf8, !PT ;  /* 0x00ff00002c2c7812 */ /* 0x000fe200078ef841 */
[----:B------:R-:W-:-:S02]  /*c780*/  HADD2.F32 R65, -RZ, R158.H0_H0 ;  /* 0x2000009eff417230 */ /* 0x000fc40000004100 */
[C---:B------:R-:W-:Y:S01]  /*c790*/  FMUL.FTZ R57, R63.reuse, R62 ;  /* 0x0000003e3f397220 */ /* 0x040fe20000410000 */
[--C-:B------:R-:W-:Y:S02]  /*c7a0*/  HADD2.F32 R62, -RZ, R61.reuse.H0_H0 ;  /* 0x2000003dff3e7230 */ /* 0x100fe40000004100 */
[----:B------:R-:W-:Y:S02]  /*c7b0*/  HADD2.F32 R59, -RZ, R60.H0_H0 ;  /* 0x2000003cff3b7230 */ /* 0x000fe40000004100 */
[-C--:B------:R-:W-:Y:S01]  /*c7c0*/  FFMA.FTZ R58, R58, R64.reuse, -R57 ;  /* 0x000000403a3a7223 */ /* 0x080fe20000010839 */
[----:B------:R-:W-:Y:S01]  /*c7d0*/  FFMA.FTZ R57, R63, R64, R66 ;  /* 0x000000403f397223 */ /* 0x000fe20000010042 */
[----:B------:R-:W-:Y:S02]  /*c7e0*/  HADD2.F32 R63, -RZ, R160.H0_H0 ;  /* 0x200000a0ff3f7230 */ /* 0x000fe40000004100 */
[-C--:B------:R-:W-:Y:S01]  /*c7f0*/  FMUL.FTZ R64, R62, R65.reuse ;  /* 0x000000413e407220 */ /* 0x080fe20000410000 */
[----:B------:R-:W-:Y:S01]  /*c800*/  FMUL.FTZ R65, R59, R65 ;  /* 0x000000413b417220 */ /* 0x000fe20000410000 */
[----:B------:R-:W-:Y:S01]  /*c810*/  HADD2.F32 R158, -RZ, R158.H1_H1 ;  /* 0x3000009eff9e7230 */ /* 0x000fe20000004100 */
[----:B------:R-:W-:Y:S01]  /*c820*/  F2FP.SATFINITE.E4M3.F32.PACK_AB_MERGE_C R55, R58, R55, RZ ;  /* 0x000000373a37723e */ /* 0x000fe200048070ff */
[----:B------:R-:W-:-:S02]  /*c830*/  HADD2.F32 R61, -RZ, R61.H1_H1 ;  /* 0x3000003dff3d7230 */ /* 0x000fc40000004100 */
[-C--:B------:R-:W-:Y:S01]  /*c840*/  FFMA.FTZ R59, R59, R63.reuse, -R64 ;  /* 0x0000003f3b3b7223 */ /* 0x080fe20000010840 */
[----:B------:R-:W-:Y:S01]  /*c850*/  FFMA.FTZ R67, R62, R63, R65 ;  /* 0x0000003f3e437223 */ /* 0x000fe20000010041 */
[----:B------:R-:W-:Y:S01]  /*c860*/  HADD2.F32 R60, -RZ, R60.H1_H1 ;  /* 0x3000003cff3c7230 */ /* 0x000fe20000004100 */
[----:B------:R-:W-:Y:S01]  /*c870*/  F2FP.F16.E4M3.UNPACK_B R65, R159.H1 ;  /* 0x0000009fff41723e */ /* 0x000fe200030006ff */
        /* <DEDUP_REMOVED lines=23> */
[--C-:B------:R-:W-:Y:S02]  /*c9f0*/  HADD2.F32 R63, -RZ, R159.reuse.H0_H0 ;  /* 0x2000009fff3f7230 */ /* 0x100fe40000004100 */
[C---:B------:R-:W-:Y:S01]  /*ca00*/  FMUL.FTZ R65, R60.reuse, R65 ;  /* 0x000000413c417220 */ /* 0x040fe20000410000 */
[----:B------:R-:W-:Y:S01]  /*ca10*/  F2FP.F16.E4M3.UNPACK_B R161, R161 ;  /* 0x000000a1ffa1723e */ /* 0x000fe200020006ff */
[-C--:B------:R-:W-:Y:S01]  /*ca20*/  FFMA.FTZ R77, R60, R61.reuse, -R77 ;  /* 0x0000003d3c4d7223 */ /* 0x080fe2000001084d */
[----:B------:R-:W-:Y:S01]  /*ca30*/  F2FP.F16.E4M3.UNPACK_B R60, R46 ;  /* 0x0000002eff3c723e */ /* 0x000fe200020006ff */
[----:B------:R-:W-:Y:S01]  /*ca40*/  FFMA.FTZ R79, R62, R61, R65 ;  /* 0x0000003d3e4f7223 */ /* 0x000fe20000010041 */
[----:B------:R-:W-:Y:S01]  /*ca50*/  HADD2.F32 R46, -RZ, R54.H0_H0 ;  /* 0x20000036ff2e7230 */ /* 0x000fe20000004100 */
[----:B------:R-:W-:Y:S01]  /*ca60*/  F2FP.SATFINITE.E4M3.F32.PACK_AB_MERGE_C R57, R57, R56, RZ ;  /* 0x000000383939723e */ /* 0x000fe200048070ff */
[----:B------:R-:W-:Y:S01]  /*ca70*/  HADD2.F32 R159, -RZ, R159.H1_H1 ;  /* 0x3000009fff9f7230 */ /* 0x000fe20000004100 */
[----:B------:R-:W-:Y:S01]  /*ca80*/  F2FP.F16.E4M3.UNPACK_B R58, R52 ;  /* 0x00000034ff3a723e */ /* 0x000fe200020006ff */
[----:B------:R-:W-:-:S02]  /*ca90*/  HADD2.F32 R61, -RZ, R60.H0_H0 ;  /* 0x2000003cff3d7230 */ /* 0x000fc40000004100 */
[----:B------:R-:W-:Y:S01]  /*caa0*/  FMUL.FTZ R64, R46, R63 ;  /* 0x0000003f2e407220 */ /* 0x000fe20000410000 */
[----:B------:R-:W-:Y:S01]  /*cab0*/  HADD2.F32 R60, -RZ, R60.H1_H1 ;  /* 0x3000003cff3c7230 */ /* 0x000fe20000004100 */
[----:B------:R-:W-:Y:S01]  /*cac0*/  F2FP.SATFINITE.E4M3.F32.PACK_AB_MERGE_C R56, R78, R59, R55 ;  /* 0x0000003b4e38723e */ /* 0x000fe20004807037 */
[----:B------:R-:W-:Y:S02]  /*cad0*/  HADD2.F32 R54, -RZ, R54.H1_H1 ;  /* 0x30000036ff367230 */ /* 0x000fe40000004100 */
[----:B------:R-:W-:Y:S01]  /*cae0*/  FMUL.FTZ R65, R61, R63 ;  /* 0x0000003f3d417220 */ /* 0x000fe20000410000 */
[--C-:B------:R-:W-:Y:S02]  /*caf0*/  HADD2.F32 R62, -RZ, R161.reuse.H0_H0 ;  /* 0x200000a1ff3e7230 */ /* 0x100fe40000004100 */
[-C--:B------:R-:W-:Y:S01]  /*cb00*/  FMUL.FTZ R63, R60, R159.reuse ;  /* 0x0000009f3c3f7220 */ /* 0x080fe20000410000 */
[----:B------:R-:W-:Y:S02]  /*cb10*/  HADD2.F32 R161, -RZ, R161.H1_H1 ;  /* 0x300000a1ffa17230 */ /* 0x000fe40000004100 */
[----:B------:R-:W-:Y:S01]  /*cb20*/  FMUL.FTZ R159, R54, R159 ;  /* 0x0000009f369f7220 */ /* 0x000fe20000410000 */
[----:B------:R-:W-:Y:S01]  /*cb30*/  F2FP.SATFINITE.E4M3.F32.PACK_AB_MERGE_C R77, R77, R88, RZ ;  /* 0x000000584d4d723e */ /* 0x000fe200048070ff */
[-C--:B------:R-:W-:Y:S01]  /*cb40*/  FFMA.FTZ R65, R46, R62.reuse, -R65 ;  /* 0x0000003e2e417223 */ /* 0x080fe20000010841 */
[----:B------:R-:W-:Y:S01]  /*cb50*/  FFMA.FTZ R46, R61, R62, R64 ;  /* 0x0000003e3d2e7223 */ /* 0x000fe20000010040 */
[-C--:B------:R-:W-:Y:S01]  /*cb60*/  FFMA.FTZ R54, R54, R161.reuse, -R63 ;  /* 0x000000a136367223 */ /* 0x080fe2000001083f */
[----:B------:R-:W-:Y:S01]  /*cb70*/  FFMA.FTZ R159, R60, R161, R159 ;  /* 0x000000a13c9f7223 */ /* 0x000fe2000001009f */
[----:B------:R-:W-:-:S02]  /*cb80*/  F2FP.F16.E4M3.UNPACK_B R60, R45 ;  /* 0x0000002dff3c723e */ /* 0x000fc400020006ff */
[----:B------:R-:W-:Y:S02]  /*cb90*/  F2FP.F16.E4M3.UNPACK_B R63, R44 ;  /* 0x0000002cff3f723e */ /* 0x000fe400020006ff */
[----:B------:R-:W-:Y:S01]  /*cba0*/  F2FP.SATFINITE.E4M3.F32.PACK_AB_MERGE_C R76, R79, R76, RZ ;  /* 0x0000004c4f4c723e */ /* 0x000fe200048070ff */
[----:B------:R-:W-:Y:S01]  /*cbb0*/  HADD2.F32 R59, -RZ, R60.H0_H0 ;  /* 0x2000003cff3b7230 */ /* 0x000fe20000004100 */
[----:B------:R-:W-:Y:S01]  /*cbc0*/  F2FP.SATFINITE.E4M3.F32.PACK_AB_MERGE_C R55, R158, R67, R57 ;  /* 0x000000439e37723e */ /* 0x000fe20004807039 */
[----:B------:R-:W-:Y:S01]  /*cbd0*/  HADD2.F32 R66, -RZ, R63.H0_H0 ;  /* 0x2000003fff427230 */ /* 0x000fe20000004100 */
[----:B------:R-:W-:Y:S01]  /*cbe0*/  F2FP.F16.E4M3.UNPACK_B R61, R42 ;  /* 0x0000002aff3d723e */ /* 0x000fe200020006ff */
[----:B------:R-:W-:Y:S01]  /*cbf0*/  HADD2.F32 R57, -RZ, R58.H0_H0 ;  /* 0x2000003aff397230 */ /* 0x000fe20000004100 */
[----:B------:R-:W-:Y:S01]  /*cc00*/  F2FP.SATFINITE.E4M3.F32.PACK_AB_MERGE_C R54, R54, R65, R77 ;  /* 0x000000413636723e */ /* 0x000fe2000480704d */
[----:B------:R-:W-:Y:S01]  /*cc10*/  HADD2.F32 R62, -RZ, R60.H1_H1 ;  /* 0x3000003cff3e7230 */ /* 0x000fe20000004100 */
        /* <DEDUP_REMOVED lines=19> */
[----:B------:R-:W-:Y:S01]  /*cd50*/  F2FP.F16.E4M3.UNPACK_B R66, R41.H1 ;  /* 0x00000029ff42723e */ /* 0x000fe200030006ff */
[----:B------:R-:W-:Y:S02]  /*cd60*/  HADD2.F32 R44, -RZ, R59.H0_H0 ;  /* 0x2000003bff2c7230 */ /* 0x000fe40000004100 */
[----:B------:R-:W-:-:S02]  /*cd70*/  HADD2.F32 R61, -RZ, R61.H1_H1 ;  /* 0x3000003dff3d7230 */ /* 0x000fc40000004100 */
[-C--:B------:R-:W-:Y:S01]  /*cd80*/  FMUL.FTZ R67, R60, R65.reuse ;  /* 0x000000413c437220 */ /* 0x080fe20000410000 */
[----:B------:R-:W-:Y:S02]  /*cd90*/  HADD2.F32 R64, -RZ, R64.H1_H1 ;  /* 0x30000040ff407230 */ /* 0x000fe40000004100 */
[----:B------:R-:W-:Y:S01]  /*cda0*/  FMUL.FTZ R65, R44, R65 ;  /* 0x000000412c417220 */ /* 0x000fe20000410000 */
[----:B------:R-:W-:Y:S02]  /*cdb0*/  HADD2.F32 R59, -RZ, R59.H1_H1 ;  /* 0x3000003bff3b7230 */ /* 0x000fe40000004100 */
        /* <DEDUP_REMOVED lines=8> */
[----:B------:R-:W-:Y:S01]  /*ce40*/  FFMA.FTZ R77, R44, R63, -R67 ;  /* 0x0000003f2c4d7223 */ /* 0x000fe20000010843 */
[-C--:B------:R-:W-:Y:S01]  /*ce50*/  F2FP.F16.E4M3.UNPACK_B R59, R47.reuse ;  /* 0x0000002fff3b723e */ /* 0x080fe200020006ff */
[----:B------:R-:W-:Y:S01]  /*ce60*/  FFMA.FTZ R79, R61, R62, R64 ;  /* 0x0000003e3d4f7223 */ /* 0x000fe20000010040 */
[----:B------:R-:W-:Y:S01]  /*ce70*/  F2FP.F16.E4M3.UNPACK_B R60, R47.H1 ;  /* 0x0000002fff3c723e */ /* 0x000fe200030006ff */
[----:B------:R-:W-:Y:S01]  /*ce80*/  HADD2.F32 R44, -RZ, R42.H0_H0 ;  /* 0x2000002aff2c7230 */ /* 0x000fe20000004100 */
[----:B------:R-:W-:Y:S01]  /*ce90*/  F2FP.F16.E4M3.UNPACK_B R43, R43.H1 ;  /* 0x0000002bff2b723e */ /* 0x000fe200030006ff */
[----:B------:R-:W-:Y:S01]  /*cea0*/  HADD2.F32 R61, -RZ, R59.H0_H0 ;  /* 0x2000003bff3d7230 */ /* 0x000fe20000004100 */
[-C--:B------:R-:W-:Y:S01]  /*ceb0*/  F2FP.F16.E4M3.UNPACK_B R41, R40.reuse ;  /* 0x00000028ff29723e */ /* 0x080fe200020006ff */
[----:B------:R-:W-:Y:S01]  /*cec0*/  HADD2.F32 R67, -RZ, R65.H0_H0 ;  /* 0x20000041ff437230 */ /* 0x000fe20000004100 */
[----:B------:R-:W-:Y:S01]  /*ced0*/  F2FP.F16.E4M3.UNPACK_B R62, R40.H1 ;  /* 0x00000028ff3e723e */ /* 0x000fe200030006ff */
[----:B------:R-:W-:Y:S01]  /*cee0*/  HADD2.F32 R40, -RZ, R60.H0_H0 ;  /* 0x2000003cff287230 */ /* 0x000fe20000004100 */
[----:B------:R-:W-:Y:S01]  /*cef0*/  F2FP.SATFINITE.E4M3.F32.PACK_AB_MERGE_C R77, R88, R77, RZ ;  /* 0x0000004d584d723e */ /* 0x000fe200048070ff */
[----:B------:R-:W-:-:S02]  /*cf00*/  HADD2.F32 R76, -RZ, R66.H0_H0 ;  /* 0x20000042ff4c7230 */ /* 0x000fc40000004100 */
[-C--:B------:R-:W-:Y:S01]  /*cf10*/  FMUL.FTZ R89, R61, R67.reuse ;  /* 0x000000433d597220 */ /* 0x080fe20000410000 */
[----:B------:R-:W-:Y:S02]  /*cf20*/  HADD2.F32 R47, -RZ, R43.H0_H0 ;  /* 0x2000002bff2f7230 */ /* 0x000fe40000004100 */
[----:B------:R-:W-:Y:S01]  /*cf30*/  FMUL.FTZ R90, R44, R67 ;  /* 0x000000432c5a7220 */ /* 0x000fe20000410000 */
        /* <DEDUP_REMOVED lines=34> */
[----:B------:R-:W-:-:S07]  /*d160*/  MOV R40, R56 ;  /* 0x0000003800287202 */ /* 0x000fce0000000f00 */
.L_x_2247:
[----:B------:R-:W-:Y:S05]  /*d170*/  BSYNC B2 ;  /* 0x0000000000027941 */ /* 0x000fea0003800000 */
.L_x_2246:
[----:B0-----:R0:W-:Y:S04]  /*d180*/  STG.E.128 desc[UR56][R48.64], R40 ;  /* 0x0000002830007986 */ /* 0x0011e8000c101d38 */
[----:B-1----:R0:W-:Y:S02]  /*d190*/  @!P2 STG.E.128 desc[UR56][R50.64], R44 ;  /* 0x0000002c3200a986 */ /* 0x0021e4000c101d38 */
.L_x_2245:
[----:B------:R-:W-:Y:S05]  /*d1a0*/  BSYNC B1 ;  /* 0x0000000000017941 */ /* 0x000fea0003800000 */
.L_x_2244:
        /* <DEDUP_REMOVED lines=9> */
[----:B------:R-:W-:-:S04]  /*d240*/  LEA.HI.SX32 R41, R40, R21, 0x1b ;  /* 0x0000001528297211 */ /* 0x000fc800078fdaff */
[----:B------:R-:W-:-:S04]  /*d250*/  SHF.L.U32 R43, R41, 0x4, RZ ;  /* 0x00000004292b7819 */ /* 0x000fc800000006ff */
[----:B------:R-:W-:-:S13]  /*d260*/  ISETP.GE.AND P2, PT, R43, R146, PT ;  /* 0x000000922b00720c */ /* 0x000fda0003f46270 */
[--C-:B------:R-:W-:Y:S02]  /*d270*/  @!P2 SHF.R.S32.HI R40, RZ, 0x1f, R43.reuse ;  /* 0x0000001fff28a819 */ /* 0x100fe4000001142b */
[----:B------:R-:W-:-:S04]  /*d280*/  @!P2 IADD3 R51, P4, P5, R116, R138, R43 ;  /* 0x0000008a7433a210 */ /* 0x000fc80007d9e02b */
[----:B------:R-:W-:Y:S02]  /*d290*/  @!P2 IADD3.X R40, R0, R53, R40, P4, P5 ;  /* 0x000000350028a210 */ /* 0x000fe400027ea428 */
[----:B------:R-:W-:-:S05]  /*d2a0*/  IADD3 R48, P4, R49, R124, RZ ;  /* 0x0000007c31307210 */ /* 0x000fca0007f9e0ff */
[----:B------:R-:W-:Y:S01]  /*d2b0*/  IMAD.X R49, R42, 0x1, R125, P4 ;  /* 0x000000012a317824 */ /* 0x000fe200020e067d */
        /* <DEDUP_REMOVED lines=11> */
[----:B------:R-:W-:-:S03]  /*d370*/  IMAD R43, R17, 0x7800, R40 ;  /* 0x00007800112b7824 */ /* 0x000fc600078e0228 */
[C---:B------:R-:W-:Y:S01]  /*d380*/  IADD3 R41, R16.reuse, R41, RZ ;  /* 0x0000002910297210 */ /* 0x040fe20007ffe0ff */
[----:B------:R-:W-:-:S05]  /*d390*/  IMAD.IADD R44, R16, 0x1, R43 ;  /* 0x00000001102c7824 */ /* 0x000fca00078e022b */
        /* <DEDUP_REMOVED lines=15> */
[----:B------:R-:W-:Y:S02]  /*d490*/  LOP3.LUT R59, R83, 0xff0000ff, RZ, 0xc0, !PT ;  /* 0xff0000ff533b7812 */ /* 0x000fe400078ec0ff */
[----:B------:R-:W-:Y:S02]  /*d4a0*/  SHF.R.U32.HI R66, RZ, 0x10, R81 ;  /* 0x00000010ff427819 */ /* 0x000fe40000011651 */
[----:B------:R-:W-:Y:S02]  /*d4b0*/  LOP3.LUT R61, R69, 0xff0000ff, RZ, 0xc0, !PT ;  /* 0xff0000ff453d7812 */ /* 0x000fe400078ec0ff */
[----:B------:R-:W-:Y:S01]  /*d4c0*/  SHF.L.U32 R42, R58, 0x8, RZ ;  /* 0x000000083a2a7819 */ /* 0x000fe200000006ff */
[----:B------:R-:W-:Y:S01]  /*d4d0*/  IMAD.U32 R44, R66, 0x10000, RZ ;  /* 0x00010000422c7824 */ /* 0x000fe200078e00ff */
[----:B------:R-:W-:Y:S02]  /*d4e0*/  SHF.R.U32.HI R56, RZ, 0x8, R71 ;  /* 0x00000008ff387819 */ /* 0x000fe40000011647 */
[----:B------:R-:W-:Y:S01]  /*d4f0*/  LOP3.LUT R59, R59, 0xff00, R40, 0xf8, !PT ;  /* 0x0000ff003b3b7812 */ /* 0x000fe200078ef828 */
[----:B------:R-:W-:Y:S01]  /*d500*/  IMAD.U32 R40, R64, 0x10000, RZ ;  /* 0x0001000040287824 */ /* 0x000fe200078e00ff */
[----:B------:R-:W-:Y:S01]  /*d510*/  LOP3.LUT R63, R61, 0xff00, R42, 0xf8, !PT ;  /* 0x0000ff003d3f7812 */ /* 0x000fe200078ef82a */
[----:B------:R-:W-:Y:S01]  /*d520*/  IMAD.SHL.U32 R46, R56, 0x100, RZ ;  /* 0x00000100382e7824 */ /* 0x000fe200078e00ff */
[----:B------:R-:W-:-:S02]  /*d530*/  F2FP.F16.E4M3.UNPACK_B R64, R151.H1 ;  /* 0x00000097ff40723e */ /* 0x000fc400030006ff */
[----:B------:R-:W-:Y:S02]  /*d540*/  F2FP.F16.E4M3.UNPACK_B R61, R60.H1 ;  /* 0x0000003cff3d723e */ /* 0x000fe400030006ff */
[----:B------:R-:W-:Y:S01]  /*d550*/  F2FP.F16.E4M3.UNPACK_B R58, R57.H1 ;  /* 0x00000039ff3a723e */ /* 0x000fe200030006ff */
[----:B------:R-:W-:Y:S01]  /*d560*/  HADD2.F32 R42, -RZ, R64.H0_H0 ;  /* 0x20000040ff2a7230 */ /* 0x000fe20000004100 */
[----:B------:R-:W-:Y:S01]  /*d570*/  SHF.R.U32.HI R62, RZ, 0x10, R71 ;  /* 0x00000010ff3e7819 */ /* 0x000fe20000011647 */
[----:B------:R-:W-:Y:S01]  /*d580*/  HADD2.F32 R56, -RZ, R61.H0_H0 ;  /* 0x2000003dff387230 */ /* 0x000fe20000004100 */
[----:B------:R-:W-:Y:S02]  /*d590*/  LOP3.LUT R65, R71, 0xff0000ff, RZ, 0xc0, !PT ;  /* 0xff0000ff47417812 */ /* 0x000fe400078ec0ff */
[----:B------:R-:W-:Y:S02]  /*d5a0*/  LOP3.LUT R40, R59, 0xff0000, R40, 0xf8, !PT ;  /* 0x00ff00003b287812 */ /* 0x000fe400078ef828 */
[----:B------:R-:W-:Y:S01]  /*d5b0*/  LOP3.LUT R44, R55, 0xff0000, R44, 0xf8, !PT ;  /* 0x00ff0000372c7812 */ /* 0x000fe200078ef82c */
[----:B------:R-:W-:Y:S01]  /*d5c0*/  HADD2.F32 R55, -RZ, R58.H0_H0 ;  /* 0x2000003aff377230 */ /* 0x000fe20000004100 */
[----:B------:R-:W-:Y:S01]  /*d5d0*/  F2FP.F16.E4M3.UNPACK_B R59, R153.H1 ;  /* 0x00000099ff3b723e */ /* 0x000fe200030006ff */
[----:B------:R-:W-:Y:S01]  /*d5e0*/  FMUL.FTZ R68, R56, R42 ;  /* 0x0000002a38447220 */ /* 0x000fe20000410000 */
[----:B------:R-:W-:-:S02]  /*d5f0*/  SHF.R.U32.HI R67, RZ, 0x10, R69 ;  /* 0x00000010ff437819 */ /* 0x000fc40000011645 */
[----:B------:R-:W-:Y:S01]  /*d600*/  LOP3.LUT R66, R65, 0xff00, R46, 0xf8, !PT ;  /* 0x0000ff0041427812 */ /* 0x000fe200078ef82e */
[----:B------:R-:W-:Y:S01]  /*d610*/  IMAD.U32 R65, R62, 0x10000, RZ ;  /* 0x000100003e417824 */ /* 0x000fe200078e00ff */
[----:B------:R-:W-:Y:S01]  /*d620*/  SHF.L.U32 R46, R67, 0x10, RZ ;  /* 0x00000010432e7819 */ /* 0x000fe200000006ff */
[--C-:B------:R-:W-:Y:S02]  /*d630*/  HADD2.F32 R62, -RZ, R59.reuse.H0_H0 ;  /* 0x2000003bff3e7230 */ /* 0x100fe40000004100 */
[----:B------:R-:W-:Y:S01]  /*d640*/  FMUL.FTZ R67, R55, R42 ;  /* 0x0000002a37437220 */ /* 0x000fe20000410000 */
[----:B------:R-:W-:Y:S02]  /*d650*/  F2FP.F16.E4M3.UNPACK_B R151, R151 ;  /* 0x00000097ff97723e */ /* 0x000fe400020006ff */
        /* <DEDUP_REMOVED lines=10> */
[----:B------:R-:W-:-:S02]  /*d700*/  HADD2.F32 R59, -RZ, R58.H1_H1 ;  /* 0x3000003aff3b7230 */ /* 0x000fc40000004100 */
[----:B------:R-:W-:Y:S02]  /*d710*/  HADD2.F32 R64, -RZ, R151.H0_H0 ;  /* 0x20000097ff407230 */ /* 0x000fe40000004100 */
[CC--:B------:R-:W-:Y:S01]  /*d720*/  FMUL.FTZ R66, R62.reuse, R65.reuse ;  /* 0x000000413e427220 */ /* 0x0c0fe20000410000 */
        /* <DEDUP_REMOVED lines=38> */
[----:B------:R-:W-:Y:S02]  /*d990*/  HADD2.F32 R61, -RZ, R152.H0_H0 ;  /* 0x20000098ff3d7230 */ /* 0x000fe40000004100 */
[----:B------:R-:W-:Y:S01]  /*d9a0*/  FFMA.FTZ R60, R57, R62, -R58 ;  /* 0x0000003e393c7223 */ /* 0x000fe2000001083a */
[----:B------:R-:W-:Y:S01]  /*d9b0*/  F2FP.F16.E4M3.UNPACK_B R57, R54 ;  /* 0x00000036ff39723e */ /* 0x000fe200020006ff */
[----:B------:R-:W-:Y:S01]  /*d9c0*/  HADD2.F32 R54, -RZ, R52.H0_H0 ;  /* 0x20000034ff367230 */ /* 0x000fe20000004100 */
[----:B------:R-:W-:Y:S01]  /*d9d0*/  F2FP.F16.E4M3.UNPACK_B R154, R154 ;  /* 0x0000009aff9a723e */ /* 0x000fe200020006ff */
[----:B------:R-:W-:Y:S01]  /*d9e0*/  FFMA.FTZ R77, R59, R62, R64 ;  /* 0x0000003e3b4d7223 */ /* 0x000fe20000010040 */
[----:B------:R-:W-:Y:S01]  /*d9f0*/  HADD2.F32 R152, -RZ, R152.H1_H1 ;  /* 0x30000098ff987230 */ /* 0x000fe20000004100 */
[----:B------:R-:W-:Y:S01]  /*da00*/  F2FP.SATFINITE.E4M3.F32.PACK_AB_MERGE_C R55, R70, R55, RZ ;  /* 0x000000374637723e */ /* 0x000fe200048070ff */
[--C-:B------:R-:W-:Y:S01]  /*da10*/  HADD2.F32 R58, -RZ, R57.reuse.H0_H0 ;  /* 0x20000039ff3a7230 */ /* 0x100fe20000004100 */
[----:B------:R-:W-:Y:S01]  /*da20*/  F2FP.F16.E4M3.UNPACK_B R64, R46 ;  /* 0x0000002eff40723e */ /* 0x000fe200020006ff */
[----:B------:R-:W-:Y:S01]  /*da30*/  HADD2.F32 R57, -RZ, R57.H1_H1 ;  /* 0x30000039ff397230 */ /* 0x000fe20000004100 */
[----:B------:R-:W-:Y:S01]  /*da40*/  F2FP.SATFINITE.E4M3.F32.PACK_AB_MERGE_C R67, R67, R56, RZ ;  /* 0x000000384343723e */ /* 0x000fe200048070ff */
[----:B------:R-:W-:-:S02]  /*da50*/  HADD2.F32 R59, -RZ, R154.H0_H0 ;  /* 0x2000009aff3b7230 */ /* 0x000fc40000004100 */
[-C--:B------:R-:W-:Y:S01]  /*da60*/  FMUL.FTZ R63, R58, R61.reuse ;  /* 0x0000003d3a3f7220 */ /* 0x080fe20000410000 */
[----:B------:R-:W-:Y:S02]  /*da70*/  HADD2.F32 R52, -RZ, R52.H1_H1 ;  /* 0x30000034ff347230 */ /* 0x000fe40000004100 */
[C---:B------:R-:W-:Y:S01]  /*da80*/  FMUL.FTZ R61, R54.reuse, R61 ;  /* 0x0000003d363d7220 */ /* 0x040fe20000410000 */
[----:B------:R-:W-:Y:S02]  /*da90*/  HADD2.F32 R154, -RZ, R154.H1_H1 ;  /* 0x3000009aff9a7230 */ /* 0x000fe40000004100 */
[CC--:B------:R-:W-:Y:S01]  /*daa0*/  FMUL.FTZ R69, R57.reuse, R152.reuse ;  /* 0x0000009839457220 */ /* 0x0c0fe20000410000 */
[-C--:B------:R-:W-:Y:S01]  /*dab0*/  FFMA.FTZ R54, R54, R59.reuse, -R63 ;  /* 0x0000003b36367223 */ /* 0x080fe2000001083f */
[----:B------:R-:W-:Y:S01]  /*dac0*/  FFMA.FTZ R61, R58, R59, R61 ;  /* 0x0000003b3a3d7223 */ /* 0x000fe2000001003d */
[C---:B------:R-:W-:Y:S01]  /*dad0*/  FMUL.FTZ R152, R52.reuse, R152 ;  /* 0x0000009834987220 */ /* 0x040fe20000410000 */
[----:B------:R-:W-:Y:S01]  /*dae0*/  F2FP.F16.E4M3.UNPACK_B R59, R45 ;  /* 0x0000002dff3b723e */ /* 0x000fe200020006ff */
[-C--:B------:R-:W-:Y:S01]  /*daf0*/  FFMA.FTZ R69, R52, R154.reuse, -R69 ;  /* 0x0000009a34457223 */ /* 0x080fe20000010845 */
[----:B------:R-:W-:Y:S01]  /*db00*/  F2FP.F16.E4M3.UNPACK_B R58, R41 ;  /* 0x00000029ff3a723e */ /* 0x000fe200020006ff */
[----:B------:R-:W-:Y:S01]  /*db10*/  FFMA.FTZ R52, R57, R154, R152 ;  /* 0x0000009a39347223 */ /* 0x000fe20000010098 */
[----:B------:R-:W-:Y:S01]  /*db20*/  F2FP.SATFINITE.E4M3.F32.PACK_AB_MERGE_C R71, R60, R71, RZ ;  /* 0x000000473c47723e */ /* 0x000fe200048070ff */
[--C-:B------:R-:W-:Y:S01]  /*db30*/  HADD2.F32 R60, -RZ, R59.reuse.H0_H0 ;  /* 0x2000003bff3c7230 */ /* 0x100fe20000004100 */
[----:B------:R-:W-:Y:S01]  /*db40*/  F2FP.SATFINITE.E4M3.F32.PACK_AB_MERGE_C R56, R68, R65, R55 ;  /* 0x000000414438723e */ /* 0x000fe20004807037 */
[----:B------:R-:W-:Y:S01]  /*db50*/  HADD2.F32 R65, -RZ, R64.H0_H0 ;  /* 0x20000040ff417230 */ /* 0x000fe20000004100 */
[----:B------:R-:W-:Y:S01]  /*db60*/  F2FP.F16.E4M3.UNPACK_B R62, R44 ;  /* 0x0000002cff3e723e */ /* 0x000fe200020006ff */
[----:B------:R-:W-:Y:S01]  /*db70*/  HADD2.F32 R57, -RZ, R58.H0_H0 ;  /* 0x2000003aff397230 */ /* 0x000fe20000004100 */
[----:B------:R-:W-:Y:S01]  /*db80*/  F2FP.SATFINITE.E4M3.F32.PACK_AB_MERGE_C R76, R77, R76, RZ ;  /* 0x0000004c4d4c723e */ /* 0x000fe200048070ff */
[----:B------:R-:W-:Y:S01]  /*db90*/  HADD2.F32 R64, -RZ, R64.H1_H1 ;  /* 0x30000040ff407230 */ /* 0x000fe20000004100 */
[----:B------:R-:W-:Y:S01]  /*dba0*/  F2FP.SATFINITE.E4M3.F32.PACK_AB_MERGE_C R55, R151, R66, R67 ;  /* 0x000000429737723e */ /* 0x000fe20004807043 */
[----:B------:R-:W-:Y:S01]  /*dbb0*/  HADD2.F32 R63, -RZ, R62.H0_H0 ;  /* 0x2000003eff3f7230 */ /* 0x000fe20000004100 */
[----:B------:R-:W-:Y:S01]  /*dbc0*/  F2FP.SATFINITE.E4M3.F32.PACK_AB_MERGE_C R52, R52, R61, R76 ;  /* 0x0000003d3434723e */ /* 0x000fe2000480704c */
[----:B------:R-:W-:Y:S01]  /*dbd0*/  FMUL.FTZ R66, R60, R65 ;  /* 0x000000413c427220 */ /* 0x000fe20000410000 */
[----:B------:R-:W-:-:S02]  /*dbe0*/  HADD2.F32 R61, -RZ, R59.H1_H1 ;  /* 0x3000003bff3d7230 */ /* 0x000fc40000004100 */
[C---:B------:R-:W-:Y:S01]  /*dbf0*/  FMUL.FTZ R65, R57.reuse, R65 ;  /* 0x0000004139417220 */ /* 0x040fe20000410000 */
[----:B------:R-:W-:Y:S02]  /*dc00*/  HADD2.F32 R59, -RZ, R58.H1_H1 ;  /* 0x3000003aff3b7230 */ /* 0x000fe40000004100 */
[-C--:B------:R-:W-:Y:S01]  /*dc10*/  FFMA.FTZ R57, R57, R63.reuse, -R66 ;  /* 0x0000003f39397223 */ /* 0x080fe20000010842 */
[----:B------:R-:W-:Y:S02]  /*dc20*/  HADD2.F32 R62, -RZ, R62.H1_H1 ;  /* 0x3000003eff3e7230 */ /* 0x000fe40000004100 */
[-C--:B------:R-:W-:Y:S01]  /*dc30*/  FMUL.FTZ R66, R61, R64.reuse ;  /* 0x000000403d427220 */ /* 0x080fe20000410000 */
[----:B------:R-:W-:Y:S01]  /*dc40*/  FFMA.FTZ R58, R60, R63, R65 ;  /* 0x0000003f3c3a7223 */ /* 0x000fe20000010041 */
[C---:B------:R-:W-:Y:S01]  /*dc50*/  FMUL.FTZ R64, R59.reuse, R64 ;  /* 0x000000403b407220 */ /* 0x040fe20000410000 */
[----:B------:R-:W-:Y:S01]  /*dc60*/  F2FP.F16.E4M3.UNPACK_B R60, R45.H1 ;  /* 0x0000002dff3c723e */ /* 0x000fe200030006ff */
[----:B------:R-:W-:Y:S01]  /*dc70*/  FFMA.FTZ R68, R59, R62, -R66 ;  /* 0x0000003e3b447223 */ /* 0x000fe20000010842 */
[----:B------:R-:W-:Y:S01]  /*dc80*/  F2FP.F16.E4M3.UNPACK_B R59, R46.H1 ;  /* 0x0000002eff3b723e */ /* 0x000fe200030006ff */
[----:B------:R-:W-:Y:S01]  /*dc90*/  FFMA.FTZ R67, R61, R62, R64 ;  /* 0x0000003e3d437223 */ /* 0x000fe20000010040 */
[----:B------:R-:W-:Y:S01]  /*dca0*/  F2FP.F16.E4M3.UNPACK_B R41, R41.H1 ;  /* 0x00000029ff29723e */ /* 0x000fe200030006ff */
[--C-:B------:R-:W-:Y:S01]  /*dcb0*/  HADD2.F32 R46, -RZ, R60.reuse.H0_H0 ;  /* 0x2000003cff2e7230 */ /* 0x100fe20000004100 */
[----:B------:R-:W-:Y:S01]  /*dcc0*/  F2FP.F16.E4M3.UNPACK_B R44, R44.H1 ;  /* 0x0000002cff2c723e */ /* 0x000fe200030006ff */
        /* <DEDUP_REMOVED lines=8> */
[--C-:B------:R-:W-:Y:S02]  /*dd50*/  HADD2.F32 R59, -RZ, R44.reuse.H0_H0 ;  /* 0x2000002cff3b7230 */ /* 0x100fe40000004100 */
[----:B------:R-:W-:Y:S02]  /*dd60*/  HADD2.F32 R41, -RZ, R41.H1_H1 ;  /* 0x30000029ff297230 */ /* 0x000fe40000004100 */
[-C--:B------:R-:W-:Y:S01]  /*dd70*/  FMUL.FTZ R66, R60, R62.reuse ;  /* 0x0000003e3c427220 */ /* 0x080fe20000410000 */
[----:B------:R-:W-:Y:S02]  /*dd80*/  HADD2.F32 R44, -RZ, R44.H1_H1 ;  /* 0x3000002cff2c7230 */ /* 0x000fe40000004100 */
[----:B------:R-:W-:Y:S01]  /*dd90*/  FFMA.FTZ R70, R46, R59, R61 ;  /* 0x0000003b2e467223 */ /* 0x000fe2000001003d */
[----:B------:R-:W-:Y:S01]  /*dda0*/  F2FP.F16.E4M3.UNPACK_B R46, R47 ;  /* 0x0000002fff2e723e */ /* 0x000fe200020006ff */
[----:B------:R-:W-:Y:S01]  /*ddb0*/  FFMA.FTZ R69, R45, R59, -R64 ;  /* 0x0000003b2d457223 */ /* 0x000fe20000010840 */
[C---:B------:R-:W-:Y:S01]  /*ddc0*/  FMUL.FTZ R45, R41.reuse, R62 ;  /* 0x0000003e292d7220 */ /* 0x040fe20000410000 */
[----:B------:R-:W-:Y:S01]  /*ddd0*/  FFMA.FTZ R76, R41, R44, -R66 ;  /* 0x0000002c294c7223 */ /* 0x000fe20000010842 */
[-C--:B------:R-:W-:Y:S01]  /*dde0*/  F2FP.F16.E4M3.UNPACK_B R41, R43.reuse ;  /* 0x0000002bff29723e */ /* 0x080fe200020006ff */
[----:B------:R-:W-:Y:S01]  /*ddf0*/  HADD2.F32 R59, -RZ, R46.H0_H0 ;  /* 0x2000002eff3b7230 */ /* 0x000fe20000004100 */
[----:B------:R-:W-:Y:S01]  /*de00*/  F2FP.F16.E4M3.UNPACK_B R64, R42.H1 ;  /* 0x0000002aff40723e */ /* 0x000fe200030006ff */
[----:B------:R-:W-:Y:S01]  /*de10*/  HADD2.F32 R65, -RZ, R63.H0_H0 ;  /* 0x2000003fff417230 */ /* 0x000fe20000004100 */
[----:B------:R-:W-:Y:S01]  /*de20*/  F2FP.F16.E4M3.UNPACK_B R43, R43.H1 ;  /* 0x0000002bff2b723e */ /* 0x000fe200030006ff */
[----:B------:R-:W-:Y:S01]  /*de30*/  FFMA.FTZ R71, R60, R44, R45 ;  /* 0x0000002c3c477223 */ /* 0x000fe2000001002d */
        /* <DEDUP_REMOVED lines=11> */
[----:B------:R-:W-:Y:S02]  /*def0*/  HADD2.F32 R47, -RZ, R47.H1_H1 ;  /* 0x3000002fff2f7230 */ /* 0x000fe40000004100 */
[----:B------:R-:W-:Y:S01]  /*df00*/  FMUL.FTZ R65, R45, R66 ;  /* 0x000000422d417220 */ /* 0x000fe20000410000 */
[----:B------:R-:W-:Y:S02]  /*df10*/  HADD2.F32 R64, -RZ, R64.H1_H1 ;  /* 0x30000040ff407230 */ /* 0x000fe40000004100 */
[----:B------:R-:W-:Y:S01]  /*df20*/  FFMA.FTZ R77, R44, R61, -R77 ;  /* 0x0000003d2c4d7223 */ /* 0x000fe2000001084d */
[----:B------:R-:W-:-:S02]  /*df30*/  HADD2.F32 R43, -RZ, R43.H1_H1 ;  /* 0x3000002bff2b7230 */ /* 0x000fc40000004100 */
[C---:B------:R-:W-:Y:S01]  /*df40*/  FMUL.FTZ R80, R40.reuse, R66 ;  /* 0x0000004228507220 */ /* 0x040fe20000410000 */
[----:B------:R-:W-:Y:S02]  /*df50*/  HADD2.F32 R62, -RZ, R60.H0_H0 ;  /* 0x2000003cff3e7230 */ /* 0x000fe40000004100 */
[-C--:B------:R-:W-:Y:S01]  /*df60*/  FMUL.FTZ R44, R47, R64.reuse ;  /* 0x000000402f2c7220 */ /* 0x080fe20000410000 */
[----:B------:R-:W-:Y:S02]  /*df70*/  HADD2.F32 R46, -RZ, R46.H1_H1 ;  /* 0x3000002eff2e7230 */ /* 0x000fe40000004100 */
[----:B------:R-:W-:Y:S01]  /*df80*/  FMUL.FTZ R64, R43, R64 ;  /* 0x000000402b407220 */ /* 0x000fe20000410000 */
[----:B------:R-:W-:Y:S02]  /*df90*/  HADD2.F32 R63, -RZ, R63.H1_H1 ;  /* 0x3000003fff3f7230 */ /* 0x000fe40000004100 */
[----:B------:R-:W-:Y:S01]  /*dfa0*/  FFMA.FTZ R65, R40, R62, R65 ;  /* 0x0000003e28417223 */ /* 0x000fe20000010041 */
[----:B------:R-:W-:-:S02]  /*dfb0*/  HADD2.F32 R60, -RZ, R60.H1_H1 ;  /* 0x3000003cff3c7230 */ /* 0x000fc40000004100 */
[----:B------:R-:W-:Y:S01]  /*dfc0*/  FFMA.FTZ R80, R45, R62, -R80 ;  /* 0x0000003e2d507223 */ /* 0x000fe20000010850 */
[----:B------:R-:W-:Y:S02]  /*dfd0*/  HADD2.F32 R41, -RZ, R41.H1_H1 ;  /* 0x30000029ff297230 */ /* 0x000fe40000004100 */
[CC--:B------:R-:W-:Y:S01]  /*dfe0*/  FMUL.FTZ R40, R46.reuse, R63.reuse ;  /* 0x0000003f2e287220 */ /* 0x0c0fe20000410000 */
[----:B------:R-:W-:Y:S02]  /*dff0*/  HADD2.F32 R42, -RZ, R42.H1_H1 ;  /* 0x3000002aff2a7230 */ /* 0x000fe40000004100 */
[-C--:B------:R-:W-:Y:S01]  /*e000*/  FFMA.FTZ R43, R43, R60.reuse, -R44 ;  /* 0x0000003c2b2b7223 */ /* 0x080fe2000001082c */
[----:B------:R-:W-:Y:S01]  /*e010*/  FFMA.FTZ R64, R47, R60, R64 ;  /* 0x0000003c2f407223 */ /* 0x000fe20000010040 */
[----:B------:R-:W-:Y:S01]  /*e020*/  FMUL.FTZ R63, R41, R63 ;  /* 0x0000003f293f7220 */ /* 0x000fe20000410000 */
[----:B------:R-:W-:Y:S01]  /*e030*/  FFMA.FTZ R78, R59, R61, R78 ;  /* 0x0000003d3b4e7223 */ /* 0x000fe2000001004e */
[----:B------:R-:W-:Y:S01]  /*e040*/  FFMA.FTZ R40, R41, R42, -R40 ;  /* 0x0000002a29287223 */ /* 0x000fe20000010828 */
[----:B------:R-:W-:Y:S01]  /*e050*/  F2FP.SATFINITE.E4M3.F32.PACK_AB_MERGE_C R43, R43, R80, RZ ;  /* 0x000000502b2b723e */ /* 0x000fe200048070ff */
[----:B------:R-:W-:Y:S01]  /*e060*/  FFMA.FTZ R63, R46, R42, R63 ;  /* 0x0000002a2e3f7223 */ /* 0x000fe2000001003f */
[----:B------:R-:W-:Y:S01]  /*e070*/  F2FP.SATFINITE.E4M3.F32.PACK_AB_MERGE_C R70, R71, R70, RZ ;  /* 0x000000464746723e */ /* 0x000fe200048070ff */
[----:B------:R-:W-:Y:S01]  /*e080*/  IMAD.MOV.U32 R44, RZ, RZ, R55 ;  /* 0x000000ffff2c7224 */ /* 0x000fe200078e0037 */
        /* <DEDUP_REMOVED lines=8> */
.L_x_2251:
[----:B------:R-:W-:Y:S05]  /*e110*/  BSYNC B2 ;  /* 0x0000000000027941 */ /* 0x000fea0003800000 */
.L_x_2250:
[----:B0-----:R3:W-:Y:S04]  /*e120*/  STG.E.128 desc[UR56][R48.64], R40 ;  /* 0x0000002830007986 */ /* 0x0017e8000c101d38 */
[----:B-1----:R3:W-:Y:S02]  /*e130*/  @!P2 STG.E.128 desc[UR56][R50.64], R44 ;  /* 0x0000002c3200a986 */ /* 0x0027e4000c101d38 */
.L_x_2249:
[----:B------:R-:W-:Y:S05]  /*e140*/  BSYNC B1 ;  /* 0x0000000000017941 */ /* 0x000fea0003800000 */
.L_x_2248:
[----:B------:R-:W-:-:S13]  /*e150*/  ISETP.NE.AND P2, PT, R34, RZ, PT ;  /* 0x000000ff2200720c */ /* 0x000fda0003f45270 */
[----:B------:R-:W-:Y:S05]  /*e160*/  @!P2 BRA `(.L_x_2202) ;  /* 0x0000001000bca947 */ /* 0x000fea0003800000 */
[----:B------:R-:W-:Y:S01]  /*e170*/  ISETP.GE.AND P5, PT, R191, R97, PT ;  /* 0x00000061bf00720c */ /* 0x000fe20003fa6270 */
[----:B------:R-:W-:Y:S01]  /*e180*/  BSSY B1, `(.L_x_2252) ;  /* 0x00000ed000017945 */ /* 0x000fe20003800000 */
[----:B0--3--:R-:W-:Y:S02]  /*e190*/  IADD3 R49, P2, P4, R116, R138, R27 ;  /* 0x0000008a74317210 */ /* 0x009fe40007c5e01b */
[----:B------:R-:W-:Y:S02]  /*e1a0*/  SEL R155, R118, R155, !P5 ;  /* 0x0000009b769b7207 */ /* 0x000fe40006800000 */
[----:B------:R-:W-:Y:S02]  /*e1b0*/  IADD3.X R42, R0, R53, R30, P2, P4 ;  /* 0x00000035002a7210 */ /* 0x000fe400017e841e */
[----:B------:R-:W-:Y:S02]  /*e1c0*/  SHF.R.S32.HI R40, RZ, 0x1f, R155 ;  /* 0x0000001fff287819 */ /* 0x000fe4000001149b */
[----:B------:R-:W-:-:S02]  /*e1d0*/  IADD3 R48, P2, R49, R124, RZ ;  /* 0x0000007c31307210 */ /* 0x000fc40007f5e0ff */
[----:B------:R-:W-:-:S03]  /*e1e0*/  LEA.HI R155, R40, R155, RZ, 0x5 ;  /* 0x0000009b289b7211 */ /* 0x000fc600078f28ff */
[----:B------:R-:W-:Y:S01]  /*e1f0*/  IMAD.X R49, R42, 0x1, R125, P2 ;  /* 0x000000012a317824 */ /* 0x000fe200010e067d */
[----:B------:R-:W-:Y:S02]  /*e200*/  LEA.HI.SX32 R155, R155, R26, 0x1b ;  /* 0x0000001a9b9b7211 */ /* 0x000fe400078fdaff */
[----:B------:R-:W-:Y:S02]  /*e210*/  ISETP.GE.AND P2, PT, R191, R134, PT ;  /* 0x00000086bf00720c */ /* 0x000fe40003f46270 */
        /* <DEDUP_REMOVED lines=15> */
[--C-:B------:R-:W-:Y:S01]  /*e310*/  SHF.R.U32.HI R57, RZ, 0x8, R85.reuse ;  /* 0x00000008ff397819 */ /* 0x100fe20000011655 */
[----:B0-----:R-:W-:Y:S01]  /*e320*/  IMAD.MOV.U32 R50, RZ, RZ, R40 ;  /* 0x000000ffff327224 */ /* 0x001fe200078e0028 */
[----:B------:R-:W-:Y:S01]  /*e330*/  LOP3.LUT R52, R85, 0xff0000ff, RZ, 0xc0, !PT ;  /* 0xff0000ff55347812 */ /* 0x000fe200078ec0ff */
[----:B------:R-:W-:Y:S01]  /*e340*/  IMAD.MOV.U32 R55, RZ, RZ, R42 ;  /* 0x000000ffff377224 */ /* 0x000fe200078e002a */
[----:B------:R-:W-:Y:S01]  /*e350*/  SHF.R.U32.HI R66, RZ, 0x10, R85 ;  /* 0x00000010ff427819 */ /* 0x000fe20000011655 */
[----:B------:R-:W-:Y:S01]  /*e360*/  IMAD.SHL.U32 R57, R57, 0x100, RZ ;  /* 0x0000010039397824 */ /* 0x000fe200078e00ff */
[----:B------:R-:W-:Y:S01]  /*e370*/  SHF.R.U32.HI R61, RZ, 0x8, R87 ;  /* 0x00000008ff3d7819 */ /* 0x000fe20000011657 */
[----:B-1----:R-:W-:Y:S01]  /*e380*/  IMAD.MOV.U32 R59, RZ, RZ, R46 ;  /* 0x000000ffff3b7224 */ /* 0x002fe200078e002e */
[----:B------:R-:W-:Y:S02]  /*e390*/  MOV R56, R44 ;  /* 0x0000002c00387202 */ /* 0x000fe40000000f00 */
[----:B------:R-:W-:Y:S01]  /*e3a0*/  LOP3.LUT R44, R52, 0xff00, R57, 0xf8, !PT ;  /* 0x0000ff00342c7812 */ /* 0x000fe200078ef839 */
[----:B------:R-:W-:Y:S01]  /*e3b0*/  IMAD.U32 R57, R66, 0x10000, RZ ;  /* 0x0001000042397824 */ /* 0x000fe200078e00ff */
[----:B------:R-:W-:-:S02]  /*e3c0*/  LOP3.LUT R54, R87, 0xff0000ff, RZ, 0xc0, !PT ;  /* 0xff0000ff57367812 */ /* 0x000fc400078ec0ff */
[----:B------:R-:W-:Y:S02]  /*e3d0*/  SHF.R.U32.HI R63, RZ, 0x8, R73 ;  /* 0x00000008ff3f7819 */ /* 0x000fe40000011649 */
[----:B------:R-:W-:Y:S02]  /*e3e0*/  SHF.R.U32.HI R65, RZ, 0x8, R75 ;  /* 0x00000008ff417819 */ /* 0x000fe4000001164b */
[----:B------:R-:W-:Y:S01]  /*e3f0*/  SHF.L.U32 R61, R61, 0x8, RZ ;  /* 0x000000083d3d7819 */ /* 0x000fe200000006ff */
[----:B------:R-:W-:Y:S01]  /*e400*/  IMAD.SHL.U32 R63, R63, 0x100, RZ ;  /* 0x000001003f3f7824 */ /* 0x000fe200078e00ff */
[----:B------:R-:W-:Y:S01]  /*e410*/  SHF.R.U32.HI R62, RZ, 0x10, R87 ;  /* 0x00000010ff3e7819 */ /* 0x000fe20000011657 */
[----:B------:R-:W-:Y:S01]  /*e420*/  IMAD.SHL.U32 R65, R65, 0x100, RZ ;  /* 0x0000010041417824 */ /* 0x000fe200078e00ff */
[----:B------:R-:W-:Y:S02]  /*e430*/  LOP3.LUT R40, R54, 0xff00, R61, 0xf8, !PT ;  /* 0x0000ff0036287812 */ /* 0x000fe400078ef83d */
[----:B------:R-:W-:-:S02]  /*e440*/  LOP3.LUT R44, R44, 0xff0000, R57, 0xf8, !PT ;  /* 0x00ff00002c2c7812 */ /* 0x000fc400078ef839 */
[----:B------:R-:W-:Y:S02]  /*e450*/  SHF.L.U32 R61, R62, 0x10, RZ ;  /* 0x000000103e3d7819 */ /* 0x000fe400000006ff */
[----:B------:R-:W-:Y:S02]  /*e460*/  LOP3.LUT R58, R73, 0xff0000ff, RZ, 0xc0, !PT ;  /* 0xff0000ff493a7812 */ /* 0x000fe400078ec0ff */
[----:B------:R-:W-:Y:S02]  /*e470*/  LOP3.LUT R60, R75, 0xff0000ff, RZ, 0xc0, !PT ;  /* 0xff0000ff4b3c7812 */ /* 0x000fe400078ec0ff */
[----:B------:R-:W-:Y:S02]  /*e480*/  F2FP.F16.E4M3.UNPACK_B R62, R150.H1 ;  /* 0x00000096ff3e723e */ /* 0x000fe400030006ff */
[----:B------:R-:W-:Y:S02]  /*e490*/  F2FP.F16.E4M3.UNPACK_B R57, R56.H1 ;  /* 0x00000038ff39723e */ /* 0x000fe400030006ff */
[----:B------:R-:W-:-:S02]  /*e4a0*/  F2FP.F16.E4M3.UNPACK_B R52, R50.H1 ;  /* 0x00000032ff34723e */ /* 0x000fc400030006ff */
[----:B------:R-:W-:Y:S01]  /*e4b0*/  LOP3.LUT R46, R58, 0xff00, R63, 0xf8, !PT ;  /* 0x0000ff003a2e7812 */ /* 0x000fe200078ef83f */
[----:B------:R-:W-:Y:S01]  /*e4c0*/  HADD2.F32 R63, -RZ, R62.H0_H0 ;  /* 0x2000003eff3f7230 */ /* 0x000fe20000004100 */
[----:B------:R-:W-:Y:S01]  /*e4d0*/  LOP3.LUT R42, R60, 0xff00, R65, 0xf8, !PT ;  /* 0x0000ff003c2a7812 */ /* 0x000fe200078ef841 */
[----:B------:R-:W-:Y:S01]  /*e4e0*/  HADD2.F32 R58, -RZ, R57.H0_H0 ;  /* 0x20000039ff3a7230 */ /* 0x000fe20000004100 */
[----:B------:R-:W-:Y:S01]  /*e4f0*/  F2FP.F16.E4M3.UNPACK_B R60, R148.H1 ;  /* 0x00000094ff3c723e */ /* 0x000fe200030006ff */
[----:B------:R-:W-:Y:S01]  /*e500*/  HADD2.F32 R54, -RZ, R52.H0_H0 ;  /* 0x20000034ff367230 */ /* 0x000fe20000004100 */
[----:B------:R-:W-:Y:S02]  /*e510*/  LOP3.LUT R40, R40, 0xff0000, R61, 0xf8, !PT ;  /* 0x00ff000028287812 */ /* 0x000fe400078ef83d */
[----:B------:R-:W-:Y:S01]  /*e520*/  SHF.R.U32.HI R64, RZ, 0x10, R73 ;  /* 0x00000010ff407819 */ /* 0x000fe20000011649 */
[----:B------:R-:W-:Y:S02]  /*e530*/  HADD2.F32 R61, -RZ, R60.H0_H0 ;  /* 0x2000003cff3d7230 */ /* 0x000fe40000004100 */
[-C--:B------:R-:W-:Y:S01]  /*e540*/  FMUL.FTZ R69, R58, R63.reuse ;  /* 0x0000003f3a457220 */ /* 0x080fe20000410000 */
[----:B------:R-:W-:Y:S01]  /*e550*/  FMUL.FTZ R63, R54, R63 ;  /* 0x0000003f363f7220 */ /* 0x000fe20000410000 */
[----:B------:R-:W-:Y:S01]  /*e560*/  F2FP.F16.E4M3.UNPACK_B R150, R150 ;  /* 0x00000096ff96723e */ /* 0x000fe200020006ff */
[----:B------:R-:W-:-:S02]  /*e570*/  IMAD.U32 R65, R64, 0x10000, RZ ;  /* 0x0001000040417824 */ /* 0x000fc400078e00ff */
[-C--:B------:R-:W-:Y:S01]  /*e580*/  FFMA.FTZ R69, R54, R61.reuse, -R69 ;  /* 0x0000003d36457223 */ /* 0x080fe20000010845 */
[----:B------:R-:W-:Y:S01]  /*e590*/  FFMA.FTZ R66, R58, R61, R63 ;  /* 0x0000003d3a427223 */ /* 0x000fe2000001003f */
[----:B------:R-:W-:Y:S01]  /*e5a0*/  HADD2.F32 R63, -RZ, R62.H1_H1 ;  /* 0x3000003eff3f7230 */ /* 0x000fe20000004100 */
[----:B------:R-:W-:Y:S01]  /*e5b0*/  F2FP.F16.E4M3.UNPACK_B R56, R56 ;  /* 0x00000038ff38723e */ /* 0x000fe200020006ff */
[----:B------:R-:W-:Y:S01]  /*e5c0*/  HADD2.F32 R58, -RZ, R57.H1_H1 ;  /* 0x30000039ff3a7230 */ /* 0x000fe20000004100 */
[----:B------:R-:W-:Y:S01]  /*e5d0*/  F2FP.F16.E4M3.UNPACK_B R50, R50 ;  /* 0x00000032ff32723e */ /* 0x000fe200020006ff */
[----:B------:R-:W-:Y:S01]  /*e5e0*/  HADD2.F32 R54, -RZ, R52.H1_H1 ;  /* 0x30000034ff367230 */ /* 0x000fe20000004100 */
[----:B------:R-:W-:Y:S01]  /*e5f0*/  LOP3.LUT R46, R46, 0xff0000, R65, 0xf8, !PT ;  /* 0x00ff00002e2e7812 */ /* 0x000fe200078ef841 */
[----:B------:R-:W-:Y:S01]  /*e600*/  HADD2.F32 R61, -RZ, R60.H1_H1 ;  /* 0x3000003cff3d7230 */ /* 0x000fe20000004100 */
[----:B------:R-:W-:Y:S01]  /*e610*/  F2FP.F16.E4M3.UNPACK_B R148, R148 ;  /* 0x00000094ff94723e */ /* 0x000fe200020006ff */
[----:B------:R-:W-:Y:S01]  /*e620*/  FMUL.FTZ R65, R58, R63 ;  /* 0x0000003f3a417220 */ /* 0x000fe20000410000 */
[----:B------:R-:W-:-:S02]  /*e630*/  HADD2.F32 R60, -RZ, R150.H0_H0 ;  /* 0x20000096ff3c7230 */ /* 0x000fc40000004100 */
        /* <DEDUP_REMOVED lines=9> */
[----:B------:R-:W-:Y:S01]  /*e6d0*/  HADD2.F32 R56, -RZ, R56.H1_H1 ;  /* 0x30000038ff387230 */ /* 0x000fe20000004100 */
[----:B------:R-:W-:Y:S01]  /*e6e0*/  SHF.R.U32.HI R67, RZ, 0x10, R75 ;  /* 0x00000010ff437819 */ /* 0x000fe2000001164b */
[-C--:B------:R-:W-:Y:S01]  /*e6f0*/  FFMA.FTZ R62, R52, R54.reuse, -R61 ;  /* 0x00000036343e7223 */ /* 0x080fe2000001083d */
[----:B------:R-:W-:Y:S01]  /*e700*/  FFMA.FTZ R64, R57, R54, R60 ;  /* 0x0000003639407223 */ /* 0x000fe2000001003c */
[----:B------:R-:W-:Y:S02]  /*e710*/  HADD2.F32 R50, -RZ, R50.H1_H1 ;  /* 0x30000032ff327230 */ /* 0x000fe40000004100 */
[----:B------:R-:W-:Y:S01]  /*e720*/  FMUL.FTZ R57, R56, R63 ;  /* 0x0000003f38397220 */ /* 0x000fe20000410000 */
[----:B------:R-:W-:Y:S01]  /*e730*/  HADD2.F32 R61, -RZ, R148.H1_H1 ;  /* 0x30000094ff3d7230 */ /* 0x000fe20000004100 */
[----:B------:R-:W-:Y:S01]  /*e740*/  F2FP.F16.E4M3.UNPACK_B R52, R149.H1 ;  /* 0x00000095ff34723e */ /* 0x000fe200030006ff */
[----:B------:R-:W-:Y:S01]  /*e750*/  IMAD.U32 R67, R67, 0x10000, RZ ;  /* 0x0001000043437824 */ /* 0x000fe200078e00ff */
[----:B------:R-:W-:Y:S01]  /*e760*/  F2FP.F16.E4M3.UNPACK_B R54, R59.H1 ;  /* 0x0000003bff36723e */ /* 0x000fe200030006ff */
[C---:B------:R-:W-:Y:S01]  /*e770*/  FMUL.FTZ R63, R50.reuse, R63 ;  /* 0x0000003f323f7220 */ /* 0x040fe20000410000 */
[----:B------:R-:W-:Y:S01]  /*e780*/  FFMA.FTZ R65, R50, R61, -R57 ;  /* 0x0000003d32417223 */ /* 0x000fe20000010839 */
[----:B------:R-:W-:Y:S01]  /*e790*/  F2FP.F16.E4M3.UNPACK_B R50, R55.H1 ;  /* 0x00000037ff32723e */ /* 0x000fe200030006ff */
[----:B------:R-:W-:Y:S01]  /*e7a0*/  HADD2.F32 R60, -RZ, R52.H0_H0 ;  /* 0x20000034ff3c7230 */ /* 0x000fe20000004100 */
[----:B------:R-:W-:Y:S01]  /*e7b0*/  F2FP.F16.E4M3.UNPACK_B R58, R147.H1 ;  /* 0x00000093ff3a723e */ /* 0x000fe200030006ff */
[----:B------:R-:W-:Y:S01]  /*e7c0*/  HADD2.F32 R57, -RZ, R54.H0_H0 ;  /* 0x20000036ff397230 */ /* 0x000fe20000004100 */
[----:B------:R-:W-:Y:S01]  /*e7d0*/  LOP3.LUT R42, R42, 0xff0000, R67, 0xf8, !PT ;  /* 0x00ff00002a2a7812 */ /* 0x000fe200078ef843 */
[----:B------:R-:W-:Y:S01]  /*e7e0*/  FFMA.FTZ R67, R56, R61, R63 ;  /* 0x0000003d38437223 */ /* 0x000fe2000001003f */
[----:B------:R-:W-:Y:S01]  /*e7f0*/  HADD2.F32 R63, -RZ, R52.H1_H1 ;  /* 0x30000034ff3f7230 */ /* 0x000fe20000004100 */
[----:B------:R-:W-:Y:S01]  /*e800*/  F2FP.F16.E4M3.UNPACK_B R149, R149 ;  /* 0x00000095ff95723e */ /* 0x000fe200020006ff */
[----:B------:R-:W-:-:S02]  /*e810*/  HADD2.F32 R52, -RZ, R50.H0_H0 ;  /* 0x20000032ff347230 */ /* 0x000fc40000004100 */
[CC--:B------:R-:W-:Y:S01]  /*e820*/  FMUL.FTZ R61, R57.reuse, R60.reuse ;  /* 0x0000003c393d7220 */ /* 0x0c0fe20000410000 */
[----:B------:R-:W-:Y:S01]  /*e830*/  HADD2.F32 R56, -RZ, R58.H0_H0 ;  /* 0x2000003aff387230 */ /* 0x000fe20000004100 */
[----:B------:R-:W-:Y:S01]  /*e840*/  F2FP.F16.E4M3.UNPACK_B R59, R59 ;  /* 0x0000003bff3b723e */ /* 0x000fe200020006ff */
[----:B------:R-:W-:Y:S02]  /*e850*/  HADD2.F32 R54, -RZ, R54.H1_H1 ;  /* 0x30000036ff367230 */ /* 0x000fe40000004100 */
[C---:B------:R-:W-:Y:S01]  /*e860*/  FMUL.FTZ R70, R52.reuse, R60 ;  /* 0x0000003c34467220 */ /* 0x040fe20000410000 */
[----:B------:R-:W-:Y:S02]  /*e870*/  HADD2.F32 R50, -RZ, R50.H1_H1 ;  /* 0x30000032ff327230 */ /* 0x000fe40000004100 */
[-C--:B------:R-:W-:Y:S01]  /*e880*/  FFMA.FTZ R60, R52, R56.reuse, -R61 ;  /* 0x00000038343c7223 */ /* 0x080fe2000001083d */
[----:B------:R-:W-:Y:S02]  /*e890*/  HADD2.F32 R61, -RZ, R58.H1_H1 ;  /* 0x3000003aff3d7230 */ /* 0x000fe40000004100 */
[----:B------:R-:W-:Y:S01]  /*e8a0*/  FMUL.FTZ R73, R54, R63 ;  /* 0x0000003f36497220 */ /* 0x000fe20000410000 */
[----:B------:R-:W-:Y:S01]  /*e8b0*/  F2FP.F16.E4M3.UNPACK_B R55, R55 ;  /* 0x00000037ff37723e */ /* 0x000fe200020006ff */
[C---:B------:R-:W-:Y:S01]  /*e8c0*/  FMUL.FTZ R63, R50.reuse, R63 ;  /* 0x0000003f323f7220 */ /* 0x040fe20000410000 */
[----:B------:R-:W-:Y:S01]  /*e8d0*/  FFMA.FTZ R74, R57, R56, R70 ;  /* 0x00000038394a7223 */ /* 0x000fe20000010046 */
[----:B------:R-:W-:Y:S01]  /*e8e0*/  FFMA.FTZ R75, R50, R61, -R73 ;  /* 0x0000003d324b7223 */ /* 0x000fe20000010849 */
[----:B------:R-:W-:Y:S01]  /*e8f0*/  F2FP.F16.E4M3.UNPACK_B R147, R147 ;  /* 0x00000093ff93723e */ /* 0x000fe200020006ff */
[----:B------:R-:W-:Y:S01]  /*e900*/  FFMA.FTZ R77, R54, R61, R63 ;  /* 0x0000003d364d7223 */ /* 0x000fe2000001003f */
[----:B------:R-:W-:-:S02]  /*e910*/  HADD2.F32 R61, -RZ, R149.H0_H0 ;  /* 0x20000095ff3d7230 */ /* 0x000fc40000004100 */
[----:B------:R-:W-:Y:S02]  /*e920*/  HADD2.F32 R52, -RZ, R59.H0_H0 ;  /* 0x2000003bff347230 */ /* 0x000fe40000004100 */
[----:B------:R-:W-:Y:S02]  /*e930*/  HADD2.F32 R56, -RZ, R149.H1_H1 ;  /* 0x30000095ff387230 */ /* 0x000fe40000004100 */
[----:B------:R-:W-:Y:S02]  /*e940*/  HADD2.F32 R50, -RZ, R55.H0_H0 ;  /* 0x20000037ff327230 */ /* 0x000fe40000004100 */
[-C--:B------:R-:W-:Y:S01]  /*e950*/  FMUL.FTZ R63, R52, R61.reuse ;  /* 0x0000003d343f7220 */ /* 0x080fe20000410000 */
[----:B------:R-:W-:Y:S02]  /*e960*/  HADD2.F32 R59, -RZ, R59.H1_H1 ;  /* 0x3000003bff3b7230 */ /* 0x000fe40000004100 */
[----:B------:R-:W-:Y:S02]  /*e970*/  HADD2.F32 R55, -RZ, R55.H1_H1 ;  /* 0x30000037ff377230 */ /* 0x000fe40000004100 */
[----:B------:R-:W-:Y:S01]  /*e980*/  FMUL.FTZ R61, R50, R61 ;  /* 0x0000003d323d7220 */ /* 0x000fe20000410000 */
[----:B------:R-:W-:-:S02]  /*e990*/  HADD2.F32 R57, -RZ, R147.H0_H0 ;  /* 0x20000093ff397230 */ /* 0x000fc40000004100 */
[-C--:B------:R-:W-:Y:S01]  /*e9a0*/  FMUL.FTZ R58, R59, R56.reuse ;  /* 0x000000383b3a7220 */ /* 0x080fe20000410000 */
[----:B------:R-:W-:Y:S02]  /*e9b0*/  HADD2.F32 R54, -RZ, R147.H1_H1 ;  /* 0x30000093ff367230 */ /* 0x000fe40000004100 */
[C---:B------:R-:W-:Y:S01]  /*e9c0*/  FMUL.FTZ R56, R55.reuse, R56 ;  /* 0x0000003837387220 */ /* 0x040fe20000410000 */
[-C--:B------:R-:W-:Y:S01]  /*e9d0*/  FFMA.FTZ R63, R50, R57.reuse, -R63 ;  /* 0x00000039323f7223 */ /* 0x080fe2000001083f */
[----:B------:R-:W-:Y:S01]  /*e9e0*/  FFMA.FTZ R70, R52, R57, R61 ;  /* 0x0000003934467223 */ /* 0x000fe2000001003d */
[-C--:B------:R-:W-:Y:S01]  /*e9f0*/  FFMA.FTZ R72, R55, R54.reuse, -R58 ;  /* 0x0000003637487223 */ /* 0x080fe2000001083a */
[----:B------:R-:W-:Y:S01]  /*ea00*/  FFMA.FTZ R73, R59, R54, R56 ;  /* 0x000000363b497223 */ /* 0x000fe20000010038 */
[----:B------:R-:W-:Y:S02]  /*ea10*/  F2FP.SATFINITE.E4M3.F32.PACK_AB_MERGE_C R50, R71, R66, RZ ;  /* 0x000000424732723e */ /* 0x000fe400048070ff */
[----:B------:R-:W-:-:S02]  /*ea20*/  F2FP.F16.E4M3.UNPACK_B R58, R45 ;  /* 0x0000002dff3a723e */ /* 0x000fc400020006ff */
[----:B------:R-:W-:Y:S02]  /*ea30*/  F2FP.F16.E4M3.UNPACK_B R61, R46 ;  /* 0x0000002eff3d723e */ /* 0x000fe400020006ff */
[----:B------:R-:W-:Y:S01]  /*ea40*/  F2FP.F16.E4M3.UNPACK_B R56, R41 ;  /* 0x00000029ff38723e */ /* 0x000fe200020006ff */
[--C-:B------:R-:W-:Y:S01]  /*ea50*/  HADD2.F32 R59, -RZ, R58.reuse.H0_H0 ;  /* 0x2000003aff3b7230 */ /* 0x100fe20000004100 */
[----:B------:R-:W-:Y:S01]  /*ea60*/  F2FP.SATFINITE.E4M3.F32.PACK_AB_MERGE_C R55, R75, R60, RZ ;  /* 0x0000003c4b37723e */ /* 0x000fe200048070ff */
[----:B------:R-:W-:Y:S01]  /*ea70*/  HADD2.F32 R58, -RZ, R58.H1_H1 ;  /* 0x3000003aff3a7230 */ /* 0x000fe20000004100 */
[----:B------:R-:W-:Y:S01]  /*ea80*/  F2FP.SATFINITE.E4M3.F32.PACK_AB_MERGE_C R50, R67, R64, R50 ;  /* 0x000000404332723e */ /* 0x000fe20004807032 */
[--C-:B------:R-:W-:Y:S01]  /*ea90*/  HADD2.F32 R64, -RZ, R61.reuse.H0_H0 ;  /* 0x2000003dff407230 */ /* 0x100fe20000004100 */
[----:B------:R-:W-:Y:S01]  /*eaa0*/  F2FP.SATFINITE.E4M3.F32.PACK_AB_MERGE_C R52, R68, R69, RZ ;  /* 0x000000454434723e */ /* 0x000fe200048070ff */
[----:B------:R-:W-:Y:S01]  /*eab0*/  HADD2.F32 R57, -RZ, R56.H0_H0 ;  /* 0x20000038ff397230 */ /* 0x000fe20000004100 */
[----:B------:R-:W-:Y:S01]  /*eac0*/  F2FP.F16.E4M3.UNPACK_B R60, R44 ;  /* 0x0000002cff3c723e */ /* 0x000fe200020006ff */
[----:B------:R-:W-:Y:S01]  /*ead0*/  HADD2.F32 R61, -RZ, R61.H1_H1 ;  /* 0x3000003dff3d7230 */ /* 0x000fe20000004100 */
[----:B------:R-:W-:Y:S01]  /*eae0*/  F2FP.SATFINITE.E4M3.F32.PACK_AB_MERGE_C R52, R65, R62, R52 ;  /* 0x0000003e4134723e */ /* 0x000fe20004807034 */
[-C--:B------:R-:W-:Y:S01]  /*eaf0*/  FMUL.FTZ R66, R59, R64.reuse ;  /* 0x000000403b427220 */ /* 0x080fe20000410000 */
[----:B------:R-:W-:Y:S01]  /*eb00*/  FMUL.FTZ R64, R57, R64 ;  /* 0x0000004039407220 */ /* 0x000fe20000410000 */
[----:B------:R-:W-:Y:S01]  /*eb10*/  HADD2.F32 R62, -RZ, R60.H0_H0 ;  /* 0x2000003cff3e7230 */ /* 0x000fe20000004100 */
[----:B------:R-:W-:Y:S01]  /*eb20*/  F2FP.SATFINITE.E4M3.F32.PACK_AB_MERGE_C R55, R72, R63, R55 ;  /* 0x0000003f4837723e */ /* 0x000fe20004807037 */
[----:B------:R-:W-:-:S02]  /*eb30*/  HADD2.F32 R56, -RZ, R56.H1_H1 ;  /* 0x30000038ff387230 */ /* 0x000fc40000004100 */
[----:B------:R-:W-:Y:S01]  /*eb40*/  FMUL.FTZ R63, R58, R61 ;  /* 0x0000003d3a3f7220 */ /* 0x000fe20000410000 */
[----:B------:R-:W-:Y:S01]  /*eb50*/  F2FP.F16.E4M3.UNPACK_B R41, R41.H1 ;  /* 0x00000029ff29723e */ /* 0x000fe200030006ff */
[-C--:B------:R-:W-:Y:S01]  /*eb60*/  FFMA.FTZ R64, R59, R62.reuse, R64 ;  /* 0x0000003e3b407223 */ /* 0x080fe20000010040 */
[----:B------:R-:W-:Y:S02]  /*eb70*/  HADD2.F32 R59, -RZ, R60.H1_H1 ;  /* 0x3000003cff3b7230 */ /* 0x000fe40000004100 */
[----:B------:R-:W-:Y:S01]  /*eb80*/  FFMA.FTZ R66, R57, R62, -R66 ;  /* 0x0000003e39427223 */ /* 0x000fe20000010842 */
[C---:B------:R-:W-:Y:S01]  /*eb90*/  FMUL.FTZ R61, R56.reuse, R61 ;  /* 0x0000003d383d7220 */ /* 0x040fe20000410000 */
[----:B------:R-:W-:Y:S01]  /*eba0*/  F2FP.F16.E4M3.UNPACK_B R57, R45.H1 ;  /* 0x0000002dff39723e */ /* 0x000fe200030006ff */
[----:B------:R-:W-:Y:S02]  /*ebb0*/  HADD2.F32 R45, -RZ, R41.H0_H0 ;  /* 0x20000029ff2d7230 */ /* 0x000fe40000004100 */
[-C--:B------:R-:W-:Y:S01]  /*ebc0*/  FFMA.FTZ R65, R56, R59.reuse, -R63 ;  /* 0x0000003b38417223 */ /* 0x080fe2000001083f */
[----:B------:R-:W-:Y:S01]  /*ebd0*/  F2FP.F16.E4M3.UNPACK_B R56, R46.H1 ;  /* 0x0000002eff38723e */ /* 0x000fe200030006ff */
[----:B------:R-:W-:Y:S01]  /*ebe0*/  FFMA.FTZ R67, R58, R59, R61 ;  /* 0x0000003b3a437223 */ /* 0x000fe2000001003d */
[--C-:B------:R-:W-:Y:S01]  /*ebf0*/  HADD2.F32 R46, -RZ, R57.reuse.H0_H0 ;  /* 0x20000039ff2e7230 */ /* 0x100fe20000004100 */
[----:B------:R-:W-:Y:S01]  /*ec00*/  F2FP.F16.E4M3.UNPACK_B R44, R44.H1 ;  /* 0x0000002cff2c723e */ /* 0x000fe200030006ff */
[----:B------:R-:W-:Y:S01]  /*ec10*/  HADD2.F32 R57, -RZ, R57.H1_H1 ;  /* 0x30000039ff397230 */ /* 0x000fe20000004100 */
[----:B------:R-:W-:Y:S01]  /*ec20*/  F2FP.SATFINITE.E4M3.F32.PACK_AB_MERGE_C R54, R77, R74, RZ ;  /* 0x0000004a4d36723e */ /* 0x000fe200048070ff */
[--C-:B------:R-:W-:Y:S01]  /*ec30*/  HADD2.F32 R58, -RZ, R56.reuse.H0_H0 ;  /* 0x20000038ff3a7230 */ /* 0x100fe20000004100 */
        /* <DEDUP_REMOVED lines=59> */
[----:B------:R-:W-:Y:S02]  /*eff0*/  F2FP.SATFINITE.E4M3.F32.PACK_AB_MERGE_C R43, R44, R73, R43 ;  /* 0x000000492c2b723e */ /* 0x000fe4000480702b */
[----:B------:R-:W-:Y:S01]  /*f000*/  F2FP.SATFINITE.E4M3.F32.PACK_AB_MERGE_C R47, R42, R63, R58 ;  /* 0x0000003f2a2f723e */ /* 0x000fe2000480703a */
[----:B------:R-:W-:Y:S01]  /*f010*/  IMAD.MOV.U32 R42, RZ, RZ, R55 ;  /* 0x000000ffff2a7224 */ /* 0x000fe200078e0037 */
[----:B------:R-:W-:Y:S02]  /*f020*/  F2FP.SATFINITE.E4M3.F32.PACK_AB_MERGE_C R41, R65, R66, R68 ;  /* 0x000000424129723e */ /* 0x000fe40004807044 */
[----:B------:R-:W-:Y:S02]  /*f030*/  F2FP.SATFINITE.E4M3.F32.PACK_AB_MERGE_C R45, R67, R64, R69 ;  /* 0x00000040432d723e */ /* 0x000fe40004807045 */
[----:B------:R-:W-:-:S07]  /*f040*/  MOV R44, R50 ;  /* 0x00000032002c7202 */ /* 0x000fce0000000f00 */
.L_x_2253:
[----:B------:R-:W-:Y:S05]  /*f050*/  BSYNC B1 ;  /* 0x0000000000017941 */ /* 0x000fea0003800000 */
.L_x_2252:
        /* <DEDUP_REMOVED lines=10> */
.L_x_2169:
[----:B------:R-:W-:-:S06]  /*f100*/  UISETP.NE.AND UP0, UPT, UR53, 0x3, UPT ;  /* 0x000000033500788c */ /* 0x000fcc000bf05270 */
[----:B------:R-:W-:-:S13]  /*f110*/  PLOP3.LUT P1, PT, PT, PT, UP0, 0x80, 0x0 ;  /* 0x000000000000781c */ /* 0x000fda0003f2f008 */
[----:B------:R-:W-:Y:S05]  /*f120*/  @!P1 BRA `(.L_x_2254) ;  /* 0x0000000000049947 */ /* 0x000fea0003800000 */
[----:B------:R-:W-:Y:S01]  /*f130*/  BPT.TRAP 0x1 ;  /* 0x000000040000795c */ /* 0x000fe20000300000 */
.L_x_2254:
[----:B------:R-:W-:Y:S01]  /*f140*/  LEA R39, R17, R16, 0x3 ;  /* 0x0000001011277211 */ /* 0x000fe200078e18ff */
[----:B------:R-:W-:Y:S01]  /*f150*/  IMAD R38, R24, -0xa0, R2 ;  /* 0xffffff6018267824 */ /* 0x000fe200078e0202 */
[----:B------:R-:W-:Y:S01]  /*f160*/  SHF.L.U32 R96, R190, 0x1f, RZ ;  /* 0x0000001fbe607819 */ /* 0x000fe200000006ff */
[----:B------:R-:W-:Y:S03]  /*f170*/  BSSY B1, `(.L_x_2255) ;  /* 0x0000004000017945 */ /* 0x000fe60003800000 */
[----:B------:R-:W1:Y:S01]  /*f180*/  SYNCS.PHASECHK.TRANS64.TRYWAIT P2, [R39+URZ+0x29890], R96 ;  /* 0x02989060270075a7 */ /* 0x000e62000804017f */
[----:B------:R-:W-:Y:S01]  /*f190*/  VIMNMX R38, R38, 0xa0, PT ;  /* 0x000000a026267848 */ /* 0x000fe20003fe0100 */
[----:B-1----:R-:W-:Y:S06]  /*f1a0*/  @!P2 BRA `(.L_x_2256) ;  /* 0x000001e000bca947 */ /* 0x002fec0003800000 */
.L_x_2497:
[----:B------:R-:W-:Y:S05]  /*f1b0*/  BSYNC B1 ;  /* 0x0000000000017941 */ /* 0x000fea0003800000 */
.L_x_2255:
        /* <DEDUP_REMOVED lines=21> */
.L_x_2258:
[----:B------:R-:W-:Y:S05]  /*f310*/  BSYNC B1 ;  /* 0x0000000000017941 */ /* 0x000fea0003800000 */
.L_x_2257:
        /* <DEDUP_REMOVED lines=20> */
.L_x_2202:
[----:B------:R-:W-:Y:S05]  /*f460*/  BSYNC B0 ;  /* 0x0000000000007941 */ /* 0x000fea0003800000 */
.L_x_2168:
        /* <DEDUP_REMOVED lines=17> */
.L_x_2260:
[----:B------:R-:W-:Y:S05]  /*f580*/  BSYNC B0 ;  /* 0x0000000000007941 */ /* 0x000fea0003800000 */
.L_x_2259:
[----:B------:R-:W1:Y:S01]  /*f590*/  SYNCS.PHASECHK.TRANS64.TRYWAIT P1, [R39+URZ+0x298b0], R96 ;  /* 0x0298b060270075a7 */ /* 0x000e62000802017f */
[----:B------:R-:W-:Y:S01]  /*f5a0*/  ULDC UR42, c[0x0][0x310] ;  /* 0x0000c400002a7ab9 */ /* 0x000fe20000000800 */
[----:B------:R-:W-:Y:S01]  /*f5b0*/  ULDC.64 UR38, c[0x0][0x318] ;  /* 0x0000c60000267ab9 */ /* 0x000fe20000000a00 */
[----:B------:R-:W-:Y:S01]  /*f5c0*/  ULDC.64 UR40, c[0x0][0x308] ;  /* 0x0000c20000287ab9 */ /* 0x000fe20000000a00 */
[----:B------:R-:W-:Y:S01]  /*f5d0*/  BSSY B0, `(.L_x_2261) ;  /* 0x0000003000007945 */ /* 0x000fe20003800000 */
[----:B------:R-:W-:-:S03]  /*f5e0*/  IMAD R41, R17, 0x5000, R209 ;  /* 0x0000500011297824 */ /* 0x000fc600078e02d1 */
[----:B-1----:R-:W-:Y:S05]  /*f5f0*/  @!P1 BRA `(.L_x_2262) ;  /* 0x000001dc00bc9947 */ /* 0x002fea0003800000 */
.L_x_2498:
[----:B------:R-:W-:Y:S05]  /*f600*/  BSYNC B0 ;  /* 0x0000000000007941 */ /* 0x000fea0003800000 */
.L_x_2261:
[----:B------:R-:W-:Y:S01]  /*f610*/  ISETP.GE.AND P1, PT, R23, R38, PT ;  /* 0x000000261700720c */ /* 0x000fe20003f26270 */
[----:B------:R-:W-:Y:S01]  /*f620*/  BSSY B0, `(.L_x_2263) ;  /* 0x000001a000007945 */ /* 0x000fe20003800000 */
[C---:B------:R-:W-:Y:S01]  /*f630*/  IMAD.IADD R48, R16.reuse, 0x1, R41 ;  /* 0x0000000110307824 */ /* 0x040fe200078e0229 */
[-C--:B------:R-:W-:Y:S01]  /*f640*/  IADD3 R49, R16, R41.reuse, R119 ;  /* 0x0000002910317210 */ /* 0x080fe20007ffe077 */
[----:B------:R-:W-:Y:S01]  /*f650*/  IMAD.WIDE R44, R24, 0xa0, R98 ;  /* 0x000000a0182c7825 */ /* 0x000fe200078e0262 */
[CC--:B------:R-:W-:Y:S02]  /*f660*/  IADD3 R50, R16.reuse, R41.reuse, R120 ;  /* 0x0000002910327210 */ /* 0x0c0fe40007ffe078 */
[----:B------:R-:W-:-:S06]  /*f670*/  IADD3 R51, R16, R41, R129 ;  /* 0x0000002910337210 */ /* 0x000fcc0007ffe081 */
[----:B------:R-:W-:Y:S05]  /*f680*/  @P1 BRA `(.L_x_2264) ;  /* 0x00000000004c1947 */ /* 0x000fea0003800000 */
[----:B------:R-:W-:Y:S01]  /*f690*/  MOV R41, R31 ;  /* 0x0000001f00297202 */ /* 0x000fe20000000f00 */
[----:B0-----:R-:W-:Y:S02]  /*f6a0*/  IMAD.MOV.U32 R40, RZ, RZ, R114 ;  /* 0x000000ffff287224 */ /* 0x001fe400078e0072 */
        /* <DEDUP_REMOVED lines=17> */
.L_x_2264:
[----:B------:R-:W-:Y:S05]  /*f7c0*/  BSYNC B0 ;  /* 0x0000000000007941 */ /* 0x000fea0003800000 */
.L_x_2263:
[----:B------:R-:W-:Y:S01]  /*f7d0*/  ISETP.GE.AND P1, PT, R216, R38, PT ;  /* 0x00000026d800720c */ /* 0x000fe20003f26270 */
[----:B------:R-:W-:-:S12]  /*f7e0*/  BSSY B0, `(.L_x_2265) ;  /* 0x0000017000007945 */ /* 0x000fd80003800000 */
[----:B------:R-:W-:Y:S05]  /*f7f0*/  @P1 BRA `(.L_x_2266) ;  /* 0x0000000000541947 */ /* 0x000fea0003800000 */
[----:B--2---:R-:W-:Y:S01]  /*f800*/  IADD3 R43, P1, R44, 0x80, RZ ;  /* 0x000000802c2b7810 */ /* 0x004fe20007f3e0ff */
[----:B0-----:R-:W-:Y:S02]  /*f810*/  IMAD.MOV.U32 R40, RZ, RZ, R114 ;  /* 0x000000ffff287224 */ /* 0x001fe400078e0072 */
[----:B------:R-:W-:Y:S02]  /*f820*/  IMAD.MOV.U32 R41, RZ, RZ, R31 ;  /* 0x000000ffff297224 */ /* 0x000fe400078e001f */
        /* <DEDUP_REMOVED lines=18> */
.L_x_2266:
[----:B------:R-:W-:Y:S05]  /*f950*/  BSYNC B0 ;  /* 0x0000000000007941 */ /* 0x000fea0003800000 */
.L_x_2265:
[----:B------:R-:W4:Y:S01]  /*f960*/  LDL R38, [R1+0x20] ;  /* 0x0000200001267983 */ /* 0x000f220000100800 */
[----:B-1----:R-:W-:Y:S01]  /*f970*/  @!P2 IADD3 R39, R39, 0x298c0, RZ ;  /* 0x000298c02727a810 */ /* 0x002fe20007ffe0ff */
[----:B------:R-:W-:Y:S01]  /*f980*/  VIADD R17, R17, 0x1 ;  /* 0x0000000111117836 */ /* 0x000fe20000000000 */
[----:B------:R-:W-:Y:S01]  /*f990*/  @!PT LDS RZ, [RZ] ;  /* 0x00000000fffff984 */ /* 0x000fe20000000800 */
[----:B------:R-:W-:Y:S01]  /*f9a0*/  @!PT LDS RZ, [RZ] ;  /* 0x00000000fffff984 */ /* 0x000fe20000000800 */
[----:B------:R-:W-:Y:S01]  /*f9b0*/  @!PT LDS RZ, [RZ] ;  /* 0x00000000fffff984 */ /* 0x000fe20000000800 */
[----:B------:R-:W-:Y:S01]  /*f9c0*/  @!PT LDS RZ, [RZ] ;  /* 0x00000000fffff984 */ /* 0x000fe20000000800 */
[----:B------:R1:W-:Y:S06]  /*f9d0*/  MEMBAR.ALL.CTA ;  /* 0x0000000000007992 */ /* 0x0003ec0000008000 */
[----:B-1----:R-:W1:Y:S01]  /*f9e0*/  FENCE.VIEW.ASYNC.S ;  /* 0x00000000000073c6 */ /* 0x002e620000000000 */
[----:B------:R-:W-:Y:S01]  /*f9f0*/  @!P2 PRMT R39, RZ, 0x654, R39 ;  /* 0x00000654ff27a816 */ /* 0x000fe20000000027 */
[----:B-1----:R1:W-:Y:S01]  /*fa00*/  BAR.SYNC.DEFER_BLOCKING R156, 0x80 ;  /* 0x0002009c0000751d */ /* 0x0023e20000010000 */
[----:B------:R-:W-:-:S04]  /*fa10*/  ISETP.NE.AND P1, PT, R17, 0x2, PT ;  /* 0x000000021100780c */ /* 0x000fc80003f25270 */
[----:B------:R-:W-:Y:S01]  /*fa20*/  SEL R17, R17, RZ, P1 ;  /* 0x000000ff11117207 */ /* 0x000fe20000800000 */
[----:B------:R5:W-:Y:S02]  /*fa30*/  @!P2 SYNCS.ARRIVE.TRANS64.RED.A1T0 RZ, [R39+URZ], RZ ;  /* 0x000000ff27ffa9a7 */ /* 0x000be4000810043f */
[----:B-----5:R-:W-:-:S04]  /*fa40*/  SEL R39, RZ, 0x1, P1 ;  /* 0x00000001ff277807 */ /* 0x020fc80000800000 */
[----:B------:R-:W-:Y:S02]  /*fa50*/  LOP3.LUT R190, R190, R39, RZ, 0x3c, !PT ;  /* 0x00000027bebe7212 */ /* 0x000fe400078e3cff */
[----:B----4-:R-:W-:-:S13]  /*fa60*/  LOP3.LUT P4, RZ, R38, 0x2, RZ, 0xc0, !PT ;  /* 0x0000000226ff7812 */ /* 0x010fda000788c0ff */
[----:B-1----:R-:W-:Y:S05]  /*fa70*/  @P4 BRA `(.L_x_2267) ;  /* 0xffffff2c00a84947 */ /* 0x002fea000383ffff */
[----:B------:R-:W1:Y:S01]  /*fa80*/  S2R R38, SR_TID.X ;  /* 0x0000000000267919 */ /* 0x000e620000002100 */
[----:B------:R-:W-:Y:S02]  /*fa90*/  PLOP3.LUT P0, PT, PT, PT, PT, 0x8, 0x0 ;  /* 0x000000000000781c */ /* 0x000fe40003f0e170 */
[----:B-1----:R-:W-:-:S04]  /*faa0*/  SHF.R.U32.HI R38, RZ, 0x7, R38 ;  /* 0x00000007ff267819 */ /* 0x002fc80000011626 */
[----:B------:R-:W-:-:S13]  /*fab0*/  ISETP.NE.AND P4, PT, R38, 0x1, PT ;  /* 0x000000012600780c */ /* 0x000fda0003f85270 */
[----:B------:R-:W-:Y:S06]  /*fac0*/  @!P4 BAR.ARV 0x9, 0x100 ;  /* 0x024400000000cb1d */ /* 0x000fec0000002000 */
.L_x_2163:
[----:B------:R-:W1:Y:S01]  /*fad0*/  LDC R0, c[0x0][0x428] ;  /* 0x00010a00ff007b82 */ /* 0x000e620000000800 */
[----:B------:R-:W-:Y:S02]  /*fae0*/  PLOP3.LUT P1, PT, PT, PT, PT, 0x80, 0x0 ;  /* 0x000000000000781c */ /* 0x000fe40003f2f070 */
[----:B------:R-:W-:Y:S01]  /*faf0*/  CS2R R90, SRZ ;  /* 0x00000000005a7805 */ /* 0x000fe2000001ff00 */
[----:B------:R-:W-:Y:S01]  /*fb00*/  IMAD.MOV.U32 R87, RZ, RZ, RZ ;  /* 0x000000ffff577224 */ /* 0x000fe200078e00ff */
        /* <DEDUP_REMOVED lines=14> */
[----:B0-23--:R-:W-:Y:S02]  /*fbf0*/  CS2R R40, SRZ ;  /* 0x0000000000287805 */ /* 0x00dfe4000001ff00 */
[----:B------:R-:W-:-:S02]  /*fc00*/  CS2R R42, SRZ ;  /* 0x00000000002a7805 */ /* 0x000fc4000001ff00 */
[----:B------:R-:W-:Y:S02]  /*fc10*/  CS2R R44, SRZ ;  /* 0x00000000002c7805 */ /* 0x000fe4000001ff00 */
[----:B------:R-:W-:Y:S02]  /*fc20*/  CS2R R46, SRZ ;  /* 0x00000000002e7805 */ /* 0x000fe4000001ff00 */
[----:B------:R-:W-:Y:S02]  /*fc30*/  CS2R R48, SRZ ;  /* 0x0000000000307805 */ /* 0x000fe4000001ff00 */
[----:B------:R-:W-:Y:S02]  /*fc40*/  CS2R R88, SRZ ;  /* 0x0000000000587805 */ /* 0x000fe4000001ff00 */
[----:B-1----:R-:W-:Y:S02]  /*fc50*/  ISETP.NE.AND P2, PT, R0, 0x1, PT ;  /* 0x000000010000780c */ /* 0x002fe40003f45270 */
[----:B------:R-:W-:-:S02]  /*fc60*/  CS2R R52, SRZ ;  /* 0x0000000000347805 */ /* 0x000fc4000001ff00 */
[----:B------:R-:W-:Y:S02]  /*fc70*/  IADD3 R0, R202, 0x11f, -R195 ;  /* 0x0000011fca007810 */ /* 0x000fe40007ffe8c3 */
[----:B------:R-:W-:Y:S02]  /*fc80*/  CS2R R92, SRZ ;  /* 0x00000000005c7805 */ /* 0x000fe4000001ff00 */
[----:B------:R-:W-:Y:S02]  /*fc90*/  CS2R R56, SRZ ;  /* 0x0000000000387805 */ /* 0x000fe4000001ff00 */
[----:B------:R-:W-:Y:S02]  /*fca0*/  CS2R R94, SRZ ;  /* 0x00000000005e7805 */ /* 0x000fe4000001ff00 */
[----:B------:R-:W-:Y:S01]  /*fcb0*/  CS2R R60, SRZ ;  /* 0x00000000003c7805 */ /* 0x000fe2000001ff00 */
[----:B------:R-:W-:Y:S01]  /*fcc0*/  IMAD R0, R193, 0x80, R0 ;  /* 0x00000080c1007824 */ /* 0x000fe200078e0200 */
[----:B------:R-:W-:-:S02]  /*fcd0*/  CS2R R96, SRZ ;  /* 0x0000000000607805 */ /* 0x000fc4000001ff00 */
[----:B------:R-:W-:Y:S02]  /*fce0*/  CS2R R64, SRZ ;  /* 0x0000000000407805 */ /* 0x000fe4000001ff00 */
[----:B------:R-:W-:Y:S01]  /*fcf0*/  CS2R R98, SRZ ;  /* 0x0000000000627805 */ /* 0x000fe2000001ff00 */
[----:B------:R-:W-:Y:S01]  /*fd00*/  IMAD.HI R0, R0, 0x66666667, RZ ;  /* 0x6666666700007827 */ /* 0x000fe200078e02ff */
[----:B------:R-:W-:Y:S01]  /*fd10*/  MOV R68, RZ ;  /* 0x000000ff00447202 */ /* 0x000fe20000000f00 */
[----:B------:R-:W0:Y:S02]  /*fd20*/  @P2 LDC R5, c[0x0][0x42c] ;  /* 0x00010b00ff052b82 */ /* 0x000e240000000800 */
[----:B------:R-:W-:Y:S01]  /*fd30*/  IMAD.MOV.U32 R101, RZ, RZ, RZ ;  /* 0x000000ffff657224 */ /* 0x000fe200078e00ff */
[----:B------:R-:W-:Y:S01]  /*fd40*/  SHF.R.U32.HI R3, RZ, 0x1f, R0 ;  /* 0x0000001fff037819 */ /* 0x000fe20000011600 */
[----:B------:R-:W-:-:S03]  /*fd50*/  IMAD.MOV.U32 R72, RZ, RZ, RZ ;  /* 0x000000ffff487224 */ /* 0x000fc600078e00ff */
[----:B------:R-:W-:Y:S01]  /*fd60*/  LEA.HI.SX32 R0, R0, R3, 0x1a ;  /* 0x0000000300007211 */ /* 0x000fe200078fd2ff */
[----:B------:R-:W1:Y:S03]  /*fd70*/  @P2 LDC R2, c[0x0][0x430] ;  /* 0x00010c00ff022b82 */ /* 0x000e660000000800 */
[----:B------:R-:W-:Y:S01]  /*fd80*/  VIMNMX R157, R157, R0, PT ;  /* 0x000000009d9d7248 */ /* 0x000fe20003fe0100 */
[----:B0-----:R-:W-:-:S05]  /*fd90*/  @P2 IMAD.HI.U32 R5, R194, R5, RZ ;  /* 0x00000005c2052227 */ /* 0x001fca00078e00ff */
[----:B-1----:R-:W-:Y:S02]  /*fda0*/  @P2 SHF.R.U32.HI R194, RZ, R2, R5 ;  /* 0x00000002ffc22219 */ /* 0x002fe40000011605 */
[----:B------:R-:W-:Y:S02]  /*fdb0*/  CS2R R4, SRZ ;  /* 0x0000000000047805 */ /* 0x000fe4000001ff00 */
[----:B------:R-:W-:Y:S01]  /*fdc0*/  ISETP.GE.AND P2, PT, R157, 0x1, PT ;  /* 0x000000019d00780c */ /* 0x000fe20003f46270 */
[----:B------:R-:W-:-:S12]  /*fdd0*/  @P0 BRA `(.L_x_2268) ;  /* 0x00000000000c0947 */ /* 0x000fd80003800000 */
[----:B------:R-:W0:Y:S01]  /*fde0*/  FENCE.VIEW.ASYNC.G ;  /* 0x00000000000073c6 */ /* 0x000e220000000100 */
[----:B------:R-:W-:Y:S05]  /*fdf0*/  WARPSYNC.ALL ;  /* 0x0000000000007948 */ /* 0x000fea0003800000 */
[----:B0-----:R-:W-:Y:S06]  /*fe00*/  BAR.ARV 0xc, 0x180 ;  /* 0x0306000000007b1d */ /* 0x001fec0000002000 */
.L_x_2268:
[----:B------:R-:W-:Y:S01]  /*fe10*/  IMAD.MOV.U32 R100, RZ, RZ, RZ ;  /* 0x000000ffff647224 */ /* 0x000fe200078e00ff */
[----:B------:R-:W-:Y:S01]  /*fe20*/  MOV R103, RZ ;  /* 0x000000ff00677202 */ /* 0x000fe20000000f00 */
[----:B------:R-:W-:Y:S06]  /*fe30*/  @!P2 BRA `(.L_x_2269) ;  /* 0x0000014400eca947 */ /* 0x000fec0003800000 */
[----:B------:R-:W-:-:S03]  /*fe40*/  UMOV UR4, 0xffffffff ;  /* 0xffffffff00047882 */ /* 0x000fc60000000000 */
[----:B------:R-:W-:Y:S05]  /*fe50*/  BRA.DIV UR4, `(.L_x_2270) ;  /* 0x000001d604b87947 */ /* 0x000fea000b800000 */
[----:B------:R0:W1:Y:S02]  /*fe60*/  SHFL.IDX PT, R192, R223, RZ, 0x1f ;  /* 0x00001fffdfc07589 */ /* 0x00006400000e0000 */
.L_x_2501:
        /* <DEDUP_REMOVED lines=17> */
[----:B------:R-:W-:Y:S01]  /*ff80*/  IMAD.U32 R7, RZ, RZ, UR7 ;  /* 0x00000007ff077e24 */ /* 0x000fe2000f8e00ff */
[----:B------:R-:W-:Y:S01]  /*ff90*/  MOV R8, 0x70 ;  /* 0x0000007000087802 */ /* 0x000fe20000000f00 */
[----:B------:R-:W-:-:S02]  /*ffa0*/  IMAD.U32 R10, RZ, RZ, UR4 ;  /* 0x00000004ff0a7e24 */ /* 0x000fc4000f8e00ff */
[----:B------:R-:W-:Y:S02]  /*ffb0*/  IMAD.U32 R11, RZ, RZ, UR5 ;  /* 0x00000005ff0b7e24 */ /* 0x000fe4000f8e00ff */
[----:B------:R-:W-:Y:S02]  /*ffc0*/  IMAD.MOV.U32 R12, RZ, RZ, 0x1 ;  /* 0x00000001ff0c7424 */ /* 0x000fe400078e00ff */
[----:B-1----:R-:W-:-:S07]  /*ffd0*/  IMAD.MOV.U32 R13, RZ, RZ, RZ ;  /* 0x000000ffff0d7224 */ /* 0x002fce00078e00ff */
[----:B------:R-:W-:-:S07]  /*ffe0*/  LEPC R20, `(.L_x_2271) ;  /* 0x000000001014794e */ /* 0x000fce0000000000 */
[----:B0-2--5:R-:W-:Y:S05]  /*fff0*/  CALL.ABS.NOINC R2 ;  /* 0x0000000002007343 */ /* 0x025fea0003c00000 */
.L_x_2271:
        /* <DEDUP_REMOVED lines=19> */
[-C--:B---3--:R-:W-:Y:S01]  /*10130*/  @P0 IMAD R7, R7, R12.reuse, RZ ;  /* 0x0000000c07070224 */ /* 0x088fe200078e02ff */
[----:B------:R-:W-:Y:S01]  /*10140*/  @P1 IADD3 R5, R5, R11, RZ ;  /* 0x0000000b05051210 */ /* 0x000fe20007ffe0ff */
[----:B------:R-:W-:-:S04]  /*10150*/  @P0 IMAD.WIDE.U32 R2, R194, R12, R2 ;  /* 0x0000000cc2020225 */ /* 0x000fc800078e0002 */
[-C--:B----4-:R-:W-:Y:S02]  /*10160*/  @P1 IMAD R0, R9, R14.reuse, RZ ;  /* 0x0000000e09001224 */ /* 0x090fe400078e02ff */
[C---:B------:R-:W-:Y:S02]  /*10170*/  @P0 IMAD R9, R194.reuse, R13, R7 ;  /* 0x0000000dc2090224 */ /* 0x040fe400078e0207 */
[C---:B------:R-:W-:Y:S01]  /*10180*/  @P1 IMAD R11, R194.reuse, R15, R0 ;  /* 0x0000000fc20b1224 */ /* 0x040fe200078e0200 */
[----:B------:R-:W-:Y:S01]  /*10190*/  MOV R0, 0x3f800000 ;  /* 0x3f80000000007802 */ /* 0x000fe20000000f00 */
[----:B------:R-:W-:Y:S01]  /*101a0*/  @P1 IMAD.WIDE.U32 R6, R194, R14, R4 ;  /* 0x0000000ec2061225 */ /* 0x000fe200078e0004 */
[----:B------:R-:W-:Y:S01]  /*101b0*/  @P0 LEA R4, P2, R2, UR4, 0x2 ;  /* 0x0000000402040c11 */ /* 0x000fe2000f8410ff */
[----:B------:R-:W-:Y:S02]  /*101c0*/  ULDC UR4, c[0x0][0x3d4] ;  /* 0x0000f50000047ab9 */ /* 0x000fe40000000800 */
[----:B------:R-:W-:Y:S01]  /*101d0*/  @P0 IMAD.IADD R5, R3, 0x1, R9 ;  /* 0x0000000103050824 */ /* 0x000fe200078e0209 */
[----:B------:R-:W-:Y:S01]  /*101e0*/  @P1 LEA R8, P3, R6, UR6, 0x2 ;  /* 0x0000000606081c11 */ /* 0x000fe2000f8610ff */
[----:B------:R-:W-:-:S03]  /*101f0*/  @P1 IMAD.IADD R3, R7, 0x1, R11 ;  /* 0x0000000107031824 */ /* 0x000fc600078e020b */
        /* <DEDUP_REMOVED lines=20> */
.L_x_2275:
[----:B--2---:R2:W3:Y:S02]  /*10340*/  SYNCS.PHASECHK.TRANS64.TRYWAIT P0, [R16+URZ+0x29800], R3 ;  /* 0x02980003100075a7 */ /* 0x0044e4000800017f */
[----:B---3--:R-:W-:Y:S05]  /*10350*/  @!P0 NANOSLEEP.SYNCS 0x989680 ;  /* 0x009896800000895d */ /* 0x008fea0003900000 */
[----:B------:R-:W3:Y:S02]  /*10360*/  @!P0 SYNCS.PHASECHK.TRANS64 P0, [R16+URZ+0x29800], R3 ;  /* 0x02980003100085a7 */ /* 0x000ee4000800007f */
[----:B---3--:R-:W-:Y:S05]  /*10370*/  @!P0 BRA `(.L_x_2275) ;  /* 0xfffffffc00f08947 */ /* 0x008fea000383ffff */
.L_x_2274:
[----:B------:R-:W-:Y:S05]  /*10380*/  BSYNC B0 ;  /* 0x0000000000007941 */ /* 0x000fea0003800000 */
.L_x_2273:
[----:B------:R-:W-:Y:S05]  /*10390*/  BRA `(.L_x_2276) ;  /* 0x0000006c00d87947 */ /* 0x000fea0003800000 */
.L_x_2272:
        /* <DEDUP_REMOVED lines=32> */
.L_x_2277:
        /* <DEDUP_REMOVED lines=12> */
[----:B------:R-:W-:Y:S01]  /*10660*/  IMAD R9, R193, R11, R8 ;  /* 0x0000000bc1097224 */ /* 0x000fe200078e0208 */
[----:B------:R-:W-:Y:S01]  /*10670*/  SHF.L.U32 R57, R6, 0x7, RZ ;  /* 0x0000000706397819 */ /* 0x000fe200000006ff */
[----:B------:R-:W-:Y:S02]  /*10680*/  IMAD.IADD R5, R5, 0x1, R3 ;  /* 0x0000000105057824 */ /* 0x000fe400078e0203 */
[----:B------:R-:W-:Y:S02]  /*10690*/  IMAD R0, R193, -0x80, R195 ;  /* 0xffffff80c1007824 */ /* 0x000fe400078e02c3 */
[----:B------:R-:W-:Y:S01]  /*106a0*/  IMAD.IADD R3, R7, 0x1, R9 ;  /* 0x0000000107037824 */ /* 0x000fe200078e0209 */
[----:B------:R-:W-:Y:S02]  /*106b0*/  SHF.L.U64.HI R52, R4, 0x7, R5 ;  /* 0x0000000704347819 */ /* 0x000fe40000010205 */
        /* <DEDUP_REMOVED lines=19> */
[----:B------:R-:W-:Y:S01]  /*107f0*/  IMAD.MOV.U32 R4, RZ, RZ, R46 ;  /* 0x000000ffff047224 */ /* 0x000fe200078e002e */
[----:B------:R-:W-:Y:S01]  /*10800*/  MOV R6, R48 ;  /* 0x0000003000067202 */ /* 0x000fe20000000f00 */
        /* <DEDUP_REMOVED lines=9> */
[-C--:B------:R-:W-:Y:S01]  /*108a0*/  IMAD R0, R215, R12.reuse, RZ ;  /* 0x0000000cd7007224 */ /* 0x080fe200078e02ff */
[----:B------:R-:W-:Y:S01]  /*108b0*/  ULDC UR4, c[0x0][0x3d4] ;  /* 0x0000f50000047ab9 */ /* 0x000fe20000000800 */
[----:B------:R-:W-:Y:S01]  /*108c0*/  IMAD.MOV.U32 R8, RZ, RZ, R19 ;  /* 0x000000ffff087224 */ /* 0x000fe200078e0013 */
[----:B------:R-:W-:Y:S01]  /*108d0*/  ULDC.64 UR6, c[0x0][0x3c8] ;  /* 0x0000f20000067ab9 */ /* 0x000fe20000000a00 */
[----:B------:R-:W-:Y:S01]  /*108e0*/  IMAD.MOV.U32 R9, RZ, RZ, R50 ;  /* 0x000000ffff097224 */ /* 0x000fe200078e0032 */
[----:B------:R-:W-:Y:S01]  /*108f0*/  ULDC.64 UR8, c[0x0][0x3e0] ;  /* 0x0000f80000087ab9 */ /* 0x000fe20000000a00 */
[C---:B------:R-:W-:Y:S01]  /*10900*/  IMAD R21, R23.reuse, R13, R0 ;  /* 0x0000000d17157224 */ /* 0x040fe200078e0200 */
[----:B------:R-:W-:Y:S01]  /*10910*/  CS2R R42, SRZ ;  /* 0x00000000002a7805 */ /* 0x000fe2000001ff00 */
[----:B------:R-:W-:Y:S01]  /*10920*/  IMAD.WIDE.U32 R14, R23, R12, R8 ;  /* 0x0000000c170e7225 */ /* 0x000fe200078e0008 */
[----:B------:R-:W-:-:S03]  /*10930*/  CS2R R40, SRZ ;  /* 0x0000000000287805 */ /* 0x000fc6000001ff00 */
[-C--:B------:R-:W-:Y:S01]  /*10940*/  IMAD R0, R215, R10.reuse, RZ ;  /* 0x0000000ad7007224 */ /* 0x080fe200078e02ff */
[----:B------:R-:W-:Y:S01]  /*10950*/  IADD3 R21, R15, R21, RZ ;  /* 0x000000150f157210 */ /* 0x000fe20007ffe0ff */
[----:B------:R-:W-:Y:S01]  /*10960*/  IMAD.WIDE.U32 R8, R23, R10, R8 ;  /* 0x0000000a17087225 */ /* 0x000fe200078e0008 */
[----:B------:R-:W-:-:S03]  /*10970*/  IADD3 R14, P2, P5, R55, R46, R14 ;  /* 0x0000002e370e7210 */ /* 0x000fc60007d5e00e */
[----:B------:R-:W-:Y:S01]  /*10980*/  IMAD R15, R23, R11, R0 ;  /* 0x0000000b170f7224 */ /* 0x000fe200078e0200 */
[----:B------:R-:W-:Y:S01]  /*10990*/  IADD3 R46, P3, P4, R57, R48, R8 ;  /* 0x00000030392e7210 */ /* 0x000fe20007c7e008 */
[----:B------:R-:W-:Y:S02]  /*109a0*/  VIADD R8, R19, 0x10 ;  /* 0x0000001013087836 */ /* 0x000fe40000000000 */
[----:B------:R-:W-:Y:S01]  /*109b0*/  IMAD.IADD R0, R9, 0x1, R15 ;  /* 0x0000000109007824 */ /* 0x000fe200078e020f */
[C---:B------:R-:W-:Y:S01]  /*109c0*/  IADD3 R9, R19.reuse, 0x30, RZ ;  /* 0x0000003013097810 */ /* 0x040fe20007ffe0ff */
[C---:B------:R-:W-:Y:S01]  /*109d0*/  VIADD R20, R19.reuse, 0x20 ;  /* 0x0000002013147836 */ /* 0x040fe20000000000 */
[----:B------:R-:W-:Y:S02]  /*109e0*/  ISETP.GE.AND P1, PT, R8, UR4, PT ;  /* 0x0000000408007c0c */ /* 0x000fe4000bf26270 */
[----:B------:R-:W-:Y:S02]  /*109f0*/  IADD3.X R0, R54, R51, R0, P3, P4 ;  /* 0x0000003336007210 */ /* 0x000fe40001fe8400 */
[----:B------:R-:W-:-:S02]  /*10a00*/  ISETP.GE.AND P4, PT, R19, UR4, PT ;  /* 0x0000000413007c0c */ /* 0x000fc4000bf86270 */
[----:B------:R-:W-:Y:S02]  /*10a10*/  IADD3.X R8, R52, R53, R21, P2, P5 ;  /* 0x0000003534087210 */ /* 0x000fe400017ea415 */
[----:B------:R-:W-:Y:S02]  /*10a20*/  IADD3 R14, P3, R14, UR6, RZ ;  /* 0x000000060e0e7c10 */ /* 0x000fe4000ff7e0ff */
[----:B------:R-:W-:Y:S02]  /*10a30*/  IADD3 R46, P5, R46, UR8, RZ ;  /* 0x000000082e2e7c10 */ /* 0x000fe4000ffbe0ff */
[----:B------:R-:W-:Y:S01]  /*10a40*/  ISETP.GE.AND P2, PT, R20, UR4, PT ;  /* 0x0000000414007c0c */ /* 0x000fe2000bf46270 */
[C---:B------:R-:W-:Y:S01]  /*10a50*/  VIADD R20, R19.reuse, 0x40 ;  /* 0x0000004013147836 */ /* 0x040fe20000000000 */
        /* <DEDUP_REMOVED lines=28> */
.L_x_2281:
[----:B------:R-:W-:Y:S05]  /*10c20*/  BSYNC B1 ;  /* 0x0000000000017941 */ /* 0x000fea0003800000 */
.L_x_2280:
        /* <DEDUP_REMOVED lines=14> */
.L_x_2504:
[----:B------:R-:W-:-:S03]  /*10d10*/  UMOV UR4, 0xffffffff ;  /* 0xffffffff00047882 */ /* 0x000fc60000000000 */
[----:B------:R-:W-:Y:S05]  /*10d20*/  BRA.DIV UR4, `(.L_x_2283) ;  /* 0x000001ca04547947 */ /* 0x000fea000b800000 */
.L_x_2507:
[----:B------:R-:W-:-:S03]  /*10d30*/  UMOV UR4, 0xffffffff ;  /* 0xffffffff00047882 */ /* 0x000fc60000000000 */
[----:B------:R-:W-:Y:S05]  /*10d40*/  BRA.DIV UR4, `(.L_x_2284) ;  /* 0x000001ca04747947 */ /* 0x000fea000b800000 */
.L_x_2510:
[----:B------:R-:W-:-:S03]  /*10d50*/  UMOV UR4, 0xffffffff ;  /* 0xffffffff00047882 */ /* 0x000fc60000000000 */
[----:B------:R-:W-:Y:S05]  /*10d60*/  BRA.DIV UR4, `(.L_x_2285) ;  /* 0x000001ca04947947 */ /* 0x000fea000b800000 */
.L_x_2513:
        /* <DEDUP_REMOVED lines=8> */
.L_x_2514:
[----:B------:R-:W-:Y:S05]  /*10df0*/  BSYNC B1 ;  /* 0x0000000000017941 */ /* 0x000fea0003800000 */
.L_x_2286:
[----:B------:R-:W-:Y:S05]  /*10e00*/  @P0 BRA `(.L_x_2288) ;  /* 0x0000006400180947 */ /* 0x000fea0003800000 */
[----:B------:R-:W3:Y:S01]  /*10e10*/  LDC R0, c[0x0][0x3d4] ;  /* 0x0000f500ff007b82 */ /* 0x000ee20000000800 */
[C---:B--2---:R-:W-:Y:S01]  /*10e20*/  IADD3 R3, R19.reuse, 0x10, RZ ;  /* 0x0000001013037810 */ /* 0x044fe20007ffe0ff */
[C---:B------:R-:W-:Y:S01]  /*10e30*/  VIADD R5, R19.reuse, 0x20 ;  /* 0x0000002013057836 */ /* 0x040fe20000000000 */
[----:B------:R-:W-:Y:S01]  /*10e40*/  BSSY B1, `(.L_x_2289) ;  /* 0x0000082000017945 */ /* 0x000fe20003800000 */
[C---:B------:R-:W-:Y:S01]  /*10e50*/  VIADD R7, R19.reuse, 0x30 ;  /* 0x0000003013077836 */ /* 0x040fe20000000000 */
[-C--:B---3--:R-:W-:Y:S02]  /*10e60*/  ISETP.GE.AND P0, PT, R19, R0.reuse, PT ;  /* 0x000000001300720c */ /* 0x088fe40003f06270 */
[-C--:B------:R-:W-:Y:S01]  /*10e70*/  ISETP.GE.AND P1, PT, R3, R0.reuse, PT ;  /* 0x000000000300720c */ /* 0x080fe20003f26270 */
[----:B------:R-:W-:Y:S01]  /*10e80*/  VIADD R3, R19, 0x40 ;  /* 0x0000004013037836 */ /* 0x000fe20000000000 */
[----:B------:R-:W-:Y:S02]  /*10e90*/  ISETP.GE.AND P2, PT, R5, R0, PT ;  /* 0x000000000500720c */ /* 0x000fe40003f46270 */
[----:B------:R-:W-:-:S02]  /*10ea0*/  IADD3 R5, R19, 0x50, RZ ;  /* 0x0000005013057810 */ /* 0x000fc40007ffe0ff */
[-C--:B------:R-:W-:Y:S02]  /*10eb0*/  ISETP.GE.AND P3, PT, R7, R0.reuse, PT ;  /* 0x000000000700720c */ /* 0x080fe40003f66270 */
[-C--:B------:R-:W-:Y:S02]  /*10ec0*/  ISETP.GE.AND P4, PT, R3, R0.reuse, PT ;  /* 0x000000000300720c */ /* 0x080fe40003f86270 */
[----:B------:R-:W-:Y:S01]  /*10ed0*/  ISETP.GE.AND P5, PT, R5, R0, PT ;  /* 0x000000000500720c */ /* 0x000fe20003fa6270 */
[----:B------:R-:W-:Y:S01]  /*10ee0*/  IMAD.IADD R0, R16, 0x1, R207 ;  /* 0x0000000110007824 */ /* 0x000fe200078e02cf */
[----:B------:R-:W-:Y:S11]  /*10ef0*/  @P0 BRA `(.L_x_2290) ;  /* 0x0000000400d80947 */ /* 0x000ff60003800000 */
        /* <DEDUP_REMOVED lines=118> */
.L_x_2290:
[----:B------:R-:W-:Y:S05]  /*11660*/  BSYNC B1 ;  /* 0x0000000000017941 */ /* 0x000fea0003800000 */
.L_x_2289:
        /* <DEDUP_REMOVED lines=124> */
.L_x_2292:
[----:B------:R-:W-:Y:S05]  /*11e30*/  BSYNC B1 ;  /* 0x0000000000017941 */ /* 0x000fea0003800000 */
.L_x_2291:
        /* <DEDUP_REMOVED lines=11> */
[----:B------:R-:W-:Y:S02]  /*11ef0*/  SHF.R.U32.HI R10, RZ, 0x8, R34 ;  /* 0x00000008ff0a7819 */ /* 0x000fe40000011622 */
[----:B------:R-:W-:Y:S02]  /*11f00*/  SHF.R.U32.HI R36, RZ, 0x10, R33 ;  /* 0x00000010ff247819 */ /* 0x000fe40000011621 */
[----:B------:R-:W-:Y:S02]  /*11f10*/  SHF.R.U32.HI R37, RZ, 0x10, R35 ;  /* 0x00000010ff257819 */ /* 0x000fe40000011623 */
[----:B------:R-:W-:-:S02]  /*11f20*/  PRMT R11, R11, 0x7604, R12 ;  /* 0x000076040b0b7816 */ /* 0x000fc4000000000c */
[----:B------:R-:W-:Y:S01]  /*11f30*/  LOP3.LUT R15, R35, 0xff, RZ, 0xc0, !PT ;  /* 0x000000ff230f7812 */ /* 0x000fe200078ec0ff */
[----:B------:R-:W-:Y:S01]  /*11f40*/  IMAD.U32 R37, R37, 0x10000, RZ ;  /* 0x0001000025257824 */ /* 0x000fe200078e00ff */
[----:B------:R-:W-:Y:S02]  /*11f50*/  LOP3.LUT R14, R14, 0xff, RZ, 0xc0, !PT ;  /* 0x000000ff0e0e7812 */ /* 0x000fe400078ec0ff */
[----:B------:R-:W-:Y:S02]  /*11f60*/  LOP3.LUT R13, R34, 0xff, RZ, 0xc0, !PT ;  /* 0x000000ff220d7812 */ /* 0x000fe400078ec0ff */
[----:B------:R-:W-:Y:S02]  /*11f70*/  LOP3.LUT R12, R10, 0xff, RZ, 0xc0, !PT ;  /* 0x000000ff0a0c7812 */ /* 0x000fe400078ec0ff */
[----:B------:R-:W-:Y:S02]  /*11f80*/  SHF.L.U32 R10, R36, 0x10, RZ ;  /* 0x00000010240a7819 */ /* 0x000fe400000006ff */
[----:B------:R-:W-:-:S02]  /*11f90*/  PRMT R14, R14, 0x7604, R15 ;  /* 0x000076040e0e7816 */ /* 0x000fc4000000000f */
        /* <DEDUP_REMOVED lines=98> */
.L_x_2294:
[----:B------:R-:W-:Y:S05]  /*125c0*/  BSYNC B1 ;  /* 0x0000000000017941 */ /* 0x000fea0003800000 */
.L_x_2293:
        /* <DEDUP_REMOVED lines=124> */
.L_x_2296:
[----:B------:R-:W-:Y:S05]  /*12d90*/  BSYNC B1 ;  /* 0x0000000000017941 */ /* 0x000fea0003800000 */
.L_x_2295:
        /* <DEDUP_REMOVED lines=120> */
.L_x_2298:
[----:B------:R-:W-:Y:S05]  /*13520*/  BSYNC B1 ;  /* 0x0000000000017941 */ /* 0x000fea0003800000 */
.L_x_2297:
        /* <DEDUP_REMOVED lines=124> */
.L_x_2279:
[----:B------:R-:W1:Y:S01]  /*13cf0*/  LDC R0, c[0x0][0x428] ;  /* 0x00010a00ff007b82 */ /* 0x000e620000000800 */
[----:B------:R-:W-:Y:S01]  /*13d00*/  ISETP.GE.AND P0, PT, R23, R4, PT ;  /* 0x000000041700720c */ /* 0x000fe20003f06270 */
[----:B------:R-:W-:Y:S01]  /*13d10*/  BSSY B1, `(.L_x_2299) ;  /* 0x0000042000017945 */ /* 0x000fe20003800000 */
[----:B------:R-:W-:Y:S01]  /*13d20*/  LEA R3, R193, R23, 0x7 ;  /* 0x00000017c1037211 */ /* 0x000fe200078e38ff */
        /* <DEDUP_REMOVED lines=64> */
.L_x_2300:
[----:B------:R-:W-:Y:S05]  /*14130*/  BSYNC B1 ;  /* 0x0000000000017941 */ /* 0x000fea0003800000 */
.L_x_2299:
        /* <DEDUP_REMOVED lines=14> */
.L_x_2517:
[----:B------:R-:W-:-:S03]  /*14220*/  UMOV UR4, 0xffffffff ;  /* 0xffffffff00047882 */ /* 0x000fc60000000000 */
[----:B------:R-:W-:Y:S05]  /*14230*/  BRA.DIV UR4, `(.L_x_2302) ;  /* 0x0000019604c07947 */ /* 0x000fea000b800000 */
.L_x_2520:
[----:B------:R-:W-:-:S03]  /*14240*/  UMOV UR4, 0xffffffff ;  /* 0xffffffff00047882 */ /* 0x000fc60000000000 */
[----:B------:R-:W-:Y:S05]  /*14250*/  BRA.DIV UR4, `(.L_x_2303) ;  /* 0x0000019604e07947 */ /* 0x000fea000b800000 */
.L_x_2523:
[----:B------:R-:W-:-:S03]  /*14260*/  UMOV UR4, 0xffffffff ;  /* 0xffffffff00047882 */ /* 0x000fc60000000000 */
[----:B------:R-:W-:Y:S05]  /*14270*/  BRA.DIV UR4, `(.L_x_2304) ;  /* 0x0000019a04007947 */ /* 0x000fea000b800000 */
.L_x_2526:
[----:B------:R-:W-:Y:S01]  /*14280*/  ULEA.HI UR4, UR43, UR43, URZ, 0x1 ;  /* 0x0000002b2b047291 */ /* 0x000fe2000f8f083f */
[----:B------:R-:W-:Y:S03]  /*14290*/  BSSY B1, `(.L_x_2305) ;  /* 0x0000007000017945 */ /* 0x000fe60003800000 */
[----:B------:R-:W-:-:S04]  /*142a0*/  ULOP3.LUT UR4, UR4, 0xfffffffe, URZ, 0xc0, !UPT ;  /* 0xfffffffe04047892 */ /* 0x000fc8000f8ec03f */
[----:B------:R-:W-:-:S06]  /*142b0*/  UIADD3 UR4, UR43, -UR4, URZ ;  /* 0x800000042b047290 */ /* 0x000fcc000fffe03f */
[----:B------:R-:W-:-:S04]  /*142c0*/  MOV R3, UR4 ;  /* 0x0000000400037c02 */ /* 0x000fc80008000f00 */
[----:B------:R-:W-:-:S04]  /*142d0*/  SHF.L.U32 R3, R3, 0x1f, RZ ;  /* 0x0000001f03037819 */ /* 0x000fc800000006ff */
[----:B------:R-:W1:Y:S02]  /*142e0*/  SYNCS.PHASECHK.TRANS64.TRYWAIT P1, [R16+URZ+0x29800], R3 ;  /* 0x02980003100075a7 */ /* 0x000e64000802017f */
[----:B-1----:R-:W-:Y:S05]  /*142f0*/  @!P1 BRA `(.L_x_2306) ;  /* 0x0000019800089947 */ /* 0x002fea0003800000 */
.L_x_2527:
[----:B------:R-:W-:Y:S05]  /*14300*/  BSYNC B1 ;  /* 0x0000000000017941 */ /* 0x000fea0003800000 */
.L_x_2305:
        /* <DEDUP_REMOVED lines=18> */
[----:B------:R-:W-:Y:S02]  /*14430*/  SHF.R.U32.HI R10, RZ, 0x8, R33 ;  /* 0x00000008ff0a7819 */ /* 0x000fe40000011621 */
[----:B------:R-:W-:Y:S01]  /*14440*/  PRMT R47, R12, 0x7604, R13 ;  /* 0x000076040c2f7816 */ /* 0x000fe2000000000d */
[----:B------:R-:W-:Y:S01]  /*14450*/  IMAD.SHL.U32 R9, R9, 0x800, RZ ;  /* 0x0000080009097824 */ /* 0x000fe200078e00ff */
[----:B------:R-:W-:-:S02]  /*14460*/  SHF.R.U32.HI R12, RZ, 0x8, R4 ;  /* 0x00000008ff0c7819 */ /* 0x000fc40000011604 */
[----:B------:R-:W-:Y:S02]  /*14470*/  LOP3.LUT R8, R196, 0x30, R3, 0xf8, !PT ;  /* 0x00000030c4087812 */ /* 0x000fe400078ef803 */
[----:B------:R-:W-:Y:S02]  /*14480*/  LOP3.LUT R11, R33, 0xff, RZ, 0xc0, !PT ;  /* 0x000000ff210b7812 */ /* 0x000fe400078ec0ff */
[----:B------:R-:W-:Y:S02]  /*14490*/  LOP3.LUT R10, R10, 0xff, RZ, 0xc0, !PT ;  /* 0x000000ff0a0a7812 */ /* 0x000fe400078ec0ff */
[----:B------:R-:W-:Y:S02]  /*144a0*/  LOP3.LUT R13, R12, 0xff, RZ, 0xc0, !PT ;  /* 0x000000ff0c0d7812 */ /* 0x000fe400078ec0ff */
[----:B------:R-:W-:Y:S02]  /*144b0*/  LOP3.LUT R12, R8, R197, RZ, 0x3c, !PT ;  /* 0x000000c5080c7212 */ /* 0x000fe400078e3cff */
[----:B------:R-:W-:-:S02]  /*144c0*/  LOP3.LUT R3, R9, 0xffffe000, RZ, 0xc0, !PT ;  /* 0xffffe00009037812 */ /* 0x000fc400078ec0ff */
[----:B------:R-:W-:Y:S02]  /*144d0*/  PRMT R20, R10, 0x7604, R11 ;  /* 0x000076040a147816 */ /* 0x000fe4000000000b */
[----:B------:R-:W-:Y:S02]  /*144e0*/  SHF.R.U32.HI R10, RZ, 0x8, R35 ;  /* 0x00000008ff0a7819 */ /* 0x000fe40000011623 */
[----:B------:R-:W-:Y:S02]  /*144f0*/  IADD3 R3, R12, R198, R3 ;  /* 0x000000c60c037210 */ /* 0x000fe40007ffe003 */
[----:B------:R-:W-:Y:S02]  /*14500*/  LOP3.LUT R11, R35, 0xff, RZ, 0xc0, !PT ;  /* 0x000000ff230b7812 */ /* 0x000fe400078ec0ff */
[----:B------:R-:W-:Y:S01]  /*14510*/  LOP3.LUT R10, R10, 0xff, RZ, 0xc0, !PT ;  /* 0x000000ff0a0a7812 */ /* 0x000fe200078ec0ff */
[----:B------:R-:W-:Y:S01]  /*14520*/  IMAD.IADD R3, R16, 0x1, R3 ;  /* 0x0000000110037824 */ /* 0x000fe200078e0203 */
[----:B------:R-:W-:-:S02]  /*14530*/  LOP3.LUT R14, R4, 0xff, RZ, 0xc0, !PT ;  /* 0x000000ff040e7812 */ /* 0x000fc400078ec0ff */
[----:B------:R-:W-:Y:S02]  /*14540*/  PRMT R46, R10, 0x7604, R11 ;  /* 0x000076040a2e7816 */ /* 0x000fe4000000000b */
[----:B------:R-:W1:Y:S01]  /*14550*/  LDS.128 R8, [R222+0x14400] ;  /* 0x01440000de087984 */ /* 0x000e620000000c00 */
[----:B------:R-:W-:Y:S02]  /*14560*/  PRMT R51, R13, 0x7604, R14 ;  /* 0x000076040d337816 */ /* 0x000fe4000000000e */
[----:B------:R-:W-:Y:S01]  /*14570*/  SHF.R.U32.HI R49, RZ, 0x8, R6 ;  /* 0x00000008ff317819 */ /* 0x000fe20000011606 */
[----:B------:R-:W2:Y:S01]  /*14580*/  LDS.128 R12, [R3+0x14400] ;  /* 0x01440000030c7984 */ /* 0x000ea20000000c00 */
[----:B------:R-:W-:Y:S02]  /*14590*/  LOP3.LUT R50, R6, 0xff, RZ, 0xc0, !PT ;  /* 0x000000ff06327812 */ /* 0x000fe400078ec0ff */
[----:B------:R-:W-:Y:S02]  /*145a0*/  LOP3.LUT R49, R49, 0xff, RZ, 0xc0, !PT ;  /* 0x000000ff31317812 */ /* 0x000fe400078ec0ff */
[----:B------:R-:W-:-:S02]  /*145b0*/  SHF.R.U32.HI R45, RZ, 0x8, R5 ;  /* 0x00000008ff2d7819 */ /* 0x000fc40000011605 */
[----:B------:R-:W-:Y:S02]  /*145c0*/  PRMT R57, R49, 0x7604, R50 ;  /* 0x0000760431397816 */ /* 0x000fe40000000032 */
[----:B------:R-:W-:Y:S02]  /*145d0*/  LOP3.LUT R48, R5, 0xff, RZ, 0xc0, !PT ;  /* 0x000000ff05307812 */ /* 0x000fe400078ec0ff */
[----:B------:R-:W-:Y:S02]  /*145e0*/  LOP3.LUT R45, R45, 0xff, RZ, 0xc0, !PT ;  /* 0x000000ff2d2d7812 */ /* 0x000fe400078ec0ff */
[----:B------:R-:W-:Y:S02]  /*145f0*/  SHF.R.U32.HI R49, RZ, 0x10, R35 ;  /* 0x00000010ff317819 */ /* 0x000fe40000011623 */
[----:B------:R-:W-:Y:S02]  /*14600*/  SHF.R.U32.HI R52, RZ, 0x8, R7 ;  /* 0x00000008ff347819 */ /* 0x000fe40000011607 */
[----:B------:R-:W-:Y:S01]  /*14610*/  SHF.R.U32.HI R55, RZ, 0x10, R5 ;  /* 0x00000010ff377819 */ /* 0x000fe20000011605 */
[----:B------:R-:W-:Y:S01]  /*14620*/  IMAD.U32 R49, R49, 0x10000, RZ ;  /* 0x0001000031317824 */ /* 0x000fe200078e00ff */
[----:B------:R-:W-:-:S02]  /*14630*/  PRMT R48, R45, 0x7604, R48 ;  /* 0x000076042d307816 */ /* 0x000fc40000000030 */
[----:B------:R-:W-:Y:S01]  /*14640*/  LOP3.LUT R53, R7, 0xff, RZ, 0xc0, !PT ;  /* 0x000000ff07357812 */ /* 0x000fe200078ec0ff */
[----:B------:R-:W-:Y:S01]  /*14650*/  IMAD.U32 R55, R55, 0x10000, RZ ;  /* 0x0001000037377824 */ /* 0x000fe200078e00ff */
[----:B------:R-:W-:Y:S02]  /*14660*/  LOP3.LUT R52, R52, 0xff, RZ, 0xc0, !PT ;  /* 0x000000ff34347812 */ /* 0x000fe400078ec0ff */
[----:B------:R-:W-:Y:S02]  /*14670*/  SHF.R.U32.HI R45, RZ, 0x10, R33 ;  /* 0x00000010ff2d7819 */ /* 0x000fe40000011621 */
[----:B------:R-:W-:Y:S02]  /*14680*/  SHF.R.U32.HI R59, RZ, 0x10, R7 ;  /* 0x00000010ff3b7819 */ /* 0x000fe40000011607 */
[----:B------:R-:W-:Y:S02]  /*14690*/  LOP3.LUT R21, R21, 0xff0000, R32, 0xf8, !PT ;  /* 0x00ff000015157812 */ /* 0x000fe400078ef820 */
[----:B------:R-:W-:Y:S01]  /*146a0*/  PRMT R52, R52, 0x7604, R53 ;  /* 0x0000760434347816 */ /* 0x000fe20000000035 */
[----:B------:R-:W-:Y:S01]  /*146b0*/  IMAD.U32 R59, R59, 0x10000, RZ ;  /* 0x000100003b3b7824 */ /* 0x000fe200078e00ff */
[----:B------:R-:W-:-:S02]  /*146c0*/  SHF.L.U32 R45, R45, 0x10, RZ ;  /* 0x000000102d2d7819 */ /* 0x000fc400000006ff */
        /* <DEDUP_REMOVED lines=9> */
[----:B------:R-:W-:Y:S02]  /*14760*/  LOP3.LUT R52, R21, 0xff000000, R4, 0xf8, !PT ;  /* 0xff00000015347812 */ /* 0x000fe400078ef804 */
[-C--:B-1----:R-:W-:Y:S02]  /*14770*/  F2FP.F16.E4M3.UNPACK_B R21, R11.reuse ;  /* 0x0000000bff15723e */ /* 0x082fe400020006ff */
[----:B------:R-:W-:-:S02]  /*14780*/  F2FP.F16.E4M3.UNPACK_B R32, R11.H1 ;  /* 0x0000000bff20723e */ /* 0x000fc400030006ff */
[----:B------:R-:W-:Y:S02]  /*14790*/  LOP3.LUT R57, R57, 0xff0000, R6, 0xf8, !PT ;  /* 0x00ff000039397812 */ /* 0x000fe400078ef806 */
[-C--:B------:R-:W-:Y:S02]  /*147a0*/  F2FP.F16.E4M3.UNPACK_B R11, R10.reuse ;  /* 0x0000000aff0b723e */ /* 0x080fe400020006ff */
[----:B------:R-:W-:Y:S02]  /*147b0*/  F2FP.F16.E4M3.UNPACK_B R20, R10.H1 ;  /* 0x0000000aff14723e */ /* 0x000fe400030006ff */
[----:B------:R-:W-:Y:S02]  /*147c0*/  LOP3.LUT R51, R49, 0xff000000, R34, 0xf8, !PT ;  /* 0xff00000031337812 */ /* 0x000fe400078ef822 */
[----:B------:R-:W-:Y:S02]  /*147d0*/  F2FP.F16.E4M3.UNPACK_B R54, R55 ;  /* 0x00000037ff36723e */ /* 0x000fe400020006ff */
[----:B--2---:R-:W-:-:S02]  /*147e0*/  F2FP.F16.E4M3.UNPACK_B R10, R13 ;  /* 0x0000000dff0a723e */ /* 0x004fc400020006ff */
[----:B------:R-:W-:Y:S01]  /*147f0*/  F2FP.F16.E4M3.UNPACK_B R49, R48 ;  /* 0x00000030ff31723e */ /* 0x000fe200020006ff */
[----:B------:R-:W-:Y:S01]  /*14800*/  HADD2.F32 R56, -RZ, R54.H0_H0 ;  /* 0x20000036ff387230 */ /* 0x000fe20000004100 */
[----:B------:R-:W-:Y:S01]  /*14810*/  LOP3.LUT R58, R57, 0xff000000, R6, 0xf8, !PT ;  /* 0xff000000393a7812 */ /* 0x000fe200078ef806 */
[----:B------:R-:W-:Y:S01]  /*14820*/  HADD2.F32 R5, -RZ, R10.H0_H0 ;  /* 0x2000000aff057230 */ /* 0x000fe20000004100 */
[-C--:B------:R-:W-:Y:S01]  /*14830*/  F2FP.F16.E4M3.UNPACK_B R6, R9.reuse ;  /* 0x00000009ff06723e */ /* 0x080fe200020006ff */
[--C-:B------:R-:W-:Y:S01]  /*14840*/  HADD2.F32 R50, -RZ, R49.reuse.H0_H0 ;  /* 0x20000031ff327230 */ /* 0x100fe20000004100 */
[----:B------:R-:W-:Y:S01]  /*14850*/  LOP3.LUT R59, R59, 0xff000000, R7, 0xf8, !PT ;  /* 0xff0000003b3b7812 */ /* 0x000fe200078ef807 */
[----:B------:R-:W-:Y:S01]  /*14860*/  HADD2.F32 R57, -RZ, R54.H1_H1 ;  /* 0x30000036ff397230 */ /* 0x000fe20000004100 */
[----:B------:R-:W-:Y:S01]  /*14870*/  F2FP.F16.E4M3.UNPACK_B R7, R9.H1 ;  /* 0x00000009ff07723e */ /* 0x000fe200030006ff */
[----:B------:R-:W-:Y:S01]  /*14880*/  HADD2.F32 R9, -RZ, R6.H0_H0 ;  /* 0x20000006ff097230 */ /* 0x000fe20000004100 */
[----:B------:R-:W-:Y:S01]  /*14890*/  LOP3.LUT R53, R53, 0xff000000, R35, 0xf8, !PT ;  /* 0xff00000035357812 */ /* 0x000fe200078ef823 */
[C---:B------:R-:W-:Y:S01]  /*148a0*/  FMUL.FTZ R60, R5.reuse, R56 ;  /* 0x00000038053c7220 */ /* 0x040fe20000410000 */
[-C--:B------:R-:W-:Y:S01]  /*148b0*/  F2FP.F16.E4M3.UNPACK_B R45, R15.reuse ;  /* 0x0000000fff2d723e */ /* 0x080fe200020006ff */
[----:B------:R-:W-:Y:S01]  /*148c0*/  HADD2.F32 R49, -RZ, R49.H1_H1 ;  /* 0x30000031ff317230 */ /* 0x000fe20000004100 */
[----:B------:R-:W-:Y:S01]  /*148d0*/  F2FP.F16.E4M3.UNPACK_B R46, R15.H1 ;  /* 0x0000000fff2e723e */ /* 0x000fe200030006ff */
[-C--:B------:R-:W-:Y:S01]  /*148e0*/  FMUL.FTZ R15, R5, R50.reuse ;  /* 0x00000032050f7220 */ /* 0x080fe20000410000 */
[----:B------:R-:W-:Y:S01]  /*148f0*/  F2FP.F16.E4M3.UNPACK_B R33, R13.H1 ;  /* 0x0000000dff21723e */ /* 0x000fe200030006ff */
[C---:B------:R-:W-:Y:S01]  /*14900*/  FFMA.FTZ R5, R9.reuse, R50, -R60 ;  /* 0x0000003209057223 */ /* 0x040fe2000001083c */
[----:B------:R-:W-:Y:S01]  /*14910*/  F2FP.F16.E4M3.UNPACK_B R34, R14 ;  /* 0x0000000eff22723e */ /* 0x000fe200020006ff */
[----:B------:R-:W-:Y:S01]  /*14920*/  FFMA.FTZ R9, R9, R56, R15 ;  /* 0x0000003809097223 */ /* 0x000fe2000001000f */
[----:B------:R-:W-:Y:S01]  /*14930*/  F2FP.F16.E4M3.UNPACK_B R35, R14.H1 ;  /* 0x0000000eff23723e */ /* 0x000fe200030006ff */
[----:B------:R-:W-:Y:S01]  /*14940*/  HADD2.F32 R14, -RZ, R10.H1_H1 ;  /* 0x3000000aff0e7230 */ /* 0x000fe20000004100 */
[----:B------:R-:W-:Y:S01]  /*14950*/  F2FP.F16.E4M3.UNPACK_B R55, R55.H1 ;  /* 0x00000037ff37723e */ /* 0x000fe200030006ff */
[----:B------:R-:W-:Y:S01]  /*14960*/  HADD2.F32 R6, -RZ, R6.H1_H1 ;  /* 0x30000006ff067230 */ /* 0x000fe20000004100 */
[----:B------:R-:W-:Y:S01]  /*14970*/  F2FP.F16.E4M3.UNPACK_B R48, R48.H1 ;  /* 0x00000030ff30723e */ /* 0x000fe200030006ff */
[----:B------:R-:W-:-:S02]  /*14980*/  HADD2.F32 R15, -RZ, R33.H0_H0 ;  /* 0x20000021ff0f7230 */ /* 0x000fc40000004100 */
[C---:B------:R-:W-:Y:S01]  /*14990*/  FMUL.FTZ R61, R14.reuse, R57 ;  /* 0x000000390e3d7220 */ /* 0x040fe20000410000 */
[----:B------:R-:W-:Y:S02]  /*149a0*/  HADD2.F32 R54, -RZ, R55.H0_H0 ;  /* 0x20000037ff367230 */ /* 0x000fe40000004100 */
[-C--:B------:R-:W-:Y:S01]  /*149b0*/  FMUL.FTZ R14, R14, R49.reuse ;  /* 0x000000310e0e7220 */ /* 0x080fe20000410000 */
[----:B------:R-:W-:Y:S02]  /*149c0*/  HADD2.F32 R50, -RZ, R48.H0_H0 ;  /* 0x20000030ff327230 */ /* 0x000fe40000004100 */
[C---:B------:R-:W-:Y:S01]  /*149d0*/  FFMA.FTZ R56, R6.reuse, R49, -R61 ;  /* 0x0000003106387223 */ /* 0x040fe2000001083d */
[----:B------:R-:W-:Y:S02]  /*149e0*/  HADD2.F32 R10, -RZ, R7.H0_H0 ;  /* 0x20000007ff0a7230 */ /* 0x000fe40000004100 */
[C---:B------:R-:W-:Y:S01]  /*149f0*/  FMUL.FTZ R63, R15.reuse, R54 ;  /* 0x000000360f3f7220 */ /* 0x040fe20000410000 */
[----:B------:R-:W-:Y:S01]  /*14a00*/  F2FP.F16.E4M3.UNPACK_B R49, R59 ;  /* 0x0000003bff31723e */ /* 0x000fe200020006ff */
[-C--:B------:R-:W-:Y:S01]  /*14a10*/  FMUL.FTZ R15, R15, R50.reuse ;  /* 0x000000320f0f7220 */ /* 0x080fe20000410000 */
[----:B------:R-:W-:Y:S01]  /*14a20*/  FFMA.FTZ R60, R6, R57, R14 ;  /* 0x00000039063c7223 */ /* 0x000fe2000001000e */
[----:B------:R-:W-:Y:S01]  /*14a30*/  FFMA.FTZ R63, R10, R50, -R63 ;  /* 0x000000320a3f7223 */ /* 0x000fe2000001083f */
[----:B------:R-:W-:-:S02]  /*14a40*/  HADD2.F32 R50, -RZ, R55.H1_H1 ;  /* 0x30000037ff327230 */ /* 0x000fc40000004100 */
[----:B------:R-:W-:Y:S01]  /*14a50*/  FFMA.FTZ R54, R10, R54, R15 ;  /* 0x000000360a367223 */ /* 0x000fe2000001000f */
[----:B------:R-:W-:Y:S01]  /*14a60*/  F2FP.F16.E4M3.UNPACK_B R14, R53 ;  /* 0x00000035ff0e723e */ /* 0x000fe200020006ff */
[----:B------:R-:W-:Y:S01]  /*14a70*/  HADD2.F32 R33, -RZ, R33.H1_H1 ;  /* 0x30000021ff217230 */ /* 0x000fe20000004100 */
[----:B------:R-:W-:Y:S01]  /*14a80*/  F2FP.F16.E4M3.UNPACK_B R59, R59.H1 ;  /* 0x0000003bff3b723e */ /* 0x000fe200030006ff */
[----:B------:R-:W-:Y:S01]  /*14a90*/  HADD2.F32 R48, -RZ, R48.H1_H1 ;  /* 0x30000030ff307230 */ /* 0x000fe20000004100 */
[----:B------:R-:W-:Y:S01]  /*14aa0*/  F2FP.F16.E4M3.UNPACK_B R53, R53.H1 ;  /* 0x00000035ff35723e */ /* 0x000fe200030006ff */
[----:B------:R-:W-:Y:S02]  /*14ab0*/  HADD2.F32 R55, -RZ, R49.H0_H0 ;  /* 0x20000031ff377230 */ /* 0x000fe40000004100 */
[C---:B------:R-:W-:Y:S01]  /*14ac0*/  FMUL.FTZ R62, R33.reuse, R50 ;  /* 0x00000032213e7220 */ /* 0x040fe20000410000 */
[----:B------:R-:W-:Y:S02]  /*14ad0*/  HADD2.F32 R10, -RZ, R45.H0_H0 ;  /* 0x2000002dff0a7230 */ /* 0x000fe40000004100 */
[----:B------:R-:W-:Y:S01]  /*14ae0*/  FMUL.FTZ R33, R33, R48 ;  /* 0x0000003021217220 */ /* 0x000fe20000410000 */
[----:B------:R-:W-:Y:S01]  /*14af0*/  HADD2.F32 R7, -RZ, R7.H1_H1 ;  /* 0x30000007ff077230 */ /* 0x000fe20000004100 */
[----:B------:R-:W-:Y:S01]  /*14b00*/  F2FP.F16.E4M3.UNPACK_B R13, R12 ;  /* 0x0000000cff0d723e */ /* 0x000fe200020006ff */
[----:B------:R-:W-:-:S02]  /*14b10*/  HADD2.F32 R15, -RZ, R14.H0_H0 ;  /* 0x2000000eff0f7230 */ /* 0x000fc40000004100 */
[C---:B------:R-:W-:Y:S01]  /*14b20*/  FMUL.FTZ R61, R10.reuse, R55 ;  /* 0x000000370a3d7220 */ /* 0x040fe20000410000 */
[----:B------:R-:W-:Y:S02]  /*14b30*/  HADD2.F32 R6, -RZ, R21.H0_H0 ;  /* 0x20000015ff067230 */ /* 0x000fe40000004100 */
[C---:B------:R-:W-:Y:S01]  /*14b40*/  FFMA.FTZ R62, R7.reuse, R48, -R62 ;  /* 0x00000030073e7223 */ /* 0x040fe2000001083e */
[----:B------:R-:W-:Y:S01]  /*14b50*/  FFMA.FTZ R57, R7, R50, R33 ;  /* 0x0000003207397223 */ /* 0x000fe20000010021 */
[-C--:B------:R-:W-:Y:S01]  /*14b60*/  FMUL.FTZ R10, R10, R15.reuse ;  /* 0x0000000f0a0a7220 */ /* 0x080fe20000410000 */
[----:B------:R-:W-:Y:S02]  /*14b70*/  HADD2.F32 R7, -RZ, R46.H0_H0 ;  /* 0x2000002eff077230 */ /* 0x000fe40000004100 */
[C---:B------:R-:W-:Y:S01]  /*14b80*/  FFMA.FTZ R61, R6.reuse, R15, -R61 ;  /* 0x0000000f063d7223 */ /* 0x040fe2000001083d */
[----:B------:R-:W-:Y:S02]  /*14b90*/  HADD2.F32 R15, -RZ, R59.H0_H0 ;  /* 0x2000003bff0f7230 */ /* 0x000fe40000004100 */
        /* <DEDUP_REMOVED lines=13> */
[-C--:B------:R-:W-:Y:S01]  /*14c70*/  F2FP.F16.E4M3.UNPACK_B R4, R8.reuse ;  /* 0x00000008ff04723e */ /* 0x080fe200020006ff */
[----:B------:R-:W-:Y:S01]  /*14c80*/  FFMA.FTZ R66, R6, R15, R66 ;  /* 0x0000000f06427223 */ /* 0x000fe20000010042 */
[----:B------:R-:W-:Y:S01]  /*14c90*/  F2FP.F16.E4M3.UNPACK_B R8, R8.H1 ;  /* 0x00000008ff08723e */ /* 0x000fe200030006ff */
[-C--:B------:R-:W-:Y:S01]  /*14ca0*/  FMUL.FTZ R45, R45, R14.reuse ;  /* 0x0000000e2d2d7220 */ /* 0x080fe20000410000 */
[----:B------:R-:W-:Y:S01]  /*14cb0*/  FFMA.FTZ R50, R21, R14, -R50 ;  /* 0x0000000e15327223 */ /* 0x000fe20000010832 */
[----:B------:R-:W-:Y:S01]  /*14cc0*/  HADD2.F32 R53, -RZ, R53.H1_H1 ;  /* 0x30000035ff357230 */ /* 0x000fe20000004100 */
[----:B------:R-:W-:Y:S01]  /*14cd0*/  F2FP.F16.E4M3.UNPACK_B R15, R52.H1 ;  /* 0x00000034ff0f723e */ /* 0x000fe200030006ff */
[----:B------:R-:W-:-:S02]  /*14ce0*/  HADD2.F32 R59, -RZ, R59.H1_H1 ;  /* 0x3000003bff3b7230 */ /* 0x000fc40000004100 */
[----:B------:R-:W-:Y:S01]  /*14cf0*/  FFMA.FTZ R64, R21, R48, R45 ;  /* 0x0000003015407223 */ /* 0x000fe2000001002d */
[----:B------:R-:W-:Y:S01]  /*14d00*/  HADD2.F32 R46, -RZ, R46.H1_H1 ;  /* 0x3000002eff2e7230 */ /* 0x000fe20000004100 */
[----:B------:R-:W-:Y:S01]  /*14d10*/  F2FP.F16.E4M3.UNPACK_B R52, R52 ;  /* 0x00000034ff34723e */ /* 0x000fe200020006ff */
[----:B------:R-:W-:Y:S01]  /*14d20*/  HADD2.F32 R7, -RZ, R12.H0_H0 ;  /* 0x2000000cff077230 */ /* 0x000fe20000004100 */
[----:B------:R-:W-:Y:S01]  /*14d30*/  F2FP.F16.E4M3.UNPACK_B R47, R47 ;  /* 0x0000002fff2f723e */ /* 0x000fe200020006ff */
[----:B------:R-:W-:Y:S02]  /*14d40*/  HADD2.F32 R14, -RZ, R10.H0_H0 ;  /* 0x2000000aff0e7230 */ /* 0x000fe40000004100 */
[C---:B------:R-:W-:Y:S01]  /*14d50*/  FMUL.FTZ R45, R46.reuse, R59 ;  /* 0x0000003b2e2d7220 */ /* 0x040fe20000410000 */
[----:B------:R-:W-:Y:S02]  /*14d60*/  HADD2.F32 R21, -RZ, R15.H0_H0 ;  /* 0x2000000fff157230 */ /* 0x000fe40000004100 */
[----:B------:R-:W-:Y:S01]  /*14d70*/  FMUL.FTZ R48, R46, R53 ;  /* 0x000000352e307220 */ /* 0x000fe20000410000 */
[----:B------:R-:W-:-:S02]  /*14d80*/  HADD2.F32 R6, -RZ, R8.H0_H0 ;  /* 0x20000008ff067230 */ /* 0x000fc40000004100 */
[C---:B------:R-:W-:Y:S01]  /*14d90*/  FMUL.FTZ R46, R7.reuse, R14 ;  /* 0x0000000e072e7220 */ /* 0x040fe20000410000 */
[----:B------:R-:W-:Y:S02]  /*14da0*/  HADD2.F32 R32, -RZ, R32.H1_H1 ;  /* 0x30000020ff207230 */ /* 0x000fe40000004100 */
[-C--:B------:R-:W-:Y:S01]  /*14db0*/  FMUL.FTZ R33, R7, R21.reuse ;  /* 0x0000001507217220 */ /* 0x080fe20000410000 */
[----:B------:R-:W-:Y:S02]  /*14dc0*/  HADD2.F32 R12, -RZ, R12.H1_H1 ;  /* 0x3000000cff0c7230 */ /* 0x000fe40000004100 */
[----:B------:R-:W-:Y:S01]  /*14dd0*/  FFMA.FTZ R46, R6, R21, R46 ;  /* 0x00000015062e7223 */ /* 0x000fe2000001002e */
[----:B------:R-:W-:Y:S02]  /*14de0*/  HADD2.F32 R21, -RZ, R15.H1_H1 ;  /* 0x3000000fff157230 */ /* 0x000fe40000004100 */
[----:B------:R-:W-:Y:S01]  /*14df0*/  FFMA.FTZ R68, R32, R53, -R45 ;  /* 0x0000003520447223 */ /* 0x000fe2000001082d */
[----:B------:R-:W-:-:S02]  /*14e00*/  HADD2.F32 R15, -RZ, R10.H1_H1 ;  /* 0x3000000aff0f7230 */ /* 0x000fc40000004100 */
[----:B------:R-:W-:Y:S01]  /*14e10*/  FFMA.FTZ R33, R6, R14, -R33 ;  /* 0x0000000e06217223 */ /* 0x000fe20000010821 */
[----:B------:R-:W-:Y:S02]  /*14e20*/  HADD2.F32 R8, -RZ, R8.H1_H1 ;  /* 0x30000008ff087230 */ /* 0x000fe40000004100 */
[C---:B------:R-:W-:Y:S01]  /*14e30*/  FMUL.FTZ R45, R12.reuse, R21 ;  /* 0x000000150c2d7220 */ /* 0x040fe20000410000 */
[----:B------:R-:W-:Y:S02]  /*14e40*/  HADD2.F32 R10, -RZ, R52.H0_H0 ;  /* 0x20000034ff0a7230 */ /* 0x000fe40000004100 */
[-C--:B------:R-:W-:Y:S01]  /*14e50*/  FMUL.FTZ R12, R12, R15.reuse ;  /* 0x0000000f0c0c7220 */ /* 0x080fe20000410000 */
[----:B------:R-:W-:Y:S02]  /*14e60*/  HADD2.F32 R7, -RZ, R13.H0_H0 ;  /* 0x2000000dff077230 */ /* 0x000fe40000004100 */
[----:B------:R-:W-:Y:S01]  /*14e70*/  FFMA.FTZ R14, R8, R15, -R45 ;  /* 0x0000000f080e7223 */ /* 0x000fe2000001082d */
[----:B------:R-:W-:-:S02]  /*14e80*/  HADD2.F32 R6, -RZ, R4.H0_H0 ;  /* 0x20000004ff067230 */ /* 0x000fc40000004100 */
[----:B------:R-:W-:Y:S01]  /*14e90*/  FFMA.FTZ R45, R8, R21, R12 ;  /* 0x00000015082d7223 */ /* 0x000fe2000001000c */
[----:B------:R-:W-:Y:S02]  /*14ea0*/  HADD2.F32 R8, -RZ, R47.H0_H0 ;  /* 0x2000002fff087230 */ /* 0x000fe40000004100 */
[C---:B------:R-:W-:Y:S01]  /*14eb0*/  FMUL.FTZ R15, R7.reuse, R10 ;  /* 0x0000000a070f7220 */ /* 0x040fe20000410000 */
[----:B------:R-:W-:Y:S02]  /*14ec0*/  HADD2.F32 R52, -RZ, R52.H1_H1 ;  /* 0x30000034ff347230 */ /* 0x000fe40000004100 */
[----:B------:R-:W-:Y:S01]  /*14ed0*/  FFMA.FTZ R59, R32, R59, R48 ;  /* 0x0000003b203b7223 */ /* 0x000fe20000010030 */
[----:B------:R-:W-:Y:S02]  /*14ee0*/  HADD2.F32 R13, -RZ, R13.H1_H1 ;  /* 0x3000000dff0d7230 */ /* 0x000fe40000004100 */
[----:B------:R-:W-:Y:S01]  /*14ef0*/  FMUL.FTZ R7, R7, R8 ;  /* 0x0000000807077220 */ /* 0x000fe20000410000 */
[----:B------:R-:W-:-:S02]  /*14f00*/  HADD2.F32 R47, -RZ, R47.H1_H1 ;  /* 0x3000002fff2f7230 */ /* 0x000fc40000004100 */
[C---:B------:R-:W-:Y:S01]  /*14f10*/  FFMA.FTZ R12, R6.reuse, R8, -R15 ;  /* 0x00000008060c7223 */ /* 0x040fe2000001080f */
[----:B------:R-:W-:Y:S01]  /*14f20*/  HADD2.F32 R4, -RZ, R4.H1_H1 ;  /* 0x30000004ff047230 */ /* 0x000fe20000004100 */
[----:B------:R-:W-:Y:S01]  /*14f30*/  F2FP.F16.E4M3.UNPACK_B R8, R58.H1 ;  /* 0x0000003aff08723e */ /* 0x000fe200030006ff */
[C---:B------:R-:W-:Y:S01]  /*14f40*/  FMUL.FTZ R15, R13.reuse, R52 ;  /* 0x000000340d0f7220 */ /* 0x040fe20000410000 */
[----:B------:R-:W-:Y:S01]  /*14f50*/  FFMA.FTZ R10, R6, R10, R7 ;  /* 0x0000000a060a7223 */ /* 0x000fe20000010007 */
[----:B------:R-:W-:Y:S01]  /*14f60*/  FMUL.FTZ R13, R13, R47 ;  /* 0x0000002f0d0d7220 */ /* 0x000fe20000410000 */
[----:B------:R-:W-:Y:S01]  /*14f70*/  F2FP.F16.E4M3.UNPACK_B R7, R51.H1 ;  /* 0x00000033ff07723e */ /* 0x000fe200030006ff */
[C---:B------:R-:W-:Y:S01]  /*14f80*/  FFMA.FTZ R47, R4.reuse, R47, -R15 ;  /* 0x0000002f042f7223 */ /* 0x040fe2000001080f */
[----:B------:R-:W-:Y:S02]  /*14f90*/  HADD2.F32 R15, -RZ, R8.H0_H0 ;  /* 0x20000008ff0f7230 */ /* 0x000fe40000004100 */
[----:B------:R-:W-:Y:S01]  /*14fa0*/  FFMA.FTZ R21, R4, R52, R13 ;  /* 0x0000003404157223 */ /* 0x000fe2000001000d */
[----:B------:R-:W-:Y:S01]  /*14fb0*/  HADD2.F32 R6, -RZ, R35.H0_H0 ;  /* 0x20000023ff067230 */ /* 0x000fe20000004100 */
[----:B------:R-:W-:Y:S01]  /*14fc0*/  F2FP.F16.E4M3.UNPACK_B R58, R58 ;  /* 0x0000003aff3a723e */ /* 0x000fe200020006ff */
        /* <DEDUP_REMOVED lines=16> */
[--C-:B------:R-:W-:Y:S02]  /*150d0*/  HADD2.F32 R13, -RZ, R58.reuse.H0_H0 ;  /* 0x2000003aff0d7230 */ /* 0x100fe40000004100 */
        /* <DEDUP_REMOVED lines=8> */
[CC--:B------:R-:W-:Y:S01]  /*15160*/  FMUL.FTZ R20, R34.reuse, R58.reuse ;  /* 0x0000003a22147220 */ /* 0x0c0fe20000410000 */
        /* <DEDUP_REMOVED lines=23> */
.L_x_2308:
[----:B------:R-:W-:Y:S05]  /*152e0*/  BSYNC B1 ;  /* 0x0000000000017941 */ /* 0x000fea0003800000 */
.L_x_2307:
        /* <DEDUP_REMOVED lines=9> */
[----:B------:R-:W-:Y:S02]  /*15380*/  LEA.HI R5, R4, R3, RZ, 0x2 ;  /* 0x0000000304057211 */ /* 0x000fe400078f10ff */
[----:B------:R-:W-:Y:S02]  /*15390*/  SHF.L.U32 R3, R3, 0x4, RZ ;  /* 0x0000000403037819 */ /* 0x000fe400000006ff */
[----:B------:R-:W-:Y:S01]  /*153a0*/  SHF.R.U32.HI R10, RZ, 0x8, R24 ;  /* 0x00000008ff0a7819 */ /* 0x000fe20000011618 */
[----:B------:R-:W-:Y:S01]  /*153b0*/  IMAD.SHL.U32 R5, R5, 0x800, RZ ;  /* 0x0000080005057824 */ /* 0x000fe200078e00ff */
[----:B------:R-:W-:Y:S02]  /*153c0*/  LOP3.LUT R4, R196, 0x30, R3, 0xf8, !PT ;  /* 0x00000030c4047812 */ /* 0x000fe400078ef803 */
[----:B------:R-:W-:-:S02]  /*153d0*/  SHF.R.U32.HI R7, RZ, 0x8, R37 ;  /* 0x00000008ff077819 */ /* 0x000fc40000011625 */
[----:B------:R-:W-:Y:S02]  /*153e0*/  LOP3.LUT R8, R39, 0xff, RZ, 0xc0, !PT ;  /* 0x000000ff27087812 */ /* 0x000fe400078ec0ff */
[----:B------:R-:W-:Y:S02]  /*153f0*/  LOP3.LUT R9, R24, 0xff, RZ, 0xc0, !PT ;  /* 0x000000ff18097812 */ /* 0x000fe400078ec0ff */
[----:B------:R-:W-:Y:S02]  /*15400*/  LOP3.LUT R3, R11, 0xff, RZ, 0xc0, !PT ;  /* 0x000000ff0b037812 */ /* 0x000fe400078ec0ff */
[----:B------:R-:W-:Y:S02]  /*15410*/  LOP3.LUT R10, R10, 0xff, RZ, 0xc0, !PT ;  /* 0x000000ff0a0a7812 */ /* 0x000fe400078ec0ff */
[----:B------:R-:W-:Y:S02]  /*15420*/  LOP3.LUT R4, R4, R197, RZ, 0x3c, !PT ;  /* 0x000000c504047212 */ /* 0x000fe400078e3cff */
[----:B------:R-:W-:-:S02]  /*15430*/  LOP3.LUT R5, R5, 0xffffe000, RZ, 0xc0, !PT ;  /* 0xffffe00005057812 */ /* 0x000fc400078ec0ff */
[----:B------:R-:W-:Y:S02]  /*15440*/  LOP3.LUT R6, R37, 0xff, RZ, 0xc0, !PT ;  /* 0x000000ff25067812 */ /* 0x000fe400078ec0ff */
[----:B------:R-:W-:Y:S02]  /*15450*/  LOP3.LUT R7, R7, 0xff, RZ, 0xc0, !PT ;  /* 0x000000ff07077812 */ /* 0x000fe400078ec0ff */
[----:B------:R-:W-:Y:S02]  /*15460*/  PRMT R33, R3, 0x7604, R8 ;  /* 0x0000760403217816 */ /* 0x000fe40000000008 */
[----:B------:R-:W-:Y:S02]  /*15470*/  PRMT R45, R10, 0x7604, R9 ;  /* 0x000076040a2d7816 */ /* 0x000fe40000000009 */
[----:B------:R-:W-:Y:S02]  /*15480*/  IADD3 R3, R4, R198, R5 ;  /* 0x000000c604037210 */ /* 0x000fe40007ffe005 */
[----:B------:R-:W-:-:S02]  /*15490*/  SHF.R.U32.HI R9, RZ, 0x8, R25 ;  /* 0x00000008ff097819 */ /* 0x000fc40000011619 */
[----:B------:R-:W-:Y:S01]  /*154a0*/  SHF.R.U32.HI R11, RZ, 0x8, R26 ;  /* 0x00000008ff0b7819 */ /* 0x000fe2000001161a */
[----:B------:R-:W-:Y:S01]  /*154b0*/  IMAD.IADD R3, R16, 0x1, R3 ;  /* 0x0000000110037824 */ /* 0x000fe200078e0203 */
[----:B------:R-:W-:Y:S02]  /*154c0*/  PRMT R15, R7, 0x7604, R6 ;  /* 0x00007604070f7816 */ /* 0x000fe40000000006 */
[----:B------:R-:W-:Y:S02]  /*154d0*/  SHF.R.U32.HI R7, RZ, 0x8, R38 ;  /* 0x00000008ff077819 */ /* 0x000fe40000011626 */
[----:B------:R-:W-:Y:S02]  /*154e0*/  LOP3.LUT R8, R25, 0xff, RZ, 0xc0, !PT ;  /* 0x000000ff19087812 */ /* 0x000fe400078ec0ff */
[----:B------:R-:W-:Y:S02]  /*154f0*/  LOP3.LUT R10, R26, 0xff, RZ, 0xc0, !PT ;  /* 0x000000ff1a0a7812 */ /* 0x000fe400078ec0ff */
[----:B------:R-:W-:-:S02]  /*15500*/  LOP3.LUT R9, R9, 0xff, RZ, 0xc0, !PT ;  /* 0x000000ff09097812 */ /* 0x000fc400078ec0ff */
[----:B------:R-:W-:Y:S02]  /*15510*/  LOP3.LUT R11, R11, 0xff, RZ, 0xc0, !PT ;  /* 0x000000ff0b0b7812 */ /* 0x000fe400078ec0ff */
[----:B------:R-:W-:Y:S02]  /*15520*/  LOP3.LUT R6, R38, 0xff, RZ, 0xc0, !PT ;  /* 0x000000ff26067812 */ /* 0x000fe400078ec0ff */
[----:B------:R-:W-:Y:S02]  /*15530*/  LOP3.LUT R7, R7, 0xff, RZ, 0xc0, !PT ;  /* 0x000000ff07077812 */ /* 0x000fe400078ec0ff */
[----:B------:R-:W-:Y:S02]  /*15540*/  PRMT R47, R9, 0x7604, R8 ;  /* 0x00007604092f7816 */ /* 0x000fe40000000008 */
[----:B------:R-:W-:Y:S02]  /*15550*/  PRMT R49, R11, 0x7604, R10 ;  /* 0x000076040b317816 */ /* 0x000fe4000000000a */
[----:B------:R-:W1:Y:S01]  /*15560*/  LDS.128 R8, [R3+0x14400] ;  /* 0x0144000003087984 */ /* 0x000e620000000c00 */
[----:B------:R-:W-:-:S02]  /*15570*/  PRMT R21, R7, 0x7604, R6 ;  /* 0x0000760407157816 */ /* 0x000fc40000000006 */
[----:B------:R-:W-:Y:S01]  /*15580*/  SHF.R.U32.HI R35, RZ, 0x8, R27 ;  /* 0x00000008ff237819 */ /* 0x000fe2000001161b */
[----:B------:R-:W2:Y:S01]  /*15590*/  LDS.128 R4, [R221+0x14400] ;  /* 0x01440000dd047984 */ /* 0x000ea20000000c00 */
[----:B------:R-:W-:Y:S02]  /*155a0*/  LOP3.LUT R12, R27, 0xff, RZ, 0xc0, !PT ;  /* 0x000000ff1b0c7812 */ /* 0x000fe400078ec0ff */
[----:B------:R-:W-:Y:S02]  /*155b0*/  LOP3.LUT R35, R35, 0xff, RZ, 0xc0, !PT ;  /* 0x000000ff23237812 */ /* 0x000fe400078ec0ff */
[----:B------:R-:W-:Y:S02]  /*155c0*/  SHF.R.U32.HI R14, RZ, 0x10, R37 ;  /* 0x00000010ff0e7819 */ /* 0x000fe40000011625 */
[----:B------:R-:W-:Y:S02]  /*155d0*/  PRMT R51, R35, 0x7604, R12 ;  /* 0x0000760423337816 */ /* 0x000fe4000000000c */
[----:B------:R-:W-:-:S02]  /*155e0*/  SHF.R.U32.HI R12, RZ, 0x10, R36 ;  /* 0x00000010ff0c7819 */ /* 0x000fc40000011624 */
[----:B------:R-:W-:Y:S02]  /*155f0*/  LOP3.LUT R14, R14, 0xff, RZ, 0xc0, !PT ;  /* 0x000000ff0e0e7812 */ /* 0x000fe400078ec0ff */
[----:B------:R-:W-:Y:S02]  /*15600*/  LOP3.LUT R12, R12, 0xff, RZ, 0xc0, !PT ;  /* 0x000000ff0c0c7812 */ /* 0x000fe400078ec0ff */
[----:B------:R-:W-:Y:S02]  /*15610*/  PRMT R15, R14, 0x7054, R15 ;  /* 0x000070540e0f7816 */ /* 0x000fe4000000000f */
[----:B------:R-:W-:Y:S02]  /*15620*/  SHF.R.U32.HI R14, RZ, 0x10, R25 ;  /* 0x00000010ff0e7819 */ /* 0x000fe40000011619 */
[----:B------:R-:W-:Y:S02]  /*15630*/  PRMT R13, R12, 0x7054, R13 ;  /* 0x000070540c0d7816 */ /* 0x000fe4000000000d */
[----:B------:R-:W-:-:S02]  /*15640*/  SHF.R.U32.HI R12, RZ, 0x10, R24 ;  /* 0x00000010ff0c7819 */ /* 0x000fc40000011618 */
[----:B------:R-:W-:Y:S02]  /*15650*/  SHF.R.U32.HI R20, RZ, 0x10, R38 ;  /* 0x00000010ff147819 */ /* 0x000fe40000011626 */
[----:B------:R-:W-:Y:S02]  /*15660*/  LOP3.LUT R14, R14, 0xff, RZ, 0xc0, !PT ;  /* 0x000000ff0e0e7812 */ /* 0x000fe400078ec0ff */
[----:B------:R-:W-:Y:S02]  /*15670*/  SHF.R.U32.HI R32, RZ, 0x10, R39 ;  /* 0x00000010ff207819 */ /* 0x000fe40000011627 */
[----:B------:R-:W-:Y:S02]  /*15680*/  LOP3.LUT R12, R12, 0xff, RZ, 0xc0, !PT ;  /* 0x000000ff0c0c7812 */ /* 0x000fe400078ec0ff */
[----:B------:R-:W-:Y:S02]  /*15690*/  LOP3.LUT R20, R20, 0xff, RZ, 0xc0, !PT ;  /* 0x000000ff14147812 */ /* 0x000fe400078ec0ff */
[----:B------:R-:W-:-:S02]  /*156a0*/  PRMT R47, R14, 0x7054, R47 ;  /* 0x000070540e2f7816 */ /* 0x000fc4000000002f */
[----:B------:R-:W-:Y:S02]  /*156b0*/  LOP3.LUT R32, R32, 0xff, RZ, 0xc0, !PT ;  /* 0x000000ff20207812 */ /* 0x000fe400078ec0ff */
[----:B------:R-:W-:Y:S02]  /*156c0*/  PRMT R45, R12, 0x7054, R45 ;  /* 0x000070540c2d7816 */ /* 0x000fe4000000002d */
[----:B------:R-:W-:Y:S02]  /*156d0*/  PRMT R21, R20, 0x7054, R21 ;  /* 0x0000705414157816 */ /* 0x000fe40000000015 */
[----:B------:R-:W-:Y:S02]  /*156e0*/  LOP3.LUT R47, R47, 0xff000000, R25, 0xf8, !PT ;  /* 0xff0000002f2f7812 */ /* 0x000fe400078ef819 */
[----:B------:R-:W-:Y:S02]  /*156f0*/  PRMT R35, R32, 0x7054, R33 ;  /* 0x0000705420237816 */ /* 0x000fe40000000021 */
[----:B------:R-:W-:-:S02]  /*15700*/  SHF.R.U32.HI R20, RZ, 0x10, R26 ;  /* 0x00000010ff147819 */ /* 0x000fc4000001161a */
[----:B------:R-:W-:Y:S02]  /*15710*/  LOP3.LUT R33, R13, 0xff000000, R36, 0xf8, !PT ;  /* 0xff0000000d217812 */ /* 0x000fe400078ef824 */
[----:B------:R-:W-:Y:S02]  /*15720*/  LOP3.LUT R36, R15, 0xff000000, R37, 0xf8, !PT ;  /* 0xff0000000f247812 */ /* 0x000fe400078ef825 */
[----:B------:R-:W-:Y:S02]  /*15730*/  LOP3.LUT R45, R45, 0xff000000, R24, 0xf8, !PT ;  /* 0xff0000002d2d7812 */ /* 0x000fe400078ef818 */
[----:B------:R-:W-:Y:S02]  /*15740*/  SHF.R.U32.HI R32, RZ, 0x10, R27 ;  /* 0x00000010ff207819 */ /* 0x000fe4000001161b */
[----:B------:R-:W-:Y:S02]  /*15750*/  F2FP.F16.E4M3.UNPACK_B R37, R47 ;  /* 0x0000002fff25723e */ /* 0x000fe400020006ff */
[----:B-1----:R-:W-:-:S02]  /*15760*/  F2FP.F16.E4M3.UNPACK_B R24, R9 ;  /* 0x00000009ff18723e */ /* 0x002fc400020006ff */
[----:B------:R-:W-:Y:S01]  /*15770*/  LOP3.LUT R20, R20, 0xff, RZ, 0xc0, !PT ;  /* 0x000000ff14147812 */ /* 0x000fe200078ec0ff */
[----:B------:R-:W-:Y:S01]  /*15780*/  HADD2.F32 R46, -RZ, R37.H0_H0 ;  /* 0x20000025ff2e7230 */ /* 0x000fe20000004100 */
[----:B------:R-:W-:Y:S02]  /*15790*/  F2FP.F16.E4M3.UNPACK_B R34, R36 ;  /* 0x00000024ff22723e */ /* 0x000fe400020006ff */
[----:B------:R-:W-:Y:S02]  /*157a0*/  LOP3.LUT R32, R32, 0xff, RZ, 0xc0, !PT ;  /* 0x000000ff20207812 */ /* 0x000fe400078ec0ff */
[-C--:B--2---:R-:W-:Y:S02]  /*157b0*/  F2FP.F16.E4M3.UNPACK_B R12, R5.reuse ;  /* 0x00000005ff0c723e */ /* 0x084fe400020006ff */
[----:B------:R-:W-:Y:S01]  /*157c0*/  F2FP.F16.E4M3.UNPACK_B R13, R5.H1 ;  /* 0x00000005ff0d723e */ /* 0x000fe200030006ff */
[--C-:B------:R-:W-:Y:S01]  /*157d0*/  HADD2.F32 R5, -RZ, R24.reuse.H0_H0 ;  /* 0x20000018ff057230 */ /* 0x100fe20000004100 */
[----:B------:R-:W-:Y:S01]  /*157e0*/  PRMT R49, R20, 0x7054, R49 ;  /* 0x0000705414317816 */ /* 0x000fe20000000031 */
[----:B------:R-:W-:Y:S01]  /*157f0*/  HADD2.F32 R24, -RZ, R24.H1_H1 ;  /* 0x30000018ff187230 */ /* 0x000fe20000004100 */
[----:B------:R-:W-:Y:S01]  /*15800*/  LOP3.LUT R39, R35, 0xff000000, R39, 0xf8, !PT ;  /* 0xff00000023277812 */ /* 0x000fe200078ef827 */
[----:B------:R-:W-:Y:S01]  /*15810*/  HADD2.F32 R35, -RZ, R34.H0_H0 ;  /* 0x20000022ff237230 */ /* 0x000fe20000004100 */
[----:B------:R-:W-:-:S02]  /*15820*/  PRMT R51, R32, 0x7054, R51 ;  /* 0x0000705420337816 */ /* 0x000fc40000000033 */
[-C--:B------:R-:W-:Y:S02]  /*15830*/  F2FP.F16.E4M3.UNPACK_B R14, R6.reuse ;  /* 0x00000006ff0e723e */ /* 0x080fe400020006ff */
[----:B------:R-:W-:Y:S01]  /*15840*/  F2FP.F16.E4M3.UNPACK_B R15, R6.H1 ;  /* 0x00000006ff0f723e */ /* 0x000fe200030006ff */
[----:B------:R-:W-:Y:S01]  /*15850*/  HADD2.F32 R6, -RZ, R12.H0_H0 ;  /* 0x2000000cff067230 */ /* 0x000fe20000004100 */
[----:B------:R-:W-:Y:S01]  /*15860*/  LOP3.LUT R48, R49, 0xff000000, R26, 0xf8, !PT ;  /* 0xff00000031307812 */ /* 0x000fe200078ef81a */
[----:B------:R-:W-:Y:S01]  /*15870*/  FMUL.FTZ R49, R5, R46 ;  /* 0x0000002e05317220 */ /* 0x000fe20000410000 */
[----:B------:R-:W-:Y:S01]  /*15880*/  LOP3.LUT R50, R51, 0xff000000, R27, 0xf8, !PT ;  /* 0xff00000033327812 */ /* 0x000fe200078ef81b */
[----:B------:R-:W-:Y:S01]  /*15890*/  FMUL.FTZ R51, R5, R35 ;  /* 0x0000002305337220 */ /* 0x000fe20000410000 */
[----:B------:R-:W-:Y:S01]  /*158a0*/  F2FP.F16.E4M3.UNPACK_B R25, R9.H1 ;  /* 0x00000009ff19723e */ /* 0x000fe200030006ff */
[C---:B------:R-:W-:Y:S01]  /*158b0*/  FFMA.FTZ R5, R6.reuse, R35, -R49 ;  /* 0x0000002306057223 */ /* 0x040fe20000010831 */
[----:B------:R-:W-:Y:S01]  /*158c0*/  F2FP.F16.E4M3.UNPACK_B R47, R47.H1 ;  /* 0x0000002fff2f723e */ /* 0x000fe200030006ff */
[----:B------:R-:W-:Y:S01]  /*158d0*/  HADD2.F32 R49, -RZ, R37.H1_H1 ;  /* 0x30000025ff317230 */ /* 0x000fe20000004100 */
[----:B------:R-:W-:Y:S01]  /*158e0*/  F2FP.F16.E4M3.UNPACK_B R36, R36.H1 ;  /* 0x00000024ff24723e */ /* 0x000fe200030006ff */
[----:B------:R-:W-:Y:S01]  /*158f0*/  HADD2.F32 R35, -RZ, R34.H1_H1 ;  /* 0x30000022ff237230 */ /* 0x000fe20000004100 */
[-C--:B------:R-:W-:Y:S01]  /*15900*/  F2FP.F16.E4M3.UNPACK_B R27, R11.reuse ;  /* 0x0000000bff1b723e */ /* 0x080fe200020006ff */
[----:B------:R-:W-:Y:S01]  /*15910*/  FFMA.FTZ R46, R6, R46, R51 ;  /* 0x0000002e062e7223 */ /* 0x000fe20000010033 */
[----:B------:R-:W-:Y:S01]  /*15920*/  F2FP.F16.E4M3.UNPACK_B R32, R11.H1 ;  /* 0x0000000bff20723e */ /* 0x000fe200030006ff */
[----:B------:R-:W-:Y:S01]  /*15930*/  HADD2.F32 R51, -RZ, R47.H0_H0 ;  /* 0x2000002fff337230 */ /* 0x000fe20000004100 */
[-C--:B------:R-:W-:Y:S01]  /*15940*/  F2FP.F16.E4M3.UNPACK_B R11, R10.reuse ;  /* 0x0000000aff0b723e */ /* 0x080fe200020006ff */
[----:B------:R-:W-:Y:S01]  /*15950*/  HADD2.F32 R12, -RZ, R12.H1_H1 ;  /* 0x3000000cff0c7230 */ /* 0x000fe20000004100 */
[----:B------:R-:W-:Y:S01]  /*15960*/  F2FP.F16.E4M3.UNPACK_B R26, R10.H1 ;  /* 0x0000000aff1a723e */ /* 0x000fe200030006ff */
[----:B------:R-:W-:-:S02]  /*15970*/  HADD2.F32 R10, -RZ, R25.H0_H0 ;  /* 0x20000019ff0a7230 */ /* 0x000fc40000004100 */
[C---:B------:R-:W-:Y:S01]  /*15980*/  FMUL.FTZ R53, R24.reuse, R49 ;  /* 0x0000003118357220 */ /* 0x040fe20000410000 */
[----:B------:R-:W-:Y:S02]  /*15990*/  HADD2.F32 R37, -RZ, R36.H0_H0 ;  /* 0x20000024ff257230 */ /* 0x000fe40000004100 */
[----:B------:R-:W-:Y:S01]  /*159a0*/  FMUL.FTZ R24, R24, R35 ;  /* 0x0000002318187220 */ /* 0x000fe20000410000 */
[----:B------:R-:W-:Y:S02]  /*159b0*/  HADD2.F32 R6, -RZ, R13.H0_H0 ;  /* 0x2000000dff067230 */ /* 0x000fe40000004100 */
[----:B------:R-:W-:Y:S01]  /*159c0*/  FMUL.FTZ R55, R10, R51 ;  /* 0x000000330a377220 */ /* 0x000fe20000410000 */
        /* <DEDUP_REMOVED lines=13> */
[----:B------:R-:W-:Y:S01]  /*15aa0*/  LOP3.LUT R38, R21, 0xff000000, R38, 0xf8, !PT ;  /* 0xff00000015267812 */ /* 0x000fe200078ef826 */
        /* <DEDUP_REMOVED lines=29> */
[----:B------:R-:W-:Y:S01]  /*15c80*/  FMUL.FTZ R10, R10, R13 ;  /* 0x0000000d0a0a7220 */ /* 0x000fe20000410000 */
        /* <DEDUP_REMOVED lines=17> */
[----:B------:R-:W-:Y:S02]  /*15da0*/  HADD2.F32 R6, -RZ, R4.H0_H0 ;  /* 0x20000004ff067230 */ /* 0x000fe40000004100 */
[C---:B------:R-:W-:Y:S01]  /*15db0*/  FMUL.FTZ R24, R32.reuse, R50 ;  /* 0x0000003220187220 */ /* 0x040fe20000410000 */
[----:B------:R-:W-:Y:S02]  /*15dc0*/  HADD2.F32 R21, -RZ, R21.H1_H1 ;  /* 0x30000015ff157230 */ /* 0x000fe40000004100 */
[----:B------:R-:W-:Y:S01]  /*15dd0*/  FMUL.FTZ R35, R32, R39 ;  /* 0x0000002720237220 */ /* 0x000fe20000410000 */
[----:B------:R-:W-:-:S02]  /*15de0*/  HADD2.F32 R8, -RZ, R8.H1_H1 ;  /* 0x30000008ff087230 */ /* 0x000fc40000004100 */
[C---:B------:R-:W-:Y:S01]  /*15df0*/  FFMA.FTZ R32, R6.reuse, R25, R10 ;  /* 0x0000001906207223 */ /* 0x040fe2000001000a */
[----:B------:R-:W-:Y:S02]  /*15e00*/  HADD2.F32 R25, -RZ, R20.H1_H1 ;  /* 0x30000014ff197230 */ /* 0x000fe40000004100 */
[C---:B------:R-:W-:Y:S01]  /*15e10*/  FFMA.FTZ R60, R21.reuse, R39, -R24 ;  /* 0x00000027153c7223 */ /* 0x040fe20000010818 */
        /* <DEDUP_REMOVED lines=11> */
[----:B------:R-:W-:Y:S02]  /*15ed0*/  HADD2.F32 R8, -RZ, R45.H1_H1 ;  /* 0x3000002dff087230 */ /* 0x000fe40000004100 */
[----:B------:R-:W-:Y:S01]  /*15ee0*/  FMUL.FTZ R25, R6, R21 ;  /* 0x0000001506197220 */ /* 0x000fe20000410000 */
[----:B------:R-:W-:-:S02]  /*15ef0*/  HADD2.F32 R9, -RZ, R9.H1_H1 ;  /* 0x30000009ff097230 */ /* 0x000fc40000004100 */
[-C--:B------:R-:W-:Y:S01]  /*15f00*/  FMUL.FTZ R27, R6, R13.reuse ;  /* 0x0000000d061b7220 */ /* 0x080fe20000410000 */
[----:B------:R-:W-:Y:S01]  /*15f10*/  HADD2.F32 R4, -RZ, R7.H0_H0 ;  /* 0x20000007ff047230 */ /* 0x000fe20000004100 */
        /* <DEDUP_REMOVED lines=19> */
[----:B------:R-:W-:Y:S01]  /*16050*/  HADD2.F32 R10, -RZ, R10.H1_H1 ;  /* 0x3000000aff0a7230 */ /* 0x000fe20000004100 */
[----:B------:R-:W-:Y:S01]  /*16060*/  F2FP.SATFINITE.E4M3.F32.PACK_AB_MERGE_C R5, R52, R5, R54 ;  /* 0x000000053405723e */ /* 0x000fe20004807036 */
[----:B------:R-:W-:-:S02]  /*16070*/  HADD2.F32 R26, -RZ, R26.H1_H1 ;  /* 0x3000001aff1a7230 */ /* 0x000fc40000004100 */
[C---:B------:R-:W-:Y:S01]  /*16080*/  FFMA.FTZ R21, R4.reuse, R7, -R13 ;  /* 0x0000000704157223 */ /* 0x040fe2000001080d */
[----:B------:R-:W-:Y:S02]  /*16090*/  HADD2.F32 R15, -RZ, R15.H1_H1 ;  /* 0x3000000fff0f7230 */ /* 0x000fe40000004100 */
[----:B------:R-:W-:Y:S01]  /*160a0*/  FFMA.FTZ R33, R4, R9, R33 ;  /* 0x0000000904217223 */ /* 0x000fe20000010021 */
[--C-:B------:R-:W-:Y:S02]  /*160b0*/  HADD2.F32 R9, -RZ, R48.reuse.H0_H0 ;  /* 0x20000030ff097230 */ /* 0x100fe40000004100 */
[C---:B------:R-:W-:Y:S01]  /*160c0*/  FMUL.FTZ R6, R26.reuse, R10 ;  /* 0x0000000a1a067220 */ /* 0x040fe20000410000 */
[-C--:B------:R-:W-:Y:S01]  /*160d0*/  FMUL.FTZ R7, R26, R8.reuse ;  /* 0x000000081a077220 */ /* 0x080fe20000410000 */
[----:B------:R-:W-:Y:S02]  /*160e0*/  HADD2.F32 R48, -RZ, R48.H1_H1 ;  /* 0x30000030ff307230 */ /* 0x000fe40000004100 */
[C---:B------:R-:W-:Y:S01]  /*160f0*/  FFMA.FTZ R26, R15.reuse, R8, -R6 ;  /* 0x000000080f1a7223 */ /* 0x040fe20000010806 */
[----:B------:R-:W-:Y:S01]  /*16100*/  FFMA.FTZ R34, R15, R10, R7 ;  /* 0x0000000a0f227223 */ /* 0x000fe20000010007 */
[----:B------:R-:W-:-:S02]  /*16110*/  HADD2.F32 R6, -RZ, R11.H0_H0 ;  /* 0x2000000bff067230 */ /* 0x000fc40000004100 */
[--C-:B------:R-:W-:Y:S01]  /*16120*/  HADD2.F32 R7, -RZ, R38.reuse.H0_H0 ;  /* 0x20000026ff077230 */ /* 0x100fe20000004100 */
[----:B------:R-:W-:Y:S01]  /*16130*/  F2FP.SATFINITE.E4M3.F32.PACK_AB_MERGE_C R21, R26, R21, RZ ;  /* 0x000000151a15723e */ /* 0x000fe200048070ff */
[----:B------:R-:W-:Y:S02]  /*16140*/  HADD2.F32 R11, -RZ, R11.H1_H1 ;  /* 0x3000000bff0b7230 */ /* 0x000fe40000004100 */
[C---:B------:R-:W-:Y:S01]  /*16150*/  FMUL.FTZ R13, R6.reuse, R9 ;  /* 0x00000009060d7220 */ /* 0x040fe20000410000 */
[----:B------:R-:W-:Y:S02]  /*16160*/  HADD2.F32 R38, -RZ, R38.H1_H1 ;  /* 0x30000026ff267230 */ /* 0x000fe40000004100 */
[----:B------:R-:W-:Y:S01]  /*16170*/  FMUL.FTZ R8, R6, R7 ;  /* 0x0000000706087220 */ /* 0x000fe20000410000 */
[--C-:B------:R-:W-:Y:S02]  /*16180*/  HADD2.F32 R4, -RZ, R14.reuse.H0_H0 ;  /* 0x2000000eff047230 */ /* 0x100fe40000004100 */
[----:B------:R-:W-:Y:S01]  /*16190*/  FMUL.FTZ R15, R11, R48 ;  /* 0x000000300b0f7220 */ /* 0x000fe20000410000 */
[----:B------:R-:W-:-:S02]  /*161a0*/  HADD2.F32 R14, -RZ, R14.H1_H1 ;  /* 0x3000000eff0e7230 */ /* 0x000fc40000004100 */
[-C--:B------:R-:W-:Y:S01]  /*161b0*/  FMUL.FTZ R11, R11, R38.reuse ;  /* 0x000000260b0b7220 */ /* 0x080fe20000410000 */
        /* <DEDUP_REMOVED lines=10> */
[----:B------:R-:W-:Y:S02]  /*16260*/  F2FP.SATFINITE.E4M3.F32.PACK_AB_MERGE_C R7, R56, R47, R7 ;  /* 0x0000002f3807723e */ /* 0x000fe40004807007 */
[----:B------:R-:W-:Y:S02]  /*16270*/  F2FP.SATFINITE.E4M3.F32.PACK_AB_MERGE_C R4, R12, R25, R4 ;  /* 0x000000190c04723e */ /* 0x000fe40004807004 */
[----:B------:R-:W-:Y:S02]  /*16280*/  F2FP.SATFINITE.E4M3.F32.PACK_AB_MERGE_C R6, R15, R6, R21 ;  /* 0x000000060f06723e */ /* 0x000fe40004807015 */
[----:B------:R-:W-:-:S02]  /*16290*/  F2FP.SATFINITE.E4M3.F32.PACK_AB_MERGE_C R9, R49, R46, R9 ;  /* 0x0000002e3109723e */ /* 0x000fc40004807009 */
[----:B------:R-:W-:Y:S01]  /*162a0*/  F2FP.SATFINITE.E4M3.F32.PACK_AB_MERGE_C R11, R58, R53, R11 ;  /* 0x000000353a0b723e */ /* 0x000fe2000480700b */
[----:B------:R3:W-:Y:S01]  /*162b0*/  STS.128 [R221+0x14400], R4 ;  /* 0x01440004dd007388 */ /* 0x0007e20000000c00 */
[----:B------:R-:W-:Y:S02]  /*162c0*/  F2FP.SATFINITE.E4M3.F32.PACK_AB_MERGE_C R8, R20, R27, R8 ;  /* 0x0000001b1408723e */ /* 0x000fe40004807008 */
[----:B------:R-:W-:-:S05]  /*162d0*/  F2FP.SATFINITE.E4M3.F32.PACK_AB_MERGE_C R10, R13, R10, R33 ;  /* 0x0000000a0d0a723e */ /* 0x000fca0004807021 */
[----:B------:R3:W-:Y:S02]  /*162e0*/  STS.128 [R3+0x14400], R8 ;  /* 0x0144000803007388 */ /* 0x0007e40000000c00 */
.L_x_2310:
[----:B------:R-:W-:Y:S05]  /*162f0*/  BSYNC B1 ;  /* 0x0000000000017941 */ /* 0x000fea0003800000 */
.L_x_2309:
        /* <DEDUP_REMOVED lines=11> */
[----:B------:R-:W-:Y:S02]  /*163b0*/  LOP3.LUT R7, R7, 0xff, RZ, 0xc0, !PT ;  /* 0x000000ff07077812 */ /* 0x000fe400078ec0ff */
[----:B------:R-:W-:Y:S02]  /*163c0*/  LOP3.LUT R0, R196, 0x30, R3, 0xf8, !PT ;  /* 0x00000030c4007812 */ /* 0x000fe400078ef803 */
[----:B------:R-:W-:-:S02]  /*163d0*/  SHF.L.U32 R4, R4, 0xb, RZ ;  /* 0x0000000b04047819 */ /* 0x000fc400000006ff */
[----:B------:R-:W-:Y:S02]  /*163e0*/  PRMT R15, R7, 0x7604, R8 ;  /* 0x00007604070f7816 */ /* 0x000fe40000000008 */
[----:B------:R-:W-:Y:S02]  /*163f0*/  SHF.R.U32.HI R5, RZ, 0x8, R41 ;  /* 0x00000008ff057819 */ /* 0x000fe40000011629 */
[----:B------:R-:W-:Y:S02]  /*16400*/  SHF.R.U32.HI R7, RZ, 0x8, R28 ;  /* 0x00000008ff077819 */ /* 0x000fe4000001161c */
[----:B------:R-:W-:Y:S02]  /*16410*/  LOP3.LUT R0, R0, R197, RZ, 0x3c, !PT ;  /* 0x000000c500007212 */ /* 0x000fe400078e3cff */
[----:B------:R-:W-:Y:S02]  /*16420*/  LOP3.LUT R3, R4, 0xffffe000, RZ, 0xc0, !PT ;  /* 0xffffe00004037812 */ /* 0x000fe400078ec0ff */
[----:B------:R-:W-:-:S02]  /*16430*/  LOP3.LUT R6, R41, 0xff, RZ, 0xc0, !PT ;  /* 0x000000ff29067812 */ /* 0x000fc400078ec0ff */
[----:B------:R-:W-:Y:S02]  /*16440*/  LOP3.LUT R5, R5, 0xff, RZ, 0xc0, !PT ;  /* 0x000000ff05057812 */ /* 0x000fe400078ec0ff */
        /* <DEDUP_REMOVED lines=13> */
[----:B------:R-:W-:Y:S01]  /*16520*/  LOP3.LUT R20, R29, 0xff, RZ, 0xc0, !PT ;  /* 0x000000ff1d147812 */ /* 0x000fe200078ec0ff */
[----:B------:R-:W2:Y:S01]  /*16530*/  LDS.128 R4, [R220+0x14400] ;  /* 0x01440000dc047984 */ /* 0x000ea20000000c00 */
[----:B------:R-:W-:-:S02]  /*16540*/  SHF.R.U32.HI R26, RZ, 0x8, R31 ;  /* 0x00000008ff1a7819 */ /* 0x000fc4000001161f */
[----:B------:R-:W-:Y:S02]  /*16550*/  LOP3.LUT R27, R31, 0xff, RZ, 0xc0, !PT ;  /* 0x000000ff1f1b7812 */ /* 0x000fe400078ec0ff */
[----:B------:R-:W-:Y:S02]  /*16560*/  LOP3.LUT R26, R26, 0xff, RZ, 0xc0, !PT ;  /* 0x000000ff1a1a7812 */ /* 0x000fe400078ec0ff */
[----:B------:R-:W-:Y:S02]  /*16570*/  PRMT R20, R3, 0x7604, R20 ;  /* 0x0000760403147816 */ /* 0x000fe40000000014 */
[----:B------:R-:W-:Y:S02]  /*16580*/  SHF.R.U32.HI R3, RZ, 0x10, R41 ;  /* 0x00000010ff037819 */ /* 0x000fe40000011629 */
[----:B------:R-:W-:Y:S02]  /*16590*/  SHF.R.U32.HI R21, RZ, 0x8, R30 ;  /* 0x00000008ff157819 */ /* 0x000fe4000001161e */
[----:B------:R-:W-:Y:S01]  /*165a0*/  PRMT R26, R26, 0x7604, R27 ;  /* 0x000076041a1a7816 */ /* 0x000fe2000000001b */
[----:B------:R-:W-:Y:S01]  /*165b0*/  IMAD.U32 R3, R3, 0x10000, RZ ;  /* 0x0001000003037824 */ /* 0x000fe200078e00ff */
[----:B------:R-:W-:-:S02]  /*165c0*/  SHF.R.U32.HI R27, RZ, 0x10, R29 ;  /* 0x00000010ff1b7819 */ /* 0x000fc4000001161d */
[----:B------:R-:W-:Y:S02]  /*165d0*/  LOP3.LUT R24, R30, 0xff, RZ, 0xc0, !PT ;  /* 0x000000ff1e187812 */ /* 0x000fe400078ec0ff */
[----:B------:R-:W-:Y:S02]  /*165e0*/  LOP3.LUT R21, R21, 0xff, RZ, 0xc0, !PT ;  /* 0x000000ff15157812 */ /* 0x000fe400078ec0ff */
[----:B------:R-:W-:Y:S02]  /*165f0*/  SHF.L.U32 R27, R27, 0x10, RZ ;  /* 0x000000101b1b7819 */ /* 0x000fe400000006ff */
[----:B------:R-:W-:Y:S02]  /*16600*/  LOP3.LUT R13, R13, 0xff0000, R40, 0xf8, !PT ;  /* 0x00ff00000d0d7812 */ /* 0x000fe400078ef828 */
        /* <DEDUP_REMOVED lines=8> */
[----:B------:R-:W-:-:S02]  /*16690*/  SHF.R.U32.HI R21, RZ, 0x10, R43 ;  /* 0x00000010ff157819 */ /* 0x000fc4000001162b */
[----:B------:R-:W-:Y:S02]  /*166a0*/  LOP3.LUT R35, R35, 0xff000000, R29, 0xf8, !PT ;  /* 0xff00000023237812 */ /* 0x000fe400078ef81d */
[----:B------:R-:W-:Y:S01]  /*166b0*/  LOP3.LUT R25, R25, 0xff0000, R28, 0xf8, !PT ;  /* 0x00ff000019197812 */ /* 0x000fe200078ef81c */
[----:B------:R-:W-:Y:S01]  /*166c0*/  IMAD.U32 R21, R21, 0x10000, RZ ;  /* 0x0001000015157824 */ /* 0x000fe200078e00ff */
[----:B------:R-:W-:Y:S02]  /*166d0*/  LOP3.LUT R34, R3, 0xff000000, R30, 0xf8, !PT ;  /* 0xff00000003227812 */ /* 0x000fe400078ef81e */
[----:B------:R-:W-:Y:S02]  /*166e0*/  LOP3.LUT R37, R26, 0xff0000, R37, 0xf8, !PT ;  /* 0x00ff00001a257812 */ /* 0x000fe400078ef825 */
[----:B------:R-:W-:Y:S02]  /*166f0*/  F2FP.F16.E4M3.UNPACK_B R30, R35 ;  /* 0x00000023ff1e723e */ /* 0x000fe400020006ff */
[----:B-1----:R-:W-:-:S02]  /*16700*/  F2FP.F16.E4M3.UNPACK_B R20, R9 ;  /* 0x00000009ff14723e */ /* 0x002fc400020006ff */
[----:B------:R-:W-:Y:S02]  /*16710*/  LOP3.LUT R15, R15, 0xff0000, R42, 0xf8, !PT ;  /* 0x00ff00000f0f7812 */ /* 0x000fe400078ef82a */
[----:B------:R-:W-:Y:S01]  /*16720*/  LOP3.LUT R33, R25, 0xff000000, R28, 0xf8, !PT ;  /* 0xff00000019217812 */ /* 0x000fe200078ef81c */
[----:B------:R-:W-:Y:S01]  /*16730*/  HADD2.F32 R24, -RZ, R20.H0_H0 ;  /* 0x20000014ff187230 */ /* 0x000fe20000004100 */
[----:B------:R-:W-:Y:S01]  /*16740*/  LOP3.LUT R36, R37, 0xff000000, R31, 0xf8, !PT ;  /* 0xff00000025247812 */ /* 0x000fe200078ef81f */
[----:B------:R-:W-:Y:S01]  /*16750*/  HADD2.F32 R31, -RZ, R30.H0_H0 ;  /* 0x2000001eff1f7230 */ /* 0x000fe20000004100 */
[----:B--2---:R-:W-:Y:S01]  /*16760*/  F2FP.F16.E4M3.UNPACK_B R12, R5 ;  /* 0x00000005ff0c723e */ /* 0x004fe200020006ff */
[----:B------:R-:W-:Y:S01]  /*16770*/  HADD2.F32 R20, -RZ, R20.H1_H1 ;  /* 0x30000014ff147230 */ /* 0x000fe20000004100 */
[----:B------:R-:W-:Y:S02]  /*16780*/  F2FP.F16.E4M3.UNPACK_B R28, R40 ;  /* 0x00000028ff1c723e */ /* 0x000fe400020006ff */
[----:B------:R-:W-:Y:S01]  /*16790*/  LOP3.LUT R21, R14, 0xff0000, R21, 0xf8, !PT ;  /* 0x00ff00000e157812 */ /* 0x000fe200078ef815 */
[----:B------:R-:W-:Y:S01]  /*167a0*/  FMUL.FTZ R37, R24, R31 ;  /* 0x0000001f18257220 */ /* 0x000fe20000410000 */
[----:B------:R-:W-:Y:S01]  /*167b0*/  LOP3.LUT R32, R15, 0xff000000, R42, 0xf8, !PT ;  /* 0xff0000000f207812 */ /* 0x000fe200078ef82a */
[----:B------:R-:W-:Y:S01]  /*167c0*/  HADD2.F32 R29, -RZ, R28.H0_H0 ;  /* 0x2000001cff1d7230 */ /* 0x000fe20000004100 */
[----:B------:R-:W-:-:S02]  /*167d0*/  F2FP.F16.E4M3.UNPACK_B R14, R7 ;  /* 0x00000007ff0e723e */ /* 0x000fc400020006ff */
[----:B------:R-:W-:Y:S02]  /*167e0*/  F2FP.F16.E4M3.UNPACK_B R15, R7.H1 ;  /* 0x00000007ff0f723e */ /* 0x000fe400030006ff */
[-C--:B------:R-:W-:Y:S01]  /*167f0*/  F2FP.F16.E4M3.UNPACK_B R7, R6.reuse ;  /* 0x00000006ff07723e */ /* 0x080fe200020006ff */
[----:B------:R-:W-:Y:S01]  /*16800*/  FMUL.FTZ R46, R24, R29 ;  /* 0x0000001d182e7220 */ /* 0x000fe20000410000 */
[----:B------:R-:W-:Y:S01]  /*16810*/  F2FP.F16.E4M3.UNPACK_B R13, R6.H1 ;  /* 0x00000006ff0d723e */ /* 0x000fe200030006ff */
[--C-:B------:R-:W-:Y:S01]  /*16820*/  HADD2.F32 R6, -RZ, R12.reuse.H0_H0 ;  /* 0x2000000cff067230 */ /* 0x100fe20000004100 */
[----:B------:R-:W-:Y:S01]  /*16830*/  LOP3.LUT R42, R21, 0xff000000, R43, 0xf8, !PT ;  /* 0xff000000152a7812 */ /* 0x000fe200078ef82b */
[----:B------:R-:W-:Y:S01]  /*16840*/  HADD2.F32 R12, -RZ, R12.H1_H1 ;  /* 0x3000000cff0c7230 */ /* 0x000fe20000004100 */
[----:B------:R-:W-:Y:S02]  /*16850*/  F2FP.F16.E4M3.UNPACK_B R21, R9.H1 ;  /* 0x00000009ff15723e */ /* 0x000fe400030006ff */
        /* <DEDUP_REMOVED lines=129> */
[--C-:B------:R-:W-:Y:S01]  /*17070*/  HADD2.F32 R4, -RZ, R11.reuse.H0_H0 ;  /* 0x2000000bff047230 */ /* 0x100fe20000004100 */
[----:B------:R-:W-:Y:S01]  /*17080*/  F2FP.SATFINITE.E4M3.F32.PACK_AB_MERGE_C R27, R36, R27, RZ ;  /* 0x0000001b241b723e */ /* 0x000fe200048070ff */
        /* <DEDUP_REMOVED lines=30> */
.L_x_2288:
[----:B------:R-:W-:Y:S05]  /*17270*/  BSYNC B0 ;  /* 0x0000000000007941 */ /* 0x000fea0003800000 */
.L_x_2278:
        /* <DEDUP_REMOVED lines=8> */
.L_x_2276:
[----:B-12-4-:R-:W-:-:S05]  /*17300*/  IMAD.U32 R0, RZ, RZ, UR53 ;  /* 0x00000035ff007e24 */ /* 0x016fca000f8e00ff */
[----:B------:R-:W-:-:S13]  /*17310*/  ISETP.NE.AND P1, PT, R0, 0x3, PT ;  /* 0x000000030000780c */ /* 0x000fda0003f25270 */
[----:B------:R-:W-:Y:S05]  /*17320*/  @!P1 BRA `(.L_x_2311) ;  /* 0x0000000000049947 */ /* 0x000fea0003800000 */
[----:B------:R-:W-:Y:S01]  /*17330*/  BPT.TRAP 0x1 ;  /* 0x000000040000795c */ /* 0x000fe20000300000 */
.L_x_2311:
[----:B------:R-:W-:Y:S01]  /*17340*/  IMAD R0, R145, 0x8, R16 ;  /* 0x0000000891007824 */ /* 0x000fe200078e0210 */
[----:B---3--:R-:W-:-:S04]  /*17350*/  SHF.L.U32 R3, R188, 0x1f, RZ ;  /* 0x0000001fbc037819 */ /* 0x008fc800000006ff */
[----:B------:R1:W2:Y:S01]  /*17360*/  SYNCS.PHASECHK.TRANS64.TRYWAIT P2, [R0+URZ+0x29830], R3 ;  /* 0x02983003000075a7 */ /* 0x0002a2000804017f */
[----:B------:R-:W-:Y:S05]  /*17370*/  @!P1 BRA `(.L_x_2312) ;  /* 0x0000000000049947 */ /* 0x000fea0003800000 */
[----:B------:R-:W-:Y:S01]  /*17380*/  BPT.TRAP 0x1 ;  /* 0x000000040000795c */ /* 0x000fe20000300000 */
.L_x_2312:
[----:B-----5:R-:W3:Y:S01]  /*17390*/  S2R R4, SR_TID.X ;  /* 0x0000000000047919 */ /* 0x020ee20000002100 */
[----:B------:R-:W-:Y:S02]  /*173a0*/  MOV R87, RZ ;  /* 0x000000ff00577202 */ /* 0x000fe40000000f00 */
[----:B---3--:R-:W-:-:S04]  /*173b0*/  LOP3.LUT R4, R4, 0x7f, RZ, 0xc0, !PT ;  /* 0x0000007f04047812 */ /* 0x008fc800078ec0ff */
[----:B------:R-:W-:Y:S01]  /*173c0*/  ISETP.NE.AND P0, PT, R4, RZ, PT ;  /* 0x000000ff0400720c */ /* 0x000fe20003f05270 */
[----:B--2---:R-:W-:-:S12]  /*173d0*/  @P2 BRA `(.L_x_2313) ;  /* 0x0000000000082947 */ /* 0x004fd80003800000 */
[----:B------:R-:W2:Y:S02]  /*173e0*/  SYNCS.PHASECHK.TRANS64.TRYWAIT P2, [R0+URZ+0x29830], R3 ;  /* 0x02983003000075a7 */ /* 0x000ea4000804017f */
[----:B--2---:R-:W-:Y:S05]  /*173f0*/  @!P2 BRA `(.L_x_2314) ;  /* 0x0000016400dca947 */ /* 0x004fea0003800000 */
.L_x_2313:
        /* <DEDUP_REMOVED lines=9> */
[----:B------:R-:W-:Y:S01]  /*17490*/  IMAD.MOV.U32 R11, RZ, RZ, -0x7fffffe0 ;  /* 0x80000020ff0b7424 */ /* 0x000fe200078e00ff */
[----:B------:R-:W-:Y:S01]  /*174a0*/  LOP3.LUT R3, R3, 0x3fff, RZ, 0xc0, !PT ;  /* 0x00003fff03037812 */ /* 0x000fe200078ec0ff */
[----:B------:R-:W-:Y:S01]  /*174b0*/  UMOV UR9, UR25 ;  /* 0x0000001900097c82 */ /* 0x000fe20008000000 */
[----:B------:R-:W-:Y:S01]  /*174c0*/  UMOV UR13, UR25 ;  /* 0x00000019000d7c82 */ /* 0x000fe20008000000 */
[----:B------:R-:W-:Y:S01]  /*174d0*/  UMOV UR17, UR25 ;  /* 0x0000001900117c82 */ /* 0x000fe20008000000 */
[----:B------:R-:W-:Y:S01]  /*174e0*/  LOP3.LUT R4, R3, 0x10000, RZ, 0xfc, !PT ;  /* 0x0001000003047812 */ /* 0x000fe200078efcff */
[----:B------:R-:W-:Y:S01]  /*174f0*/  ULOP3.LUT UR44, UR44, 0x10000, URZ, 0xfc, !UPT ;  /* 0x000100002c2c7892 */ /* 0x000fe2000f8efc3f */
[----:B------:R-:W-:Y:S01]  /*17500*/  R2UR UR11, R11 ;  /* 0x000000000b0b72ca */ /* 0x000fe200000e0000 */
[----:B------:R-:W-:Y:S01]  /*17510*/  IMAD.MOV.U32 R11, RZ, RZ, -0x7fffffe0 ;  /* 0x80000020ff0b7424 */ /* 0x000fe200078e00ff */
[----:B------:R-:W-:Y:S01]  /*17520*/  MOV R13, 0x80000020 ;  /* 0x80000020000d7802 */ /* 0x000fe20000000f00 */
[----:B------:R-:W-:Y:S01]  /*17530*/  IMAD R6, R145, 0x780, R4 ;  /* 0x0000078091067824 */ /* 0x000fe200078e0204 */
[----:B------:R-:W-:Y:S01]  /*17540*/  UIADD3 UR4, UR44, 0x2, URZ ;  /* 0x000000022c047890 */ /* 0x000fe2000fffe03f */
[----:B------:R-:W-:Y:S01]  /*17550*/  MOV R15, 0x80000020 ;  /* 0x80000020000f7802 */ /* 0x000fe20000000f00 */
[----:B------:R-:W-:Y:S01]  /*17560*/  UMOV UR24, UR44 ;  /* 0x0000002c00187c82 */ /* 0x000fe20008000000 */
[C---:B------:R-:W-:Y:S01]  /*17570*/  VIADD R8, R6.reuse, 0x80 ;  /* 0x0000008006087836 */ /* 0x040fe20000000000 */
[C---:B------:R-:W-:Y:S01]  /*17580*/  R2UR UR26, R6.reuse ;  /* 0x00000000061a72ca */ /* 0x040fe200000e0000 */
[----:B------:R-:W-:Y:S01]  /*17590*/  UMOV UR8, UR24 ;  /* 0x0000001800087c82 */ /* 0x000fe20008000000 */
[----:B------:R-:W-:Y:S01]  /*175a0*/  IADD3 R10, R6, 0x100, RZ ;  /* 0x00000100060a7810 */ /* 0x000fe20007ffe0ff */
[----:B------:R-:W-:Y:S01]  /*175b0*/  UMOV UR12, UR24 ;  /* 0x00000018000c7c82 */ /* 0x000fe20008000000 */
[----:B------:R-:W-:Y:S01]  /*175c0*/  R2UR UR19, R11 ;  /* 0x000000000b1372ca */ /* 0x000fe200000e0000 */
[----:B------:R-:W-:Y:S01]  /*175d0*/  UMOV UR16, UR24 ;  /* 0x0000001800107c82 */ /* 0x000fe20008000000 */
[----:B------:R-:W-:Y:S01]  /*175e0*/  R2UR UR10, R10 ;  /* 0x000000000a0a72ca */ /* 0x000fe200000e0000 */
[C---:B------:R-:W-:Y:S01]  /*175f0*/  VIADD R12, R6.reuse, 0x2 ;  /* 0x00000002060c7836 */ /* 0x040fe20000000000 */
[----:B------:R-:W-:Y:S01]  /*17600*/  IADD3 R10, R6, 0x200, RZ ;  /* 0x00000200060a7810 */ /* 0x000fe20007ffe0ff */
[----:B------:R-:W-:Y:S01]  /*17610*/  UMOV UR5, 0x80000020 ;  /* 0x8000002000057882 */ /* 0x000fe20000000000 */
[----:B------:R-:W-:Y:S01]  /*17620*/  R2UR UR7, R13 ;  /* 0x000000000d0772ca */ /* 0x000fe200000e0000 */
[----:B------:R-:W-:Y:S01]  /*17630*/  IMAD.MOV.U32 R11, RZ, RZ, -0x7fffffe0 ;  /* 0x80000020ff0b7424 */ /* 0x000fe200078e00ff */
[----:B------:R-:W-:Y:S01]  /*17640*/  R2UR UR18, R10 ;  /* 0x000000000a1272ca */ /* 0x000fe200000e0000 */
[----:B------:R-:W-:Y:S01]  /*17650*/  QGMMA.64x32x32.F32.E4M3.E4M3 R104, gdesc[UR24], RZ, !UPT, gsb0 ;  /* 0x00600000186879f3 */ /* 0x000fe2000c0008ff */
[----:B------:R-:W-:Y:S01]  /*17660*/  R2UR UR26, R8 ;  /* 0x00000000081a72ca */ /* 0x000fe200000e0000 */
[----:B------:R-:W-:Y:S01]  /*17670*/  VIADD R8, R6, 0x180 ;  /* 0x0000018006087836 */ /* 0x000fe20000000000 */
[----:B------:R-:W-:Y:S01]  /*17680*/  R2UR UR27, R9 ;  /* 0x00000000091b72ca */ /* 0x000fe200000e0000 */
[----:B------:R-:W-:Y:S01]  /*17690*/  IMAD.MOV.U32 R9, RZ, RZ, -0x7fffffe0 ;  /* 0x80000020ff097424 */ /* 0x000fe200078e00ff */
[----:B------:R-:W-:Y:S01]  /*176a0*/  R2UR UR6, R12 ;  /* 0x000000000c0672ca */ /* 0x000fe200000e0000 */
[----:B------:R-:W-:Y:S01]  /*176b0*/  VIADD R10, R6, 0x102 ;  /* 0x00000102060a7836 */ /* 0x000fe20000000000 */
[----:B------:R-:W-:Y:S01]  /*176c0*/  R2UR UR14, R8 ;  /* 0x00000000080e72ca */ /* 0x000fe200000e0000 */
[C---:B------:R-:W-:Y:S01]  /*176d0*/  VIADD R8, R6.reuse, 0x82 ;  /* 0x0000008206087836 */ /* 0x040fe20000000000 */
[----:B------:R-:W-:Y:S01]  /*176e0*/  R2UR UR15, R9 ;  /* 0x00000000090f72ca */ /* 0x000fe200000e0000 */
[----:B------:R-:W-:Y:S01]  /*176f0*/  IMAD.MOV.U32 R9, RZ, RZ, -0x7fffffe0 ;  /* 0x80000020ff097424 */ /* 0x000fe200078e00ff */
[----:B------:R-:W-:Y:S01]  /*17700*/  UMOV UR20, UR4 ;  /* 0x0000000400147c82 */ /* 0x000fe20008000000 */
[----:B------:R-:W-:Y:S01]  /*17710*/  UMOV UR21, UR5 ;  /* 0x0000000500157c82 */ /* 0x000fe20008000000 */
[C---:B------:R-:W-:Y:S01]  /*17720*/  VIADD R12, R6.reuse, 0x280 ;  /* 0x00000280060c7836 */ /* 0x040fe20000000000 */
[----:B------:R-:W-:Y:S01]  /*17730*/  ULDC UR54, c[0x0][0x988] ;  /* 0x0002620000367ab9 */ /* 0x000fe20000000800 */
[----:B------:R-:W-:Y:S01]  /*17740*/  IMAD.MOV.U32 R13, RZ, RZ, -0x7fffffe0 ;  /* 0x80000020ff0d7424 */ /* 0x000fe200078e00ff */
[----:B------:R-:W-:Y:S01]  /*17750*/  ULDC UR55, c[0x0][0x988] ;  /* 0x0002620000377ab9 */ /* 0x000fe20000000800 */
[----:B------:R-:W-:Y:S01]  /*17760*/  VIADD R14, R6, 0x602 ;  /* 0x00000602060e7836 */ /* 0x000fe20000000000 */
[----:B------:R-:W-:Y:S01]  /*17770*/  MOV R86, R87 ;  /* 0x0000005700567202 */ /* 0x000fe20000000f00 */
[----:B------:R-:W-:Y:S01]  /*17780*/  @!P0 VIADD R0, R0, 0x29840 ;  /* 0x0002984000008836 */ /* 0x000fe20000000000 */
        /* <DEDUP_REMOVED lines=10> */
[----:B------:R-:W-:Y:S01]  /*17830*/  VIADD R12, R6, 0x282 ;  /* 0x00000282060c7836 */ /* 0x000fe20000000000 */
        /* <DEDUP_REMOVED lines=24> */
[----:B------:R-:W-:Y:S02]  /*179c0*/  R2UR UR6, R8 ;  /* 0x00000000080672ca */ /* 0x000fe400000e0000 */
[----:B------:R-:W-:Y:S02]  /*179d0*/  R2UR UR7, R9 ;  /* 0x00000000090772ca */ /* 0x000fe400000e0000 */
[----:B------:R-:W-:Y:S02]  /*179e0*/  IADD3 R8, R6, 0x182, RZ ;  /* 0x0000018206087810 */ /* 0x000fe40007ffe0ff */
[----:B------:R-:W-:Y:S02]  /*179f0*/  MOV R9, 0x80000020 ;  /* 0x8000002000097802 */ /* 0x000fe40000000f00 */
[----:B------:R-:W-:Y:S01]  /*17a00*/  R2UR UR18, R8 ;  /* 0x00000000081272ca */ /* 0x000fe200000e0000 */
[----:B------:R-:W-:Y:S01]  /*17a10*/  VIADD R8, R6, 0x300 ;  /* 0x0000030006087836 */ /* 0x000fe20000000000 */
[----:B------:R-:W-:Y:S01]  /*17a20*/  R2UR UR19, R9 ;  /* 0x00000000091372ca */ /* 0x000fe200000e0000 */
[----:B------:R-:W-:Y:S01]  /*17a30*/  IMAD.MOV.U32 R9, RZ, RZ, -0x7fffffe0 ;  /* 0x80000020ff097424 */ /* 0x000fe200078e00ff */
        /* <DEDUP_REMOVED lines=106> */
[----:B------:R-:W-:Y:S02]  /*180e0*/  R2UR UR46, R10 ;  /* 0x000000000a2e72ca */ /* 0x000fe400000e0000 */
[----:B------:R-:W-:Y:S01]  /*180f0*/  R2UR UR47, R11 ;  /* 0x000000000b2f72ca */ /* 0x000fe200000e0000 */
        /* <DEDUP_REMOVED lines=42> */
[----:B------:R-:W-:Y:S01]  /*183a0*/  VIADD R14, R6, 0x682 ;  /* 0x00000682060e7836 */ /* 0x000fe20000000000 */
[----:B------:R-:W-:Y:S01]  /*183b0*/  R2UR UR23, R15 ;  /* 0x000000000f1772ca */ /* 0x000fe200000e0000 */
[----:B------:R-:W-:Y:S01]  /*183c0*/  IMAD.MOV.U32 R15, RZ, RZ, -0x7fffffe0 ;  /* 0x80000020ff0f7424 */ /* 0x000fe200078e00ff */
        /* <DEDUP_REMOVED lines=12> */
[----:B------:R-:W-:-:S04]  /*18490*/  FMUL.FTZ R11, R2, R118 ;  /* 0x00000076020b7220 */ /* 0x000fc80000410000 */
[----:B------:R-:W3:Y:S08]  /*184a0*/  MUFU.TANH R79, R79 ;  /* 0x0000004f004f7308 */ /* 0x000ef00000002400 */
[----:B------:R-:W4:Y:S08]  /*184b0*/  MUFU.TANH R80, R80 ;  /* 0x0000005000507308 */ /* 0x000f300000002400 */
[----:B------:R-:W5:Y:S08]  /*184c0*/  MUFU.TANH R131, R131 ;  /* 0x0000008300837308 */ /* 0x000f700000002400 */
[----:B------:R-:W0:Y:S08]  /*184d0*/  MUFU.TANH R133, R133 ;  /* 0x0000008500857308 */ /* 0x000e300000002400 */
[----:B------:R-:W0:Y:S01]  /*184e0*/  MUFU.TANH R135, R135 ;  /* 0x0000008700877308 */ /* 0x000e220000002400 */
[----:B------:R-:W-:-:S02]  /*184f0*/  WARPGROUP.DEPBAR.LE gsb0, 0x0 ;  /* 0x00008000000079c5 */ /* 0x000fc40000010000 */
[----:B------:R-:W-:Y:S01]  /*18500*/  WARPGROUP.ARRIVE ;  /* 0x00000000000079c5 */ /* 0x000fe20000000000 */
[C---:B------:R-:W-:Y:S01]  /*18510*/  FMUL.FTZ R93, R2.reuse, R93 ;  /* 0x0000005d025d7220 */ /* 0x040fe20000410000 */
[----:B------:R-:W-:-:S03]  /*18520*/  FMUL.FTZ R88, R2, R88 ;  /* 0x0000005802587220 */ /* 0x000fc60000410000 */
[----:B------:R-:W0:Y:S01]  /*18530*/  MUFU.TANH R129, R129 ;  /* 0x0000008100817308 */ /* 0x000e220000002400 */
[C---:B------:R-:W-:Y:S01]  /*18540*/  FMUL.FTZ R123, R2.reuse, R89 ;  /* 0x00000059027b7220 */ /* 0x040fe20000410000 */
[----:B------:R-:W-:Y:S01]  /*18550*/  FMUL.FTZ R92, R2, R92 ;  /* 0x0000005c025c7220 */ /* 0x000fe20000410000 */
[----:B------:R-:W-:Y:S01]  /*18560*/  QGMMA.64x32x32.F32.E4M3.E4M3 R56, gdesc[UR20], R56, gsb0 ;  /* 0x00600000143879f3 */ /* 0x000fe20008000838 */
[----:B------:R-:W-:Y:S01]  /*18570*/  R2UR UR22, R14 ;  /* 0x000000000e1672ca */ /* 0x000fe200000e0000 */
[----:B------:R-:W-:Y:S01]  /*18580*/  IMAD R14, R157, -0xa0, R202 ;  /* 0xffffff609d0e7824 */ /* 0x000fe200078e02ca */
[----:B------:R-:W-:Y:S01]  /*18590*/  R2UR UR23, R15 ;  /* 0x000000000f1772ca */ /* 0x000fe200000e0000 */
[----:B------:R-:W-:Y:S01]  /*185a0*/  IMAD.MOV.U32 R15, RZ, RZ, -0x7fffffe0 ;  /* 0x80000020ff0f7424 */ /* 0x000fe200078e00ff */
[----:B------:R1:W-:Y:S01]  /*185b0*/  MUFU.TANH R119, R93 ;  /* 0x0000005d00777308 */ /* 0x0003e20000002400 */
        /* <DEDUP_REMOVED lines=8> */
[----:B-1----:R-:W-:Y:S01]  /*18640*/  LEA R93, R193, R206, 0x7 ;  /* 0x000000cec15d7211 */ /* 0x002fe200078e38ff */
[C---:B------:R-:W-:Y:S01]  /*18650*/  FMUL.FTZ R72, R2.reuse, R91 ;  /* 0x0000005b02487220 */ /* 0x040fe20000410000 */
[C---:B------:R-:W-:Y:S01]  /*18660*/  FMUL.FTZ R74, R2.reuse, R90 ;  /* 0x0000005a024a7220 */ /* 0x040fe20000410000 */
[C---:B------:R-:W-:Y:S01]  /*18670*/  FMUL.FTZ R21, R2.reuse, R94 ;  /* 0x0000005e02157220 */ /* 0x040fe20000410000 */
[C---:B------:R-:W-:Y:S01]  /*18680*/  FMUL.FTZ R75, R2.reuse, R98 ;  /* 0x00000062024b7220 */ /* 0x040fe20000410000 */
[----:B------:R-:W-:-:S02]  /*18690*/  FMUL.FTZ R77, R2, R102 ;  /* 0x00000066024d7220 */ /* 0x000fc40000410000 */
        /* <DEDUP_REMOVED lines=14> */
[C---:B------:R-:W-:Y:S01]  /*18780*/  FMUL.FTZ R62, R2.reuse, R70 ;  /* 0x00000046023e7220 */ /* 0x040fe20000410000 */
[----:B------:R-:W-:Y:S01]  /*18790*/  R2UR UR23, R15 ;  /* 0x000000000f1772ca */ /* 0x000fe200000e0000 */
[C---:B------:R-:W-:Y:S01]  /*187a0*/  FMUL.FTZ R82, R2.reuse, R57 ;  /* 0x0000003902527220 */ /* 0x040fe20000410000 */
[C---:B------:R-:W-:Y:S01]  /*187b0*/  FMUL.FTZ R61, R2.reuse, R61 ;  /* 0x0000003d023d7220 */ /* 0x040fe20000410000 */
[C---:B------:R-:W-:Y:S01]  /*187c0*/  FMUL.FTZ R65, R2.reuse, R65 ;  /* 0x0000004102417220 */ /* 0x040fe20000410000 */
[----:B------:R3:W-:Y:S01]  /*187d0*/  MUFU.TANH R83, R64 ;  /* 0x0000004000537308 */ /* 0x0007e20000002400 */
[C---:B--2---:R-:W-:Y:S01]  /*187e0*/  FMUL.FTZ R60, R2.reuse, R66 ;  /* 0x00000042023c7220 */ /* 0x044fe20000410000 */
[----:B------:R-:W-:Y:S01]  /*187f0*/  IADD3 R66, -R195, 0xa1, R14 ;  /* 0x000000a1c3427810 */ /* 0x000fe20007ffe10e */
[C---:B------:R-:W-:Y:S01]  /*18800*/  FMUL.FTZ R68, R2.reuse, R68 ;  /* 0x0000004402447220 */ /* 0x040fe20000410000 */
[C---:B------:R-:W-:Y:S01]  /*18810*/  FMUL.FTZ R69, R2.reuse, R69 ;  /* 0x0000004502457220 */ /* 0x040fe20000410000 */
[C---:B------:R-:W-:Y:S01]  /*18820*/  FMUL.FTZ R57, R2.reuse, R59 ;  /* 0x0000003b02397220 */ /* 0x040fe20000410000 */
[----:B------:R-:W-:Y:S01]  /*18830*/  FMUL.FTZ R59, R2, R63 ;  /* 0x0000003f023b7220 */ /* 0x000fe20000410000 */
[----:B------:R-:W-:Y:S01]  /*18840*/  IMAD R66, R203, -0x2, R66 ;  /* 0xfffffffecb427824 */ /* 0x000fe200078e0242 */
[----:B------:R-:W2:Y:S01]  /*18850*/  MUFU.TANH R101, R101 ;  /* 0x0000006500657308 */ /* 0x000ea20000002400 */
[----:B---3--:R-:W-:-:S02]  /*18860*/  VIADD R64, R14, 0xa0 ;  /* 0x000000a00e407836 */ /* 0x008fc40000000000 */
[----:B------:R-:W-:Y:S01]  /*18870*/  FMUL.FTZ R63, R2, R71 ;  /* 0x00000047023f7220 */ /* 0x000fe20000410000 */
[----:B------:R-:W-:Y:S02]  /*18880*/  VIADD R14, R6, 0x702 ;  /* 0x00000702060e7836 */ /* 0x000fe40000000000 */
[----:B------:R-:W-:-:S03]  /*18890*/  IMAD R64, R203, -0x2, R64 ;  /* 0xfffffffecb407824 */ /* 0x000fc600078e0240 */
[----:B------:R-:W-:Y:S01]  /*188a0*/  R2UR UR22, R14 ;  /* 0x000000000e1672ca */ /* 0x000fe200000e0000 */
[----:B------:R-:W3:Y:S01]  /*188b0*/  MUFU.TANH R81, R81 ;  /* 0x0000005100517308 */ /* 0x000ee20000002400 */
[----:B------:R-:W-:Y:S02]  /*188c0*/  VIADDMNMX R6, R93, R66, R64, PT ;  /* 0x000000425d067246 */ /* 0x000fe40003800140 */
[----:B------:R-:W-:Y:S02]  /*188d0*/  IADD3 R93, R66, 0x8, R93 ;  /* 0x00000008425d7810 */ /* 0x000fe40007ffe05d */
[C---:B------:R-:W-:Y:S02]  /*188e0*/  ISETP.GT.AND P4, PT, R6.reuse, RZ, PT ;  /* 0x000000ff0600720c */ /* 0x040fe40003f84270 */
[C---:B------:R-:W-:Y:S01]  /*188f0*/  ISETP.GT.AND P5, PT, R6.reuse, 0x1, PT ;  /* 0x000000010600780c */ /* 0x040fe20003fa4270 */
[----:B------:R-:W3:Y:S01]  /*18900*/  MUFU.TANH R82, R82 ;  /* 0x0000005200527308 */ /* 0x000ee20000002400 */
[----:B------:R-:W-:-:S02]  /*18910*/  ISETP.GT.AND P2, PT, R6, 0x8, PT ;  /* 0x000000080600780c */ /* 0x000fc40003f44270 */
[----:B------:R-:W-:Y:S02]  /*18920*/  FSEL R13, R13, -INF , P4 ;  /* 0xff8000000d0d7808 */ /* 0x000fe40002000000 */
[----:B------:R-:W-:Y:S02]  /*18930*/  FSEL R20, R20, -INF , P5 ;  /* 0xff80000014147808 */ /* 0x000fe40002800000 */
[C---:B------:R-:W-:Y:S01]  /*18940*/  ISETP.GT.AND P3, PT, R6.reuse, 0x9, PT ;  /* 0x000000090600780c */ /* 0x040fe20003f64270 */
[----:B------:R5:W3:Y:S01]  /*18950*/  MUFU.TANH R103, R61 ;  /* 0x0000003d00677308 */ /* 0x000ae20000002400 */
[----:B------:R-:W-:Y:S02]  /*18960*/  FSEL R15, R79, -INF , P2 ;  /* 0xff8000004f0f7808 */ /* 0x000fe40001000000 */
[----:B------:R-:W-:Y:S02]  /*18970*/  FMNMX.FTZ R70, R13, R20, !PT ;  /* 0x000000140d467209 */ /* 0x000fe40007810000 */
[----:B------:R-:W-:-:S02]  /*18980*/  ISETP.GT.AND P4, PT, R6, 0x10, PT ;  /* 0x000000100600780c */ /* 0x000fc40003f84270 */
[----:B----4-:R-:W-:Y:S01]  /*18990*/  FSEL R127, R80, -INF , P3 ;  /* 0xff800000507f7808 */ /* 0x010fe20001800000 */
[----:B------:R-:W4:Y:S01]  /*189a0*/  MUFU.TANH R65, R65 ;  /* 0x0000004100417308 */ /* 0x000f220000002400 */
[----:B------:R-:W-:Y:S01]  /*189b0*/  FMNMX.FTZ R70, R15, R70, !PT ;  /* 0x000000460f467209 */ /* 0x000fe20007810000 */
[----:B-----5:R-:W-:Y:S01]  /*189c0*/  FMUL.FTZ R61, R2, R67 ;  /* 0x00000043023d7220 */ /* 0x020fe20000410000 */
[C---:B------:R-:W-:Y:S02]  /*189d0*/  ISETP.GT.AND P5, PT, R6.reuse, 0x11, PT ;  /* 0x000000110600780c */ /* 0x040fe40003fa4270 */
[----:B------:R-:W-:Y:S02]  /*189e0*/  FSEL R131, R131, -INF , P4 ;  /* 0xff80000083837808 */ /* 0x000fe40002000000 */
[----:B------:R-:W-:Y:S01]  /*189f0*/  FMNMX.FTZ R70, R127, R70, !PT ;  /* 0x000000467f467209 */ /* 0x000fe20007810000 */
[----:B------:R-:W5:Y:S01]  /*18a00*/  MUFU.TANH R68, R68 ;  /* 0x0000004400447308 */ /* 0x000f620000002400 */
[----:B------:R-:W-:-:S02]  /*18a10*/  ISETP.GT.AND P2, PT, R6, 0x18, PT ;  /* 0x000000180600780c */ /* 0x000fc40003f44270 */
[----:B0-----:R-:W-:Y:S01]  /*18a20*/  FSEL R133, R133, -INF , P5 ;  /* 0xff80000085857808 */ /* 0x001fe20002800000 */
[----:B------:R-:W-:Y:S02]  /*18a30*/  WARPGROUP.DEPBAR.LE gsb0, 0x0 ;  /* 0x00008000000079c5 */ /* 0x000fe40000010000 */
[----:B------:R-:W-:Y:S01]  /*18a40*/  FMNMX.FTZ R70, R131, R70, !PT ;  /* 0x0000004683467209 */ /* 0x000fe20007810000 */
[----:B------:R-:W-:Y:S01]  /*18a50*/  WARPGROUP.ARRIVE ;  /* 0x00000000000079c5 */ /* 0x000fe20000000000 */
[----:B------:R-:W-:Y:S01]  /*18a60*/  ISETP.GT.AND P3, PT, R6, 0x19, PT ;  /* 0x000000190600780c */ /* 0x000fe20003f64270 */
[----:B------:R-:W0:Y:S01]  /*18a70*/  MUFU.TANH R69, R69 ;  /* 0x0000004500457308 */ /* 0x000e220000002400 */
[----:B------:R-:W-:Y:S01]  /*18a80*/  FSEL R135, R135, -INF , P2 ;  /* 0xff80000087877808 */ /* 0x000fe20001000000 */
[----:B------:R-:W-:Y:S01]  /*18a90*/  FMUL.FTZ R40, R2, R40 ;  /* 0x0000002802287220 */ /* 0x000fe20000410000 */
[----:B------:R-:W-:Y:S01]  /*18aa0*/  FMNMX.FTZ R70, R133, R70, !PT ;  /* 0x0000004685467209 */ /* 0x000fe20007810000 */
[----:B------:R-:W-:Y:S01]  /*18ab0*/  QGMMA.64x32x32.F32.E4M3.E4M3 R24, gdesc[UR20], R24, gsb0 ;  /* 0x00600000141879f3 */ /* 0x000fe20008000818 */
[----:B------:R-:W-:Y:S01]  /*18ac0*/  ISETP.GT.AND P2, PT, R6, 0x20, PT ;  /* 0x000000200600780c */ /* 0x000fe20003f44270 */
[C---:B------:R-:W-:Y:S01]  /*18ad0*/  FMUL.FTZ R41, R2.reuse, R41 ;  /* 0x0000002902297220 */ /* 0x040fe20000410000 */
[----:B------:R-:W-:Y:S01]  /*18ae0*/  FSEL R129, R129, -INF , P3 ;  /* 0xff80000081817808 */ /* 0x000fe20001800000 */
[----:B------:R2:W0:Y:S01]  /*18af0*/  MUFU.TANH R14, R40 ;  /* 0x00000028000e7308 */ /* 0x0004220000002400 */
[----:B------:R-:W-:Y:S01]  /*18b00*/  FMNMX.FTZ R70, R135, R70, !PT ;  /* 0x0000004687467209 */ /* 0x000fe20007810000 */
[----:B------:R-:W-:Y:S01]  /*18b10*/  FMUL.FTZ R44, R2, R44 ;  /* 0x0000002c022c7220 */ /* 0x000fe20000410000 */
[----:B------:R-:W-:Y:S01]  /*18b20*/  ISETP.GT.AND P3, PT, R6, 0x21, PT ;  /* 0x000000210600780c */ /* 0x000fe20003f64270 */
[----:B------:R-:W-:Y:S01]  /*18b30*/  FMUL.FTZ R45, R2, R45 ;  /* 0x0000002d022d7220 */ /* 0x000fe20000410000 */
[----:B------:R-:W-:Y:S01]  /*18b40*/  FSEL R125, R88, -INF , P2 ;  /* 0xff800000587d7808 */ /* 0x000fe20001000000 */
[----:B------:R-:W-:Y:S01]  /*18b50*/  FMUL.FTZ R48, R2, R48 ;  /* 0x0000003002307220 */ /* 0x000fe20000410000 */
[----:B------:R-:W-:Y:S01]  /*18b60*/  FMNMX.FTZ R70, R129, R70, !PT ;  /* 0x0000004681467209 */ /* 0x000fe20007810000 */
[----:B------:R3:W0:Y:S01]  /*18b70*/  MUFU.TANH R67, R41 ;  /* 0x0000002900437308 */ /* 0x0006220000002400 */
[----:B------:R-:W-:Y:S01]  /*18b80*/  ISETP.GT.AND P2, PT, R6, 0x28, PT ;  /* 0x000000280600780c */ /* 0x000fe20003f44270 */
[C---:B------:R-:W-:Y:S01]  /*18b90*/  FMUL.FTZ R49, R2.reuse, R49 ;  /* 0x0000003102317220 */ /* 0x040fe20000410000 */
[----:B-1----:R-:W-:Y:S01]  /*18ba0*/  FSEL R123, R123, -INF , P3 ;  /* 0xff8000007b7b7808 */ /* 0x002fe20001800000 */
[C---:B------:R-:W-:Y:S01]  /*18bb0*/  FMUL.FTZ R52, R2.reuse, R52 ;  /* 0x0000003402347220 */ /* 0x040fe20000410000 */
[----:B------:R-:W-:Y:S01]  /*18bc0*/  FMNMX.FTZ R70, R125, R70, !PT ;  /* 0x000000467d467209 */ /* 0x000fe20007810000 */
[----:B------:R-:W-:Y:S01]  /*18bd0*/  FMUL.FTZ R53, R2, R53 ;  /* 0x0000003502357220 */ /* 0x000fe20000410000 */
[----:B------:R-:W-:Y:S01]  /*18be0*/  ISETP.GT.AND P3, PT, R6, 0x29, PT ;  /* 0x000000290600780c */ /* 0x000fe20003f64270 */
[----:B------:R-:W1:Y:S01]  /*18bf0*/  MUFU.TANH R44, R44 ;  /* 0x0000002c002c7308 */ /* 0x000e620000002400 */
[----:B------:R-:W-:Y:S01]  /*18c00*/  FSEL R121, R92, -INF , P2 ;  /* 0xff8000005c797808 */ /* 0x000fe20001000000 */
[C---:B--2---:R-:W-:Y:S01]  /*18c10*/  FMUL.FTZ R40, R2.reuse, R42 ;  /* 0x0000002a02287220 */ /* 0x044fe20000410000 */
[----:B------:R-:W-:Y:S01]  /*18c20*/  FMNMX.FTZ R70, R123, R70, !PT ;  /* 0x000000467b467209 */ /* 0x000fe20007810000 */
[----:B---3--:R-:W-:Y:S01]  /*18c30*/  FMUL.FTZ R41, R2, R43 ;  /* 0x0000002b02297220 */ /* 0x008fe20000410000 */
[----:B------:R-:W-:Y:S01]  /*18c40*/  ISETP.GT.AND P2, PT, R6, 0x30, PT ;  /* 0x000000300600780c */ /* 0x000fe20003f44270 */
[----:B------:R-:W-:Y:S01]  /*18c50*/  IMAD.U32 R88, RZ, RZ, UR6 ;  /* 0x00000006ff587e24 */ /* 0x000fe2000f8e00ff */
[----:B------:R-:W-:Y:S01]  /*18c60*/  FSEL R119, R119, -INF , P3 ;  /* 0xff80000077777808 */ /* 0x000fe20001800000 */
[----:B------:R-:W2:Y:S01]  /*18c70*/  MUFU.TANH R45, R45 ;  /* 0x0000002d002d7308 */ /* 0x000ea20000002400 */
[----:B------:R-:W-:-:S02]  /*18c80*/  FMNMX.FTZ R70, R121, R70, !PT ;  /* 0x0000004679467209 */ /* 0x000fc40007810000 */
[----:B------:R-:W-:Y:S02]  /*18c90*/  ISETP.GT.AND P3, PT, R6, 0x31, PT ;  /* 0x000000310600780c */ /* 0x000fe40003f64270 */
[----:B------:R-:W-:Y:S02]  /*18ca0*/  FSEL R117, R96, -INF , P2 ;  /* 0xff80000060757808 */ /* 0x000fe40001000000 */
[----:B------:R-:W-:Y:S01]  /*18cb0*/  FMNMX.FTZ R70, R119, R70, !PT ;  /* 0x0000004677467209 */ /* 0x000fe20007810000 */
[----:B------:R-:W3:Y:S01]  /*18cc0*/  MUFU.TANH R48, R48 ;  /* 0x0000003000307308 */ /* 0x000ee20000002400 */
[----:B------:R-:W-:Y:S02]  /*18cd0*/  ISETP.GT.AND P2, PT, R6, 0x38, PT ;  /* 0x000000380600780c */ /* 0x000fe40003f44270 */
[----:B------:R-:W-:Y:S02]  /*18ce0*/  FSEL R115, R97, -INF , P3 ;  /* 0xff80000061737808 */ /* 0x000fe40001800000 */
[----:B------:R-:W-:-:S02]  /*18cf0*/  FMNMX.FTZ R70, R117, R70, !PT ;  /* 0x0000004675467209 */ /* 0x000fc40007810000 */
[----:B------:R-:W-:Y:S01]  /*18d00*/  ISETP.GT.AND P3, PT, R6, 0x39, PT ;  /* 0x000000390600780c */ /* 0x000fe20003f64270 */
[----:B------:R1:W3:Y:S01]  /*18d10*/  MUFU.TANH R71, R49 ;  /* 0x0000003100477308 */ /* 0x0002e20000002400 */
[----:B------:R-:W-:Y:S02]  /*18d20*/  FSEL R113, R100, -INF , P2 ;  /* 0xff80000064717808 */ /* 0x000fe40001000000 */
[----:B------:R-:W-:Y:S02]  /*18d30*/  FMNMX.FTZ R70, R115, R70, !PT ;  /* 0x0000004673467209 */ /* 0x000fe40007810000 */
[----:B------:R-:W-:Y:S02]  /*18d40*/  ISETP.GT.AND P2, PT, R6, 0x40, PT ;  /* 0x000000400600780c */ /* 0x000fe40003f44270 */
[----:B------:R-:W-:Y:S01]  /*18d50*/  FSEL R111, R101, -INF , P3 ;  /* 0xff800000656f7808 */ /* 0x000fe20001800000 */
[----:B------:R-:W3:Y:S01]  /*18d60*/  MUFU.TANH R52, R52 ;  /* 0x0000003400347308 */ /* 0x000ee20000002400 */
[----:B------:R-:W-:-:S02]  /*18d70*/  FMNMX.FTZ R70, R113, R70, !PT ;  /* 0x0000004671467209 */ /* 0x000fc40007810000 */
[C---:B------:R-:W-:Y:S02]  /*18d80*/  ISETP.GT.AND P3, PT, R6.reuse, 0x41, PT ;  /* 0x000000410600780c */ /* 0x040fe40003f64270 */
[----:B------:R-:W-:Y:S02]  /*18d90*/  FSEL R109, R81, -INF , P2 ;  /* 0xff800000516d7808 */ /* 0x000fe40001000000 */
[----:B------:R-:W-:Y:S01]  /*18da0*/  FMNMX.FTZ R70, R111, R70, !PT ;  /* 0x000000466f467209 */ /* 0x000fe20007810000 */
[----:B------:R2:W3:Y:S01]  /*18db0*/  MUFU.TANH R42, R53 ;  /* 0x00000035002a7308 */ /* 0x0004e20000002400 */
[----:B------:R-:W-:Y:S01]  /*18dc0*/  ISETP.GT.AND P2, PT, R6, 0x48, PT ;  /* 0x000000480600780c */ /* 0x000fe20003f44270 */
[----:B------:R-:W-:Y:S02]  /*18dd0*/  WARPGROUP.DEPBAR.LE gsb0, 0x0 ;  /* 0x00008000000079c5 */ /* 0x000fe40000010000 */
[----:B------:R-:W-:Y:S01]  /*18de0*/  FSEL R107, R82, -INF , P3 ;  /* 0xff800000526b7808 */ /* 0x000fe20001800000 */
[C---:B------:R-:W-:Y:S01]  /*18df0*/  FMUL.FTZ R24, R2.reuse, R24 ;  /* 0x0000001802187220 */ /* 0x040fe20000410000 */
[----:B------:R-:W-:Y:S01]  /*18e00*/  FMNMX.FTZ R70, R109, R70, !PT ;  /* 0x000000466d467209 */ /* 0x000fe20007810000 */
[----:B------:R-:W-:Y:S01]  /*18e10*/  FMUL.FTZ R25, R2, R25 ;  /* 0x0000001902197220 */ /* 0x000fe20000410000 */
[----:B------:R-:W-:Y:S01]  /*18e20*/  ISETP.GT.AND P3, PT, R6, 0x49, PT ;  /* 0x000000490600780c */ /* 0x000fe20003f64270 */
[C---:B------:R-:W-:Y:S01]  /*18e30*/  FMUL.FTZ R28, R2.reuse, R28 ;  /* 0x0000001c021c7220 */ /* 0x040fe20000410000 */
[----:B------:R-:W-:Y:S01]  /*18e40*/  FSEL R105, R105, -INF , P2 ;  /* 0xff80000069697808 */ /* 0x000fe20001000000 */
[----:B------:R-:W3:Y:S01]  /*18e50*/  MUFU.TANH R24, R24 ;  /* 0x0000001800187308 */ /* 0x000ee20000002400 */
[----:B------:R-:W-:Y:S01]  /*18e60*/  FMNMX.FTZ R70, R107, R70, !PT ;  /* 0x000000466b467209 */ /* 0x000fe20007810000 */
[----:B------:R-:W-:Y:S01]  /*18e70*/  FMUL.FTZ R29, R2, R29 ;  /* 0x0000001d021d7220 */ /* 0x000fe20000410000 */
[----:B------:R-:W-:Y:S01]  /*18e80*/  ISETP.GT.AND P2, PT, R6, 0x50, PT ;  /* 0x000000500600780c */ /* 0x000fe20003f44270 */
[C---:B------:R-:W-:Y:S01]  /*18e90*/  FMUL.FTZ R32, R2.reuse, R32 ;  /* 0x0000002002207220 */ /* 0x040fe20000410000 */
[----:B------:R-:W-:Y:S01]  /*18ea0*/  FSEL R103, R103, -INF , P3 ;  /* 0xff80000067677808 */ /* 0x000fe20001800000 */
[----:B------:R-:W-:Y:S01]  /*18eb0*/  FMUL.FTZ R33, R2, R33 ;  /* 0x0000002102217220 */ /* 0x000fe20000410000 */
[----:B------:R-:W-:Y:S01]  /*18ec0*/  FMNMX.FTZ R70, R105, R70, !PT ;  /* 0x0000004669467209 */ /* 0x000fe20007810000 */
[----:B------:R-:W3:Y:S01]  /*18ed0*/  MUFU.TANH R25, R25 ;  /* 0x0000001900197308 */ /* 0x000ee20000002400 */
[----:B------:R-:W-:Y:S01]  /*18ee0*/  ISETP.GT.AND P3, PT, R6, 0x51, PT ;  /* 0x000000510600780c */ /* 0x000fe20003f64270 */
[C---:B------:R-:W-:Y:S01]  /*18ef0*/  FMUL.FTZ R36, R2.reuse, R36 ;  /* 0x0000002402247220 */ /* 0x040fe20000410000 */
[----:B------:R-:W-:Y:S01]  /*18f00*/  FSEL R101, R83, -INF , P2 ;  /* 0xff80000053657808 */ /* 0x000fe20001000000 */
[C---:B------:R-:W-:Y:S01]  /*18f10*/  FMUL.FTZ R30, R2.reuse, R30 ;  /* 0x0000001e021e7220 */ /* 0x040fe20000410000 */
[----:B------:R-:W-:Y:S01]  /*18f20*/  FMNMX.FTZ R70, R103, R70, !PT ;  /* 0x0000004667467209 */ /* 0x000fe20007810000 */
[----:B------:R-:W-:Y:S01]  /*18f30*/  FMUL.FTZ R34, R2, R34 ;  /* 0x0000002202227220 */ /* 0x000fe20000410000 */
[----:B------:R-:W-:Y:S01]  /*18f40*/  ISETP.GT.AND P2, PT, R6, 0x58, PT ;  /* 0x000000580600780c */ /* 0x000fe20003f44270 */
[----:B------:R-:W3:Y:S01]  /*18f50*/  MUFU.TANH R28, R28 ;  /* 0x0000001c001c7308 */ /* 0x000ee20000002400 */
[----:B----4-:R-:W-:-:S02]  /*18f60*/  FSEL R99, R65, -INF , P3 ;  /* 0xff80000041637808 */ /* 0x010fc40001800000 */
[----:B------:R-:W-:Y:S02]  /*18f70*/  FMNMX.FTZ R70, R101, R70, !PT ;  /* 0x0000004665467209 */ /* 0x000fe40007810000 */
[----:B------:R-:W-:Y:S02]  /*18f80*/  ISETP.GT.AND P3, PT, R6, 0x59, PT ;  /* 0x000000590600780c */ /* 0x000fe40003f64270 */
[----:B-----5:R-:W-:Y:S01]  /*18f90*/  FSEL R97, R68, -INF , P2 ;  /* 0xff80000044617808 */ /* 0x020fe20001000000 */
[----:B------:R-:W4:Y:S01]  /*18fa0*/  MUFU.TANH R29, R29 ;  /* 0x0000001d001d7308 */ /* 0x000f220000002400 */
[----:B------:R-:W-:Y:S02]  /*18fb0*/  FMNMX.FTZ R70, R99, R70, !PT ;  /* 0x0000004663467209 */ /* 0x000fe40007810000 */
[----:B------:R-:W-:Y:S02]  /*18fc0*/  ISETP.GT.AND P2, PT, R6, 0x60, PT ;  /* 0x000000600600780c */ /* 0x000fe40003f44270 */
[----:B0-----:R-:W-:-:S02]  /*18fd0*/  FSEL R95, R69, -INF , P3 ;  /* 0xff800000455f7808 */ /* 0x001fc40001800000 */
[----:B------:R-:W-:Y:S01]  /*18fe0*/  FMNMX.FTZ R70, R97, R70, !PT ;  /* 0x0000004661467209 */ /* 0x000fe20007810000 */
[----:B------:R-:W0:Y:S01]  /*18ff0*/  MUFU.TANH R32, R32 ;  /* 0x0000002000207308 */ /* 0x000e220000002400 */
[----:B------:R-:W-:Y:S02]  /*19000*/  ISETP.GT.AND P3, PT, R6, 0x61, PT ;  /* 0x000000610600780c */ /* 0x000fe40003f64270 */
[----:B------:R-:W-:Y:S01]  /*19010*/  FSEL R81, R14, -INF , P2 ;  /* 0xff8000000e517808 */ /* 0x000fe20001000000 */
[----:B------:R-:W-:Y:S01]  /*19020*/  FMUL.FTZ R14, R2, R37 ;  /* 0x00000025020e7220 */ /* 0x000fe20000410000 */
[----:B------:R-:W-:Y:S02]  /*19030*/  FMNMX.FTZ R70, R95, R70, !PT ;  /* 0x000000465f467209 */ /* 0x000fe40007810000 */
[----:B------:R-:W-:Y:S01]  /*19040*/  ISETP.GT.AND P2, PT, R6, 0x68, PT ;  /* 0x000000680600780c */ /* 0x000fe20003f44270 */
[----:B------:R-:W5:Y:S01]  /*19050*/  MUFU.TANH R33, R33 ;  /* 0x0000002100217308 */ /* 0x000f620000002400 */
[----:B-1----:R-:W-:-:S02]  /*19060*/  FSEL R49, R67, -INF , P3 ;  /* 0xff80000043317808 */ /* 0x002fc40001800000 */
[----:B------:R-:W-:Y:S02]  /*19070*/  FMNMX.FTZ R70, R81, R70, !PT ;  /* 0x0000004651467209 */ /* 0x000fe40007810000 */
[----:B------:R-:W-:Y:S02]  /*19080*/  ISETP.GT.AND P3, PT, R6, 0x69, PT ;  /* 0x000000690600780c */ /* 0x000fe40003f64270 */
[----:B--2---:R-:W-:Y:S01]  /*19090*/  FSEL R53, R44, -INF , P2 ;  /* 0xff8000002c357808 */ /* 0x004fe20001000000 */
[----:B------:R-:W1:Y:S01]  /*190a0*/  MUFU.TANH R36, R36 ;  /* 0x0000002400247308 */ /* 0x000e620000002400 */
[----:B------:R-:W-:Y:S01]  /*190b0*/  FMNMX.FTZ R70, R49, R70, !PT ;  /* 0x0000004631467209 */ /* 0x000fe20007810000 */
[----:B------:R-:W-:Y:S01]  /*190c0*/  FMUL.FTZ R44, R2, R51 ;  /* 0x00000033022c7220 */ /* 0x000fe20000410000 */
[----:B------:R-:W-:Y:S02]  /*190d0*/  ISETP.GT.AND P2, PT, R6, 0x70, PT ;  /* 0x000000700600780c */ /* 0x000fe40003f44270 */
[----:B------:R-:W-:-:S02]  /*190e0*/  FSEL R65, R45, -INF , P3 ;  /* 0xff8000002d417808 */ /* 0x000fc40001800000 */
[----:B------:R-:W-:Y:S01]  /*190f0*/  FMNMX.FTZ R70, R53, R70, !PT ;  /* 0x0000004635467209 */ /* 0x000fe20007810000 */
[----:B------:R-:W2:Y:S01]  /*19100*/  MUFU.TANH R14, R14 ;  /* 0x0000000e000e7308 */ /* 0x000ea20000002400 */
[----:B------:R-:W-:Y:S02]  /*19110*/  ISETP.GT.AND P3, PT, R6, 0x71, PT ;  /* 0x000000710600780c */ /* 0x000fe40003f64270 */
[----:B---3--:R-:W-:Y:S01]  /*19120*/  FSEL R79, R48, -INF , P2 ;  /* 0xff800000304f7808 */ /* 0x008fe20001000000 */
[----:B------:R-:W-:Y:S01]  /*19130*/  FMUL.FTZ R48, R2, R27 ;  /* 0x0000001b02307220 */ /* 0x000fe20000410000 */
[----:B------:R-:W-:Y:S02]  /*19140*/  FMNMX.FTZ R70, R65, R70, !PT ;  /* 0x0000004641467209 */ /* 0x000fe40007810000 */
[----:B------:R-:W-:Y:S01]  /*19150*/  ISETP.GT.AND P2, PT, R6, 0x78, PT ;  /* 0x000000780600780c */ /* 0x000fe20003f44270 */
[----:B------:R-:W-:Y:S01]  /*19160*/  MUFU.TANH R5, R5 ;  /* 0x0000000500057308 */ /* 0x000fe20000002400 */
[----:B------:R-:W-:-:S02]  /*19170*/  FSEL R71, R71, -INF , P3 ;  /* 0xff80000047477808 */ /* 0x000fc40001800000 */
[----:B------:R-:W-:Y:S02]  /*19180*/  FMNMX.FTZ R70, R79, R70, !PT ;  /* 0x000000464f467209 */ /* 0x000fe40007810000 */
[----:B------:R-:W-:Y:S02]  /*19190*/  ISETP.GT.AND P3, PT, R6, 0x79, PT ;  /* 0x000000790600780c */ /* 0x000fe40003f64270 */
[----:B------:R-:W-:Y:S01]  /*191a0*/  FSEL R91, R52, -INF , P2 ;  /* 0xff800000345b7808 */ /* 0x000fe20001000000 */
[----:B------:R-:W3:Y:S01]  /*191b0*/  MUFU.TANH R3, R3 ;  /* 0x0000000300037308 */ /* 0x000ee20000002400 */
[----:B------:R-:W-:Y:S01]  /*191c0*/  FMNMX.FTZ R70, R71, R70, !PT ;  /* 0x0000004647467209 */ /* 0x000fe20007810000 */
[----:B------:R-:W-:Y:S01]  /*191d0*/  FMUL.FTZ R52, R2, R35 ;  /* 0x0000002302347220 */ /* 0x000fe20000410000 */
[----:B------:R-:W-:Y:S02]  /*191e0*/  ISETP.GT.AND P2, PT, R6, 0x80, PT ;  /* 0x000000800600780c */ /* 0x000fe40003f44270 */
[----:B------:R-:W-:Y:S01]  /*191f0*/  FSEL R83, R42, -INF , P3 ;  /* 0xff8000002a537808 */ /* 0x000fe20001800000 */
[----:B------:R-:W-:Y:S01]  /*19200*/  FMUL.FTZ R42, R2, R54 ;  /* 0x00000036022a7220 */ /* 0x000fe20000410000 */
[----:B------:R-:W-:Y:S01]  /*19210*/  FMNMX.FTZ R70, R91, R70, !PT ;  /* 0x000000465b467209 */ /* 0x000fe20007810000 */
[----:B------:R-:W3:Y:S01]  /*19220*/  MUFU.TANH R7, R7 ;  /* 0x0000000700077308 */ /* 0x000ee20000002400 */
[----:B------:R-:W-:Y:S01]  /*19230*/  ISETP.GT.AND P3, PT, R6, 0x81, PT ;  /* 0x000000810600780c */ /* 0x000fe20003f64270 */
[----:B------:R-:W-:Y:S01]  /*19240*/  FMUL.FTZ R54, R2, R38 ;  /* 0x0000002602367220 */ /* 0x000fe20000410000 */
[----:B------:R-:W-:-:S02]  /*19250*/  FSEL R85, R24, -INF , P2 ;  /* 0xff80000018557808 */ /* 0x000fc40001000000 */
[----:B------:R-:W-:Y:S02]  /*19260*/  FMNMX.FTZ R70, R83, R70, !PT ;  /* 0x0000004653467209 */ /* 0x000fe40007810000 */
[C---:B------:R-:W-:Y:S01]  /*19270*/  ISETP.GT.AND P2, PT, R6.reuse, 0x88, PT ;  /* 0x000000880600780c */ /* 0x040fe20003f44270 */
[----:B------:R-:W-:Y:S01]  /*19280*/  MUFU.TANH R8, R8 ;  /* 0x0000000800087308 */ /* 0x000fe20000002400 */
[----:B------:R-:W-:Y:S02]  /*19290*/  FSEL R67, R25, -INF , P3 ;  /* 0xff80000019437808 */ /* 0x000fe40001800000 */
[----:B------:R-:W-:Y:S02]  /*192a0*/  FMNMX.FTZ R70, R85, R70, !PT ;  /* 0x0000004655467209 */ /* 0x000fe40007810000 */
[----:B------:R-:W-:Y:S02]  /*192b0*/  ISETP.GT.AND P3, PT, R6, 0x89, PT ;  /* 0x000000890600780c */ /* 0x000fe40003f64270 */
[----:B------:R-:W-:Y:S01]  /*192c0*/  FSEL R69, R28, -INF , P2 ;  /* 0xff8000001c457808 */ /* 0x000fe20001000000 */
[----:B------:R-:W3:Y:S01]  /*192d0*/  MUFU.TANH R10, R10 ;  /* 0x0000000a000a7308 */ /* 0x000ee20000002400 */
[----:B------:R-:W-:Y:S01]  /*192e0*/  FMNMX.FTZ R70, R67, R70, !PT ;  /* 0x0000004643467209 */ /* 0x000fe20007810000 */
[----:B------:R-:W-:Y:S01]  /*192f0*/  FMUL.FTZ R28, R2, R46 ;  /* 0x0000002e021c7220 */ /* 0x000fe20000410000 */
[----:B------:R-:W-:Y:S01]  /*19300*/  ISETP.GT.AND P2, PT, R6, 0x90, PT ;  /* 0x000000900600780c */ /* 0x000fe20003f44270 */
[----:B------:R-:W-:Y:S01]  /*19310*/  FMUL.FTZ R46, R2, R26 ;  /* 0x0000001a022e7220 */ /* 0x000fe20000410000 */
[----:B----4-:R-:W-:-:S02]  /*19320*/  FSEL R29, R29, -INF , P3 ;  /* 0xff8000001d1d7808 */ /* 0x010fc40001800000 */
[----:B------:R-:W-:Y:S01]  /*19330*/  FMNMX.FTZ R70, R69, R70, !PT ;  /* 0x0000004645467209 */ /* 0x000fe20007810000 */
[----:B------:R-:W-:Y:S01]  /*19340*/  MUFU.TANH R9, R9 ;  /* 0x0000000900097308 */ /* 0x000fe20000002400 */
[----:B------:R-:W-:Y:S02]  /*19350*/  ISETP.GT.AND P3, PT, R6, 0x91, PT ;  /* 0x000000910600780c */ /* 0x000fe40003f64270 */
[----:B0-----:R-:W-:Y:S01]  /*19360*/  FSEL R45, R32, -INF , P2 ;  /* 0xff800000202d7808 */ /* 0x001fe20001000000 */
[C---:B------:R-:W-:Y:S01]  /*19370*/  FMUL.FTZ R32, R2.reuse, R47 ;  /* 0x0000002f02207220 */ /* 0x040fe20000410000 */
[----:B------:R-:W-:Y:S01]  /*19380*/  FMNMX.FTZ R70, R29, R70, !PT ;  /* 0x000000461d467209 */ /* 0x000fe20007810000 */
[----:B------:R-:W-:Y:S01]  /*19390*/  FMUL.FTZ R47, R2, R55 ;  /* 0x00000037022f7220 */ /* 0x000fe20000410000 */
[----:B------:R-:W-:Y:S01]  /*193a0*/  ISETP.GT.AND P2, PT, R6, 0x98, PT ;  /* 0x000000980600780c */ /* 0x000fe20003f44270 */
[----:B------:R-:W0:Y:S01]  /*193b0*/  MUFU.TANH R11, R11 ;  /* 0x0000000b000b7308 */ /* 0x000e220000002400 */
[----:B-----5:R-:W-:Y:S01]  /*193c0*/  FSEL R37, R33, -INF , P3 ;  /* 0xff80000021257808 */ /* 0x020fe20001800000 */
[----:B------:R-:W-:Y:S01]  /*193d0*/  FMUL.FTZ R55, R2, R39 ;  /* 0x0000002702377220 */ /* 0x000fe20000410000 */
[----:B------:R-:W-:-:S02]  /*193e0*/  FMNMX.FTZ R70, R45, R70, !PT ;  /* 0x000000462d467209 */ /* 0x000fc40007810000 */
[----:B------:R-:W-:Y:S02]  /*193f0*/  ISETP.GT.AND P3, PT, R6, 0x99, PT ;  /* 0x000000990600780c */ /* 0x000fe40003f64270 */
[----:B-1----:R-:W-:Y:S01]  /*19400*/  FSEL R33, R36, -INF , P2 ;  /* 0xff80000024217808 */ /* 0x002fe20001000000 */
[C---:B------:R-:W-:Y:S01]  /*19410*/  FMUL.FTZ R36, R2.reuse, R50 ;  /* 0x0000003202247220 */ /* 0x040fe20000410000 */
[----:B------:R-:W-:Y:S01]  /*19420*/  FMNMX.FTZ R70, R37, R70, !PT ;  /* 0x0000004625467209 */ /* 0x000fe20007810000 */
[----:B------:R-:W-:Y:S01]  /*19430*/  FMUL.FTZ R50, R2, R31 ;  /* 0x0000001f02327220 */ /* 0x000fe20000410000 */
[----:B--2---:R-:W-:Y:S01]  /*19440*/  FSEL R43, R14, -INF , P3 ;  /* 0xff8000000e2b7808 */ /* 0x004fe20001800000 */
[----:B------:R-:W1:Y:S01]  /*19450*/  MUFU.TANH R12, R12 ;  /* 0x0000000c000c7308 */ /* 0x000e620000002400 */
[----:B------:R-:W-:Y:S02]  /*19460*/  FMNMX.FTZ R70, R33, R70, !PT ;  /* 0x0000004621467209 */ /* 0x000fe40007810000 */
[----:B------:R-:W-:-:S02]  /*19470*/  VIMNMX R64, R64, R93, PT ;  /* 0x0000005d40407248 */ /* 0x000fc40003fe0100 */
[----:B------:R-:W-:Y:S02]  /*19480*/  FMNMX.FTZ R70, R43, R70, !PT ;  /* 0x000000462b467209 */ /* 0x000fe40007810000 */
[C---:B------:R-:W-:Y:S01]  /*19490*/  ISETP.GT.AND P3, PT, R64.reuse, 0x1, PT ;  /* 0x000000014000780c */ /* 0x040fe20003f64270 */
[----:B------:R-:W2:Y:S01]  /*194a0*/  MUFU.TANH R74, R74 ;  /* 0x0000004a004a7308 */ /* 0x000ea20000002400 */
[C---:B------:R-:W-:Y:S01]  /*194b0*/  ISETP.GT.AND P4, PT, R64.reuse, 0x8, PT ;  /* 0x000000084000780c */ /* 0x040fe20003f84270 */
[----:B------:R-:W4:Y:S01]  /*194c0*/  SHFL.BFLY PT, R25, R70, 0x2, 0x1f ;  /* 0x0c401f0046197f89 */ /* 0x000f2200000e0000 */
[----:B---3--:R-:W-:Y:S02]  /*194d0*/  FSEL R26, R3, -INF , P3 ;  /* 0xff800000031a7808 */ /* 0x008fe40001800000 */
[----:B------:R-:W-:Y:S02]  /*194e0*/  FSEL R31, R7, -INF , P4 ;  /* 0xff800000071f7808 */ /* 0x000fe40002000000 */
[----:B------:R-:W-:Y:S01]  /*194f0*/  ISETP.GT.AND P3, PT, R64, 0x10, PT ;  /* 0x000000104000780c */ /* 0x000fe20003f64270 */
[----:B------:R-:W3:Y:S03]  /*19500*/  MUFU.TANH R72, R72 ;  /* 0x0000004800487308 */ /* 0x000ee60000002400 */
[----:B------:R-:W-:-:S02]  /*19510*/  FSEL R39, R10, -INF , P3 ;  /* 0xff8000000a277808 */ /* 0x000fc40001800000 */
[----:B------:R-:W-:-:S03]  /*19520*/  ISETP.GT.AND P3, PT, R64, 0x18, PT ;  /* 0x000000184000780c */ /* 0x000fc60003f64270 */
[----:B------:R-:W5:Y:S01]  /*19530*/  MUFU.TANH R21, R21 ;  /* 0x0000001500157308 */ /* 0x000f620000002400 */
[----:B0-----:R-:W-:Y:S02]  /*19540*/  FSEL R11, R11, -INF , P3 ;  /* 0xff8000000b0b7808 */ /* 0x001fe40001800000 */
[----:B------:R-:W-:-:S05]  /*19550*/  ISETP.GT.AND P3, PT, R64, 0x20, PT ;  /* 0x000000204000780c */ /* 0x000fca0003f64270 */
[----:B------:R-:W0:Y:S01]  /*19560*/  MUFU.TANH R73, R73 ;  /* 0x0000004900497308 */ /* 0x000e220000002400 */
[----:B----4-:R-:W-:-:S05]  /*19570*/  FMNMX.FTZ R25, R70, R25, !PT ;  /* 0x0000001946197209 */ /* 0x010fca0007810000 */
[----:B------:R-:W4:Y:S02]  /*19580*/  SHFL.BFLY PT, R6, R25, 0x1, 0x1f ;  /* 0x0c201f0019067f89 */ /* 0x000f2400000e0000 */
[----:B------:R-:W0:Y:S08]  /*19590*/  MUFU.TANH R75, R75 ;  /* 0x0000004b004b7308 */ /* 0x000e300000002400 */
[----:B------:R-:W0:Y:S08]  /*195a0*/  MUFU.TANH R76, R76 ;  /* 0x0000004c004c7308 */ /* 0x000e300000002400 */
[----:B------:R-:W0:Y:S01]  /*195b0*/  MUFU.TANH R77, R77 ;  /* 0x0000004d004d7308 */ /* 0x000e220000002400 */
[----:B----4-:R-:W-:-:S07]  /*195c0*/  FMNMX.FTZ R89, R25, R6, !PT ;  /* 0x0000000619597209 */ /* 0x010fce0007810000 */
[----:B------:R-:W4:Y:S01]  /*195d0*/  MUFU.TANH R78, R78 ;  /* 0x0000004e004e7308 */ /* 0x000f220000002400 */
[C---:B------:R-:W-:Y:S01]  /*195e0*/  FSETP.NEU.FTZ.AND P2, PT, R89.reuse, -INF , PT ;  /* 0xff8000005900780b */ /* 0x040fe20003f5d000 */
[----:B------:R-:W-:-:S06]  /*195f0*/  FFMA.FTZ R24, R89, R88, -8 ;  /* 0xc100000059187423 */ /* 0x000fcc0000010058 */
[----:B------:R-:W4:Y:S01]  /*19600*/  MUFU.TANH R56, R56 ;  /* 0x0000003800387308 */ /* 0x000f220000002400 */
[----:B------:R-:W-:Y:S02]  /*19610*/  FSEL R24, R24, RZ, P2 ;  /* 0x000000ff18187208 */ /* 0x000fe40001000000 */
[----:B------:R-:W-:-:S03]  /*19620*/  ISETP.GT.AND P2, PT, R64, RZ, PT ;  /* 0x000000ff4000720c */ /* 0x000fc60003f44270 */
[-CC-:B------:R-:W-:Y:S01]  /*19630*/  FFMA.FTZ R10, R123, R88.reuse, -R24.reuse ;  /* 0x000000587b0a7223 */ /* 0x180fe20000010818 */
[----:B------:R-:W-:Y:S01]  /*19640*/  FSEL R27, R5, -INF , P2 ;  /* 0xff800000051b7808 */ /* 0x000fe20001000000 */
        /* <DEDUP_REMOVED lines=9> */
[C---:B------:R-:W-:Y:S01]  /*196e0*/  ISETP.GT.AND P2, PT, R64.reuse, 0x11, PT ;  /* 0x000000114000780c */ /* 0x040fe20003f44270 */
        /* <DEDUP_REMOVED lines=11> */
[----:B-1----:R-:W-:Y:S01]  /*197a0*/  FSEL R93, R12, -INF , P2 ;  /* 0xff8000000c5d7808 */ /* 0x002fe20001000000 */
[--C-:B------:R-:W-:Y:S01]  /*197b0*/  FFMA.FTZ R12, R119, R88, -R24.reuse ;  /* 0x00000058770c7223 */ /* 0x100fe20000010818 */
[----:B------:R-:W-:Y:S01]  /*197c0*/  FMNMX.FTZ R38, R11, R38, !PT ;  /* 0x000000260b267209 */ /* 0x000fe20007810000 */
[-CC-:B------:R-:W-:Y:S01]  /*197d0*/  FFMA.FTZ R6, R13, R88.reuse, -R24.reuse ;  /* 0x000000580d067223 */ /* 0x180fe20000010818 */
[----:B------:R-:W-:Y:S01]  /*197e0*/  ISETP.GT.AND P2, PT, R64, 0x21, PT ;  /* 0x000000214000780c */ /* 0x000fe20003f44270 */
[--C-:B------:R-:W-:Y:S01]  /*197f0*/  FFMA.FTZ R13, R20, R88, -R24.reuse ;  /* 0x00000058140d7223 */ /* 0x100fe20000010818 */
[----:B--2---:R-:W-:Y:S01]  /*19800*/  FSEL R123, R74, -INF , P3 ;  /* 0xff8000004a7b7808 */ /* 0x004fe20001800000 */
[----:B------:R-:W1:Y:S01]  /*19810*/  MUFU.TANH R60, R60 ;  /* 0x0000003c003c7308 */ /* 0x000e620000002400 */
[----:B------:R-:W-:Y:S01]  /*19820*/  FMNMX.FTZ R38, R93, R38, !PT ;  /* 0x000000265d267209 */ /* 0x000fe20007810000 */
[-CC-:B------:R-:W-:Y:S01]  /*19830*/  FFMA.FTZ R20, R133, R88.reuse, -R24.reuse ;  /* 0x0000005885147223 */ /* 0x180fe20000010818 */
[----:B------:R-:W-:Y:S01]  /*19840*/  ISETP.GT.AND P3, PT, R64, 0x28, PT ;  /* 0x000000284000780c */ /* 0x000fe20003f64270 */
[-CC-:B------:R-:W-:Y:S01]  /*19850*/  FFMA.FTZ R135, R135, R88.reuse, -R24.reuse ;  /* 0x0000005887877223 */ /* 0x180fe20000010818 */
[----:B---3--:R-:W-:Y:S01]  /*19860*/  FSEL R121, R72, -INF , P2 ;  /* 0xff80000048797808 */ /* 0x008fe20001000000 */
[--C-:B------:R-:W-:Y:S01]  /*19870*/  FFMA.FTZ R37, R37, R88, -R24.reuse ;  /* 0x0000005825257223 */ /* 0x100fe20000010818 */
[----:B------:R-:W-:Y:S01]  /*19880*/  FMNMX.FTZ R38, R123, R38, !PT ;  /* 0x000000267b267209 */ /* 0x000fe20007810000 */
[----:B------:R-:W2:Y:S01]  /*19890*/  MUFU.TANH R61, R61 ;  /* 0x0000003d003d7308 */ /* 0x000ea20000002400 */
[C---:B------:R-:W-:Y:S01]  /*198a0*/  ISETP.GT.AND P2, PT, R64.reuse, 0x29, PT ;  /* 0x000000294000780c */ /* 0x040fe20003f44270 */
[-CC-:B------:R-:W-:Y:S01]  /*198b0*/  FFMA.FTZ R95, R95, R88.reuse, -R24.reuse ;  /* 0x000000585f5f7223 */ /* 0x180fe20000010818 */
[----:B-----5:R-:W-:Y:S01]  /*198c0*/  FSEL R125, R21, -INF , P3 ;  /* 0xff800000157d7808 */ /* 0x020fe20001800000 */
[--C-:B------:R-:W-:Y:S01]  /*198d0*/  FFMA.FTZ R21, R115, R88, -R24.reuse ;  /* 0x0000005873157223 */ /* 0x100fe20000010818 */
[----:B------:R-:W-:Y:S01]  /*198e0*/  FMNMX.FTZ R38, R121, R38, !PT ;  /* 0x0000002679267209 */ /* 0x000fe20007810000 */
[-CC-:B------:R-:W-:Y:S01]  /*198f0*/  FFMA.FTZ R49, R49, R88.reuse, -R24.reuse ;  /* 0x0000005831317223 */ /* 0x180fe20000010818 */
[C---:B------:R-:W-:Y:S01]  /*19900*/  ISETP.GT.AND P3, PT, R64.reuse, 0x30, PT ;  /* 0x000000304000780c */ /* 0x040fe20003f64270 */
[----:B------:R-:W3:Y:S01]  /*19910*/  MUFU.TANH R62, R62 ;  /* 0x0000003e003e7308 */ /* 0x000ee20000002400 */
[----:B0-----:R-:W-:Y:S01]  /*19920*/  FSEL R73, R73, -INF , P2 ;  /* 0xff80000049497808 */ /* 0x001fe20001000000 */
[--C-:B------:R-:W-:Y:S01]  /*19930*/  FFMA.FTZ R67, R67, R88, -R24.reuse ;  /* 0x0000005843437223 */ /* 0x100fe20000010818 */
[----:B------:R-:W-:Y:S01]  /*19940*/  FMNMX.FTZ R38, R125, R38, !PT ;  /* 0x000000267d267209 */ /* 0x000fe20007810000 */
[-CC-:B------:R-:W-:Y:S01]  /*19950*/  FFMA.FTZ R29, R29, R88.reuse, -R24.reuse ;  /* 0x000000581d1d7223 */ /* 0x180fe20000010818 */
[C---:B------:R-:W-:Y:S01]  /*19960*/  ISETP.GT.AND P2, PT, R64.reuse, 0x31, PT ;  /* 0x000000314000780c */ /* 0x040fe20003f44270 */
[--C-:B------:R-:W-:Y:S01]  /*19970*/  FFMA.FTZ R45, R45, R88, -R24.reuse ;  /* 0x000000582d2d7223 */ /* 0x100fe20000010818 */
[----:B------:R-:W-:Y:S01]  /*19980*/  FSEL R75, R75, -INF , P3 ;  /* 0xff8000004b4b7808 */ /* 0x000fe20001800000 */
[----:B------:R-:W0:Y:S01]  /*19990*/  MUFU.TANH R63, R63 ;  /* 0x0000003f003f7308 */ /* 0x000e220000002400 */
[----:B------:R-:W-:Y:S01]  /*199a0*/  FMNMX.FTZ R38, R73, R38, !PT ;  /* 0x0000002649267209 */ /* 0x000fe20007810000 */
[----:B------:R-:W-:Y:S01]  /*199b0*/  FFMA.FTZ R33, R33, R88, -R24 ;  /* 0x0000005821217223 */ /* 0x000fe20000010818 */
[----:B------:R-:W-:-:S02]  /*199c0*/  ISETP.GT.AND P3, PT, R64, 0x38, PT ;  /* 0x000000384000780c */ /* 0x000fc40003f64270 */
[----:B------:R-:W-:Y:S02]  /*199d0*/  FSEL R117, R76, -INF , P2 ;  /* 0xff8000004c757808 */ /* 0x000fe40001000000 */
[----:B------:R-:W-:Y:S01]  /*199e0*/  FMNMX.FTZ R38, R75, R38, !PT ;  /* 0x000000264b267209 */ /* 0x000fe20007810000 */
[----:B------:R-:W5:Y:S01]  /*199f0*/  MUFU.TANH R40, R40 ;  /* 0x0000002800287308 */ /* 0x000f620000002400 */
[C---:B------:R-:W-:Y:S02]  /*19a00*/  ISETP.GT.AND P2, PT, R64.reuse, 0x39, PT ;  /* 0x000000394000780c */ /* 0x040fe40003f44270 */
[----:B------:R-:W-:Y:S02]  /*19a10*/  FSEL R77, R77, -INF , P3 ;  /* 0xff8000004d4d7808 */ /* 0x000fe40001800000 */
[----:B------:R-:W-:Y:S02]  /*19a20*/  FMNMX.FTZ R66, R117, R38, !PT ;  /* 0x0000002675427209 */ /* 0x000fe40007810000 */
[----:B------:R-:W-:Y:S01]  /*19a30*/  ISETP.GT.AND P3, PT, R64, 0x40, PT ;  /* 0x000000404000780c */ /* 0x000fe20003f64270 */
[----:B------:R1:W-:Y:S01]  /*19a40*/  MUFU.EX2 R38, R21 ;  /* 0x0000001500267308 */ /* 0x0003e20000000800 */
[----:B----4-:R-:W-:-:S02]  /*19a50*/  FSEL R115, R78, -INF , P2 ;  /* 0xff8000004e737808 */ /* 0x010fc40001000000 */
[----:B------:R-:W-:Y:S02]  /*19a60*/  FMNMX.FTZ R66, R77, R66, !PT ;  /* 0x000000424d427209 */ /* 0x000fe40007810000 */
[----:B------:R-:W-:Y:S02]  /*19a70*/  ISETP.GT.AND P2, PT, R64, 0x41, PT ;  /* 0x000000414000780c */ /* 0x000fe40003f44270 */
[----:B------:R-:W-:Y:S01]  /*19a80*/  FSEL R119, R56, -INF , P3 ;  /* 0xff80000038777808 */ /* 0x000fe20001800000 */
[----:B------:R-:W-:-:S01]  /*19a90*/  FFMA.FTZ R56, R113, R88, -R24 ;  /* 0x0000005871387223 */ /* 0x000fc20000010818 */
[----:B------:R-:W-:Y:S01]  /*19aa0*/  FMNMX.FTZ R66, R115, R66, !PT ;  /* 0x0000004273427209 */ /* 0x000fe20007810000 */
[----:B-1----:R-:W-:-:S01]  /*19ab0*/  FFMA.FTZ R21, R111, R88, -R24 ;  /* 0x000000586f157223 */ /* 0x002fc20000010818 */
[----:B------:R-:W-:Y:S01]  /*19ac0*/  ISETP.GT.AND P3, PT, R64, 0x48, PT ;  /* 0x000000484000780c */ /* 0x000fe20003f64270 */
[----:B------:R1:W-:Y:S01]  /*19ad0*/  MUFU.EX2 R8, R129 ;  /* 0x0000008100087308 */ /* 0x0003e20000000800 */
[----:B------:R-:W-:Y:S01]  /*19ae0*/  FSEL R113, R57, -INF , P2 ;  /* 0xff80000039717808 */ /* 0x000fe20001000000 */
[----:B------:R-:W-:Y:S01]  /*19af0*/  FFMA.FTZ R57, R109, R88, -R24 ;  /* 0x000000586d397223 */ /* 0x000fe20000010818 */
[----:B------:R-:W-:-:S02]  /*19b00*/  FMNMX.FTZ R66, R119, R66, !PT ;  /* 0x0000004277427209 */ /* 0x000fc40007810000 */
[----:B------:R-:W-:Y:S02]  /*19b10*/  ISETP.GT.AND P2, PT, R64, 0x49, PT ;  /* 0x000000494000780c */ /* 0x000fe40003f44270 */
[----:B------:R-:W-:Y:S01]  /*19b20*/  FSEL R127, R58, -INF , P3 ;  /* 0xff8000003a7f7808 */ /* 0x000fe20001800000 */
[----:B------:R-:W4:Y:S01]  /*19b30*/  MUFU.TANH R41, R41 ;  /* 0x0000002900297308 */ /* 0x000f220000002400 */
[----:B------:R-:W-:Y:S01]  /*19b40*/  FMNMX.FTZ R66, R113, R66, !PT ;  /* 0x0000004271427209 */ /* 0x000fe20007810000 */
[----:B------:R-:W-:Y:S01]  /*19b50*/  FFMA.FTZ R58, R107, R88, -R24 ;  /* 0x000000586b3a7223 */ /* 0x000fe20000010818 */
[C---:B------:R-:W-:Y:S02]  /*19b60*/  ISETP.GT.AND P3, PT, R64.reuse, 0x50, PT ;  /* 0x000000504000780c */ /* 0x040fe40003f64270 */
[----:B------:R-:W-:Y:S02]  /*19b70*/  FSEL R111, R59, -INF , P2 ;  /* 0xff8000003b6f7808 */ /* 0x000fe40001000000 */
[----:B------:R-:W-:Y:S01]  /*19b80*/  FMNMX.FTZ R66, R127, R66, !PT ;  /* 0x000000427f427209 */ /* 0x000fe20007810000 */
[----:B------:R-:W4:Y:S01]  /*19b90*/  MUFU.TANH R28, R28 ;  /* 0x0000001c001c7308 */ /* 0x000f220000002400 */
[----:B------:R-:W-:-:S02]  /*19ba0*/  ISETP.GT.AND P2, PT, R64, 0x51, PT ;  /* 0x000000514000780c */ /* 0x000fc40003f44270 */
[----:B-1----:R-:W-:Y:S02]  /*19bb0*/  FSEL R129, R60, -INF , P3 ;  /* 0xff8000003c817808 */ /* 0x002fe40001800000 */
[----:B------:R-:W-:Y:S02]  /*19bc0*/  FMNMX.FTZ R66, R111, R66, !PT ;  /* 0x000000426f427209 */ /* 0x000fe40007810000 */
[C---:B------:R-:W-:Y:S01]  /*19bd0*/  ISETP.GT.AND P3, PT, R64.reuse, 0x58, PT ;  /* 0x000000584000780c */ /* 0x040fe20003f64270 */
[----:B------:R-:W1:Y:S01]  /*19be0*/  MUFU.TANH R32, R32 ;  /* 0x0000002000207308 */ /* 0x000e620000002400 */
[----:B--2---:R-:W-:Y:S02]  /*19bf0*/  FSEL R61, R61, -INF , P2 ;  /* 0xff8000003d3d7808 */ /* 0x004fe40001000000 */
[----:B------:R-:W-:Y:S02]  /*19c00*/  FMNMX.FTZ R66, R129, R66, !PT ;  /* 0x0000004281427209 */ /* 0x000fe40007810000 */
[----:B------:R-:W-:-:S02]  /*19c10*/  ISETP.GT.AND P2, PT, R64, 0x59, PT ;  /* 0x000000594000780c */ /* 0x000fc40003f44270 */
[----:B---3--:R-:W-:Y:S01]  /*19c20*/  FSEL R109, R62, -INF , P3 ;  /* 0xff8000003e6d7808 */ /* 0x008fe20001800000 */
[----:B------:R-:W2:Y:S01]  /*19c30*/  MUFU.TANH R36, R36 ;  /* 0x0000002400247308 */ /* 0x000ea20000002400 */
[----:B------:R-:W-:Y:S02]  /*19c40*/  FMNMX.FTZ R66, R61, R66, !PT ;  /* 0x000000423d427209 */ /* 0x000fe40007810000 */
[C---:B------:R-:W-:Y:S02]  /*19c50*/  ISETP.GT.AND P3, PT, R64.reuse, 0x60, PT ;  /* 0x000000604000780c */ /* 0x040fe40003f64270 */
[----:B0-----:R-:W-:Y:S02]  /*19c60*/  FSEL R63, R63, -INF , P2 ;  /* 0xff8000003f3f7808 */ /* 0x001fe40001000000 */
[----:B------:R-:W-:Y:S01]  /*19c70*/  FMNMX.FTZ R66, R109, R66, !PT ;  /* 0x000000426d427209 */ /* 0x000fe20007810000 */
[----:B------:R-:W0:Y:S01]  /*19c80*/  MUFU.TANH R44, R44 ;  /* 0x0000002c002c7308 */ /* 0x000e220000002400 */
[----:B------:R-:W-:-:S02]  /*19c90*/  ISETP.GT.AND P2, PT, R64, 0x61, PT ;  /* 0x000000614000780c */ /* 0x000fc40003f44270 */
[----:B-----5:R-:W-:Y:S01]  /*19ca0*/  FSEL R107, R40, -INF , P3 ;  /* 0xff800000286b7808 */ /* 0x020fe20001800000 */
[----:B------:R-:W-:-:S01]  /*19cb0*/  FFMA.FTZ R40, R105, R88, -R24 ;  /* 0x0000005869287223 */ /* 0x000fc20000010818 */
[----:B------:R-:W-:Y:S02]  /*19cc0*/  FMNMX.FTZ R66, R63, R66, !PT ;  /* 0x000000423f427209 */ /* 0x000fe40007810000 */
[C---:B------:R-:W-:Y:S01]  /*19cd0*/  ISETP.GT.AND P3, PT, R64.reuse, 0x68, PT ;  /* 0x000000684000780c */ /* 0x040fe20003f64270 */
[----:B------:R-:W3:Y:S01]  /*19ce0*/  MUFU.TANH R42, R42 ;  /* 0x0000002a002a7308 */ /* 0x000ee20000002400 */
[----:B----4-:R-:W-:Y:S02]  /*19cf0*/  FSEL R41, R41, -INF , P2 ;  /* 0xff80000029297808 */ /* 0x010fe40001000000 */
[----:B------:R-:W-:Y:S02]  /*19d00*/  FMNMX.FTZ R66, R107, R66, !PT ;  /* 0x000000426b427209 */ /* 0x000fe40007810000 */
[----:B------:R-:W-:-:S02]  /*19d10*/  ISETP.GT.AND P2, PT, R64, 0x69, PT ;  /* 0x000000694000780c */ /* 0x000fc40003f44270 */
[----:B------:R-:W-:Y:S01]  /*19d20*/  FSEL R105, R28, -INF , P3 ;  /* 0xff8000001c697808 */ /* 0x000fe20001800000 */
[----:B------:R-:W-:Y:S01]  /*19d30*/  MUFU.TANH R47, R47 ;  /* 0x0000002f002f7308 */ /* 0x000fe20000002400 */
[----:B------:R-:W-:Y:S01]  /*19d40*/  FMNMX.FTZ R66, R41, R66, !PT ;  /* 0x0000004229427209 */ /* 0x000fe20007810000 */
[-CC-:B------:R-:W-:Y:S01]  /*19d50*/  FFMA.FTZ R28, R101, R88.reuse, -R24.reuse ;  /* 0x00000058651c7223 */ /* 0x180fe20000010818 */
[----:B------:R-:W-:Y:S02]  /*19d60*/  ISETP.GT.AND P3, PT, R64, 0x70, PT ;  /* 0x000000704000780c */ /* 0x000fe40003f64270 */
[----:B-1----:R-:W-:Y:S01]  /*19d70*/  FSEL R103, R32, -INF , P2 ;  /* 0xff80000020677808 */ /* 0x002fe20001000000 */
[----:B------:R-:W-:-:S01]  /*19d80*/  FFMA.FTZ R32, R97, R88, -R24 ;  /* 0x0000005861207223 */ /* 0x000fc20000010818 */
[----:B------:R-:W-:Y:S01]  /*19d90*/  FMNMX.FTZ R66, R105, R66, !PT ;  /* 0x0000004269427209 */ /* 0x000fe20007810000 */
[----:B------:R-:W1:Y:S01]  /*19da0*/  MUFU.TANH R46, R46 ;  /* 0x0000002e002e7308 */ /* 0x000e620000002400 */
[----:B------:R-:W-:-:S02]  /*19db0*/  ISETP.GT.AND P2, PT, R64, 0x71, PT ;  /* 0x000000714000780c */ /* 0x000fc40003f44270 */
[----:B--2---:R-:W-:Y:S01]  /*19dc0*/  FSEL R133, R36, -INF , P3 ;  /* 0xff80000024857808 */ /* 0x004fe20001800000 */
[----:B------:R-:W-:-:S01]  /*19dd0*/  FFMA.FTZ R36, R79, R88, -R24 ;  /* 0x000000584f247223 */ /* 0x000fc20000010818 */
[----:B------:R-:W-:Y:S02]  /*19de0*/  FMNMX.FTZ R66, R103, R66, !PT ;  /* 0x0000004267427209 */ /* 0x000fe40007810000 */
[----:B------:R-:W-:Y:S01]  /*19df0*/  ISETP.GT.AND P3, PT, R64, 0x78, PT ;  /* 0x000000784000780c */ /* 0x000fe20003f64270 */
[----:B------:R-:W2:Y:S01]  /*19e00*/  MUFU.TANH R48, R48 ;  /* 0x0000003000307308 */ /* 0x000ea20000002400 */
[----:B0-----:R-:W-:Y:S01]  /*19e10*/  FSEL R101, R44, -INF , P2 ;  /* 0xff8000002c657808 */ /* 0x001fe20001000000 */
[----:B------:R-:W-:Y:S01]  /*19e20*/  FFMA.FTZ R44, R85, R88, -R24 ;  /* 0x00000058552c7223 */ /* 0x000fe20000010818 */
[----:B------:R-:W-:Y:S01]  /*19e30*/  FMNMX.FTZ R66, R133, R66, !PT ;  /* 0x0000004285427209 */ /* 0x000fe20007810000 */
[----:B------:R-:W-:Y:S01]  /*19e40*/  IMAD.MOV.U32 R85, RZ, RZ, R87 ;  /* 0x000000ffff557224 */ /* 0x000fe200078e0057 */
[----:B------:R-:W-:-:S02]  /*19e50*/  ISETP.GT.AND P2, PT, R64, 0x79, PT ;  /* 0x000000794000780c */ /* 0x000fc40003f44270 */
[----:B------:R-:W-:Y:S01]  /*19e60*/  FMNMX.FTZ R66, R101, R66, !PT ;  /* 0x0000004265427209 */ /* 0x000fe20007810000 */
[----:B------:R-:W0:Y:S08]  /*19e70*/  MUFU.TANH R30, R30 ;  /* 0x0000001e001e7308 */ /* 0x000e300000002400 */
[----:B------:R3:W-:Y:S08]  /*19e80*/  MUFU.EX2 R5, R135 ;  /* 0x0000008700057308 */ /* 0x0007f00000000800 */
[----:B------:R4:W-:Y:S01]  /*19e90*/  MUFU.EX2 R59, R21 ;  /* 0x00000015003b7308 */ /* 0x0009e20000000800 */
[----:B---3--:R-:W-:Y:S01]  /*19ea0*/  FSEL R135, R42, -INF , P3 ;  /* 0xff8000002a877808 */ /* 0x008fe20001800000 */
[----:B------:R-:W-:Y:S01]  /*19eb0*/  FFMA.FTZ R42, R91, R88, -R24 ;  /* 0x000000585b2a7223 */ /* 0x000fe20000010818 */
[----:B------:R-:W-:-:S02]  /*19ec0*/  ISETP.GT.AND P3, PT, R64, 0x80, PT ;  /* 0x000000804000780c */ /* 0x000fc40003f64270 */
[----:B------:R-:W-:Y:S02]  /*19ed0*/  FMNMX.FTZ R66, R135, R66, !PT ;  /* 0x0000004287427209 */ /* 0x000fe40007810000 */
[----:B-1----:R-:W-:Y:S01]  /*19ee0*/  FSEL R137, R46, -INF , P3 ;  /* 0xff8000002e897808 */ /* 0x002fe20001800000 */
[----:B------:R-:W1:Y:S01]  /*19ef0*/  MUFU.TANH R50, R50 ;  /* 0x0000003200327308 */ /* 0x000e620000002400 */
[----:B----4-:R-:W-:-:S01]  /*19f00*/  FFMA.FTZ R21, R99, R88, -R24 ;  /* 0x0000005863157223 */ /* 0x010fc20000010818 */
[----:B------:R-:W-:Y:S01]  /*19f10*/  FSEL R99, R47, -INF , P2 ;  /* 0xff8000002f637808 */ /* 0x000fe20001000000 */
[----:B------:R-:W-:-:S01]  /*19f20*/  FFMA.FTZ R46, R69, R88, -R24 ;  /* 0x00000058452e7223 */ /* 0x000fc20000010818 */
[C---:B------:R-:W-:Y:S02]  /*19f30*/  ISETP.GT.AND P2, PT, R64.reuse, 0x81, PT ;  /* 0x000000814000780c */ /* 0x040fe40003f44270 */
[----:B------:R-:W-:Y:S02]  /*19f40*/  FMNMX.FTZ R66, R99, R66, !PT ;  /* 0x0000004263427209 */ /* 0x000fe40007810000 */
[----:B------:R-:W3:Y:S01]  /*19f50*/  MUFU.TANH R34, R34 ;  /* 0x0000002200227308 */ /* 0x000ee20000002400 */
[----:B------:R-:W-:-:S02]  /*19f60*/  ISETP.GT.AND P3, PT, R64, 0x88, PT ;  /* 0x000000884000780c */ /* 0x000fc40003f64270 */
[----:B--2---:R-:W-:Y:S02]  /*19f70*/  FSEL R97, R48, -INF , P2 ;  /* 0xff80000030617808 */ /* 0x004fe40001000000 */
[----:B------:R-:W-:Y:S02]  /*19f80*/  FMNMX.FTZ R66, R137, R66, !PT ;  /* 0x0000004289427209 */ /* 0x000fe40007810000 */
[----:B------:R-:W-:Y:S01]  /*19f90*/  ISETP.GT.AND P2, PT, R64, 0x89, PT ;  /* 0x000000894000780c */ /* 0x000fe20003f44270 */
[----:B------:R-:W2:Y:S01]  /*19fa0*/  MUFU.TANH R52, R52 ;  /* 0x0000003400347308 */ /* 0x000ea20000002400 */
[----:B0-----:R-:W-:Y:S01]  /*19fb0*/  FSEL R139, R30, -INF , P3 ;  /* 0xff8000001e8b7808 */ /* 0x001fe20001800000 */
[----:B------:R-:W-:Y:S01]  /*19fc0*/  FFMA.FTZ R30, R81, R88, -R24 ;  /* 0x00000058511e7223 */ /* 0x000fe20000010818 */
[----:B------:R-:W-:Y:S02]  /*19fd0*/  FMNMX.FTZ R66, R97, R66, !PT ;  /* 0x0000004261427209 */ /* 0x000fe40007810000 */
[----:B------:R-:W-:-:S02]  /*19fe0*/  ISETP.GT.AND P3, PT, R64, 0x90, PT ;  /* 0x000000904000780c */ /* 0x000fc40003f64270 */
[----:B-1----:R-:W-:Y:S01]  /*19ff0*/  FSEL R141, R50, -INF , P2 ;  /* 0xff800000328d7808 */ /* 0x002fe20001000000 */
[----:B------:R-:W0:Y:S01]  /*1a000*/  MUFU.TANH R54, R54 ;  /* 0x0000003600367308 */ /* 0x000e220000002400 */
[----:B------:R-:W-:Y:S02]  /*1a010*/  FMNMX.FTZ R66, R139, R66, !PT ;  /* 0x000000428b427209 */ /* 0x000fe40007810000 */
[----:B------:R-:W-:Y:S02]  /*1a020*/  ISETP.GT.AND P2, PT, R64, 0x91, PT ;  /* 0x000000914000780c */ /* 0x000fe40003f44270 */
[----:B---3--:R-:W-:Y:S01]  /*1a030*/  FSEL R143, R34, -INF , P3 ;  /* 0xff800000228f7808 */ /* 0x008fe20001800000 */
[--C-:B------:R-:W-:Y:S01]  /*1a040*/  FFMA.FTZ R34, R53, R88, -R24.reuse ;  /* 0x0000005835227223 */ /* 0x100fe20000010818 */
[----:B------:R-:W-:Y:S01]  /*1a050*/  FMNMX.FTZ R66, R141, R66, !PT ;  /* 0x000000428d427209 */ /* 0x000fe20007810000 */
[----:B------:R-:W1:Y:S01]  /*1a060*/  MUFU.TANH R55, R55 ;  /* 0x0000003700377308 */ /* 0x000e620000002400 */
[----:B------:R-:W-:Y:S01]  /*1a070*/  ISETP.GT.AND P3, PT, R64, 0x98, PT ;  /* 0x000000984000780c */ /* 0x000fe20003f64270 */
[-CC-:B------:R-:W-:Y:S01]  /*1a080*/  FFMA.FTZ R53, R65, R88.reuse, -R24.reuse ;  /* 0x0000005841357223 */ /* 0x180fe20000010818 */
[----:B--2---:R-:W-:Y:S01]  /*1a090*/  FSEL R81, R52, -INF , P2 ;  /* 0xff80000034517808 */ /* 0x004fe20001000000 */
[--C-:B------:R-:W-:Y:S01]  /*1a0a0*/  FFMA.FTZ R65, R71, R88, -R24.reuse ;  /* 0x0000005847417223 */ /* 0x100fe20000010818 */
[----:B------:R-:W-:Y:S01]  /*1a0b0*/  FMNMX.FTZ R66, R143, R66, !PT ;  /* 0x000000428f427209 */ /* 0x000fe20007810000 */
[-CC-:B------:R-:W-:Y:S01]  /*1a0c0*/  FFMA.FTZ R71, R83, R88.reuse, -R24.reuse ;  /* 0x0000005853477223 */ /* 0x180fe20000010818 */
[----:B------:R-:W-:Y:S01]  /*1a0d0*/  ISETP.GT.AND P2, PT, R64, 0x99, PT ;  /* 0x000000994000780c */ /* 0x000fe20003f44270 */
[----:B------:R2:W-:Y:S01]  /*1a0e0*/  MUFU.EX2 R47, R21 ;  /* 0x00000015002f7308 */ /* 0x0005e20000000800 */
[----:B0-----:R-:W-:Y:S01]  /*1a0f0*/  FSEL R147, R54, -INF , P3 ;  /* 0xff80000036937808 */ /* 0x001fe20001800000 */
[----:B------:R-:W-:Y:S01]  /*1a100*/  FFMA.FTZ R24, R43, R88, -R24 ;  /* 0x000000582b187223 */ /* 0x000fe20000010818 */
[----:B------:R-:W-:Y:S01]  /*1a110*/  FMNMX.FTZ R66, R81, R66, !PT ;  /* 0x0000004251427209 */ /* 0x000fe20007810000 */
[----:B------:R-:W-:Y:S01]  /*1a120*/  IMAD.MOV.U32 R83, RZ, RZ, R87 ;  /* 0x000000ffff537224 */ /* 0x000fe200078e0057 */
[----:B------:R-:W-:-:S02]  /*1a130*/  IADD3 R64, R202, -R195, RZ ;  /* 0x800000c3ca407210 */ /* 0x000fc40007ffe0ff */
[----:B------:R-:W-:Y:S01]  /*1a140*/  FMNMX.FTZ R66, R147, R66, !PT ;  /* 0x0000004293427209 */ /* 0x000fe20007810000 */
[----:B------:R-:W-:Y:S01]  /*1a150*/  MUFU.EX2 R6, R6 ;  /* 0x0000000600067308 */ /* 0x000fe20000000800 */
[----:B-1----:R-:W-:Y:S02]  /*1a160*/  FSEL R55, R55, -INF , P2 ;  /* 0xff80000037377808 */ /* 0x002fe40001000000 */
[----:B------:R-:W-:Y:S02]  /*1a170*/  F2FP.SATFINITE.E4M3.F32.PACK_AB_MERGE_C R186, R8, R5, RZ ;  /* 0x0000000508ba723e */ /* 0x000fe400048070ff */
[----:B------:R-:W-:-:S03]  /*1a180*/  FMNMX.FTZ R66, R55, R66, !PT ;  /* 0x0000004237427209 */ /* 0x000fc60007810000 */
[----:B------:R-:W-:Y:S02]  /*1a190*/  MUFU.EX2 R13, R13 ;  /* 0x0000000d000d7308 */ /* 0x000fe40000000800 */
[----:B--2---:R-:W0:Y:S06]  /*1a1a0*/  SHFL.BFLY PT, R21, R66, 0x2, 0x1f ;  /* 0x0c401f0042157f89 */ /* 0x004e2c00000e0000 */
[----:B------:R-:W-:Y:S08]  /*1a1b0*/  MUFU.EX2 R14, R14 ;  /* 0x0000000e000e7308 */ /* 0x000ff00000000800 */
[----:B------:R-:W1:Y:S08]  /*1a1c0*/  MUFU.EX2 R25, R25 ;  /* 0x0000001900197308 */ /* 0x000e700000000800 */
[----:B------:R-:W-:Y:S01]  /*1a1d0*/  MUFU.EX2 R15, R15 ;  /* 0x0000000f000f7308 */ /* 0x000fe20000000800 */
[----:B0-----:R-:W-:-:S05]  /*1a1e0*/  FMNMX.FTZ R48, R66, R21, !PT ;  /* 0x0000001542307209 */ /* 0x001fca0007810000 */
[----:B------:R-:W0:Y:S02]  /*1a1f0*/  SHFL.BFLY PT, R21, R48, 0x1, 0x1f ;  /* 0x0c201f0030157f89 */ /* 0x000e2400000e0000 */
[----:B------:R-:W2:Y:S01]  /*1a200*/  MUFU.EX2 R20, R20 ;  /* 0x0000001400147308 */ /* 0x000ea20000000800 */
[----:B-1----:R-:W-:-:S04]  /*1a210*/  F2FP.SATFINITE.E4M3.F32.PACK_AB_MERGE_C R184, R25, R14, RZ ;  /* 0x0000000e19b8723e */ /* 0x002fc800048070ff */
[----:B------:R-:W-:-:S03]  /*1a220*/  F2FP.SATFINITE.E4M3.F32.PACK_AB_MERGE_C R184, R13, R6, R184 ;  /* 0x000000060db8723e */ /* 0x000fc600048070b8 */
[----:B------:R-:W-:Y:S08]  /*1a230*/  MUFU.EX2 R3, R3 ;  /* 0x0000000300037308 */ /* 0x000ff00000000800 */
[----:B------:R-:W-:Y:S01]  /*1a240*/  MUFU.EX2 R10, R10 ;  /* 0x0000000a000a7308 */ /* 0x000fe20000000800 */
[----:B--2---:R-:W-:Y:S02]  /*1a250*/  F2FP.SATFINITE.E4M3.F32.PACK_AB_MERGE_C R186, R20, R15, R186 ;  /* 0x0000000f14ba723e */ /* 0x004fe400048070ba */
[----:B0-----:R-:W-:-:S05]  /*1a260*/  FMNMX.FTZ R21, R48, R21, !PT ;  /* 0x0000001530157209 */ /* 0x001fca0007810000 */
[----:B------:R-:W-:Y:S01]  /*1a270*/  MUFU.EX2 R7, R7 ;  /* 0x0000000700077308 */ /* 0x000fe20000000800 */
[C---:B------:R-:W-:Y:S01]  /*1a280*/  FSETP.NEU.FTZ.AND P2, PT, R21.reuse, -INF , PT ;  /* 0xff8000001500780b */ /* 0x040fe20003f5d000 */
[----:B------:R-:W-:-:S06]  /*1a290*/  FFMA.FTZ R50, R21, R88, -8 ;  /* 0xc100000015327423 */ /* 0x000fcc0000010058 */
[----:B------:R0:W-:Y:S01]  /*1a2a0*/  MUFU.EX2 R48, R37 ;  /* 0x0000002500307308 */ /* 0x0001e20000000800 */
[----:B------:R-:W-:-:S05]  /*1a2b0*/  FSEL R50, R50, RZ, P2 ;  /* 0x000000ff32327208 */ /* 0x000fca0001000000 */
        /* <DEDUP_REMOVED lines=8> */
[----:B------:R-:W-:Y:S02]  /*1a340*/  IMAD R11, R193, 0x80, R64 ;  /* 0x00000080c10b7824 */ /* 0x000fe400078e0240 */
[----:B------:R-:W-:-:S01]  /*1a350*/  FFMA.FTZ R64, R61, R88, -R50 ;  /* 0x000000583d407223 */ /* 0x000fc20000010832 */
[----:B------:R-:W-:Y:S01]  /*1a360*/  FADD.FTZ R51, R6, R13 ;  /* 0x0000000d06337221 */ /* 0x000fe20000010000 */
[----:B------:R-:W-:-:S01]  /*1a370*/  FFMA.FTZ R79, R93, R88, -R50 ;  /* 0x000000585d4f7223 */ /* 0x000fc20000010832 */
[-CC-:B------:R-:W-:Y:S01]  /*1a380*/  FFMA.FTZ R35, R123, R88.reuse, -R50.reuse ;  /* 0x000000587b237223 */ /* 0x180fe20000010832 */
[----:B------:R-:W-:-:S01]  /*1a390*/  FFMA.FTZ R54, R121, R88, -R50 ;  /* 0x0000005879367223 */ /* 0x000fc20000010832 */
[----:B------:R-:W1:Y:S01]  /*1a3a0*/  MUFU.EX2 R26, R26 ;  /* 0x0000001a001a7308 */ /* 0x000e620000000800 */
[----:B------:R-:W-:-:S01]  /*1a3b0*/  FADD.FTZ R78, R14, R51 ;  /* 0x000000330e4e7221 */ /* 0x000fc20000010000 */
[----:B------:R-:W-:Y:S01]  /*1a3c0*/  @!P0 PRMT R51, RZ, 0x654, R0 ;  /* 0x00000654ff338816 */ /* 0x000fe20000000000 */
[----:B------:R-:W-:-:S01]  /*1a3d0*/  FFMA.FTZ R70, R125, R88, -R50 ;  /* 0x000000587d467223 */ /* 0x000fc20000010832 */
[----:B------:R-:W-:-:S04]  /*1a3e0*/  IMAD.HI R11, R11, 0x66666667, RZ ;  /* 0x666666670b0b7827 */ /* 0x000fc800078e02ff */
[----:B------:R-:W-:-:S01]  /*1a3f0*/  FADD.FTZ R78, R25, R78 ;  /* 0x0000004e194e7221 */ /* 0x000fc20000010000 */
[----:B------:R2:W-:Y:S01]  /*1a400*/  @!P0 SYNCS.ARRIVE.TRANS64.RED.A1T0 RZ, [R51+URZ], RZ ;  /* 0x000000ff33ff89a7 */ /* 0x0005e2000810043f */
[----:B------:R-:W-:-:S01]  /*1a410*/  FFMA.FTZ R73, R73, R88, -R50 ;  /* 0x0000005849497223 */ /* 0x000fc20000010832 */
[----:B------:R-:W3:Y:S01]  /*1a420*/  MUFU.EX2 R66, R66 ;  /* 0x0000004200427308 */ /* 0x000ee20000000800 */
[----:B0-----:R-:W-:-:S01]  /*1a430*/  FFMA.FTZ R37, R75, R88, -R50 ;  /* 0x000000584b257223 */ /* 0x001fc20000010832 */
[----:B------:R-:W-:Y:S01]  /*1a440*/  SHF.R.U32.HI R76, RZ, 0x1f, R11 ;  /* 0x0000001fff4c7819 */ /* 0x000fe2000001160b */
[----:B------:R-:W-:-:S01]  /*1a450*/  FFMA.FTZ R63, R63, R88, -R50 ;  /* 0x000000583f3f7223 */ /* 0x000fc20000010832 */
[-CC-:B------:R-:W-:Y:S01]  /*1a460*/  FFMA.FTZ R60, R117, R88.reuse, -R50.reuse ;  /* 0x00000058753c7223 */ /* 0x180fe20000010832 */
[----:B------:R-:W-:-:S01]  /*1a470*/  FFMA.FTZ R77, R77, R88, -R50 ;  /* 0x000000584d4d7223 */ /* 0x000fc20000010832 */
[----:B------:R-:W-:Y:S01]  /*1a480*/  LEA.HI.SX32 R11, R11, R76, 0x1a ;  /* 0x0000004c0b0b7211 */ /* 0x000fe200078fd2ff */
[----:B------:R-:W-:-:S01]  /*1a490*/  FFMA.FTZ R115, R115, R88, -R50 ;  /* 0x0000005873737223 */ /* 0x000fc20000010832 */
[----:B------:R-:W0:Y:S01]  /*1a4a0*/  MUFU.EX2 R69, R69 ;  /* 0x0000004500457308 */ /* 0x000e220000000800 */
[----:B-1----:R-:W-:-:S01]  /*1a4b0*/  FADD.FTZ R61, R27, R26 ;  /* 0x0000001a1b3d7221 */ /* 0x002fc20000010000 */
        /* <DEDUP_REMOVED lines=8> */
[----:B------:R-:W-:Y:S01]  /*1a540*/  FADD.FTZ R61, R15, R78 ;  /* 0x0000004e0f3d7221 */ /* 0x000fe20000010000 */
[----:B------:R-:W-:-:S01]  /*1a550*/  FFMA.FTZ R107, R107, R88, -R50 ;  /* 0x000000586b6b7223 */ /* 0x000fc20000010832 */
[-CC-:B------:R-:W-:Y:S01]  /*1a560*/  FFMA.FTZ R41, R41, R88.reuse, -R50.reuse ;  /* 0x0000005829297223 */ /* 0x180fe20000010832 */
[----:B------:R-:W-:-:S01]  /*1a570*/  FFMA.FTZ R105, R105, R88, -R50 ;  /* 0x0000005869697223 */ /* 0x000fc20000010832 */
[----:B------:R-:W-:Y:S01]  /*1a580*/  FADD.FTZ R78, R20, R61 ;  /* 0x0000003d144e7221 */ /* 0x000fe20000010000 */
[----:B------:R-:W-:-:S01]  /*1a590*/  FFMA.FTZ R103, R103, R88, -R50 ;  /* 0x0000005867677223 */ /* 0x000fc20000010832 */
[----:B------:R-:W1:Y:S01]  /*1a5a0*/  MUFU.EX2 R52, R52 ;  /* 0x0000003400347308 */ /* 0x000e620000000800 */
[----:B0-----:R-:W-:-:S01]  /*1a5b0*/  FADD.FTZ R80, R69, R80 ;  /* 0x0000005045507221 */ /* 0x001fc20000010000 */
[----:B------:R-:W-:Y:S01]  /*1a5c0*/  FADD.FTZ R61, R5, R78 ;  /* 0x0000004e053d7221 */ /* 0x000fe20000010000 */
[----:B------:R-:W-:-:S01]  /*1a5d0*/  FFMA.FTZ R101, R101, R88, -R50 ;  /* 0x0000005865657223 */ /* 0x000fc20000010832 */
[-CC-:B------:R-:W-:Y:S01]  /*1a5e0*/  FFMA.FTZ R135, R135, R88.reuse, -R50.reuse ;  /* 0x0000005887877223 */ /* 0x180fe20000010832 */
[----:B------:R-:W-:-:S01]  /*1a5f0*/  FFMA.FTZ R99, R99, R88, -R50 ;  /* 0x0000005863637223 */ /* 0x000fc20000010832 */
[-CC-:B------:R-:W-:Y:S01]  /*1a600*/  FFMA.FTZ R137, R137, R88.reuse, -R50.reuse ;  /* 0x0000005889897223 */ /* 0x180fe20000010832 */
[----:B------:R-:W-:-:S01]  /*1a610*/  FFMA.FTZ R97, R97, R88, -R50 ;  /* 0x0000005861617223 */ /* 0x000fc20000010832 */
[----:B------:R-:W0:Y:S01]  /*1a620*/  MUFU.EX2 R68, R68 ;  /* 0x0000004400447308 */ /* 0x000e220000000800 */
[----:B--2---:R-:W-:-:S01]  /*1a630*/  FADD.FTZ R51, R31, R80 ;  /* 0x000000501f337221 */ /* 0x004fc20000010000 */
        /* <DEDUP_REMOVED lines=10> */
[----:B------:R-:W-:Y:S01]  /*1a6e0*/  F2FP.SATFINITE.E4M3.F32.PACK_AB_MERGE_C R185, R69, R66, RZ ;  /* 0x0000004245b9723e */ /* 0x000fe200048070ff */
[----:B------:R-:W-:-:S02]  /*1a6f0*/  IMAD.MOV.U32 R75, RZ, RZ, R87 ;  /* 0x000000ffff4b7224 */ /* 0x000fc400078e0057 */
[----:B------:R-:W-:Y:S01]  /*1a700*/  FADD.FTZ R61, R7, R80 ;  /* 0x00000050073d7221 */ /* 0x000fe20000010000 */
[----:B------:R-:W-:Y:S01]  /*1a710*/  IMAD.MOV.U32 R69, RZ, RZ, R87 ;  /* 0x000000ffff457224 */ /* 0x000fe200078e0057 */
[----:B------:R-:W-:Y:S01]  /*1a720*/  MUFU.EX2 R35, R35 ;  /* 0x0000002300237308 */ /* 0x000fe20000000800 */
[----:B0-----:R-:W-:-:S01]  /*1a730*/  FADD.FTZ R78, R68, R51 ;  /* 0x00000033444e7221 */ /* 0x001fc20000010000 */
[-CC-:B------:R-:W-:Y:S01]  /*1a740*/  FFMA.FTZ R51, R133, R88.reuse, -R50.reuse ;  /* 0x0000005885337223 */ /* 0x180fe20000010832 */
[----:B------:R-:W-:-:S01]  /*1a750*/  FFMA.FTZ R50, R55, R88, -R50 ;  /* 0x0000005837327223 */ /* 0x000fc20000010832 */
[----:B------:R-:W-:Y:S01]  /*1a760*/  F2FP.SATFINITE.E4M3.F32.PACK_AB_MERGE_C R185, R26, R27, R185 ;  /* 0x0000001b1ab9723e */ /* 0x000fe200048070b9 */
[----:B------:R-:W-:Y:S01]  /*1a770*/  IMAD.MOV.U32 R27, RZ, RZ, R87 ;  /* 0x000000ffff1b7224 */ /* 0x000fe200078e0057 */
[----:B------:R-:W-:Y:S02]  /*1a780*/  MOV R66, R87 ;  /* 0x0000005700427202 */ /* 0x000fe40000000f00 */
[----:B------:R-:W-:Y:S01]  /*1a790*/  MUFU.EX2 R54, R54 ;  /* 0x0000003600367308 */ /* 0x000fe20000000800 */
[----:B--2---:R-:W-:-:S01]  /*1a7a0*/  FADD.FTZ R78, R79, R78 ;  /* 0x0000004e4f4e7221 */ /* 0x004fc20000010000 */
[----:B------:R-:W-:Y:S01]  /*1a7b0*/  F2FP.SATFINITE.E4M3.F32.PACK_AB_MERGE_C R187, R79, R68, RZ ;  /* 0x000000444fbb723e */ /* 0x000fe200048070ff */
[--C-:B------:R-:W-:Y:S01]  /*1a7c0*/  IMAD.MOV.U32 R79, RZ, RZ, R87.reuse ;  /* 0x000000ffff4f7224 */ /* 0x100fe200078e0057 */
[----:B------:R-:W-:Y:S01]  /*1a7d0*/  MOV R26, R87 ;  /* 0x00000057001a7202 */ /* 0x000fe20000000f00 */
[----:B------:R-:W-:Y:S01]  /*1a7e0*/  IMAD.MOV.U32 R68, RZ, RZ, R87 ;  /* 0x000000ffff447224 */ /* 0x000fe200078e0057 */
[----:B------:R-:W-:Y:S01]  /*1a7f0*/  F2FP.SATFINITE.E4M3.F32.PACK_AB_MERGE_C R187, R52, R31, R187 ;  /* 0x0000001f34bb723e */ /* 0x000fe200048070bb */
[--C-:B------:R-:W-:Y:S01]  /*1a800*/  IMAD.MOV.U32 R52, RZ, RZ, R87.reuse ;  /* 0x000000ffff347224 */ /* 0x100fe200078e0057 */
[----:B------:R-:W-:Y:S01]  /*1a810*/  MUFU.EX2 R70, R70 ;  /* 0x0000004600467308 */ /* 0x000fe20000000800 */
[----:B------:R-:W-:-:S07]  /*1a820*/  IMAD.MOV.U32 R31, RZ, RZ, R87 ;  /* 0x000000ffff1f7224 */ /* 0x000fce00078e0057 */
[----:B------:R-:W0:Y:S08]  /*1a830*/  MUFU.EX2 R73, R73 ;  /* 0x0000004900497308 */ /* 0x000e300000000800 */
[----:B------:R-:W1:Y:S08]  /*1a840*/  MUFU.EX2 R12, R12 ;  /* 0x0000000c000c7308 */ /* 0x000e700000000800 */
[----:B------:R-:W2:Y:S01]  /*1a850*/  MUFU.EX2 R37, R37 ;  /* 0x0000002500257308 */ /* 0x000ea20000000800 */
[----:B0-----:R-:W-:-:S04]  /*1a860*/  F2FP.SATFINITE.E4M3.F32.PACK_AB_MERGE_C R181, R73, R70, RZ ;  /* 0x0000004649b5723e */ /* 0x001fc800048070ff */
[----:B------:R-:W-:-:S03]  /*1a870*/  F2FP.SATFINITE.E4M3.F32.PACK_AB_MERGE_C R181, R54, R35, R181 ;  /* 0x0000002336b5723e */ /* 0x000fc600048070b5 */
[----:B------:R0:W-:Y:S01]  /*1a880*/  MUFU.EX2 R76, R63 ;  /* 0x0000003f004c7308 */ /* 0x0001e20000000800 */
[----:B-1----:R-:W-:-:S01]  /*1a890*/  FADD.FTZ R82, R12, R61 ;  /* 0x0000003d0c527221 */ /* 0x002fc20000010000 */
[----:B------:R-:W-:-:S04]  /*1a8a0*/  F2FP.SATFINITE.E4M3.F32.PACK_AB_MERGE_C R180, R12, R7, RZ ;  /* 0x000000070cb4723e */ /* 0x000fc800048070ff */
[----:B------:R-:W-:Y:S02]  /*1a8b0*/  F2FP.SATFINITE.E4M3.F32.PACK_AB_MERGE_C R180, R10, R3, R180 ;  /* 0x000000030ab4723e */ /* 0x000fe400048070b4 */
[----:B------:R-:W1:Y:S01]  /*1a8c0*/  MUFU.EX2 R9, R9 ;  /* 0x0000000900097308 */ /* 0x000e620000000800 */
[----:B0-----:R-:W-:-:S01]  /*1a8d0*/  FADD.FTZ R63, R35, R78 ;  /* 0x0000004e233f7221 */ /* 0x001fc20000010000 */
[----:B------:R-:W-:-:S03]  /*1a8e0*/  IMAD.MOV.U32 R35, RZ, RZ, R87 ;  /* 0x000000ffff237224 */ /* 0x000fc600078e0057 */
[----:B------:R-:W-:Y:S01]  /*1a8f0*/  FADD.FTZ R63, R54, R63 ;  /* 0x0000003f363f7221 */ /* 0x000fe20000010000 */
[----:B------:R-:W-:Y:S02]  /*1a900*/  MOV R54, R87 ;  /* 0x0000005700367202 */ /* 0x000fe40000000f00 */
[----:B------:R-:W0:Y:S01]  /*1a910*/  MUFU.EX2 R60, R60 ;  /* 0x0000003c003c7308 */ /* 0x000e220000000800 */
[----:B------:R-:W-:-:S01]  /*1a920*/  FADD.FTZ R80, R70, R63 ;  /* 0x0000003f46507221 */ /* 0x000fc20000010000 */
[----:B------:R-:W-:-:S03]  /*1a930*/  MOV R70, R87 ;  /* 0x0000005700467202 */ /* 0x000fc60000000f00 */
[----:B------:R-:W-:Y:S01]  /*1a940*/  FADD.FTZ R80, R73, R80 ;  /* 0x0000005049507221 */ /* 0x000fe20000010000 */
[----:B------:R-:W-:Y:S02]  /*1a950*/  IMAD.MOV.U32 R73, RZ, RZ, R87 ;  /* 0x000000ffff497224 */ /* 0x000fe400078e0057 */
[----:B------:R-:W3:Y:S01]  /*1a960*/  MUFU.EX2 R77, R77 ;  /* 0x0000004d004d7308 */ /* 0x000ee20000000800 */
[----:B--2---:R-:W-:-:S01]  /*1a970*/  FADD.FTZ R63, R37, R80 ;  /* 0x00000050253f7221 */ /* 0x004fc20000010000 */
[----:B-1----:R-:W-:-:S04]  /*1a980*/  FADD.FTZ R61, R9, R82 ;  /* 0x00000052093d7221 */ /* 0x002fc80000010000 */
[----:B------:R-:W-:Y:S02]  /*1a990*/  FADD.FTZ R61, R38, R61 ;  /* 0x0000003d263d7221 */ /* 0x000fe40000010000 */
[----:B------:R-:W1:Y:S01]  /*1a9a0*/  MUFU.EX2 R56, R56 ;  /* 0x0000003800387308 */ /* 0x000e620000000800 */
[----:B0-----:R-:W-:-:S01]  /*1a9b0*/  FADD.FTZ R82, R60, R63 ;  /* 0x0000003f3c527221 */ /* 0x001fc20000010000 */
[----:B------:R-:W-:-:S06]  /*1a9c0*/  IMAD.MOV.U32 R63, RZ, RZ, R87 ;  /* 0x000000ffff3f7224 */ /* 0x000fcc00078e0057 */
[----:B------:R-:W0:Y:S01]  /*1a9d0*/  MUFU.EX2 R72, R115 ;  /* 0x0000007300487308 */ /* 0x000e220000000800 */
[----:B---3--:R-:W-:-:S01]  /*1a9e0*/  FADD.FTZ R55, R77, R82 ;  /* 0x000000524d377221 */ /* 0x008fc20000010000 */
[----:B------:R-:W-:-:S06]  /*1a9f0*/  MOV R82, R87 ;  /* 0x0000005700527202 */ /* 0x000fcc0000000f00 */
[----:B------:R-:W2:Y:S01]  /*1aa00*/  MUFU.EX2 R39, R39 ;  /* 0x0000002700277308 */ /* 0x000ea20000000800 */
[----:B-1----:R-:W-:-:S01]  /*1aa10*/  FADD.FTZ R84, R56, R61 ;  /* 0x0000003d38547221 */ /* 0x002fc20000010000 */
[C---:B------:R-:W-:Y:S01]  /*1aa20*/  F2FP.SATFINITE.E4M3.F32.PACK_AB_MERGE_C R56, R59.reuse, R56, RZ ;  /* 0x000000383b38723e */ /* 0x040fe200048070ff */
[--C-:B------:R-:W-:Y:S02]  /*1aa30*/  IMAD.MOV.U32 R61, RZ, RZ, R87.reuse ;  /* 0x000000ffff3d7224 */ /* 0x100fe400078e0057 */
[----:B------:R-:W-:Y:S01]  /*1aa40*/  FADD.FTZ R84, R59, R84 ;  /* 0x000000543b547221 */ /* 0x000fe20000010000 */
[----:B------:R-:W-:Y:S01]  /*1aa50*/  F2FP.SATFINITE.E4M3.F32.PACK_AB_MERGE_C R182, R38, R9, R56 ;  /* 0x0000000926b6723e */ /* 0x000fe20004807038 */
[----:B------:R-:W-:Y:S01]  /*1aa60*/  IMAD.MOV.U32 R59, RZ, RZ, R87 ;  /* 0x000000ffff3b7224 */ /* 0x000fe200078e0057 */
[----:B------:R-:W1:Y:S01]  /*1aa70*/  MUFU.EX2 R57, R57 ;  /* 0x0000003900397308 */ /* 0x000e620000000800 */
[----:B0-----:R-:W-:-:S01]  /*1aa80*/  FADD.FTZ R14, R72, R55 ;  /* 0x00000037480e7221 */ /* 0x001fc20000010000 */
[----:B------:R-:W-:Y:S01]  /*1aa90*/  F2FP.SATFINITE.E4M3.F32.PACK_AB_MERGE_C R72, R72, R77, RZ ;  /* 0x0000004d4848723e */ /* 0x000fe200048070ff */
[--C-:B------:R-:W-:Y:S01]  /*1aaa0*/  IMAD.MOV.U32 R77, RZ, RZ, R87.reuse ;  /* 0x000000ffff4d7224 */ /* 0x100fe200078e0057 */
[----:B------:R-:W-:Y:S01]  /*1aab0*/  MOV R38, R87 ;  /* 0x0000005700267202 */ /* 0x000fe20000000f00 */
[--C-:B------:R-:W-:Y:S01]  /*1aac0*/  IMAD.MOV.U32 R56, RZ, RZ, R87.reuse ;  /* 0x000000ffff387224 */ /* 0x100fe200078e0057 */
[----:B------:R-:W-:Y:S01]  /*1aad0*/  F2FP.SATFINITE.E4M3.F32.PACK_AB_MERGE_C R183, R60, R37, R72 ;  /* 0x000000253cb7723e */ /* 0x000fe20004807048 */
[----:B------:R-:W-:Y:S01]  /*1aae0*/  IMAD.MOV.U32 R72, RZ, RZ, R87 ;  /* 0x000000ffff487224 */ /* 0x000fe200078e0057 */
[----:B------:R-:W0:Y:S01]  /*1aaf0*/  MUFU.EX2 R62, R62 ;  /* 0x0000003e003e7308 */ /* 0x000e220000000800 */
[----:B--2---:R-:W-:-:S01]  /*1ab00*/  FADD.FTZ R5, R39, R14 ;  /* 0x0000000e27057221 */ /* 0x004fc20000010000 */
[----:B------:R-:W-:-:S02]  /*1ab10*/  IMAD.MOV.U32 R60, RZ, RZ, R87 ;  /* 0x000000ffff3c7224 */ /* 0x000fc400078e0057 */
[--C-:B------:R-:W-:Y:S02]  /*1ab20*/  IMAD.MOV.U32 R55, RZ, RZ, R87.reuse ;  /* 0x000000ffff377224 */ /* 0x100fe400078e0057 */
[----:B------:R-:W-:Y:S02]  /*1ab30*/  IMAD.MOV.U32 R37, RZ, RZ, R87 ;  /* 0x000000ffff257224 */ /* 0x000fe400078e0057 */
[----:B------:R-:W2:Y:S01]  /*1ab40*/  MUFU.EX2 R58, R58 ;  /* 0x0000003a003a7308 */ /* 0x000ea20000000800 */
[----:B-1----:R-:W-:-:S01]  /*1ab50*/  FADD.FTZ R25, R57, R84 ;  /* 0x0000005439197221 */ /* 0x002fc20000010000 */
[----:B------:R-:W-:-:S06]  /*1ab60*/  IMAD.MOV.U32 R84, RZ, RZ, R87 ;  /* 0x000000ffff547224 */ /* 0x000fcc00078e0057 */
        /* <DEDUP_REMOVED lines=8> */
[----:B------:R-:W-:-:S06]  /*1abf0*/  IMAD.MOV.U32 R25, RZ, RZ, R87 ;  /* 0x000000ffff197224 */ /* 0x000fcc00078e0057 */
[----:B------:R-:W0:Y:S01]  /*1ac00*/  MUFU.EX2 R43, R43 ;  /* 0x0000002b002b7308 */ /* 0x000e220000000800 */
[----:B--2---:R-:W-:-:S01]  /*1ac10*/  FADD.FTZ R12, R74, R5 ;  /* 0x000000054a0c7221 */ /* 0x004fc20000010000 */
[----:B------:R-:W-:-:S04]  /*1ac20*/  F2FP.SATFINITE.E4M3.F32.PACK_AB_MERGE_C R74, R74, R127, RZ ;  /* 0x0000007f4a4a723e */ /* 0x000fc800048070ff */
[----:B------:R-:W-:Y:S01]  /*1ac30*/  F2FP.SATFINITE.E4M3.F32.PACK_AB_MERGE_C R177, R62, R39, R74 ;  /* 0x000000273eb1723e */ /* 0x000fe2000480704a */
[----:B------:R-:W-:Y:S01]  /*1ac40*/  IMAD.MOV.U32 R39, RZ, RZ, R87 ;  /* 0x000000ffff277224 */ /* 0x000fe200078e0057 */
[----:B------:R-:W2:Y:S01]  /*1ac50*/  MUFU.EX2 R28, R28 ;  /* 0x0000001c001c7308 */ /* 0x000ea20000000800 */
[----:B-1----:R-:W-:-:S01]  /*1ac60*/  FADD.FTZ R7, R131, R14 ;  /* 0x0000000e83077221 */ /* 0x002fc20000010000 */
[----:B------:R-:W-:Y:S02]  /*1ac70*/  F2FP.SATFINITE.E4M3.F32.PACK_AB_MERGE_C R40, R131, R40, RZ ;  /* 0x000000288328723e */ /* 0x000fe400048070ff */
[----:B------:R-:W-:Y:S02]  /*1ac80*/  MOV R74, R87 ;  /* 0x00000057004a7202 */ /* 0x000fe40000000f00 */
[----:B------:R-:W-:Y:S01]  /*1ac90*/  F2FP.SATFINITE.E4M3.F32.PACK_AB_MERGE_C R176, R58, R57, R40 ;  /* 0x000000393ab0723e */ /* 0x000fe20004807028 */
[----:B------:R-:W-:Y:S01]  /*1aca0*/  IMAD.MOV.U32 R57, RZ, RZ, R87 ;  /* 0x000000ffff397224 */ /* 0x000fe200078e0057 */
[----:B------:R-:W1:Y:S01]  /*1acb0*/  MUFU.EX2 R64, R64 ;  /* 0x0000004000407308 */ /* 0x000e620000000800 */
[----:B0-----:R-:W-:-:S01]  /*1acc0*/  FADD.FTZ R5, R43, R12 ;  /* 0x0000000c2b057221 */ /* 0x001fc20000010000 */
[-C--:B------:R-:W-:Y:S01]  /*1acd0*/  MOV R62, R87.reuse ;  /* 0x00000057003e7202 */ /* 0x080fe20000000f00 */
[----:B------:R-:W-:Y:S01]  /*1ace0*/  IMAD.MOV.U32 R40, RZ, RZ, R87 ;  /* 0x000000ffff287224 */ /* 0x000fe200078e0057 */
[----:B------:R-:W-:-:S04]  /*1acf0*/  MOV R58, R87 ;  /* 0x00000057003a7202 */ /* 0x000fc80000000f00 */
[----:B------:R-:W0:Y:S01]  /*1ad00*/  MUFU.EX2 R109, R109 ;  /* 0x0000006d006d7308 */ /* 0x000e220000000800 */
[----:B--2---:R-:W-:-:S04]  /*1ad10*/  FADD.FTZ R14, R28, R7 ;  /* 0x000000071c0e7221 */ /* 0x004fc80000010000 */
[----:B------:R-:W-:-:S03]  /*1ad20*/  FADD.FTZ R7, R47, R14 ;  /* 0x0000000e2f077221 */ /* 0x000fc60000010000 */
        /* <DEDUP_REMOVED lines=10> */
[--C-:B------:R-:W-:Y:S02]  /*1add0*/  IMAD.MOV.U32 R64, RZ, RZ, R87.reuse ;  /* 0x000000ffff407224 */ /* 0x100fe400078e0057 */
[----:B------:R-:W-:-:S04]  /*1ade0*/  IMAD.MOV.U32 R43, RZ, RZ, R87 ;  /* 0x000000ffff2b7224 */ /* 0x000fc800078e0057 */
[----:B------:R-:W2:Y:S01]  /*1adf0*/  MUFU.EX2 R41, R41 ;  /* 0x0000002900297308 */ /* 0x000ea20000000800 */
[C---:B-1----:R-:W-:Y:S01]  /*1ae00*/  F2FP.SATFINITE.E4M3.F32.PACK_AB_MERGE_C R32, R95.reuse, R32, RZ ;  /* 0x000000205f20723e */ /* 0x042fe200048070ff */
[----:B------:R-:W-:-:S03]  /*1ae10*/  FADD.FTZ R95, R95, R14 ;  /* 0x0000000e5f5f7221 */ /* 0x000fc60000010000 */
[----:B------:R-:W-:Y:S01]  /*1ae20*/  F2FP.SATFINITE.E4M3.F32.PACK_AB_MERGE_C R178, R47, R28, R32 ;  /* 0x0000001c2fb2723e */ /* 0x000fe20004807020 */
[----:B------:R-:W-:Y:S02]  /*1ae30*/  IMAD.MOV.U32 R47, RZ, RZ, R87 ;  /* 0x000000ffff2f7224 */ /* 0x000fe400078e0057 */
[----:B------:R-:W1:Y:S01]  /*1ae40*/  MUFU.EX2 R30, R30 ;  /* 0x0000001e001e7308 */ /* 0x000e620000000800 */
[----:B0-----:R-:W-:-:S01]  /*1ae50*/  FADD.FTZ R14, R0, R5 ;  /* 0x00000005000e7221 */ /* 0x001fc20000010000 */
[--C-:B------:R-:W-:Y:S02]  /*1ae60*/  IMAD.MOV.U32 R32, RZ, RZ, R87.reuse ;  /* 0x000000ffff207224 */ /* 0x100fe400078e0057 */
[----:B------:R-:W-:-:S04]  /*1ae70*/  IMAD.MOV.U32 R28, RZ, RZ, R87 ;  /* 0x000000ffff1c7224 */ /* 0x000fc800078e0057 */
        /* <DEDUP_REMOVED lines=14> */
[----:B0-----:R-:W-:-:S07]  /*1af60*/  FADD.FTZ R12, R34, R5 ;  /* 0x00000005220c7221 */ /* 0x001fce0000010000 */
[----:B------:R-:W0:Y:S01]  /*1af70*/  MUFU.EX2 R80, R101 ;  /* 0x0000006500507308 */ /* 0x000e220000000800 */
[----:B--2---:R-:W-:-:S01]  /*1af80*/  FADD.FTZ R3, R51, R78 ;  /* 0x0000004e33037221 */ /* 0x004fc20000010000 */
[----:B------:R-:W-:-:S06]  /*1af90*/  MOV R78, R87 ;  /* 0x00000057004e7202 */ /* 0x000fcc0000000f00 */
[----:B------:R-:W2:Y:S01]  /*1afa0*/  MUFU.EX2 R36, R36 ;  /* 0x0000002400247308 */ /* 0x000ea20000000800 */
[C---:B-1----:R-:W-:Y:S01]  /*1afb0*/  F2FP.SATFINITE.E4M3.F32.PACK_AB_MERGE_C R34, R53.reuse, R34, RZ ;  /* 0x000000223522723e */ /* 0x042fe200048070ff */
[----:B------:R-:W-:-:S03]  /*1afc0*/  FADD.FTZ R53, R53, R12 ;  /* 0x0000000c35357221 */ /* 0x000fc60000010000 */
[----:B------:R-:W-:Y:S01]  /*1afd0*/  F2FP.SATFINITE.E4M3.F32.PACK_AB_MERGE_C R172, R49, R30, R34 ;  /* 0x0000001e31ac723e */ /* 0x000fe20004807022 */
[----:B------:R-:W-:Y:S01]  /*1afe0*/  IMAD.MOV.U32 R49, RZ, RZ, R87 ;  /* 0x000000ffff317224 */ /* 0x000fe200078e0057 */
[----:B------:R-:W-:Y:S01]  /*1aff0*/  MOV R34, R87 ;  /* 0x0000005700227202 */ /* 0x000fe20000000f00 */
[----:B------:R-:W1:Y:S01]  /*1b000*/  MUFU.EX2 R135, R135 ;  /* 0x0000008700877308 */ /* 0x000e620000000800 */
[----:B0-----:R-:W-:-:S01]  /*1b010*/  FADD.FTZ R14, R80, R3 ;  /* 0x00000003500e7221 */ /* 0x001fc20000010000 */
[----:B------:R-:W-:-:S06]  /*1b020*/  MOV R30, R87 ;  /* 0x00000057001e7202 */ /* 0x000fcc0000000f00 */
[----:B------:R-:W0:Y:S01]  /*1b030*/  MUFU.EX2 R65, R65 ;  /* 0x0000004100417308 */ /* 0x000e220000000800 */
[----:B--2---:R-:W-:-:S01]  /*1b040*/  FADD.FTZ R12, R36, R53 ;  /* 0x00000035240c7221 */ /* 0x004fc20000010000 */
[----:B------:R-:W-:-:S06]  /*1b050*/  IMAD.MOV.U32 R53, RZ, RZ, R87 ;  /* 0x000000ffff357224 */ /* 0x000fcc00078e0057 */
[----:B------:R-:W2:Y:S01]  /*1b060*/  MUFU.EX2 R8, R99 ;  /* 0x0000006300087308 */ /* 0x000ea20000000800 */
[----:B-1----:R-:W-:-:S07]  /*1b070*/  FADD.FTZ R3, R135, R14 ;  /* 0x0000000e87037221 */ /* 0x002fce0000010000 */
[----:B------:R-:W1:Y:S01]  /*1b080*/  MUFU.EX2 R42, R42 ;  /* 0x0000002a002a7308 */ /* 0x000e620000000800 */
[----:B0-----:R-:W-:-:S07]  /*1b090*/  FADD.FTZ R5, R65, R12 ;  /* 0x0000000c41057221 */ /* 0x001fce0000010000 */
[----:B------:R-:W0:Y:S01]  /*1b0a0*/  MUFU.EX2 R137, R137 ;  /* 0x0000008900897308 */ /* 0x000e220000000800 */
[C---:B--2---:R-:W-:Y:S01]  /*1b0b0*/  F2FP.SATFINITE.E4M3.F32.PACK_AB_MERGE_C R135, R8.reuse, R135, RZ ;  /* 0x000000870887723e */ /* 0x044fe200048070ff */
[----:B------:R-:W-:-:S03]  /*1b0c0*/  FADD.FTZ R8, R8, R3 ;  /* 0x0000000308087221 */ /* 0x000fc60000010000 */
[----:B------:R-:W-:Y:S01]  /*1b0d0*/  F2FP.SATFINITE.E4M3.F32.PACK_AB_MERGE_C R175, R80, R51, R135 ;  /* 0x0000003350af723e */ /* 0x000fe20004807087 */
[----:B------:R-:W-:Y:S02]  /*1b0e0*/  IMAD.MOV.U32 R80, RZ, RZ, R87 ;  /* 0x000000ffff507224 */ /* 0x000fe400078e0057 */
[----:B------:R-:W2:Y:S01]  /*1b0f0*/  MUFU.EX2 R71, R71 ;  /* 0x0000004700477308 */ /* 0x000ea20000000800 */
[----:B-1----:R-:W-:-:S01]  /*1b100*/  FADD.FTZ R20, R42, R5 ;  /* 0x000000052a147221 */ /* 0x002fc20000010000 */
[----:B------:R-:W-:-:S06]  /*1b110*/  IMAD.MOV.U32 R51, RZ, RZ, R87 ;  /* 0x000000ffff337224 */ /* 0x000fcc00078e0057 */
[----:B------:R-:W1:Y:S01]  /*1b120*/  MUFU.EX2 R6, R97 ;  /* 0x0000006100067308 */ /* 0x000e620000000800 */
[----:B0-----:R-:W-:-:S07]  /*1b130*/  FADD.FTZ R3, R137, R8 ;  /* 0x0000000889037221 */ /* 0x001fce0000010000 */
[----:B------:R-:W0:Y:S01]  /*1b140*/  MUFU.EX2 R44, R44 ;  /* 0x0000002c002c7308 */ /* 0x000e220000000800 */
[C---:B--2---:R-:W-:Y:S01]  /*1b150*/  F2FP.SATFINITE.E4M3.F32.PACK_AB_MERGE_C R42, R71.reuse, R42, RZ ;  /* 0x0000002a472a723e */ /* 0x044fe200048070ff */
[----:B------:R-:W-:-:S03]  /*1b160*/  FADD.FTZ R71, R71, R20 ;  /* 0x0000001447477221 */ /* 0x000fc60000010000 */
[----:B------:R-:W-:Y:S01]  /*1b170*/  F2FP.SATFINITE.E4M3.F32.PACK_AB_MERGE_C R174, R65, R36, R42 ;  /* 0x0000002441ae723e */ /* 0x000fe2000480702a */
[----:B------:R-:W-:Y:S01]  /*1b180*/  IMAD.MOV.U32 R65, RZ, RZ, R87 ;  /* 0x000000ffff417224 */ /* 0x000fe200078e0057 */
[----:B------:R-:W-:Y:S01]  /*1b190*/  MOV R42, R87 ;  /* 0x00000057002a7202 */ /* 0x000fe20000000f00 */
[----:B------:R-:W2:Y:S01]  /*1b1a0*/  MUFU.EX2 R139, R139 ;  /* 0x0000008b008b7308 */ /* 0x000ea20000000800 */
[----:B-1----:R-:W-:-:S01]  /*1b1b0*/  FADD.FTZ R8, R6, R3 ;  /* 0x0000000306087221 */ /* 0x002fc20000010000 */
[----:B------:R-:W-:-:S06]  /*1b1c0*/  IMAD.MOV.U32 R36, RZ, RZ, R87 ;  /* 0x000000ffff247224 */ /* 0x000fcc00078e0057 */
[----:B------:R-:W1:Y:S01]  /*1b1d0*/  MUFU.EX2 R67, R67 ;  /* 0x0000004300437308 */ /* 0x000e620000000800 */
[----:B0-----:R-:W-:-:S01]  /*1b1e0*/  FADD.FTZ R14, R44, R71 ;  /* 0x000000472c0e7221 */ /* 0x001fc20000010000 */
[----:B------:R-:W-:-:S06]  /*1b1f0*/  IMAD.MOV.U32 R71, RZ, RZ, R87 ;  /* 0x000000ffff477224 */ /* 0x000fcc00078e0057 */
[----:B------:R-:W0:Y:S01]  /*1b200*/  MUFU.EX2 R10, R141 ;  /* 0x0000008d000a7308 */ /* 0x000e220000000800 */
[----:B--2---:R-:W-:-:S01]  /*1b210*/  FADD.FTZ R3, R139, R8 ;  /* 0x000000088b037221 */ /* 0x004fc20000010000 */
[----:B------:R-:W-:-:S06]  /*1b220*/  VIADD R8, R157, 0xfffffffe ;  /* 0xfffffffe9d087836 */ /* 0x000fcc0000000000 */
[----:B------:R-:W2:Y:S01]  /*1b230*/  MUFU.EX2 R46, R46 ;  /* 0x0000002e002e7308 */ /* 0x000ea20000000800 */
[----:B-1----:R-:W-:-:S07]  /*1b240*/  FADD.FTZ R5, R67, R14 ;  /* 0x0000000e43057221 */ /* 0x002fce0000010000 */
[----:B------:R-:W1:Y:S01]  /*1b250*/  MUFU.EX2 R143, R143 ;  /* 0x0000008f008f7308 */ /* 0x000e620000000800 */
[C---:B0-----:R-:W-:Y:S01]  /*1b260*/  F2FP.SATFINITE.E4M3.F32.PACK_AB_MERGE_C R139, R10.reuse, R139, RZ ;  /* 0x0000008b0a8b723e */ /* 0x041fe200048070ff */
[----:B------:R-:W-:-:S03]  /*1b270*/  FADD.FTZ R10, R10, R3 ;  /* 0x000000030a0a7221 */ /* 0x000fc60000010000 */
[----:B------:R-:W-:-:S03]  /*1b280*/  F2FP.SATFINITE.E4M3.F32.PACK_AB_MERGE_C R169, R6, R137, R139 ;  /* 0x0000008906a9723e */ /* 0x000fc6000480708b */
[----:B------:R0:W3:Y:S01]  /*1b290*/  MUFU.EX2 R12, R81 ;  /* 0x00000051000c7308 */ /* 0x0000e20000000800 */
[----:B--2---:R-:W-:-:S07]  /*1b2a0*/  FADD.FTZ R14, R46, R5 ;  /* 0x000000052e0e7221 */ /* 0x004fce0000010000 */
[----:B------:R-:W-:Y:S01]  /*1b2b0*/  MUFU.EX2 R33, R33 ;  /* 0x0000002100217308 */ /* 0x000fe20000000800 */
[----:B-1----:R-:W-:-:S01]  /*1b2c0*/  FADD.FTZ R5, R143, R10 ;  /* 0x0000000a8f057221 */ /* 0x002fc20000010000 */
[----:B0-----:R-:W-:-:S06]  /*1b2d0*/  IMAD.MOV.U32 R81, RZ, RZ, R87 ;  /* 0x000000ffff517224 */ /* 0x001fcc00078e0057 */
[----:B------:R-:W0:Y:S01]  /*1b2e0*/  MUFU.EX2 R24, R24 ;  /* 0x0000001800187308 */ /* 0x000e220000000800 */
[----:B---3--:R-:W-:-:S07]  /*1b2f0*/  FADD.FTZ R6, R12, R5 ;  /* 0x000000050c067221 */ /* 0x008fce0000010000 */
[----:B------:R-:W1:Y:S08]  /*1b300*/  MUFU.EX2 R45, R45 ;  /* 0x0000002d002d7308 */ /* 0x000e700000000800 */
[----:B------:R-:W2:Y:S01]  /*1b310*/  MUFU.EX2 R29, R29 ;  /* 0x0000001d001d7308 */ /* 0x000ea20000000800 */
[----:B0-----:R-:W-:-:S07]  /*1b320*/  F2FP.SATFINITE.E4M3.F32.PACK_AB_MERGE_C R5, R24, R33, RZ ;  /* 0x000000211805723e */ /* 0x001fce00048070ff */
[----:B------:R-:W-:Y:S01]  /*1b330*/  MUFU.EX2 R147, R147 ;  /* 0x0000009300937308 */ /* 0x000fe20000000800 */
[----:B-1----:R-:W-:Y:S02]  /*1b340*/  F2FP.SATFINITE.E4M3.F32.PACK_AB_MERGE_C R170, R48, R45, R5 ;  /* 0x0000002d30aa723e */ /* 0x002fe40004807005 */
[----:B------:R-:W-:-:S04]  /*1b350*/  VIMNMX R5, RZ, R11, !PT ;  /* 0x0000000bff057248 */ /* 0x000fc80007fe0100 */
[----:B------:R-:W-:Y:S01]  /*1b360*/  ISETP.GE.AND P0, PT, R8, R5, PT ;  /* 0x000000050800720c */ /* 0x000fe20003f06270 */
[----:B------:R-:W0:Y:S01]  /*1b370*/  MUFU.EX2 R50, R50 ;  /* 0x0000003200327308 */ /* 0x000e220000000800 */
[----:B--2---:R-:W-:-:S01]  /*1b380*/  FADD.FTZ R14, R29, R14 ;  /* 0x0000000e1d0e7221 */ /* 0x004fc20000010000 */
[----:B------:R-:W-:Y:S01]  /*1b390*/  F2FP.SATFINITE.E4M3.F32.PACK_AB_MERGE_C R46, R29, R46, RZ ;  /* 0x0000002e1d2e723e */ /* 0x000fe200048070ff */
[--C-:B------:R-:W-:Y:S02]  /*1b3a0*/  IMAD.MOV.U32 R29, RZ, RZ, R87.reuse ;  /* 0x000000ffff1d7224 */ /* 0x100fe400078e0057 */
[----:B------:R-:W-:Y:S01]  /*1b3b0*/  FADD.FTZ R3, R45, R14 ;  /* 0x0000000e2d037221 */ /* 0x000fe20000010000 */
[----:B------:R-:W-:Y:S01]  /*1b3c0*/  F2FP.SATFINITE.E4M3.F32.PACK_AB_MERGE_C R168, R67, R44, R46 ;  /* 0x0000002c43a8723e */ /* 0x000fe2000480702e */
[----:B------:R-:W-:Y:S01]  /*1b3d0*/  IMAD.MOV.U32 R67, RZ, RZ, R87 ;  /* 0x000000ffff437224 */ /* 0x000fe200078e0057 */
[----:B------:R-:W-:Y:S01]  /*1b3e0*/  MOV R46, R87 ;  /* 0x00000057002e7202 */ /* 0x000fe20000000f00 */
[----:B------:R-:W-:Y:S01]  /*1b3f0*/  FADD.FTZ R0, R48, R3 ;  /* 0x0000000330007221 */ /* 0x000fe20000010000 */
[----:B------:R-:W-:-:S02]  /*1b400*/  IMAD.MOV.U32 R48, RZ, RZ, R87 ;  /* 0x000000ffff307224 */ /* 0x000fc400078e0057 */
[----:B------:R-:W-:Y:S02]  /*1b410*/  IMAD.MOV.U32 R45, RZ, RZ, R87 ;  /* 0x000000ffff2d7224 */ /* 0x000fe400078e0057 */
[----:B------:R-:W-:-:S01]  /*1b420*/  FADD.FTZ R3, R33, R0 ;  /* 0x0000000021037221 */ /* 0x000fc20000010000 */
[--C-:B------:R-:W-:Y:S02]  /*1b430*/  IMAD.MOV.U32 R44, RZ, RZ, R87.reuse ;  /* 0x000000ffff2c7224 */ /* 0x100fe400078e0057 */
[----:B------:R-:W-:Y:S01]  /*1b440*/  IMAD.MOV.U32 R33, RZ, RZ, R87 ;  /* 0x000000ffff217224 */ /* 0x000fe200078e0057 */
[----:B0-----:R-:W-:Y:S01]  /*1b450*/  F2FP.SATFINITE.E4M3.F32.PACK_AB_MERGE_C R7, R50, R147, RZ ;  /* 0x000000933207723e */ /* 0x001fe200048070ff */
[----:B------:R-:W-:-:S01]  /*1b460*/  FADD.FTZ R147, R147, R6 ;  /* 0x0000000693937221 */ /* 0x000fc20000010000 */
[----:B------:R-:W-:Y:S01]  /*1b470*/  FADD.FTZ R3, R24, R3 ;  /* 0x0000000318037221 */ /* 0x000fe20000010000 */
[----:B------:R-:W-:Y:S01]  /*1b480*/  IMAD.MOV.U32 R24, RZ, RZ, R87 ;  /* 0x000000ffff187224 */ /* 0x000fe200078e0057 */
[----:B------:R-:W-:Y:S01]  /*1b490*/  F2FP.SATFINITE.E4M3.F32.PACK_AB_MERGE_C R171, R12, R143, R7 ;  /* 0x0000008f0cab723e */ /* 0x000fe20004807007 */
[----:B------:R-:W-:-:S01]  /*1b4a0*/  FADD.FTZ R0, R50, R147 ;  /* 0x0000009332007221 */ /* 0x000fc20000010000 */
[----:B------:R-:W-:Y:S01]  /*1b4b0*/  MOV R50, R87 ;  /* 0x0000005700327202 */ /* 0x000fe20000000f00 */
[----:B------:R-:W-:Y:S06]  /*1b4c0*/  @!P0 BRA `(.L_x_2315) ;  /* 0x0000004800548947 */ /* 0x000fec0003800000 */
[----:B------:R-:W-:Y:S01]  /*1b4d0*/  IMAD.MOV.U32 R6, RZ, RZ, R21 ;  /* 0x000000ffff067224 */ /* 0x000fe200078e0015 */
[----:B------:R-:W-:Y:S01]  /*1b4e0*/  MOV R7, R89 ;  /* 0x0000005900077202 */ /* 0x000fe20000000f00 */
[----:B------:R-:W-:Y:S01]  /*1b4f0*/  IMAD.MOV.U32 R9, RZ, RZ, R188 ;  /* 0x000000ffff097224 */ /* 0x000fe200078e00bc */
[----:B------:R-:W-:Y:S01]  /*1b500*/  CS2R R86, SRZ ;  /* 0x0000000000567805 */ /* 0x000fe2000001ff00 */
        /* <DEDUP_REMOVED lines=31> */
[----:B------:R-:W-:-:S07]  /*1b700*/  CS2R R24, SRZ ;  /* 0x0000000000187805 */ /* 0x000fce000001ff00 */
.L_x_2326:
        /* <DEDUP_REMOVED lines=8> */
.L_x_2317:
[----:B------:R-:W-:Y:S01]  /*1b790*/  VIADD R11, R10, 0x1 ;  /* 0x000000010a0b7836 */ /* 0x000fe20000000000 */
[----:B------:R-:W-:-:S04]  /*1b7a0*/  SHF.L.U32 R12, R188, 0x1f, RZ ;  /* 0x0000001fbc0c7819 */ /* 0x000fc800000006ff */
[----:B------:R-:W-:-:S04]  /*1b7b0*/  ISETP.NE.AND P2, PT, R11, 0x2, PT ;  /* 0x000000020b00780c */ /* 0x000fc80003f45270 */
[----:B------:R-:W-:-:S04]  /*1b7c0*/  SEL R11, R11, RZ, P2 ;  /* 0x000000ff0b0b7207 */ /* 0x000fc80001000000 */
[----:B------:R-:W-:-:S04]  /*1b7d0*/  LEA R11, R11, R16, 0x3 ;  /* 0x000000100b0b7211 */ /* 0x000fc800078e18ff */
[----:B------:R0:W1:Y:S01]  /*1b7e0*/  SYNCS.PHASECHK.TRANS64.TRYWAIT P2, [R11+URZ+0x29830], R12 ;  /* 0x0298300c0b0075a7 */ /* 0x000062000804017f */
[----:B------:R-:W-:Y:S05]  /*1b7f0*/  @!P1 BRA `(.L_x_2318) ;  /* 0x0000000000049947 */ /* 0x000fea0003800000 */
[----:B------:R-:W-:Y:S01]  /*1b800*/  BPT.TRAP 0x1 ;  /* 0x000000040000795c */ /* 0x000fe20000300000 */
.L_x_2318:
[----:B------:R-:W-:Y:S04]  /*1b810*/  BSSY B0, `(.L_x_2316) ;  /* 0x0000004000007945 */ /* 0x000fe80003800000 */
[----:B-1----:R-:W-:Y:S05]  /*1b820*/  @P2 BRA `(.L_x_2319) ;  /* 0x0000000000082947 */ /* 0x002fea0003800000 */
[----:B------:R-:W1:Y:S02]  /*1b830*/  SYNCS.PHASECHK.TRANS64.TRYWAIT P2, [R11+URZ+0x29830], R12 ;  /* 0x0298300c0b0075a7 */ /* 0x000e64000804017f */
[----:B-1----:R-:W-:Y:S05]  /*1b840*/  @!P2 BRA `(.L_x_2320) ;  /* 0x0000012000dca947 */ /* 0x002fea0003800000 */
.L_x_2319:
[----:B------:R-:W-:Y:S05]  /*1b850*/  BSYNC B0 ;  /* 0x0000000000007941 */ /* 0x000fea0003800000 */
.L_x_2316:
[----:B------:R-:W2:Y:S01]  /*1b860*/  S2R R88, SR_TID.X ;  /* 0x0000000000587919 */ /* 0x000ea20000002100 */
[----:B------:R-:W-:Y:S01]  /*1b870*/  MOV R13, 0x80000020 ;  /* 0x80000020000d7802 */ /* 0x000fe20000000f00 */
[----:B------:R-:W-:Y:S05]  /*1b880*/  WARPSYNC.ALL ;  /* 0x0000000000007948 */ /* 0x000fea0003800000 */
[----:B------:R-:W-:Y:S01]  /*1b890*/  R2UR UR27, R13 ;  /* 0x000000000d1b72ca */ /* 0x000fe200000e0000 */
[----:B01----:R-:W-:Y:S01]  /*1b8a0*/  VIADD R11, R10, 0x1 ;  /* 0x000000010a0b7836 */ /* 0x003fe20000000000 */
[----:B------:R-:W-:Y:S01]  /*1b8b0*/  UMOV UR28, UR24 ;  /* 0x00000018001c7c82 */ /* 0x000fe20008000000 */
[----:B------:R-:W-:Y:S01]  /*1b8c0*/  IMAD.MOV.U32 R15, RZ, RZ, -0x7fffffe0 ;  /* 0x80000020ff0f7424 */ /* 0x000fe200078e00ff */
[----:B------:R-:W-:Y:S01]  /*1b8d0*/  UMOV UR29, UR25 ;  /* 0x00000019001d7c82 */ /* 0x000fe20008000000 */
[----:B------:R-:W-:Y:S01]  /*1b8e0*/  MOV R21, 0x80000020 ;  /* 0x8000002000157802 */ /* 0x000fe20000000f00 */
[----:B------:R-:W-:Y:S01]  /*1b8f0*/  UMOV UR32, UR24 ;  /* 0x0000001800207c82 */ /* 0x000fe20008000000 */
[----:B------:R-:W-:Y:S01]  /*1b900*/  ISETP.NE.AND P2, PT, R11, 0x2, PT ;  /* 0x000000020b00780c */ /* 0x000fe20003f45270 */
[----:B------:R-:W-:Y:S01]  /*1b910*/  UMOV UR33, UR25 ;  /* 0x0000001900217c82 */ /* 0x000fe20008000000 */
[----:B------:R-:W-:Y:S01]  /*1b920*/  R2UR UR31, R15 ;  /* 0x000000000f1f72ca */ /* 0x000fe200000e0000 */
[----:B------:R-:W-:Y:S01]  /*1b930*/  UMOV UR44, UR24 ;  /* 0x00000018002c7c82 */ /* 0x000fe20008000000 */
[----:B------:R-:W-:Y:S01]  /*1b940*/  SEL R11, R11, RZ, P2 ;  /* 0x000000ff0b0b7207 */ /* 0x000fe20001000000 */
[----:B------:R-:W-:Y:S01]  /*1b950*/  UMOV UR45, UR25 ;  /* 0x00000019002d7c82 */ /* 0x000fe20008000000 */
[----:B------:R-:W-:Y:S01]  /*1b960*/  R2UR UR35, R21 ;  /* 0x00000000152372ca */ /* 0x000fe200000e0000 */
[----:B------:R-:W-:Y:S01]  /*1b970*/  UMOV UR48, UR24 ;  /* 0x0000001800307c82 */ /* 0x000fe20008000000 */
[----:B------:R-:W-:Y:S01]  /*1b980*/  R2UR UR47, R15 ;  /* 0x000000000f2f72ca */ /* 0x000fe200000e0000 */
[----:B------:R-:W-:Y:S01]  /*1b990*/  IMAD R12, R11, 0x780, R4 ;  /* 0x000007800b0c7824 */ /* 0x000fe200078e0204 */
[----:B------:R-:W-:Y:S01]  /*1b9a0*/  R2UR UR51, R21 ;  /* 0x00000000153372ca */ /* 0x000fe200000e0000 */
[----:B------:R-:W-:Y:S01]  /*1b9b0*/  UMOV UR49, UR25 ;  /* 0x0000001900317c82 */ /* 0x000fe20008000000 */
[----:B------:R-:W-:-:S02]  /*1b9c0*/  IMAD.MOV.U32 R15, RZ, RZ, -0x7fffffe0 ;  /* 0x80000020ff0f7424 */ /* 0x000fc400078e00ff */
[C---:B------:R-:W-:Y:S01]  /*1b9d0*/  R2UR UR26, R12.reuse ;  /* 0x000000000c1a72ca */ /* 0x040fe200000e0000 */
[C---:B------:R-:W-:Y:S02]  /*1b9e0*/  VIADD R14, R12.reuse, 0x80 ;  /* 0x000000800c0e7836 */ /* 0x040fe40000000000 */
[----:B------:R-:W-:Y:S01]  /*1b9f0*/  VIADD R20, R12, 0x100 ;  /* 0x000001000c147836 */ /* 0x000fe20000000000 */
[----:B--2---:R-:W-:Y:S02]  /*1ba00*/  SHF.R.U32.HI R88, RZ, 0x7, R88 ;  /* 0x00000007ff587819 */ /* 0x004fe40000011658 */
[----:B------:R-:W-:Y:S01]  /*1ba10*/  R2UR UR30, R14 ;  /* 0x000000000e1e72ca */ /* 0x000fe200000e0000 */
[----:B------:R-:W-:Y:S01]  /*1ba20*/  VIADD R14, R12, 0x180 ;  /* 0x000001800c0e7836 */ /* 0x000fe20000000000 */
[----:B------:R-:W-:Y:S01]  /*1ba30*/  R2UR UR34, R20 ;  /* 0x00000000142272ca */ /* 0x000fe200000e0000 */
[----:B------:R-:W-:Y:S01]  /*1ba40*/  VIADD R13, R88, 0x8 ;  /* 0x00000008580d7836 */ /* 0x000fe20000000000 */
[----:B------:R-:W-:Y:S01]  /*1ba50*/  R2UR UR7, R15 ;  /* 0x000000000f0772ca */ /* 0x000fe200000e0000 */
[----:B------:R-:W-:Y:S01]  /*1ba60*/  VIADD R20, R12, 0x200 ;  /* 0x000002000c147836 */ /* 0x000fe20000000000 */
[----:B------:R-:W-:Y:S01]  /*1ba70*/  R2UR UR46, R14 ;  /* 0x000000000e2e72ca */ /* 0x000fe200000e0000 */
[----:B------:R-:W-:Y:S01]  /*1ba80*/  VIADD R14, R12, 0x2 ;  /* 0x000000020c0e7836 */ /* 0x000fe20000000000 */
[----:B------:R0:W-:Y:S01]  /*1ba90*/  BAR.SYNC.DEFER_BLOCKING R13, 0x100 ;  /* 0x0004000d0000751d */ /* 0x0001e20000010000 */
[----:B------:R-:W-:Y:S01]  /*1baa0*/  IMAD.MOV.U32 R15, RZ, RZ, -0x7fffffe0 ;  /* 0x80000020ff0f7424 */ /* 0x000fe200078e00ff */
[----:B------:R-:W-:-:S02]  /*1bab0*/  R2UR UR50, R20 ;  /* 0x00000000143272ca */ /* 0x000fc400000e0000 */
[----:B------:R-:W-:Y:S02]  /*1bac0*/  R2UR UR6, R14 ;  /* 0x000000000e0672ca */ /* 0x000fe400000e0000 */
[----:B------:R-:W-:Y:S01]  /*1bad0*/  IADD3 R14, R12, 0x82, RZ ;  /* 0x000000820c0e7810 */ /* 0x000fe20007ffe0ff */
[----:B0-----:R-:W-:Y:S01]  /*1bae0*/  IMAD.MOV.U32 R13, RZ, RZ, -0x7fffffe0 ;  /* 0x80000020ff0d7424 */ /* 0x001fe200078e00ff */
        /* <DEDUP_REMOVED lines=191> */
[C---:B------:R-:W-:Y:S01]  /*1c6e0*/  IADD3 R14, R12.reuse, 0x682, RZ ;  /* 0x000006820c0e7810 */ /* 0x040fe20007ffe0ff */
[----:B------:R-:W-:Y:S01]  /*1c6f0*/  VIADD R12, R12, 0x702 ;  /* 0x000007020c0c7836 */ /* 0x000fe20000000000 */
        /* <DEDUP_REMOVED lines=30> */
[----:B------:R-:W-:Y:S05]  /*1c8e0*/  @P0 BRA `(.L_x_2321) ;  /* 0x0000000000280947 */ /* 0x000fea0003800000 */
[----:B------:R-:W-:Y:S05]  /*1c8f0*/  @!P1 BRA `(.L_x_2322) ;  /* 0x0000000000049947 */ /* 0x000fea0003800000 */
[----:B------:R-:W-:Y:S01]  /*1c900*/  BPT.TRAP 0x1 ;  /* 0x000000040000795c */ /* 0x000fe20000300000 */
.L_x_2322:
[----:B------:R-:W-:Y:S02]  /*1c910*/  SHF.L.U32 R9, R9, 0x1f, RZ ;  /* 0x0000001f09097819 */ /* 0x000fe400000006ff */
[----:B------:R-:W-:-:S04]  /*1c920*/  LEA R12, R10, R16, 0x3 ;  /* 0x000000100a0c7211 */ /* 0x000fc800078e18ff */
[----:B------:R0:W1:Y:S01]  /*1c930*/  SYNCS.PHASECHK.TRANS64.TRYWAIT P0, [R12+URZ+0x29850], R9 ;  /* 0x029850090c0075a7 */ /* 0x000062000800017f */
[----:B------:R-:W-:Y:S05]  /*1c940*/  @!P1 BRA `(.L_x_2323) ;  /* 0x0000000000049947 */ /* 0x000fea0003800000 */
[----:B------:R-:W-:Y:S01]  /*1c950*/  BPT.TRAP 0x1 ;  /* 0x000000040000795c */ /* 0x000fe20000300000 */
.L_x_2323:
[----:B-1----:R-:W-:Y:S05]  /*1c960*/  @P0 BRA `(.L_x_2321) ;  /* 0x0000000000080947 */ /* 0x002fea0003800000 */
[----:B------:R-:W1:Y:S02]  /*1c970*/  SYNCS.PHASECHK.TRANS64.TRYWAIT P0, [R12+URZ+0x29850], R9 ;  /* 0x029850090c0075a7 */ /* 0x000e64000800017f */
[----:B-1----:R-:W-:Y:S05]  /*1c980*/  @!P0 BRA `(.L_x_2324) ;  /* 0x0000011000a08947 */ /* 0x002fea0003800000 */
.L_x_2321:
[----:B01----:R-:W-:Y:S01]  /*1c990*/  VIADD R9, R16, 0x400 ;  /* 0x0000040010097836 */ /* 0x003fe20000000000 */
[----:B------:R-:W-:Y:S05]  /*1c9a0*/  WARPSYNC.ALL ;  /* 0x0000000000007948 */ /* 0x000fea0003800000 */
[----:B------:R-:W-:Y:S01]  /*1c9b0*/  SHF.R.U32.HI R9, RZ, 0x4, R9 ;  /* 0x00000004ff097819 */ /* 0x000fe20000011609 */
[----:B------:R-:W-:Y:S01]  /*1c9c0*/  IMAD.MOV.U32 R13, RZ, RZ, -0x3ffffff0 ;  /* 0xc0000010ff0d7424 */ /* 0x000fe200078e00ff */
[----:B------:R-:W-:Y:S01]  /*1c9d0*/  WARPGROUP.ARRIVE ;  /* 0x00000000000079c5 */ /* 0x000fe20000000000 */
[C---:B------:R-:W-:Y:S01]  /*1c9e0*/  FMUL.FTZ R21, R2.reuse, R156 ;  /* 0x0000009c02157220 */ /* 0x040fe20000410000 */
[----:B------:R-:W-:Y:S01]  /*1c9f0*/  LOP3.LUT R9, R9, 0x3fff, RZ, 0xc0, !PT ;  /* 0x00003fff09097812 */ /* 0x000fe200078ec0ff */
[C---:B------:R-:W-:Y:S01]  /*1ca00*/  FMUL.FTZ R156, R2.reuse, R163 ;  /* 0x000000a3029c7220 */ /* 0x040fe20000410000 */
[----:B------:R-:W-:Y:S01]  /*1ca10*/  R2UR UR7, R13 ;  /* 0x000000000d0772ca */ /* 0x000fe200000e0000 */
[C---:B------:R-:W-:Y:S01]  /*1ca20*/  FMUL.FTZ R163, R2.reuse, R137 ;  /* 0x0000008902a37220 */ /* 0x040fe20000410000 */
[----:B------:R-:W-:Y:S01]  /*1ca30*/  LOP3.LUT R9, R9, 0x10000, RZ, 0xfc, !PT ;  /* 0x0001000009097812 */ /* 0x000fe200078efcff */
[C---:B------:R-:W-:Y:S01]  /*1ca40*/  FMUL.FTZ R137, R2.reuse, R139 ;  /* 0x0000008b02897220 */ /* 0x040fe20000410000 */
[C---:B------:R-:W-:Y:S01]  /*1ca50*/  FMUL.FTZ R139, R2.reuse, R140 ;  /* 0x0000008c028b7220 */ /* 0x040fe20000410000 */
[C---:B------:R-:W-:Y:S01]  /*1ca60*/  FMUL.FTZ R140, R2.reuse, R143 ;  /* 0x0000008f028c7220 */ /* 0x040fe20000410000 */
[----:B------:R-:W-:Y:S01]  /*1ca70*/  FMUL.FTZ R143, R2, R144 ;  /* 0x00000090028f7220 */ /* 0x000fe20000410000 */
[----:B------:R-:W-:-:S02]  /*1ca80*/  IMAD R12, R10, 0x500, R9 ;  /* 0x000005000a0c7824 */ /* 0x000fc400078e0209 */
[C---:B------:R-:W-:Y:S01]  /*1ca90*/  FMUL.FTZ R144, R2.reuse, R145 ;  /* 0x0000009102907220 */ /* 0x040fe20000410000 */
[C---:B------:R-:W-:Y:S01]  /*1caa0*/  FMUL.FTZ R145, R2.reuse, R147 ;  /* 0x0000009302917220 */ /* 0x040fe20000410000 */
[C---:B------:R-:W-:Y:S01]  /*1cab0*/  FMUL.FTZ R147, R2.reuse, R148 ;  /* 0x0000009402937220 */ /* 0x040fe20000410000 */
[----:B------:R-:W-:Y:S01]  /*1cac0*/  FMUL.FTZ R148, R2, R149 ;  /* 0x0000009502947220 */ /* 0x000fe20000410000 */
[----:B------:R-:W-:Y:S01]  /*1cad0*/  R2UR UR6, R12 ;  /* 0x000000000c0672ca */ /* 0x000fe200000e0000 */
[----:B------:R-:W-:Y:S01]  /*1cae0*/  FMUL.FTZ R149, R2, R151 ;  /* 0x0000009702957220 */ /* 0x000fe20000410000 */
[----:B------:R-:W-:Y:S02]  /*1caf0*/  VIADD R14, R12, 0x100 ;  /* 0x000001000c0e7836 */ /* 0x000fe40000000000 */
[C---:B------:R-:W-:Y:S01]  /*1cb00*/  FMUL.FTZ R151, R2.reuse, R129 ;  /* 0x0000008102977220 */ /* 0x040fe20000410000 */
[C---:B------:R-:W-:Y:S01]  /*1cb10*/  FMUL.FTZ R129, R2.reuse, R131 ;  /* 0x0000008302817220 */ /* 0x040fe20000410000 */
[----:B------:R-:W-:Y:S01]  /*1cb20*/  FMUL.FTZ R13, R2, R153 ;  /* 0x00000099020d7220 */ /* 0x000fe20000410000 */
[----:B------:R-:W-:-:S02]  /*1cb30*/  IMAD.SHL.U32 R131, R193, 0x80, RZ ;  /* 0x00000080c1837824 */ /* 0x000fc400078e00ff */
[C---:B------:R-:W-:Y:S01]  /*1cb40*/  FMUL.FTZ R153, R2.reuse, R157 ;  /* 0x0000009d02997220 */ /* 0x040fe20000410000 */
[C---:B------:R-:W-:Y:S01]  /*1cb50*/  FMUL.FTZ R157, R2.reuse, R161 ;  /* 0x000000a1029d7220 */ /* 0x040fe20000410000 */
[----:B------:R-:W-:Y:S01]  /*1cb60*/  FMUL.FTZ R161, R2, R165 ;  /* 0x000000a502a17220 */ /* 0x000fe20000410000 */
[----:B------:R-:W-:Y:S01]  /*1cb70*/  MOV R15, 0xc0000010 ;  /* 0xc0000010000f7802 */ /* 0x000fe20000000f00 */
[----:B------:R-:W-:Y:S02]  /*1cb80*/  IMAD R165, R8, -0xa0, R131 ;  /* 0xffffff6008a57824 */ /* 0x000fe400078e0283 */
[----:B------:R-:W-:Y:S01]  /*1cb90*/  FMUL.FTZ R9, R2, R152 ;  /* 0x0000009802097220 */ /* 0x000fe20000410000 */
[----:B------:R-:W-:Y:S01]  /*1cba0*/  QGMMA.64x128x32.F32.E4M3.E4M3 R24, R184, gdesc[UR4], R24, gsb0 ;  /* 0x01e00004b8187df3 */ /* 0x000fe20008000818 */
[----:B------:R-:W-:Y:S01]  /*1cbb0*/  R2UR UR6, R14 ;  /* 0x000000000e0672ca */ /* 0x000fe200000e0000 */
[C---:B------:R-:W-:Y:S01]  /*1cbc0*/  FMUL.FTZ R14, R2.reuse, R154 ;  /* 0x0000009a020e7220 */ /* 0x040fe20000410000 */
[C---:B------:R-:W-:Y:S01]  /*1cbd0*/  FMUL.FTZ R154, R2.reuse, R162 ;  /* 0x000000a2029a7220 */ /* 0x040fe20000410000 */
[C---:B------:R-:W-:Y:S01]  /*1cbe0*/  FMUL.FTZ R162, R2.reuse, R136 ;  /* 0x0000008802a27220 */ /* 0x040fe20000410000 */
[C---:B------:R-:W-:Y:S01]  /*1cbf0*/  FMUL.FTZ R152, R2.reuse, R159 ;  /* 0x0000009f02987220 */ /* 0x040fe20000410000 */
[C---:B------:R-:W-:Y:S01]  /*1cc00*/  FMUL.FTZ R136, R2.reuse, R138 ;  /* 0x0000008a02887220 */ /* 0x040fe20000410000 */
[----:B------:R-:W-:Y:S01]  /*1cc10*/  R2UR UR7, R15 ;  /* 0x000000000f0772ca */ /* 0x000fe200000e0000 */
[C---:B------:R-:W-:Y:S01]  /*1cc20*/  FMUL.FTZ R159, R2.reuse, R164 ;  /* 0x000000a4029f7220 */ /* 0x040fe20000410000 */
[C---:B------:R-:W-:Y:S01]  /*1cc30*/  FMUL.FTZ R138, R2.reuse, R142 ;  /* 0x0000008e028a7220 */ /* 0x040fe20000410000 */
[C---:B------:R-:W-:Y:S01]  /*1cc40*/  FMUL.FTZ R142, R2.reuse, R146 ;  /* 0x00000092028e7220 */ /* 0x040fe20000410000 */
[----:B------:R-:W-:Y:S01]  /*1cc50*/  IADD3 R164, R165, 0x1, R202 ;  /* 0x00000001a5a47810 */ /* 0x000fe20007ffe0ca */
[C---:B------:R-:W-:Y:S01]  /*1cc60*/  FMUL.FTZ R146, R2.reuse, R150 ;  /* 0x0000009602927220 */ /* 0x040fe20000410000 */
[C---:B------:R-:W-:Y:S01]  /*1cc70*/  FMUL.FTZ R150, R2.reuse, R120 ;  /* 0x0000007802967220 */ /* 0x040fe20000410000 */
[C---:B------:R-:W-:Y:S01]  /*1cc80*/  FMUL.FTZ R120, R2.reuse, R122 ;  /* 0x0000007a02787220 */ /* 0x040fe20000410000 */
[C---:B------:R-:W-:Y:S01]  /*1cc90*/  FMUL.FTZ R122, R2.reuse, R123 ;  /* 0x0000007b027a7220 */ /* 0x040fe20000410000 */
[----:B------:R-:W-:Y:S01]  /*1cca0*/  MUFU.TANH R9, R9 ;  /* 0x0000000900097308 */ /* 0x000fe20000002400 */
[----:B------:R-:W-:Y:S01]  /*1ccb0*/  FMUL.FTZ R123, R2, R124 ;  /* 0x0000007c027b7220 */ /* 0x000fe20000410000 */
[----:B------:R-:W-:-:S02]  /*1ccc0*/  IMAD.IADD R164, R164, 0x1, -R195 ;  /* 0x00000001a4a47824 */ /* 0x000fc400078e0ac3 */
[C---:B------:R-:W-:Y:S01]  /*1ccd0*/  FMUL.FTZ R124, R2.reuse, R126 ;  /* 0x0000007e027c7220 */ /* 0x040fe20000410000 */
[C---:B------:R-:W-:Y:S01]  /*1cce0*/  FMUL.FTZ R126, R2.reuse, R127 ;  /* 0x0000007f027e7220 */ /* 0x040fe20000410000 */
[C---:B------:R-:W-:Y:S01]  /*1ccf0*/  FMUL.FTZ R127, R2.reuse, R128 ;  /* 0x00000080027f7220 */ /* 0x040fe20000410000 */
[C---:B------:R-:W-:Y:S01]  /*1cd00*/  FMUL.FTZ R128, R2.reuse, R130 ;  /* 0x0000008202807220 */ /* 0x040fe20000410000 */
[----:B------:R-:W-:Y:S01]  /*1cd10*/  IMAD R165, R203, -0x2, R164 ;  /* 0xfffffffecba57824 */ /* 0x000fe200078e02a4 */
[----:B------:R-:W0:Y:S01]  /*1cd20*/  MUFU.TANH R13, R13 ;  /* 0x0000000d000d7308 */ /* 0x000e220000002400 */
[C---:B------:R-:W-:Y:S01]  /*1cd30*/  FMUL.FTZ R130, R2.reuse, R132 ;  /* 0x0000008402827220 */ /* 0x040fe20000410000 */
[C---:B------:R-:W-:Y:S01]  /*1cd40*/  FMUL.FTZ R132, R2.reuse, R135 ;  /* 0x0000008702847220 */ /* 0x040fe20000410000 */
[----:B------:R-:W-:Y:S01]  /*1cd50*/  FMUL.FTZ R135, R2, R104 ;  /* 0x0000006802877220 */ /* 0x000fe20000410000 */
[----:B------:R-:W-:Y:S02]  /*1cd60*/  IMAD.IADD R104, R206, 0x1, R165 ;  /* 0x00000001ce687824 */ /* 0x000fe400078e02a5 */
[C---:B------:R-:W-:Y:S01]  /*1cd70*/  FMUL.FTZ R15, R2.reuse, R155 ;  /* 0x0000009b020f7220 */ /* 0x040fe20000410000 */
[C---:B------:R-:W-:Y:S01]  /*1cd80*/  FMUL.FTZ R155, R2.reuse, R160 ;  /* 0x000000a0029b7220 */ /* 0x040fe20000410000 */
[----:B------:R-:W-:Y:S01]  /*1cd90*/  FMUL.FTZ R134, R2, R134 ;  /* 0x0000008602867220 */ /* 0x000fe20000410000 */
[----:B------:R-:W-:Y:S01]  /*1cda0*/  MUFU.TANH R21, R21 ;  /* 0x0000001500157308 */ /* 0x000fe20000002400 */
[----:B------:R-:W-:Y:S01]  /*1cdb0*/  ISETP.GT.AND P0, PT, R104, RZ, PT ;  /* 0x000000ff6800720c */ /* 0x000fe20003f04270 */
[----:B------:R-:W-:Y:S01]  /*1cdc0*/  FMUL.FTZ R141, R2, R141 ;  /* 0x0000008d028d7220 */ /* 0x000fe20000410000 */
[----:B------:R-:W-:Y:S01]  /*1cdd0*/  ISETP.GT.AND P2, PT, R104, 0x1, PT ;  /* 0x000000016800780c */ /* 0x000fe20003f44270 */
[C---:B------:R-:W-:Y:S01]  /*1cde0*/  FMUL.FTZ R20, R2.reuse, R158 ;  /* 0x0000009e02147220 */ /* 0x040fe20000410000 */
[C---:B------:R-:W-:Y:S01]  /*1cdf0*/  FMUL.FTZ R158, R2.reuse, R166 ;  /* 0x000000a6029e7220 */ /* 0x040fe20000410000 */
[C---:B------:R-:W-:Y:S01]  /*1ce00*/  FMUL.FTZ R121, R2.reuse, R121 ;  /* 0x0000007902797220 */ /* 0x040fe20000410000 */
[C---:B------:R-:W-:Y:S01]  /*1ce10*/  FMUL.FTZ R125, R2.reuse, R125 ;  /* 0x0000007d027d7220 */ /* 0x040fe20000410000 */
[----:B------:R-:W1:Y:S01]  /*1ce20*/  MUFU.TANH R153, R153 ;  /* 0x0000009900997308 */ /* 0x000e620000002400 */
[----:B0-----:R-:W-:Y:S01]  /*1ce30*/  FSEL R13, R13, -INF , P2 ;  /* 0xff8000000d0d7808 */ /* 0x001fe20001000000 */
[----:B------:R-:W-:Y:S01]  /*1ce40*/  FMUL.FTZ R160, R2, R167 ;  /* 0x000000a702a07220 */ /* 0x000fe20000410000 */
[----:B------:R-:W-:Y:S01]  /*1ce50*/  ISETP.GT.AND P2, PT, R104, 0x9, PT ;  /* 0x000000096800780c */ /* 0x000fe20003f44270 */
        /* <DEDUP_REMOVED lines=12> */
[----:B------:R2:W-:Y:S01]  /*1cf20*/  MUFU.TANH R131, R134 ;  /* 0x0000008600837308 */ /* 0x0005e20000002400 */
[----:B-1----:R-:W-:Y:S01]  /*1cf30*/  FSEL R153, R153, -INF , P2 ;  /* 0xff80000099997808 */ /* 0x002fe20001000000 */
[----:B------:R-:W-:Y:S01]  /*1cf40*/  FMUL.FTZ R90, R2, R90 ;  /* 0x0000005a025a7220 */ /* 0x000fe20000410000 */
[----:B------:R-:W-:Y:S01]  /*1cf50*/  ISETP.GT.AND P2, PT, R104, 0x11, PT ;  /* 0x000000116800780c */ /* 0x000fe20003f44270 */
[C---:B------:R-:W-:Y:S01]  /*1cf60*/  FMUL.FTZ R91, R2.reuse, R91 ;  /* 0x0000005b025b7220 */ /* 0x040fe20000410000 */
[C---:B------:R-:W-:Y:S01]  /*1cf70*/  FMUL.FTZ R94, R2.reuse, R94 ;  /* 0x0000005e025e7220 */ /* 0x040fe20000410000 */
[C---:B------:R-:W-:Y:S01]  /*1cf80*/  FMUL.FTZ R95, R2.reuse, R95 ;  /* 0x0000005f025f7220 */ /* 0x040fe20000410000 */
[C---:B------:R-:W-:Y:S01]  /*1cf90*/  FMUL.FTZ R98, R2.reuse, R98 ;  /* 0x0000006202627220 */ /* 0x040fe20000410000 */
[----:B------:R-:W1:Y:S01]  /*1cfa0*/  MUFU.TANH R157, R157 ;  /* 0x0000009d009d7308 */ /* 0x000e620000002400 */
[----:B--2---:R-:W-:Y:S01]  /*1cfb0*/  FSEL R134, R9, -INF , P0 ;  /* 0xff80000009867808 */ /* 0x004fe20000000000 */
[----:B------:R-:W-:Y:S01]  /*1cfc0*/  FMUL.FTZ R9, R2, R106 ;  /* 0x0000006a02097220 */ /* 0x000fe20000410000 */
[----:B------:R-:W-:Y:S01]  /*1cfd0*/  ISETP.GT.AND P0, PT, R104, 0x8, PT ;  /* 0x000000086800780c */ /* 0x000fe20003f04270 */
[----:B------:R-:W-:Y:S01]  /*1cfe0*/  FMUL.FTZ R106, R2, R107 ;  /* 0x0000006b026a7220 */ /* 0x000fe20000410000 */
[----:B------:R-:W-:Y:S01]  /*1cff0*/  FMNMX.FTZ R164, R134, R7, !PT ;  /* 0x0000000786a47209 */ /* 0x000fe20007810000 */
[C---:B------:R-:W-:Y:S01]  /*1d000*/  FMUL.FTZ R99, R2.reuse, R99 ;  /* 0x0000006302637220 */ /* 0x040fe20000410000 */
[----:B------:R-:W-:Y:S01]  /*1d010*/  FSEL R21, R21, -INF , P0 ;  /* 0xff80000015157808 */ /* 0x000fe20000000000 */
[----:B------:R-:W2:Y:S01]  /*1d020*/  MUFU.TANH R159, R159 ;  /* 0x0000009f009f7308 */ /* 0x000ea20000002400 */
[----:B------:R-:W-:Y:S01]  /*1d030*/  FMNMX.FTZ R164, R13, R164, !PT ;  /* 0x000000a40da47209 */ /* 0x000fe20007810000 */
[----:B------:R-:W-:Y:S01]  /*1d040*/  FMUL.FTZ R102, R2, R102 ;  /* 0x0000006602667220 */ /* 0x000fe20000410000 */
[----:B------:R-:W-:Y:S01]  /*1d050*/  ISETP.GT.AND P0, PT, R104, 0x10, PT ;  /* 0x000000106800780c */ /* 0x000fe20003f04270 */
[----:B------:R-:W-:Y:S01]  /*1d060*/  FMUL.FTZ R103, R2, R103 ;  /* 0x0000006702677220 */ /* 0x000fe20000410000 */
[----:B------:R-:W-:Y:S01]  /*1d070*/  FMNMX.FTZ R164, R21, R164, !PT ;  /* 0x000000a415a47209 */ /* 0x000fe20007810000 */
[----:B------:R-:W3:Y:S01]  /*1d080*/  S2R R228, SR_TID.X ;  /* 0x0000000000e47919 */ /* 0x000ee20000002100 */
[----:B0-----:R-:W-:Y:S01]  /*1d090*/  FSEL R155, R155, -INF , P0 ;  /* 0xff8000009b9b7808 */ /* 0x001fe20000000000 */
[----:B------:R-:W0:Y:S01]  /*1d0a0*/  MUFU.TANH R161, R161 ;  /* 0x000000a100a17308 */ /* 0x000e220000002400 */
[----:B------:R-:W-:-:S02]  /*1d0b0*/  FMNMX.FTZ R164, R153, R164, !PT ;  /* 0x000000a499a47209 */ /* 0x000fc40007810000 */
[C---:B------:R-:W-:Y:S02]  /*1d0c0*/  ISETP.GT.AND P0, PT, R104.reuse, 0x18, PT ;  /* 0x000000186800780c */ /* 0x040fe40003f04270 */
[----:B-1----:R-:W-:Y:S02]  /*1d0d0*/  FSEL R157, R157, -INF , P2 ;  /* 0xff8000009d9d7808 */ /* 0x002fe40001000000 */
[----:B------:R-:W-:Y:S01]  /*1d0e0*/  FMNMX.FTZ R164, R155, R164, !PT ;  /* 0x000000a49ba47209 */ /* 0x000fe20007810000 */
[----:B------:R-:W1:Y:S01]  /*1d0f0*/  MUFU.TANH R162, R162 ;  /* 0x000000a200a27308 */ /* 0x000e620000002400 */
[----:B------:R-:W-:Y:S02]  /*1d100*/  ISETP.GT.AND P2, PT, R104, 0x19, PT ;  /* 0x000000196800780c */ /* 0x000fe40003f44270 */
[----:B--2---:R-:W-:Y:S02]  /*1d110*/  FSEL R159, R159, -INF , P0 ;  /* 0xff8000009f9f7808 */ /* 0x004fe40000000000 */
[----:B------:R-:W-:-:S02]  /*1d120*/  FMNMX.FTZ R164, R157, R164, !PT ;  /* 0x000000a49da47209 */ /* 0x000fc40007810000 */
[----:B------:R-:W-:Y:S01]  /*1d130*/  ISETP.GT.AND P0, PT, R104, 0x20, PT ;  /* 0x000000206800780c */ /* 0x000fe20003f04270 */
[----:B------:R-:W2:Y:S01]  /*1d140*/  MUFU.TANH R163, R163 ;  /* 0x000000a300a37308 */ /* 0x000ea20000002400 */
[----:B0-----:R-:W-:Y:S02]  /*1d150*/  FSEL R161, R161, -INF , P2 ;  /* 0xff800000a1a17808 */ /* 0x001fe40001000000 */
[----:B------:R-:W-:Y:S01]  /*1d160*/  FMNMX.FTZ R166, R159, R164, !PT ;  /* 0x000000a49fa67209 */ /* 0x000fe20007810000 */
[----:B------:R-:W-:Y:S01]  /*1d170*/  FMUL.FTZ R164, R2, R109 ;  /* 0x0000006d02a47220 */ /* 0x000fe20000410000 */
[----:B------:R-:W-:Y:S01]  /*1d180*/  ISETP.GT.AND P2, PT, R104, 0x21, PT ;  /* 0x000000216800780c */ /* 0x000fe20003f44270 */
[----:B------:R-:W-:Y:S01]  /*1d190*/  FMUL.FTZ R109, R2, R110 ;  /* 0x0000006e026d7220 */ /* 0x000fe20000410000 */
[----:B------:R-:W-:Y:S01]  /*1d1a0*/  FMNMX.FTZ R166, R161, R166, !PT ;  /* 0x000000a6a1a67209 */ /* 0x000fe20007810000 */
[----:B------:R-:W0:Y:S01]  /*1d1b0*/  MUFU.TANH R139, R139 ;  /* 0x0000008b008b7308 */ /* 0x000e220000002400 */
[----:B-1----:R-:W-:Y:S01]  /*1d1c0*/  FSEL R107, R162, -INF , P0 ;  /* 0xff800000a26b7808 */ /* 0x002fe20000000000 */
[----:B------:R-:W-:Y:S01]  /*1d1d0*/  FMUL.FTZ R110, R2, R116 ;  /* 0x00000074026e7220 */ /* 0x000fe20000410000 */
[----:B------:R-:W-:-:S02]  /*1d1e0*/  ISETP.GT.AND P0, PT, R104, 0x28, PT ;  /* 0x000000286800780c */ /* 0x000fc40003f04270 */
[----:B------:R-:W-:Y:S02]  /*1d1f0*/  FMNMX.FTZ R166, R107, R166, !PT ;  /* 0x000000a66ba67209 */ /* 0x000fe40007810000 */
[----:B---3--:R-:W-:Y:S01]  /*1d200*/  LOP3.LUT R230, R228, 0x7f, RZ, 0xc0, !PT ;  /* 0x0000007fe4e67812 */ /* 0x008fe200078ec0ff */
[----:B------:R-:W1:Y:S01]  /*1d210*/  MUFU.TANH R141, R141 ;  /* 0x0000008d008d7308 */ /* 0x000e620000002400 */
[----:B--2---:R-:W-:Y:S01]  /*1d220*/  FSEL R163, R163, -INF , P2 ;  /* 0xff800000a3a37808 */ /* 0x004fe20001000000 */
[----:B------:R-:W2:Y:S01]  /*1d230*/  S2R R228, SR_TID.X ;  /* 0x0000000000e47919 */ /* 0x000ea20000002100 */
[----:B------:R-:W-:Y:S02]  /*1d240*/  ISETP.GT.AND P2, PT, R104, 0x29, PT ;  /* 0x000000296800780c */ /* 0x000fe40003f44270 */
[----:B------:R-:W-:-:S03]  /*1d250*/  FMNMX.FTZ R166, R163, R166, !PT ;  /* 0x000000a6a3a67209 */ /* 0x000fc60007810000 */
[----:B------:R-:W3:Y:S01]  /*1d260*/  MUFU.TANH R143, R143 ;  /* 0x0000008f008f7308 */ /* 0x000ee20000002400 */
[----:B0-----:R-:W-:Y:S02]  /*1d270*/  FSEL R139, R139, -INF , P0 ;  /* 0xff8000008b8b7808 */ /* 0x001fe40000000000 */
[----:B------:R-:W-:Y:S02]  /*1d280*/  ISETP.GT.AND P0, PT, R104, 0x30, PT ;  /* 0x000000306800780c */ /* 0x000fe40003f04270 */
[----:B------:R-:W-:-:S03]  /*1d290*/  FMNMX.FTZ R166, R139, R166, !PT ;  /* 0x000000a68ba67209 */ /* 0x000fc60007810000 */
[----:B------:R-:W0:Y:S01]  /*1d2a0*/  MUFU.TANH R144, R144 ;  /* 0x0000009000907308 */ /* 0x000e220000002400 */
[----:B-1----:R-:W-:Y:S02]  /*1d2b0*/  FSEL R141, R141, -INF , P2 ;  /* 0xff8000008d8d7808 */ /* 0x002fe40001000000 */
[----:B------:R-:W-:Y:S02]  /*1d2c0*/  ISETP.GT.AND P2, PT, R104, 0x31, PT ;  /* 0x000000316800780c */ /* 0x000fe40003f44270 */
[----:B------:R-:W-:-:S03]  /*1d2d0*/  FMNMX.FTZ R166, R141, R166, !PT ;  /* 0x000000a68da67209 */ /* 0x000fc60007810000 */
[----:B------:R-:W1:Y:S01]  /*1d2e0*/  MUFU.TANH R147, R147 ;  /* 0x0000009300937308 */ /* 0x000e620000002400 */
[----:B---3--:R-:W-:Y:S02]  /*1d2f0*/  FSEL R143, R143, -INF , P0 ;  /* 0xff8000008f8f7808 */ /* 0x008fe40000000000 */
[----:B------:R-:W-:Y:S02]  /*1d300*/  ISETP.GT.AND P0, PT, R104, 0x38, PT ;  /* 0x000000386800780c */ /* 0x000fe40003f04270 */
[----:B------:R-:W-:Y:S01]  /*1d310*/  FMNMX.FTZ R166, R143, R166, !PT ;  /* 0x000000a68fa67209 */ /* 0x000fe20007810000 */
[----:B------:R-:W-:Y:S02]  /*1d320*/  WARPGROUP.DEPBAR.LE gsb0, 0x0 ;  /* 0x00008000000079c5 */ /* 0x000fe40000010000 */
[----:B------:R-:W-:Y:S01]  /*1d330*/  WARPGROUP.ARRIVE ;  /* 0x00000000000079c5 */ /* 0x000fe20000000000 */
[----:B------:R-:W3:Y:S01]  /*1d340*/  MUFU.TANH R148, R148 ;  /* 0x0000009400947308 */ /* 0x000ee20000002400 */
[----:B0-----:R-:W-:Y:S01]  /*1d350*/  FSEL R165, R144, -INF , P2 ;  /* 0xff80000090a57808 */ /* 0x001fe20001000000 */
[----:B------:R-:W-:Y:S01]  /*1d360*/  FMUL.FTZ R185, R2, R113 ;  /* 0x0000007102b97220 */ /* 0x000fe20000410000 */
[----:B------:R-:W-:Y:S01]  /*1d370*/  ISETP.GT.AND P2, PT, R104, 0x39, PT ;  /* 0x000000396800780c */ /* 0x000fe20003f44270 */
[----:B------:R-:W-:Y:S01]  /*1d380*/  FMUL.FTZ R187, R2, R117 ;  /* 0x0000007502bb7220 */ /* 0x000fe20000410000 */
[----:B------:R-:W-:Y:S01]  /*1d390*/  QGMMA.64x128x32.F32.E4M3.E4M3 R24, R180, gdesc[UR4], R24, gsb0 ;  /* 0x01e00004b4187df3 */ /* 0x000fe20008000818 */
[----:B------:R-:W-:-:S02]  /*1d3a0*/  FMNMX.FTZ R166, R165, R166, !PT ;  /* 0x000000a6a5a67209 */ /* 0x000fc40007810000 */
[----:B------:R-:W0:Y:S01]  /*1d3b0*/  MUFU.TANH R150, R150 ;  /* 0x0000009600967308 */ /* 0x000e220000002400 */
[----:B-1----:R-:W-:Y:S02]  /*1d3c0*/  FSEL R147, R147, -INF , P0 ;  /* 0xff80000093937808 */ /* 0x002fe40000000000 */
[----:B------:R-:W-:Y:S02]  /*1d3d0*/  ISETP.GT.AND P0, PT, R104, 0x40, PT ;  /* 0x000000406800780c */ /* 0x000fe40003f04270 */
[----:B------:R-:W-:Y:S02]  /*1d3e0*/  FMNMX.FTZ R166, R147, R166, !PT ;  /* 0x000000a693a67209 */ /* 0x000fe40007810000 */
[----:B--2---:R-:W-:Y:S01]  /*1d3f0*/  SHF.R.U32.HI R228, RZ, 0x7, R228 ;  /* 0x00000007ffe47819 */ /* 0x004fe200000116e4 */
[----:B------:R-:W1:Y:S01]  /*1d400*/  MUFU.TANH R121, R121 ;  /* 0x0000007900797308 */ /* 0x000e620000002400 */
[----:B---3--:R-:W-:Y:S02]  /*1d410*/  FSEL R113, R148, -INF , P2 ;  /* 0xff80000094717808 */ /* 0x008fe40001000000 */
[----:B------:R-:W-:-:S02]  /*1d420*/  ISETP.GT.AND P2, PT, R104, 0x41, PT ;  /* 0x000000416800780c */ /* 0x000fc40003f44270 */
[----:B------:R-:W-:-:S03]  /*1d430*/  FMNMX.FTZ R166, R113, R166, !PT ;  /* 0x000000a671a67209 */ /* 0x000fc60007810000 */
[----:B------:R-:W2:Y:S01]  /*1d440*/  MUFU.TANH R123, R123 ;  /* 0x0000007b007b7308 */ /* 0x000ea20000002400 */
        /* <DEDUP_REMOVED lines=8> */
[----:B--2---:R-:W-:Y:S02]  /*1d4d0*/  FSEL R123, R123, -INF , P0 ;  /* 0xff8000007b7b7808 */ /* 0x004fe40000000000 */
[----:B------:R-:W-:Y:S02]  /*1d4e0*/  ISETP.GT.AND P0, PT, R104, 0x50, PT ;  /* 0x000000506800780c */ /* 0x000fe40003f04270 */
        /* <DEDUP_REMOVED lines=30> */
[----:B-1----:R-:W-:Y:S01]  /*1d6d0*/  FSEL R93, R108, -INF , P0 ;  /* 0xff8000006c5d7808 */ /* 0x002fe20000000000 */
[----:B------:R-:W-:Y:S01]  /*1d6e0*/  FMUL.FTZ R108, R2, R101 ;  /* 0x00000065026c7220 */ /* 0x000fe20000410000 */
[----:B------:R-:W-:Y:S02]  /*1d6f0*/  ISETP.GT.AND P0, PT, R104, 0x70, PT ;  /* 0x000000706800780c */ /* 0x000fe40003f04270 */
[----:B------:R-:W-:-:S03]  /*1d700*/  FMNMX.FTZ R166, R93, R166, !PT ;  /* 0x000000a65da67209 */ /* 0x000fc60007810000 */
[----:B------:R-:W-:Y:S08]  /*1d710*/  MUFU.TANH R110, R110 ;  /* 0x0000006e006e7308 */ /* 0x000ff00000002400 */
[----:B------:R-:W1:Y:S08]  /*1d720*/  MUFU.TANH R187, R187 ;  /* 0x000000bb00bb7308 */ /* 0x000e700000002400 */
[----:B------:R-:W-:Y:S08]  /*1d730*/  MUFU.TANH R229, R229 ;  /* 0x000000e500e57308 */ /* 0x000ff00000002400 */
[----:B------:R-:W3:Y:S08]  /*1d740*/  MUFU.TANH R231, R231 ;  /* 0x000000e700e77308 */ /* 0x000ef00000002400 */
[----:B------:R-:W-:Y:S01]  /*1d750*/  MUFU.TANH R233, R233 ;  /* 0x000000e900e97308 */ /* 0x000fe20000002400 */
[----:B------:R-:W-:-:S02]  /*1d760*/  WARPGROUP.DEPBAR.LE gsb0, 0x0 ;  /* 0x00008000000079c5 */ /* 0x000fc40000010000 */
[----:B------:R-:W-:Y:S01]  /*1d770*/  FMUL.FTZ R183, R2, R112 ;  /* 0x0000007002b77220 */ /* 0x000fe20000410000 */
[----:B--2---:R-:W-:Y:S01]  /*1d780*/  FSEL R181, R162, -INF , P2 ;  /* 0xff800000a2b57808 */ /* 0x004fe20001000000 */
[----:B------:R-:W-:Y:S01]  /*1d790*/  FMUL.FTZ R112, R2, R119 ;  /* 0x0000007702707220 */ /* 0x000fe20000410000 */
[C---:B------:R-:W-:Y:S02]  /*1d7a0*/  ISETP.GT.AND P2, PT, R104.reuse, 0x71, PT ;  /* 0x000000716800780c */ /* 0x040fe40003f44270 */
[----:B------:R-:W2:Y:S01]  /*1d7b0*/  MUFU.TANH R88, R88 ;  /* 0x0000005800587308 */ /* 0x000ea20000002400 */
[----:B------:R-:W-:Y:S01]  /*1d7c0*/  FMNMX.FTZ R166, R181, R166, !PT ;  /* 0x000000a6b5a67209 */ /* 0x000fe20007810000 */
[----:B------:R-:W-:Y:S01]  /*1d7d0*/  WARPGROUP.ARRIVE ;  /* 0x00000000000079c5 */ /* 0x000fe20000000000 */
[----:B0-----:R-:W-:Y:S02]  /*1d7e0*/  FSEL R185, R185, -INF , P2 ;  /* 0xff800000b9b97808 */ /* 0x001fe40001000000 */
[----:B------:R-:W-:-:S03]  /*1d7f0*/  ISETP.GT.AND P2, PT, R104, 0x79, PT ;  /* 0x000000796800780c */ /* 0x000fc60003f44270 */
[----:B------:R-:W0:Y:S01]  /*1d800*/  MUFU.TANH R183, R183 ;  /* 0x000000b700b77308 */ /* 0x000e220000002400 */
[----:B-1----:R-:W-:Y:S02]  /*1d810*/  FSEL R187, R187, -INF , P2 ;  /* 0xff800000bbbb7808 */ /* 0x002fe40001000000 */
[----:B------:R-:W-:-:S04]  /*1d820*/  ISETP.GT.AND P2, PT, R104, 0x81, PT ;  /* 0x000000816800780c */ /* 0x000fc80003f44270 */
[----:B---3--:R-:W-:Y:S01]  /*1d830*/  FSEL R231, R231, -INF , P2 ;  /* 0xff800000e7e77808 */ /* 0x008fe20001000000 */
[----:B------:R-:W1:Y:S01]  /*1d840*/  MUFU.TANH R89, R89 ;  /* 0x0000005900597308 */ /* 0x000e620000002400 */
[----:B------:R-:W-:-:S04]  /*1d850*/  ISETP.GT.AND P2, PT, R104, 0x89, PT ;  /* 0x000000896800780c */ /* 0x000fc80003f44270 */
[----:B--2---:R-:W-:Y:S02]  /*1d860*/  FSEL R101, R88, -INF , P2 ;  /* 0xff80000058657808 */ /* 0x004fe40001000000 */
[C---:B------:R-:W-:Y:S01]  /*1d870*/  ISETP.GT.AND P2, PT, R104.reuse, 0x91, PT ;  /* 0x000000916800780c */ /* 0x040fe20003f44270 */
[----:B------:R-:W2:Y:S01]  /*1d880*/  MUFU.TANH R235, R235 ;  /* 0x000000eb00eb7308 */ /* 0x000ea20000002400 */
[----:B0-----:R-:W-:Y:S02]  /*1d890*/  FSEL R183, R183, -INF , P0 ;  /* 0xff800000b7b77808 */ /* 0x001fe40000000000 */
[----:B------:R-:W-:Y:S02]  /*1d8a0*/  ISETP.GT.AND P0, PT, R104, 0x78, PT ;  /* 0x000000786800780c */ /* 0x000fe40003f04270 */
[----:B------:R-:W-:Y:S02]  /*1d8b0*/  FMNMX.FTZ R166, R183, R166, !PT ;  /* 0x000000a6b7a67209 */ /* 0x000fe40007810000 */
[----:B------:R-:W-:Y:S01]  /*1d8c0*/  FSEL R97, R110, -INF , P0 ;  /* 0xff8000006e617808 */ /* 0x000fe20000000000 */
[----:B------:R0:W3:Y:S01]  /*1d8d0*/  MUFU.TANH R96, R100 ;  /* 0x0000006400607308 */ /* 0x0000e20000002400 */
[----:B------:R-:W-:Y:S01]  /*1d8e0*/  FMNMX.FTZ R166, R185, R166, !PT ;  /* 0x000000a6b9a67209 */ /* 0x000fe20007810000 */
[----:B------:R-:W-:Y:S01]  /*1d8f0*/  FMUL.FTZ R110, R2, R118 ;  /* 0x00000076026e7220 */ /* 0x000fe20000410000 */
[----:B------:R-:W-:-:S02]  /*1d900*/  ISETP.GT.AND P0, PT, R104, 0x80, PT ;  /* 0x000000806800780c */ /* 0x000fc40003f04270 */
[----:B------:R-:W-:Y:S02]  /*1d910*/  FMNMX.FTZ R166, R97, R166, !PT ;  /* 0x000000a661a67209 */ /* 0x000fe40007810000 */
[----:B------:R-:W-:Y:S01]  /*1d920*/  FSEL R229, R229, -INF , P0 ;  /* 0xff800000e5e57808 */ /* 0x000fe20000000000 */
[----:B------:R-:W4:Y:S01]  /*1d930*/  MUFU.TANH R108, R108 ;  /* 0x0000006c006c7308 */ /* 0x000f220000002400 */
[----:B------:R-:W-:Y:S01]  /*1d940*/  FMNMX.FTZ R166, R187, R166, !PT ;  /* 0x000000a6bba67209 */ /* 0x000fe20007810000 */
[----:B0-----:R-:W-:Y:S01]  /*1d950*/  FMUL.FTZ R100, R2, R114 ;  /* 0x0000007202647220 */ /* 0x001fe20000410000 */
[----:B------:R-:W-:Y:S02]  /*1d960*/  ISETP.GT.AND P0, PT, R104, 0x88, PT ;  /* 0x000000886800780c */ /* 0x000fe40003f04270 */
[----:B------:R-:W-:Y:S02]  /*1d970*/  FMNMX.FTZ R166, R229, R166, !PT ;  /* 0x000000a6e5a67209 */ /* 0x000fe40007810000 */
[----:B------:R-:W-:Y:S01]  /*1d980*/  FSEL R233, R233, -INF , P0 ;  /* 0xff800000e9e97808 */ /* 0x000fe20000000000 */
[----:B------:R-:W0:Y:S01]  /*1d990*/  MUFU.TANH R15, R15 ;  /* 0x0000000f000f7308 */ /* 0x000e220000002400 */
[----:B------:R-:W-:-:S02]  /*1d9a0*/  FMNMX.FTZ R166, R231, R166, !PT ;  /* 0x000000a6e7a67209 */ /* 0x000fc40007810000 */
[C---:B------:R-:W-:Y:S02]  /*1d9b0*/  ISETP.GT.AND P0, PT, R104.reuse, 0x90, PT ;  /* 0x000000906800780c */ /* 0x040fe40003f04270 */
[----:B------:R-:W-:Y:S02]  /*1d9c0*/  FMNMX.FTZ R166, R233, R166, !PT ;  /* 0x000000a6e9a67209 */ /* 0x000fe40007810000 */
[----:B-1----:R-:W-:Y:S01]  /*1d9d0*/  FSEL R111, R89, -INF , P0 ;  /* 0xff800000596f7808 */ /* 0x002fe20000000000 */
[----:B------:R-:W-:Y:S01]  /*1d9e0*/  MUFU.TANH R14, R14 ;  /* 0x0000000e000e7308 */ /* 0x000fe20000002400 */
[----:B------:R-:W-:Y:S02]  /*1d9f0*/  FMNMX.FTZ R166, R101, R166, !PT ;  /* 0x000000a665a67209 */ /* 0x000fe40007810000 */
[----:B------:R-:W-:Y:S02]  /*1da00*/  ISETP.GT.AND P0, PT, R104, 0x98, PT ;  /* 0x000000986800780c */ /* 0x000fe40003f04270 */
[----:B--2---:R-:W-:-:S02]  /*1da10*/  FSEL R235, R235, -INF , P2 ;  /* 0xff800000ebeb7808 */ /* 0x004fc40001000000 */
[----:B------:R-:W-:Y:S01]  /*1da20*/  FMNMX.FTZ R166, R111, R166, !PT ;  /* 0x000000a66fa67209 */ /* 0x000fe20007810000 */
[----:B------:R-:W1:Y:S01]  /*1da30*/  MUFU.TANH R158, R158 ;  /* 0x0000009e009e7308 */ /* 0x000e620000002400 */
[C---:B------:R-:W-:Y:S01]  /*1da40*/  ISETP.GT.AND P2, PT, R104.reuse, 0x99, PT ;  /* 0x000000996800780c */ /* 0x040fe20003f44270 */
[----:B------:R-:W-:Y:S01]  /*1da50*/  VIADD R104, R104, 0x8 ;  /* 0x0000000868687836 */ /* 0x000fe20000000000 */
[----:B---3--:R-:W-:Y:S02]  /*1da60*/  FSEL R96, R96, -INF , P0 ;  /* 0xff80000060607808 */ /* 0x008fe40000000000 */
[----:B------:R-:W-:Y:S02]  /*1da70*/  FMNMX.FTZ R89, R235, R166, !PT ;  /* 0x000000a6eb597209 */ /* 0x000fe40007810000 */
[----:B----4-:R-:W-:Y:S01]  /*1da80*/  FSEL R237, R108, -INF , P2 ;  /* 0xff8000006ced7808 */ /* 0x010fe20001000000 */
[----:B------:R-:W-:Y:S01]  /*1da90*/  FMUL.FTZ R108, R2, R115 ;  /* 0x00000073026c7220 */ /* 0x000fe20000410000 */
[----:B------:R-:W-:Y:S01]  /*1daa0*/  FMNMX.FTZ R88, R96, R89, !PT ;  /* 0x0000005960587209 */ /* 0x000fe20007810000 */
[----:B------:R-:W2:Y:S01]  /*1dab0*/  MUFU.TANH R20, R20 ;  /* 0x0000001400147308 */ /* 0x000ea20000002400 */
[----:B------:R-:W-:-:S02]  /*1dac0*/  ISETP.GT.AND P4, PT, R104, 0x1, PT ;  /* 0x000000016800780c */ /* 0x000fc40003f84270 */
[----:B------:R-:W-:Y:S02]  /*1dad0*/  FMNMX.FTZ R114, R237, R88, !PT ;  /* 0x00000058ed727209 */ /* 0x000fe40007810000 */
[----:B------:R-:W-:Y:S02]  /*1dae0*/  IADD3 R88, R12, 0x200, RZ ;  /* 0x000002000c587810 */ /* 0x000fe40007ffe0ff */
[----:B------:R-:W-:Y:S01]  /*1daf0*/  ISETP.GT.AND P5, PT, R104, RZ, PT ;  /* 0x000000ff6800720c */ /* 0x000fe20003fa4270 */
[----:B------:R-:W3:Y:S01]  /*1db00*/  SHFL.BFLY PT, R89, R114, 0x2, 0x1f ;  /* 0x0c401f0072597f89 */ /* 0x000ee200000e0000 */
[----:B------:R-:W-:Y:S01]  /*1db10*/  R2UR UR6, R88 ;  /* 0x00000000580672ca */ /* 0x000fe200000e0000 */
[----:B------:R-:W4:Y:S01]  /*1db20*/  MUFU.TANH R152, R152 ;  /* 0x0000009800987308 */ /* 0x000f220000002400 */
[----:B0-----:R-:W-:Y:S02]  /*1db30*/  FSEL R15, R15, -INF , P4 ;  /* 0xff8000000f0f7808 */ /* 0x001fe40002000000 */
[----:B------:R-:W-:-:S02]  /*1db40*/  ISETP.GT.AND P4, PT, R104, 0x18, PT ;  /* 0x000000186800780c */ /* 0x000fc40003f84270 */
[C---:B------:R-:W-:Y:S02]  /*1db50*/  ISETP.GT.AND P0, PT, R104.reuse, 0x8, PT ;  /* 0x000000086800780c */ /* 0x040fe40003f04270 */
[----:B------:R-:W-:Y:S01]  /*1db60*/  ISETP.GT.AND P3, PT, R104, 0x9, PT ;  /* 0x000000096800780c */ /* 0x000fe20003f64270 */
[----:B------:R-:W-:Y:S01]  /*1db70*/  MUFU.TANH R156, R156 ;  /* 0x0000009c009c7308 */ /* 0x000fe20000002400 */
[----:B-1----:R-:W-:Y:S02]  /*1db80*/  FSEL R158, R158, -INF , P4 ;  /* 0xff8000009e9e7808 */ /* 0x002fe40002000000 */
[----:B------:R-:W-:Y:S02]  /*1db90*/  ISETP.GT.AND P4, PT, R104, 0x29, PT ;  /* 0x000000296800780c */ /* 0x000fe40003f84270 */
[----:B--2---:R-:W-:Y:S02]  /*1dba0*/  FSEL R119, R20, -INF , P0 ;  /* 0xff80000014777808 */ /* 0x004fe40000000000 */
[----:B------:R-:W-:Y:S01]  /*1dbb0*/  ISETP.GT.AND P0, PT, R104, 0x19, PT ;  /* 0x000000196800780c */ /* 0x000fe20003f04270 */
[----:B------:R-:W0:Y:S01]  /*1dbc0*/  MUFU.TANH R140, R140 ;  /* 0x0000008c008c7308 */ /* 0x000e220000002400 */
[----:B----4-:R-:W-:-:S02]  /*1dbd0*/  FSEL R152, R152, -INF , P3 ;  /* 0xff80000098987808 */ /* 0x010fc40001800000 */
[C---:B------:R-:W-:Y:S02]  /*1dbe0*/  ISETP.GT.AND P3, PT, R104.reuse, 0x20, PT ;  /* 0x000000206800780c */ /* 0x040fe40003f64270 */
[----:B------:R-:W-:Y:S02]  /*1dbf0*/  ISETP.GT.AND P2, PT, R104, 0x10, PT ;  /* 0x000000106800780c */ /* 0x000fe40003f44270 */
[----:B---3--:R-:W-:Y:S01]  /*1dc00*/  FMNMX.FTZ R115, R114, R89, !PT ;  /* 0x0000005972737209 */ /* 0x008fe20007810000 */
[----:B------:R-:W1:Y:S01]  /*1dc10*/  MUFU.TANH R160, R160 ;  /* 0x000000a000a07308 */ /* 0x000e620000002400 */
[----:B------:R-:W-:-:S03]  /*1dc20*/  IMAD.MOV.U32 R89, RZ, RZ, -0x3ffffff0 ;  /* 0xc0000010ff597424 */ /* 0x000fc600078e00ff */
[----:B------:R-:W2:Y:S02]  /*1dc30*/  SHFL.BFLY PT, R88, R115, 0x1, 0x1f ;  /* 0x0c201f0073587f89 */ /* 0x000ea400000e0000 */
[----:B------:R-:W-:Y:S02]  /*1dc40*/  R2UR UR7, R89 ;  /* 0x00000000590772ca */ /* 0x000fe400000e0000 */
[----:B------:R-:W3:Y:S01]  /*1dc50*/  MUFU.TANH R136, R136 ;  /* 0x0000008800887308 */ /* 0x000ee20000002400 */
[----:B0-----:R-:W-:Y:S02]  /*1dc60*/  FSEL R140, R140, -INF , P4 ;  /* 0xff8000008c8c7808 */ /* 0x001fe40002000000 */
[----:B------:R-:W-:-:S05]  /*1dc70*/  ISETP.GT.AND P4, PT, R104, 0x39, PT ;  /* 0x000000396800780c */ /* 0x000fca0003f84270 */
[----:B------:R-:W-:Y:S01]  /*1dc80*/  MUFU.TANH R138, R138 ;  /* 0x0000008a008a7308 */ /* 0x000fe20000002400 */
[----:B-1----:R-:W-:Y:S02]  /*1dc90*/  FSEL R160, R160, -INF , P0 ;  /* 0xff800000a0a07808 */ /* 0x002fe40000000000 */
[----:B------:R-:W-:Y:S05]  /*1dca0*/  QGMMA.64x128x32.F32.E4M3.E4M3 R24, R176, gdesc[UR4], R24, gsb0 ;  /* 0x01e00004b0187df3 */ /* 0x000fea0008000818 */
[----:B------:R-:W0:Y:S01]  /*1dcb0*/  MUFU.TANH R149, R149 ;  /* 0x0000009500957308 */ /* 0x000e220000002400 */
[----:B---3--:R-:W-:Y:S02]  /*1dcc0*/  FSEL R136, R136, -INF , P3 ;  /* 0xff80000088887808 */ /* 0x008fe40001800000 */
[----:B------:R-:W-:-:S02]  /*1dcd0*/  ISETP.GT.AND P3, PT, R104, 0x30, PT ;  /* 0x000000306800780c */ /* 0x000fc40003f64270 */
[----:B--2---:R-:W-:Y:S01]  /*1dce0*/  FMNMX.FTZ R89, R115, R88, !PT ;  /* 0x0000005873597209 */ /* 0x004fe20007810000 */
[----:B------:R-:W-:Y:S01]  /*1dcf0*/  IMAD.U32 R88, RZ, RZ, UR55 ;  /* 0x00000037ff587e24 */ /* 0x000fe2000f8e00ff */
[----:B------:R-:W-:Y:S01]  /*1dd00*/  FSEL R115, R14, -INF , P5 ;  /* 0xff8000000e737808 */ /* 0x000fe20002800000 */
[----:B------:R-:W1:Y:S01]  /*1dd10*/  MUFU.TANH R142, R142 ;  /* 0x0000008e008e7308 */ /* 0x000e620000002400 */
[----:B------:R-:W-:Y:S01]  /*1dd20*/  ISETP.GT.AND P5, PT, R104, 0x11, PT ;  /* 0x000000116800780c */ /* 0x000fe20003fa4270 */
[----:B------:R-:W-:-:S01]  /*1dd30*/  FFMA.FTZ R14, R89, R88, -8 ;  /* 0xc1000000590e7423 */ /* 0x000fc20000010058 */
[----:B------:R-:W-:Y:S02]  /*1dd40*/  FSETP.NEU.FTZ.AND P0, PT, R89, -INF , PT ;  /* 0xff8000005900780b */ /* 0x000fe40003f1d000 */
[----:B------:R-:W-:Y:S02]  /*1dd50*/  FSEL R156, R156, -INF , P5 ;  /* 0xff8000009c9c7808 */ /* 0x000fe40002800000 */
[----:B------:R-:W-:Y:S01]  /*1dd60*/  ISETP.GT.AND P5, PT, R104, 0x28, PT ;  /* 0x000000286800780c */ /* 0x000fe20003fa4270 */
[----:B------:R-:W2:Y:S01]  /*1dd70*/  MUFU.TANH R146, R146 ;  /* 0x0000009200927308 */ /* 0x000ea20000002400 */
[----:B0-----:R-:W-:-:S02]  /*1dd80*/  FSEL R149, R149, -INF , P4 ;  /* 0xff80000095957808 */ /* 0x001fc40002000000 */
[----:B------:R-:W-:Y:S02]  /*1dd90*/  FSEL R138, R138, -INF , P5 ;  /* 0xff8000008a8a7808 */ /* 0x000fe40002800000 */
[C---:B------:R-:W-:Y:S02]  /*1dda0*/  ISETP.GT.AND P5, PT, R104.reuse, 0x38, PT ;  /* 0x000000386800780c */ /* 0x040fe40003fa4270 */
[----:B------:R-:W-:Y:S01]  /*1ddb0*/  ISETP.GT.AND P4, PT, R104, 0x49, PT ;  /* 0x000000496800780c */ /* 0x000fe20003f84270 */
[----:B------:R-:W0:Y:S01]  /*1ddc0*/  MUFU.TANH R126, R126 ;  /* 0x0000007e007e7308 */ /* 0x000e220000002400 */
[----:B------:R-:W-:Y:S02]  /*1ddd0*/  FSEL R14, R14, RZ, P0 ;  /* 0x000000ff0e0e7208 */ /* 0x000fe40000000000 */
[----:B-1----:R-:W-:Y:S02]  /*1dde0*/  FSEL R142, R142, -INF , P3 ;  /* 0xff8000008e8e7808 */ /* 0x002fe40001800000 */
[----:B------:R-:W-:Y:S01]  /*1ddf0*/  ISETP.GT.AND P3, PT, R104, 0x40, PT ;  /* 0x000000406800780c */ /* 0x000fe20003f64270 */
[-CC-:B------:R-:W-:Y:S01]  /*1de00*/  FFMA.FTZ R114, R13, R88.reuse, -R14.reuse ;  /* 0x000000580d727223 */ /* 0x180fe2000001080e */
[----:B------:R-:W-:-:S01]  /*1de10*/  FFMA.FTZ R118, R157, R88, -R14 ;  /* 0x000000589d767223 */ /* 0x000fc2000001080e */
[----:B------:R-:W1:Y:S01]  /*1de20*/  MUFU.TANH R120, R120 ;  /* 0x0000007800787308 */ /* 0x000e620000002400 */
[----:B--2---:R-:W-:Y:S01]  /*1de30*/  FSEL R146, R146, -INF , P5 ;  /* 0xff80000092927808 */ /* 0x004fe20002800000 */
[-CC-:B------:R-:W-:Y:S01]  /*1de40*/  FFMA.FTZ R116, R21, R88.reuse, -R14.reuse ;  /* 0x0000005815747223 */ /* 0x180fe2000001080e */
[----:B------:R-:W-:Y:S01]  /*1de50*/  ISETP.GT.AND P5, PT, R104, 0x48, PT ;  /* 0x000000486800780c */ /* 0x000fe20003fa4270 */
[-CC-:B------:R-:W-:Y:S01]  /*1de60*/  FFMA.FTZ R21, R155, R88.reuse, -R14.reuse ;  /* 0x000000589b157223 */ /* 0x180fe2000001080e */
[----:B------:R-:W-:-:S01]  /*1de70*/  FFMA.FTZ R20, R134, R88, -R14 ;  /* 0x0000005886147223 */ /* 0x000fc2000001080e */
[-CC-:B------:R-:W-:Y:S01]  /*1de80*/  FFMA.FTZ R133, R133, R88.reuse, -R14.reuse ;  /* 0x0000005885857223 */ /* 0x180fe2000001080e */
[----:B------:R-:W-:-:S01]  /*1de90*/  FFMA.FTZ R151, R151, R88, -R14 ;  /* 0x0000005897977223 */ /* 0x000fc2000001080e */
[----:B------:R-:W2:Y:S01]  /*1dea0*/  MUFU.TANH R124, R124 ;  /* 0x0000007c007c7308 */ /* 0x000ea20000002400 */
[----:B0-----:R-:W-:Y:S01]  /*1deb0*/  FSEL R126, R126, -INF , P4 ;  /* 0xff8000007e7e7808 */ /* 0x001fe20002000000 */
[-CC-:B------:R-:W-:Y:S01]  /*1dec0*/  FFMA.FTZ R180, R101, R88.reuse, -R14.reuse ;  /* 0x0000005865b47223 */ /* 0x180fe2000001080e */
[----:B------:R-:W-:Y:S01]  /*1ded0*/  ISETP.GT.AND P4, PT, R104, 0x59, PT ;  /* 0x000000596800780c */ /* 0x000fe20003f84270 */
[-CC-:B------:R-:W-:Y:S01]  /*1dee0*/  FFMA.FTZ R153, R153, R88.reuse, -R14.reuse ;  /* 0x0000005899997223 */ /* 0x180fe2000001080e */
[----:B------:R-:W-:-:S01]  /*1def0*/  FFMA.FTZ R161, R161, R88, -R14 ;  /* 0x00000058a1a17223 */ /* 0x000fc2000001080e */
[-CC-:B------:R-:W-:Y:S01]  /*1df00*/  FFMA.FTZ R113, R113, R88.reuse, -R14.reuse ;  /* 0x0000005871717223 */ /* 0x180fe2000001080e */
[----:B------:R-:W-:-:S01]  /*1df10*/  FFMA.FTZ R167, R167, R88, -R14 ;  /* 0x00000058a7a77223 */ /* 0x000fc2000001080e */
[----:B------:R-:W0:Y:S01]  /*1df20*/  MUFU.TANH R132, R132 ;  /* 0x0000008400847308 */ /* 0x000e220000002400 */
[----:B-1----:R-:W-:Y:S01]  /*1df30*/  FSEL R13, R120, -INF , P3 ;  /* 0xff800000780d7808 */ /* 0x002fe20001800000 */
[-CC-:B------:R-:W-:Y:S01]  /*1df40*/  FFMA.FTZ R120, R143, R88.reuse, -R14.reuse ;  /* 0x000000588f787223 */ /* 0x180fe2000001080e */
[----:B------:R-:W-:Y:S01]  /*1df50*/  ISETP.GT.AND P3, PT, R104, 0x50, PT ;  /* 0x000000506800780c */ /* 0x000fe20003f64270 */
[-CC-:B------:R-:W-:Y:S01]  /*1df60*/  FFMA.FTZ R143, R125, R88.reuse, -R14.reuse ;  /* 0x000000587d8f7223 */ /* 0x180fe2000001080e */
[----:B------:R-:W-:-:S01]  /*1df70*/  FFMA.FTZ R125, R127, R88, -R14 ;  /* 0x000000587f7d7223 */ /* 0x000fc2000001080e */
        /* <DEDUP_REMOVED lines=9> */
[----:B------:R-:W-:Y:S01]  /*1e010*/  FSEL R131, R131, -INF , P5 ;  /* 0xff80000083837808 */ /* 0x000fe20002800000 */
[----:B------:R-:W2:Y:S01]  /*1e020*/  MUFU.TANH R92, R92 ;  /* 0x0000005c005c7308 */ /* 0x000ea20000002400 */
[----:B0-----:R-:W-:Y:S01]  /*1e030*/  FSEL R132, R132, -INF , P4 ;  /* 0xff80000084847808 */ /* 0x001fe20002000000 */
[-CC-:B------:R-:W-:Y:S01]  /*1e040*/  FFMA.FTZ R97, R97, R88.reuse, -R14.reuse ;  /* 0x0000005861617223 */ /* 0x180fe2000001080e */
[C---:B------:R-:W-:Y:S01]  /*1e050*/  ISETP.GT.AND P4, PT, R104.reuse, 0x69, PT ;  /* 0x000000696800780c */ /* 0x040fe20003f84270 */
[-CC-:B------:R-:W-:Y:S01]  /*1e060*/  FFMA.FTZ R164, R187, R88.reuse, -R14.reuse ;  /* 0x00000058bba47223 */ /* 0x180fe2000001080e */
[----:B------:R-:W-:Y:S01]  /*1e070*/  ISETP.GT.AND P5, PT, R104, 0x68, PT ;  /* 0x000000686800780c */ /* 0x000fe20003fa4270 */
[-CC-:B------:R-:W-:Y:S01]  /*1e080*/  FFMA.FTZ R101, R111, R88.reuse, -R14.reuse ;  /* 0x000000586f657223 */ /* 0x180fe2000001080e */
[----:B------:R-:W-:-:S01]  /*1e090*/  FFMA.FTZ R182, R235, R88, -R14 ;  /* 0x00000058ebb67223 */ /* 0x000fc2000001080e */
[----:B------:R-:W0:Y:S01]  /*1e0a0*/  MUFU.TANH R9, R9 ;  /* 0x0000000900097308 */ /* 0x000e220000002400 */
[----:B-1----:R-:W-:Y:S01]  /*1e0b0*/  FSEL R128, R128, -INF , P3 ;  /* 0xff80000080807808 */ /* 0x002fe20001800000 */
[-CC-:B------:R-:W-:Y:S01]  /*1e0c0*/  FFMA.FTZ R96, R96, R88.reuse, -R14.reuse ;  /* 0x0000005860607223 */ /* 0x180fe2000001080e */
[----:B------:R-:W-:Y:S01]  /*1e0d0*/  ISETP.GT.AND P3, PT, R104, 0x60, PT ;  /* 0x000000606800780c */ /* 0x000fe20003f64270 */
[----:B------:R-:W-:-:S04]  /*1e0e0*/  FFMA.FTZ R237, R237, R88, -R14 ;  /* 0x00000058eded7223 */ /* 0x000fc8000001080e */
[----:B------:R-:W1:Y:S01]  /*1e0f0*/  MUFU.TANH R109, R109 ;  /* 0x0000006d006d7308 */ /* 0x000e620000002400 */
[----:B--2---:R-:W-:Y:S02]  /*1e100*/  FSEL R157, R92, -INF , P4 ;  /* 0xff8000005c9d7808 */ /* 0x004fe40002000000 */
[----:B------:R-:W-:-:S05]  /*1e110*/  ISETP.GT.AND P4, PT, R104, 0x79, PT ;  /* 0x000000796800780c */ /* 0x000fca0003f84270 */
[----:B------:R-:W-:Y:S01]  /*1e120*/  MUFU.TANH R110, R110 ;  /* 0x0000006e006e7308 */ /* 0x000fe20000002400 */
[----:B0-----:R-:W-:Y:S02]  /*1e130*/  FSEL R155, R9, -INF , P3 ;  /* 0xff800000099b7808 */ /* 0x001fe40001800000 */
[----:B------:R-:W-:-:S05]  /*1e140*/  ISETP.GT.AND P3, PT, R104, 0x70, PT ;  /* 0x000000706800780c */ /* 0x000fca0003f64270 */
[----:B------:R-:W0:Y:S01]  /*1e150*/  MUFU.TANH R154, R154 ;  /* 0x0000009a009a7308 */ /* 0x000e220000002400 */
[----:B-1----:R-:W-:Y:S02]  /*1e160*/  FSEL R109, R109, -INF , P5 ;  /* 0xff8000006d6d7808 */ /* 0x002fe40002800000 */
[----:B------:R-:W-:-:S05]  /*1e170*/  ISETP.GT.AND P5, PT, R104, 0x78, PT ;  /* 0x000000786800780c */ /* 0x000fca0003fa4270 */
[----:B------:R1:W-:Y:S08]  /*1e180*/  MUFU.EX2 R92, R118 ;  /* 0x00000076005c7308 */ /* 0x0003f00000000800 */
[----:B------:R2:W-:Y:S01]  /*1e190*/  MUFU.EX2 R9, R21 ;  /* 0x0000001500097308 */ /* 0x0005e20000000800 */
[----:B-1----:R-:W-:Y:S02]  /*1e1a0*/  FMNMX.FTZ R118, R115, R6, !PT ;  /* 0x0000000673767209 */ /* 0x002fe40007810000 */
[----:B0-----:R-:W-:-:S02]  /*1e1b0*/  FSEL R154, R154, -INF , P2 ;  /* 0xff8000009a9a7808 */ /* 0x001fc40001000000 */
[----:B------:R-:W-:Y:S02]  /*1e1c0*/  FMNMX.FTZ R118, R15, R118, !PT ;  /* 0x000000760f767209 */ /* 0x000fe40007810000 */
[----:B------:R-:W-:Y:S01]  /*1e1d0*/  ISETP.GT.AND P2, PT, R104, 0x21, PT ;  /* 0x000000216800780c */ /* 0x000fe20003f44270 */
[----:B------:R-:W0:Y:S01]  /*1e1e0*/  MUFU.TANH R137, R137 ;  /* 0x0000008900897308 */ /* 0x000e220000002400 */
[----:B--2---:R-:W-:-:S01]  /*1e1f0*/  FFMA.FTZ R21, R159, R88, -R14 ;  /* 0x000000589f157223 */ /* 0x004fc2000001080e */
[----:B------:R-:W-:Y:S02]  /*1e200*/  FSEL R159, R110, -INF , P5 ;  /* 0xff8000006e9f7808 */ /* 0x000fe40002800000 */
[----:B------:R-:W-:-:S04]  /*1e210*/  ISETP.GT.AND P5, PT, R104, 0x88, PT ;  /* 0x000000886800780c */ /* 0x000fc80003fa4270 */
[----:B------:R1:W-:Y:S08]  /*1e220*/  MUFU.EX2 R110, R21 ;  /* 0x00000015006e7308 */ /* 0x0003f00000000800 */
[----:B------:R-:W2:Y:S01]  /*1e230*/  MUFU.TANH R145, R145 ;  /* 0x0000009100917308 */ /* 0x000ea20000002400 */
[----:B-1----:R-:W-:Y:S01]  /*1e240*/  FMNMX.FTZ R21, R119, R118, !PT ;  /* 0x0000007677157209 */ /* 0x002fe20007810000 */
[-CC-:B------:R-:W-:Y:S01]  /*1e250*/  FFMA.FTZ R118, R139, R88.reuse, -R14.reuse ;  /* 0x000000588b767223 */ /* 0x180fe2000001080e */
[----:B0-----:R-:W-:Y:S01]  /*1e260*/  FSEL R137, R137, -INF , P2 ;  /* 0xff80000089897808 */ /* 0x001fe20001000000 */
[-CC-:B------:R-:W-:Y:S01]  /*1e270*/  FFMA.FTZ R139, R141, R88.reuse, -R14.reuse ;  /* 0x000000588d8b7223 */ /* 0x180fe2000001080e */
[----:B------:R-:W-:Y:S01]  /*1e280*/  FMNMX.FTZ R21, R152, R21, !PT ;  /* 0x0000001598157209 */ /* 0x000fe20007810000 */
[----:B------:R-:W-:Y:S01]  /*1e290*/  FFMA.FTZ R141, R165, R88, -R14 ;  /* 0x00000058a58d7223 */ /* 0x000fe2000001080e */
[----:B------:R-:W-:Y:S01]  /*1e2a0*/  ISETP.GT.AND P2, PT, R104, 0x31, PT ;  /* 0x000000316800780c */ /* 0x000fe20003f44270 */
[----:B------:R-:W0:Y:S01]  /*1e2b0*/  MUFU.TANH R122, R122 ;  /* 0x0000007a007a7308 */ /* 0x000e220000002400 */
[----:B------:R-:W-:Y:S01]  /*1e2c0*/  FMNMX.FTZ R21, R154, R21, !PT ;  /* 0x000000159a157209 */ /* 0x000fe20007810000 */
[----:B------:R-:W-:-:S02]  /*1e2d0*/  WARPGROUP.DEPBAR.LE gsb0, 0x0 ;  /* 0x00008000000079c5 */ /* 0x000fc40000010000 */
[----:B------:R-:W-:Y:S01]  /*1e2e0*/  WARPGROUP.ARRIVE ;  /* 0x00000000000079c5 */ /* 0x000fe20000000000 */
[----:B------:R-:W-:-:S03]  /*1e2f0*/  FMNMX.FTZ R21, R156, R21, !PT ;  /* 0x000000159c157209 */ /* 0x000fc60007810000 */
[----:B------:R-:W1:Y:S01]  /*1e300*/  MUFU.TANH R129, R129 ;  /* 0x0000008100817308 */ /* 0x000e620000002400 */
[----:B------:R-:W-:Y:S02]  /*1e310*/  FMNMX.FTZ R21, R158, R21, !PT ;  /* 0x000000159e157209 */ /* 0x000fe40007810000 */
[----:B--2---:R-:W-:Y:S02]  /*1e320*/  FSEL R145, R145, -INF , P2 ;  /* 0xff80000091917808 */ /* 0x004fe40001000000 */
[----:B------:R-:W-:Y:S02]  /*1e330*/  FMNMX.FTZ R21, R160, R21, !PT ;  /* 0x00000015a0157209 */ /* 0x000fe40007810000 */
[----:B------:R-:W-:Y:S01]  /*1e340*/  ISETP.GT.AND P2, PT, R104, 0x41, PT ;  /* 0x000000416800780c */ /* 0x000fe20003f44270 */
[----:B------:R-:W2:Y:S01]  /*1e350*/  MUFU.TANH R106, R106 ;  /* 0x0000006a006a7308 */ /* 0x000ea20000002400 */
[----:B------:R-:W-:Y:S02]  /*1e360*/  FMNMX.FTZ R130, R136, R21, !PT ;  /* 0x0000001588827209 */ /* 0x000fe40007810000 */
[----:B0-----:R-:W-:-:S02]  /*1e370*/  FSEL R122, R122, -INF , P2 ;  /* 0xff8000007a7a7808 */ /* 0x001fc40001000000 */
[----:B------:R-:W-:Y:S01]  /*1e380*/  FMNMX.FTZ R21, R137, R130, !PT ;  /* 0x0000008289157209 */ /* 0x000fe20007810000 */
[-CC-:B------:R-:W-:Y:S01]  /*1e390*/  FFMA.FTZ R130, R147, R88.reuse, -R14.reuse ;  /* 0x0000005893827223 */ /* 0x180fe2000001080e */
[----:B------:R-:W-:Y:S01]  /*1e3a0*/  ISETP.GT.AND P2, PT, R104, 0x51, PT ;  /* 0x000000516800780c */ /* 0x000fe20003f44270 */
[----:B------:R-:W0:Y:S01]  /*1e3b0*/  MUFU.TANH R100, R100 ;  /* 0x0000006400647308 */ /* 0x000e220000002400 */
[----:B------:R-:W-:Y:S01]  /*1e3c0*/  FMNMX.FTZ R21, R138, R21, !PT ;  /* 0x000000158a157209 */ /* 0x000fe20007810000 */
[----:B------:R-:W-:Y:S01]  /*1e3d0*/  FFMA.FTZ R147, R233, R88, -R14 ;  /* 0x00000058e9937223 */ /* 0x000fe2000001080e */
[----:B-1----:R-:W-:Y:S02]  /*1e3e0*/  FSEL R129, R129, -INF , P2 ;  /* 0xff80000081817808 */ /* 0x002fe40001000000 */
[----:B------:R-:W-:Y:S02]  /*1e3f0*/  FMNMX.FTZ R21, R140, R21, !PT ;  /* 0x000000158c157209 */ /* 0x000fe40007810000 */
[----:B------:R-:W-:Y:S01]  /*1e400*/  ISETP.GT.AND P2, PT, R104, 0x61, PT ;  /* 0x000000616800780c */ /* 0x000fe20003f44270 */
[----:B------:R-:W1:Y:S01]  /*1e410*/  MUFU.TANH R108, R108 ;  /* 0x0000006c006c7308 */ /* 0x000e620000002400 */
[----:B------:R-:W-:-:S02]  /*1e420*/  FMNMX.FTZ R134, R142, R21, !PT ;  /* 0x000000158e867209 */ /* 0x000fc40007810000 */
[----:B--2---:R-:W-:Y:S02]  /*1e430*/  FSEL R106, R106, -INF , P2 ;  /* 0xff8000006a6a7808 */ /* 0x004fe40001000000 */
[----:B------:R-:W-:Y:S02]  /*1e440*/  FMNMX.FTZ R21, R145, R134, !PT ;  /* 0x0000008691157209 */ /* 0x000fe40007810000 */
[----:B------:R-:W-:Y:S01]  /*1e450*/  ISETP.GT.AND P2, PT, R104, 0x71, PT ;  /* 0x000000716800780c */ /* 0x000fe20003f44270 */
[----:B------:R-:W2:Y:S01]  /*1e460*/  MUFU.TANH R112, R112 ;  /* 0x0000007000707308 */ /* 0x000ea20000002400 */
[----:B------:R-:W-:Y:S02]  /*1e470*/  FMNMX.FTZ R134, R146, R21, !PT ;  /* 0x0000001592867209 */ /* 0x000fe40007810000 */
[----:B0-----:R-:W-:Y:S02]  /*1e480*/  FSEL R100, R100, -INF , P3 ;  /* 0xff80000064647808 */ /* 0x001fe40001800000 */
[----:B------:R-:W-:-:S02]  /*1e490*/  FMNMX.FTZ R134, R149, R134, !PT ;  /* 0x0000008695867209 */ /* 0x000fc40007810000 */
[----:B------:R-:W-:Y:S01]  /*1e4a0*/  ISETP.GT.AND P3, PT, R104, 0x80, PT ;  /* 0x000000806800780c */ /* 0x000fe20003f64270 */
[----:B------:R-:W0:Y:S01]  /*1e4b0*/  MUFU.TANH R90, R90 ;  /* 0x0000005a005a7308 */ /* 0x000e220000002400 */
[----:B------:R-:W-:Y:S02]  /*1e4c0*/  FMNMX.FTZ R21, R13, R134, !PT ;  /* 0x000000860d157209 */ /* 0x000fe40007810000 */
        /* <DEDUP_REMOVED lines=29> */
[----:B------:R-:W-:Y:S01]  /*1e6a0*/  FMNMX.FTZ R21, R100, R21, !PT ;  /* 0x0000001564157209 */ /* 0x000fe20007810000 */
[-CC-:B------:R-:W-:Y:S01]  /*1e6b0*/  FFMA.FTZ R104, R107, R88.reuse, -R14.reuse ;  /* 0x000000586b687223 */ /* 0x180fe2000001080e */
[----:B-1----:R-:W-:Y:S01]  /*1e6c0*/  FSEL R105, R98, -INF , P3 ;  /* 0xff80000062697808 */ /* 0x002fe20001800000 */
[----:B------:R-:W-:Y:S01]  /*1e6d0*/  FFMA.FTZ R107, R163, R88, -R14 ;  /* 0x00000058a36b7223 */ /* 0x000fe2000001080e */
[----:B------:R-:W-:-:S03]  /*1e6e0*/  FMNMX.FTZ R150, R108, R21, !PT ;  /* 0x000000156c967209 */ /* 0x000fc60007810000 */
[----:B------:R-:W1:Y:S01]  /*1e6f0*/  MUFU.TANH R103, R103 ;  /* 0x0000006700677308 */ /* 0x000e620000002400 */
[----:B------:R-:W-:Y:S02]  /*1e700*/  FMNMX.FTZ R21, R159, R150, !PT ;  /* 0x000000969f157209 */ /* 0x000fe40007810000 */
[----:B--2---:R-:W-:Y:S02]  /*1e710*/  FSEL R99, R99, -INF , P2 ;  /* 0xff80000063637808 */ /* 0x004fe40001000000 */
[----:B------:R-:W-:-:S03]  /*1e720*/  FMNMX.FTZ R21, R112, R21, !PT ;  /* 0x0000001570157209 */ /* 0x000fc60007810000 */
[----:B------:R0:W-:Y:S01]  /*1e730*/  MUFU.EX2 R150, R133 ;  /* 0x0000008500967308 */ /* 0x0001e20000000800 */
[----:B------:R-:W-:-:S04]  /*1e740*/  FMNMX.FTZ R162, R90, R21, !PT ;  /* 0x000000155aa27209 */ /* 0x000fc80007810000 */
[----:B------:R-:W-:-:S03]  /*1e750*/  FMNMX.FTZ R21, R91, R162, !PT ;  /* 0x000000a25b157209 */ /* 0x000fc60007810000 */
[----:B------:R-:W-:Y:S01]  /*1e760*/  MUFU.EX2 R148, R151 ;  /* 0x0000009700947308 */ /* 0x000fe20000000800 */
[----:B------:R-:W-:Y:S02]  /*1e770*/  FMNMX.FTZ R162, R94, R21, !PT ;  /* 0x000000155ea27209 */ /* 0x000fe40007810000 */
[----:B0-----:R-:W-:Y:S01]  /*1e780*/  FSEL R133, R102, -INF , P5 ;  /* 0xff80000066857808 */ /* 0x001fe20002800000 */
[----:B------:R-:W-:-:S01]  /*1e790*/  FFMA.FTZ R102, R181, R88, -R14 ;  /* 0x00000058b5667223 */ /* 0x000fc2000001080e */
[----:B------:R-:W-:Y:S02]  /*1e7a0*/  FMNMX.FTZ R162, R95, R162, !PT ;  /* 0x000000a25fa27209 */ /* 0x000fe40007810000 */
[----:B-1----:R-:W-:Y:S01]  /*1e7b0*/  FSEL R103, R103, -INF , P4 ;  /* 0xff80000067677808 */ /* 0x002fe20002000000 */
[----:B------:R0:W-:Y:S01]  /*1e7c0*/  MUFU.EX2 R144, R143 ;  /* 0x0000008f00907308 */ /* 0x0001e20000000800 */
[----:B------:R-:W-:-:S04]  /*1e7d0*/  FMNMX.FTZ R162, R105, R162, !PT ;  /* 0x000000a269a27209 */ /* 0x000fc80007810000 */
[----:B------:R-:W-:-:S03]  /*1e7e0*/  FMNMX.FTZ R162, R99, R162, !PT ;  /* 0x000000a263a27209 */ /* 0x000fc60007810000 */
[----:B------:R1:W-:Y:S01]  /*1e7f0*/  MUFU.EX2 R98, R135 ;  /* 0x0000008700627308 */ /* 0x0003e20000000800 */
[----:B------:R-:W-:Y:S01]  /*1e800*/  FMNMX.FTZ R162, R133, R162, !PT ;  /* 0x000000a285a27209 */ /* 0x000fe20007810000 */
[----:B0-----:R-:W-:-:S03]  /*1e810*/  FFMA.FTZ R143, R229, R88, -R14 ;  /* 0x00000058e58f7223 */ /* 0x001fc6000001080e */
[----:B------:R-:W-:Y:S01]  /*1e820*/  FMNMX.FTZ R21, R103, R162, !PT ;  /* 0x000000a267157209 */ /* 0x000fe20007810000 */
[----:B------:R-:W-:-:S02]  /*1e830*/  FFMA.FTZ R162, R185, R88, -R14 ;  /* 0x00000058b9a27223 */ /* 0x000fc4000001080e */
[----:B------:R-:W-:Y:S01]  /*1e840*/  MUFU.EX2 R20, R20 ;  /* 0x0000001400147308 */ /* 0x000fe20000000800 */
[----:B-1----:R-:W-:-:S01]  /*1e850*/  FFMA.FTZ R135, R183, R88, -R14 ;  /* 0x00000058b7877223 */ /* 0x002fc2000001080e */
[----:B------:R-:W0:Y:S06]  /*1e860*/  SHFL.BFLY PT, R166, R21, 0x2, 0x1f ;  /* 0x0c401f0015a67f89 */ /* 0x000e2c00000e0000 */
[----:B------:R-:W-:Y:S08]  /*1e870*/  MUFU.EX2 R114, R114 ;  /* 0x0000007200727308 */ /* 0x000ff00000000800 */
[----:B------:R-:W-:Y:S08]  /*1e880*/  MUFU.EX2 R116, R116 ;  /* 0x0000007400747308 */ /* 0x000ff00000000800 */
[----:B------:R-:W-:Y:S01]  /*1e890*/  MUFU.EX2 R153, R153 ;  /* 0x0000009900997308 */ /* 0x000fe20000000800 */
[----:B0-----:R-:W-:Y:S01]  /*1e8a0*/  FMNMX.FTZ R151, R21, R166, !PT ;  /* 0x000000a615977209 */ /* 0x001fe20007810000 */
[----:B------:R-:W-:Y:S01]  /*1e8b0*/  FFMA.FTZ R166, R231, R88, -R14 ;  /* 0x00000058e7a67223 */ /* 0x000fe2000001080e */
[----:B------:R-:W-:-:S03]  /*1e8c0*/  FSEL R14, R89, RZ, P0 ;  /* 0x000000ff590e7208 */ /* 0x000fc60000000000 */
[----:B------:R-:W0:Y:S02]  /*1e8d0*/  SHFL.BFLY PT, R184, R151, 0x1, 0x1f ;  /* 0x0c201f0097b87f89 */ /* 0x000e2400000e0000 */
[----:B------:R1:W-:Y:S08]  /*1e8e0*/  MUFU.EX2 R134, R167 ;  /* 0x000000a700867308 */ /* 0x0003f00000000800 */
[----:B------:R-:W-:Y:S08]  /*1e8f0*/  MUFU.EX2 R161, R161 ;  /* 0x000000a100a17308 */ /* 0x000ff00000000800 */
[----:B------:R-:W-:Y:S01]  /*1e900*/  MUFU.EX2 R104, R104 ;  /* 0x0000006800687308 */ /* 0x000fe20000000800 */
[----:B0-----:R-:W-:Y:S01]  /*1e910*/  FMNMX.FTZ R21, R151, R184, !PT ;  /* 0x000000b897157209 */ /* 0x001fe20007810000 */
[----:B------:R-:W-:Y:S01]  /*1e920*/  FADD.FTZ R151, -R14, R7 ;  /* 0x000000070e977221 */ /* 0x000fe20000010100 */
[C---:B------:R-:W-:Y:S01]  /*1e930*/  IADD3 R14, R12.reuse, 0x300, RZ ;  /* 0x000003000c0e7810 */ /* 0x040fe20007ffe0ff */
[----:B------:R-:W-:Y:S01]  /*1e940*/  VIADD R12, R12, 0x400 ;  /* 0x000004000c0c7836 */ /* 0x000fe20000000000 */
[C---:B------:R-:W-:Y:S01]  /*1e950*/  FSETP.NEU.FTZ.AND P0, PT, R21.reuse, -INF , PT ;  /* 0xff8000001500780b */ /* 0x040fe20003f1d000 */
[-C--:B------:R-:W-:Y:S01]  /*1e960*/  FFMA.FTZ R111, R21, R88.reuse, -8 ;  /* 0xc1000000156f7423 */ /* 0x080fe20000010058 */
[----:B------:R-:W-:Y:S01]  /*1e970*/  R2UR UR6, R14 ;  /* 0x000000000e0672ca */ /* 0x000fe200000e0000 */
[----:B------:R-:W-:Y:S01]  /*1e980*/  FMUL.FTZ R151, R151, R88 ;  /* 0x0000005897977220 */ /* 0x000fe20000410000 */
[----:B------:R-:W-:Y:S02]  /*1e990*/  MUFU.EX2 R107, R107 ;  /* 0x0000006b006b7308 */ /* 0x000fe40000000800 */
[----:B------:R-:W-:-:S05]  /*1e9a0*/  FSEL R111, R111, RZ, P0 ;  /* 0x000000ff6f6f7208 */ /* 0x000fca0000000000 */
[-CC-:B------:R-:W-:Y:S01]  /*1e9b0*/  FFMA.FTZ R176, R15, R88.reuse, -R111.reuse ;  /* 0x000000580fb07223 */ /* 0x180fe2000001086f */
[----:B------:R-:W-:Y:S02]  /*1e9c0*/  IMAD.MOV.U32 R15, RZ, RZ, -0x3ffffff0 ;  /* 0xc0000010ff0f7424 */ /* 0x000fe400078e00ff */
[-CC-:B------:R-:W-:Y:S01]  /*1e9d0*/  FFMA.FTZ R14, R13, R88.reuse, -R111.reuse ;  /* 0x000000580d0e7223 */ /* 0x180fe2000001086f */
[----:B------:R-:W-:Y:S01]  /*1e9e0*/  FSEL R13, R21, RZ, P0 ;  /* 0x000000ff150d7208 */ /* 0x000fe20000000000 */
[-CC-:B------:R-:W-:Y:S01]  /*1e9f0*/  FFMA.FTZ R115, R115, R88.reuse, -R111.reuse ;  /* 0x0000005873737223 */ /* 0x180fe2000001086f */
[----:B------:R-:W0:Y:S01]  /*1ea00*/  MUFU.EX2 R151, R151 ;  /* 0x0000009700977308 */ /* 0x000e220000000800 */
[----:B------:R-:W-:Y:S01]  /*1ea10*/  R2UR UR7, R15 ;  /* 0x000000000f0772ca */ /* 0x000fe200000e0000 */
[----:B------:R-:W-:Y:S01]  /*1ea20*/  FFMA.FTZ R15, R122, R88, -R111 ;  /* 0x000000587a0f7223 */ /* 0x000fe2000001086f */
[----:B------:R-:W-:-:S01]  /*1ea30*/  FADD.FTZ R13, -R13, R6 ;  /* 0x000000060d0d7221 */ /* 0x000fc20000010100 */
[-CC-:B------:R-:W-:Y:S01]  /*1ea40*/  FFMA.FTZ R119, R119, R88.reuse, -R111.reuse ;  /* 0x0000005877777223 */ /* 0x180fe2000001086f */
[----:B------:R-:W-:-:S01]  /*1ea50*/  FFMA.FTZ R152, R152, R88, -R111 ;  /* 0x0000005898987223 */ /* 0x000fc2000001086f */
[-CC-:B------:R-:W-:Y:S01]  /*1ea60*/  FFMA.FTZ R154, R154, R88.reuse, -R111.reuse ;  /* 0x000000589a9a7223 */ /* 0x180fe2000001086f */
[-C--:B------:R-:W-:Y:S01]  /*1ea70*/  FMUL.FTZ R13, R13, R88.reuse ;  /* 0x000000580d0d7220 */ /* 0x080fe20000410000 */
[----:B------:R-:W-:Y:S01]  /*1ea80*/  MUFU.EX2 R115, R115 ;  /* 0x0000007300737308 */ /* 0x000fe20000000800 */
[----:B------:R-:W-:-:S01]  /*1ea90*/  FFMA.FTZ R163, R156, R88, -R111 ;  /* 0x000000589ca37223 */ /* 0x000fc2000001086f */
[-CC-:B------:R-:W-:Y:S01]  /*1eaa0*/  FFMA.FTZ R156, R158, R88.reuse, -R111.reuse ;  /* 0x000000589e9c7223 */ /* 0x180fe2000001086f */
[----:B-1----:R-:W-:-:S01]  /*1eab0*/  FFMA.FTZ R167, R140, R88, -R111 ;  /* 0x000000588ca77223 */ /* 0x002fc2000001086f */
[-CC-:B------:R-:W-:Y:S01]  /*1eac0*/  FFMA.FTZ R140, R142, R88.reuse, -R111.reuse ;  /* 0x000000588e8c7223 */ /* 0x180fe2000001086f */
[----:B------:R-:W-:-:S01]  /*1ead0*/  FFMA.FTZ R142, R146, R88, -R111 ;  /* 0x00000058928e7223 */ /* 0x000fc2000001086f */
[----:B------:R-:W-:Y:S01]  /*1eae0*/  QGMMA.64x128x32.F32.E4M3.E4M3 R24, R172, gdesc[UR4], R24, gsb0 ;  /* 0x01e00004ac187df3 */ /* 0x000fe20008000818 */
[----:B------:R-:W-:-:S01]  /*1eaf0*/  FFMA.FTZ R165, R160, R88, -R111 ;  /* 0x00000058a0a57223 */ /* 0x000fc2000001086f */
[----:B------:R1:W2:Y:S01]  /*1eb00*/  MUFU.EX2 R122, R13 ;  /* 0x0000000d007a7308 */ /* 0x0002a20000000800 */
[----:B0-----:R-:W-:-:S01]  /*1eb10*/  FFMA.FTZ R3, R151, R3, R20 ;  /* 0x0000000397037223 */ /* 0x001fc20000010014 */
        /* <DEDUP_REMOVED lines=8> */
[----:B------:R-:W-:Y:S01]  /*1eba0*/  R2UR UR6, R12 ;  /* 0x000000000c0672ca */ /* 0x000fe200000e0000 */
[----:B------:R-:W-:-:S01]  /*1ebb0*/  FFMA.FTZ R145, R145, R88, -R111 ;  /* 0x0000005891917223 */ /* 0x000fc2000001086f */
[----:B------:R-:W-:Y:S01]  /*1ebc0*/  FFMA.FTZ R149, R149, R88, -R111 ;  /* 0x0000005895957223 */ /* 0x000fe2000001086f */
[----:B------:R-:W-:-:S01]  /*1ebd0*/  FADD.FTZ R128, R153, R128 ;  /* 0x0000008099807221 */ /* 0x000fc20000010000 */
[-CC-:B------:R-:W-:Y:S01]  /*1ebe0*/  FFMA.FTZ R129, R129, R88.reuse, -R111.reuse ;  /* 0x0000005881817223 */ /* 0x180fe2000001086f */
[----:B------:R-:W-:-:S01]  /*1ebf0*/  FFMA.FTZ R100, R100, R88, -R111 ;  /* 0x0000005864647223 */ /* 0x000fc2000001086f */
[----:B------:R-:W3:Y:S01]  /*1ec00*/  MUFU.EX2 R119, R119 ;  /* 0x0000007700777308 */ /* 0x000ee20000000800 */
[----:B-1----:R-:W-:-:S01]  /*1ec10*/  FADD.FTZ R13, R9, R128 ;  /* 0x00000080090d7221 */ /* 0x002fc20000010000 */
        /* <DEDUP_REMOVED lines=10> */
[----:B------:R-:W-:Y:S01]  /*1ecc0*/  ISETP.NE.AND P0, PT, R230, RZ, PT ;  /* 0x000000ffe600720c */ /* 0x000fe20003f05270 */
[----:B------:R-:W-:-:S01]  /*1ecd0*/  FFMA.FTZ R95, R95, R88, -R111 ;  /* 0x000000585f5f7223 */ /* 0x000fc2000001086f */
[-CC-:B------:R-:W-:Y:S01]  /*1ece0*/  FFMA.FTZ R105, R105, R88.reuse, -R111.reuse ;  /* 0x0000005869697223 */ /* 0x180fe2000001086f */
[----:B------:R-:W-:-:S01]  /*1ecf0*/  FFMA.FTZ R133, R133, R88, -R111 ;  /* 0x0000005885857223 */ /* 0x000fc2000001086f */
[----:B------:R-:W4:Y:S01]  /*1ed00*/  MUFU.EX2 R154, R154 ;  /* 0x0000009a009a7308 */ /* 0x000f220000000800 */
[----:B------:R-:W-:-:S07]  /*1ed10*/  FFMA.FTZ R103, R103, R88, -R111 ;  /* 0x0000005867677223 */ /* 0x000fce000001086f */
[----:B------:R-:W5:Y:S08]  /*1ed20*/  MUFU.EX2 R163, R163 ;  /* 0x000000a300a37308 */ /* 0x000f700000000800 */
[----:B------:R-:W5:Y:S08]  /*1ed30*/  MUFU.EX2 R156, R156 ;  /* 0x0000009c009c7308 */ /* 0x000f700000000800 */
[----:B------:R-:W5:Y:S08]  /*1ed40*/  MUFU.EX2 R165, R165 ;  /* 0x000000a500a57308 */ /* 0x000f700000000800 */
[----:B------:R-:W5:Y:S08]  /*1ed50*/  MUFU.EX2 R136, R136 ;  /* 0x0000008800887308 */ /* 0x000f700000000800 */
[----:B------:R-:W5:Y:S08]  /*1ed60*/  MUFU.EX2 R137, R137 ;  /* 0x0000008900897308 */ /* 0x000f700000000800 */
[----:B------:R-:W-:Y:S08]  /*1ed70*/  MUFU.EX2 R138, R138 ;  /* 0x0000008a008a7308 */ /* 0x000ff00000000800 */
[----:B------:R-:W-:Y:S08]  /*1ed80*/  MUFU.EX2 R167, R167 ;  /* 0x000000a700a77308 */ /* 0x000ff00000000800 */
[----:B------:R-:W-:Y:S08]  /*1ed90*/  MUFU.EX2 R140, R140 ;  /* 0x0000008c008c7308 */ /* 0x000ff00000000800 */
[----:B------:R-:W5:Y:S08]  /*1eda0*/  MUFU.EX2 R118, R118 ;  /* 0x0000007600767308 */ /* 0x000f700000000800 */
[----:B------:R-:W5:Y:S08]  /*1edb0*/  MUFU.EX2 R139, R139 ;  /* 0x0000008b008b7308 */ /* 0x000f700000000800 */
[----:B------:R-:W5:Y:S08]  /*1edc0*/  MUFU.EX2 R120, R120 ;  /* 0x0000007800787308 */ /* 0x000f700000000800 */
[----:B------:R-:W5:Y:S08]  /*1edd0*/  MUFU.EX2 R141, R141 ;  /* 0x0000008d008d7308 */ /* 0x000f700000000800 */
[----:B------:R-:W5:Y:S01]  /*1ede0*/  MUFU.EX2 R145, R145 ;  /* 0x0000009100917308 */ /* 0x000f620000000800 */
[----:B------:R-:W-:-:S02]  /*1edf0*/  WARPGROUP.DEPBAR.LE gsb0, 0x0 ;  /* 0x00008000000079c5 */ /* 0x000fc40000010000 */
[----:B--2---:R-:W-:Y:S01]  /*1ee00*/  FFMA.FTZ R175, R122, R0, R115 ;  /* 0x000000007aaf7223 */ /* 0x004fe20000010073 */
[----:B------:R-:W-:-:S01]  /*1ee10*/  FFMA.FTZ R173, R126, R88, -R111 ;  /* 0x000000587ead7223 */ /* 0x000fc2000001086f */
[-CC-:B------:R-:W-:Y:S01]  /*1ee20*/  FFMA.FTZ R126, R131, R88.reuse, -R111.reuse ;  /* 0x00000058837e7223 */ /* 0x180fe2000001086f */
[----:B------:R-:W-:-:S01]  /*1ee30*/  FFMA.FTZ R131, R132, R88, -R111 ;  /* 0x0000005884837223 */ /* 0x000fc2000001086f */
[----:B0-----:R-:W-:Y:S01]  /*1ee40*/  FADD.FTZ R0, R176, R175 ;  /* 0x000000afb0007221 */ /* 0x001fe20000010000 */
[----:B------:R-:W-:Y:S01]  /*1ee50*/  WARPGROUP.ARRIVE ;  /* 0x00000000000079c5 */ /* 0x000fe20000000000 */
[----:B------:R-:W0:Y:S02]  /*1ee60*/  MUFU.EX2 R130, R130 ;  /* 0x0000008200827308 */ /* 0x000e240000000800 */
[----:B---3--:R-:W-:-:S04]  /*1ee70*/  FADD.FTZ R3, R119, R0 ;  /* 0x0000000077037221 */ /* 0x008fc80000010000 */
[----:B-1----:R-:W-:Y:S02]  /*1ee80*/  FADD.FTZ R3, R152, R3 ;  /* 0x0000000398037221 */ /* 0x002fe40000010000 */
[----:B------:R-:W1:Y:S02]  /*1ee90*/  MUFU.EX2 R142, R142 ;  /* 0x0000008e008e7308 */ /* 0x000e640000000800 */
[----:B----4-:R-:W-:-:S04]  /*1eea0*/  FADD.FTZ R0, R154, R3 ;  /* 0x000000039a007221 */ /* 0x010fc80000010000 */
[----:B-----5:R-:W-:Y:S01]  /*1eeb0*/  FADD.FTZ R3, R163, R0 ;  /* 0x00000000a3037221 */ /* 0x020fe20000010000 */
[----:B------:R-:W-:-:S01]  /*1eec0*/  FADD.FTZ R0, R110, R13 ;  /* 0x0000000d6e007221 */ /* 0x000fc20000010000 */
[----:B------:R-:W2:Y:S02]  /*1eed0*/  MUFU.EX2 R113, R113 ;  /* 0x0000007100717308 */ /* 0x000ea40000000800 */
[----:B------:R-:W-:-:S01]  /*1eee0*/  FADD.FTZ R132, R156, R3 ;  /* 0x000000039c847221 */ /* 0x000fc20000010000 */
[----:B------:R-:W-:-:S03]  /*1eef0*/  FADD.FTZ R3, R161, R0 ;  /* 0x00000000a1037221 */ /* 0x000fc60000010000 */
[----:B------:R-:W-:Y:S01]  /*1ef00*/  FADD.FTZ R13, R165, R132 ;  /* 0x00000084a50d7221 */ /* 0x000fe20000010000 */
[----:B------:R-:W-:-:S01]  /*1ef10*/  FADD.FTZ R0, R104, R3 ;  /* 0x0000000368007221 */ /* 0x000fc20000010000 */
[----:B------:R-:W3:Y:S02]  /*1ef20*/  MUFU.EX2 R149, R149 ;  /* 0x0000009500957308 */ /* 0x000ee40000000800 */
[----:B------:R-:W-:-:S01]  /*1ef30*/  FADD.FTZ R132, R136, R13 ;  /* 0x0000000d88847221 */ /* 0x000fc20000010000 */
[----:B------:R-:W-:-:S03]  /*1ef40*/  FADD.FTZ R3, R107, R0 ;  /* 0x000000006b037221 */ /* 0x000fc60000010000 */
[----:B------:R-:W-:Y:S01]  /*1ef50*/  FADD.FTZ R13, R137, R132 ;  /* 0x00000084890d7221 */ /* 0x000fe20000010000 */
[----:B------:R-:W-:-:S01]  /*1ef60*/  FADD.FTZ R0, R118, R3 ;  /* 0x0000000376007221 */ /* 0x000fc20000010000 */
[----:B------:R-:W4:Y:S02]  /*1ef70*/  MUFU.EX2 R14, R14 ;  /* 0x0000000e000e7308 */ /* 0x000f240000000800 */
[----:B------:R-:W-:-:S01]  /*1ef80*/  FADD.FTZ R132, R138, R13 ;  /* 0x0000000d8a847221 */ /* 0x000fc20000010000 */
[----:B------:R-:W-:-:S03]  /*1ef90*/  FADD.FTZ R3, R139, R0 ;  /* 0x000000008b037221 */ /* 0x000fc60000010000 */
[----:B------:R-:W-:Y:S01]  /*1efa0*/  FADD.FTZ R13, R167, R132 ;  /* 0x00000084a70d7221 */ /* 0x000fe20000010000 */
[----:B------:R-:W-:-:S01]  /*1efb0*/  FADD.FTZ R0, R120, R3 ;  /* 0x0000000378007221 */ /* 0x000fc20000010000 */
[----:B------:R-:W5:Y:S02]  /*1efc0*/  MUFU.EX2 R121, R121 ;  /* 0x0000007900797308 */ /* 0x000f640000000800 */
[----:B------:R-:W-:-:S01]  /*1efd0*/  FADD.FTZ R132, R140, R13 ;  /* 0x0000000d8c847221 */ /* 0x000fc20000010000 */
[----:B------:R-:W-:Y:S02]  /*1efe0*/  IMAD.MOV.U32 R13, RZ, RZ, -0x3ffffff0 ;  /* 0xc0000010ff0d7424 */ /* 0x000fe400078e00ff */
[----:B------:R-:W-:-:S01]  /*1eff0*/  FADD.FTZ R3, R141, R0 ;  /* 0x000000008d037221 */ /* 0x000fc20000010000 */
[----:B------:R-:W-:Y:S02]  /*1f000*/  FADD.FTZ R157, R145, R132 ;  /* 0x00000084919d7221 */ /* 0x000fe40000010000 */
[----:B------:R-:W-:Y:S01]  /*1f010*/  R2UR UR7, R13 ;  /* 0x000000000d0772ca */ /* 0x000fe200000e0000 */
[----:B------:R-:W5:Y:S01]  /*1f020*/  MUFU.EX2 R15, R15 ;  /* 0x0000000f000f7308 */ /* 0x000f620000000800 */
[----:B0-----:R-:W-:-:S01]  /*1f030*/  FADD.FTZ R0, R130, R3 ;  /* 0x0000000382007221 */ /* 0x001fc20000010000 */
[----:B-1----:R-:W-:Y:S01]  /*1f040*/  FADD.FTZ R132, R142, R157 ;  /* 0x0000009d8e847221 */ /* 0x002fe20000010000 */
[----:B------:R-:W-:-:S02]  /*1f050*/  FFMA.FTZ R13, R108, R88, -R111 ;  /* 0x000000586c0d7223 */ /* 0x000fc4000001086f */
[----:B--2---:R-:W-:Y:S01]  /*1f060*/  FADD.FTZ R3, R113, R0 ;  /* 0x0000000071037221 */ /* 0x004fe20000010000 */
[----:B---3--:R-:W-:-:S02]  /*1f070*/  FADD.FTZ R157, R149, R132 ;  /* 0x00000084959d7221 */ /* 0x008fc40000010000 */
[----:B------:R-:W0:Y:S01]  /*1f080*/  MUFU.EX2 R123, R123 ;  /* 0x0000007b007b7308 */ /* 0x000e220000000800 */
[----:B------:R-:W-:-:S01]  /*1f090*/  FADD.FTZ R0, R134, R3 ;  /* 0x0000000386007221 */ /* 0x000fc20000010000 */
[----:B----4-:R-:W-:Y:S01]  /*1f0a0*/  FADD.FTZ R108, R14, R157 ;  /* 0x0000009d0e6c7221 */ /* 0x010fe20000010000 */
[----:B------:R-:W-:-:S01]  /*1f0b0*/  FFMA.FTZ R157, R112, R88, -R111 ;  /* 0x00000058709d7223 */ /* 0x000fc2000001086f */
[----:B------:R-:W-:Y:S01]  /*1f0c0*/  QGMMA.64x128x32.F32.E4M3.E4M3 R24, R168, gdesc[UR4], R24, gsb0 ;  /* 0x01e00004a8187df3 */ /* 0x000fe20008000818 */
[----:B-----5:R-:W-:-:S03]  /*1f0d0*/  FADD.FTZ R0, R121, R0 ;  /* 0x0000000079007221 */ /* 0x020fc60000010000 */
[----:B------:R1:W2:Y:S01]  /*1f0e0*/  MUFU.EX2 R6, R146 ;  /* 0x0000009200067308 */ /* 0x0002a20000000800 */
[----:B------:R-:W-:-:S07]  /*1f0f0*/  FADD.FTZ R3, R15, R108 ;  /* 0x0000006c0f037221 */ /* 0x000fce0000010000 */
[----:B------:R-:W3:Y:S01]  /*1f100*/  MUFU.EX2 R173, R173 ;  /* 0x000000ad00ad7308 */ /* 0x000ee20000000800 */
[----:B-1----:R-:W-:-:S07]  /*1f110*/  @!P0 LEA R146, R11, R16, 0x3 ;  /* 0x000000100b928211 */ /* 0x002fce00078e18ff */
[----:B------:R-:W1:Y:S08]  /*1f120*/  MUFU.EX2 R125, R125 ;  /* 0x0000007d007d7308 */ /* 0x000e700000000800 */
[----:B------:R-:W4:Y:S08]  /*1f130*/  MUFU.EX2 R124, R124 ;  /* 0x0000007c007c7308 */ /* 0x000f300000000800 */
[----:B------:R-:W5:Y:S08]  /*1f140*/  MUFU.EX2 R129, R129 ;  /* 0x0000008100817308 */ /* 0x000f700000000800 */
[----:B------:R-:W5:Y:S08]  /*1f150*/  MUFU.EX2 R117, R117 ;  /* 0x0000007500757308 */ /* 0x000f700000000800 */
[----:B------:R-:W5:Y:S08]  /*1f160*/  MUFU.EX2 R126, R126 ;  /* 0x0000007e007e7308 */ /* 0x000f700000000800 */
[----:B------:R-:W5:Y:S08]  /*1f170*/  MUFU.EX2 R131, R131 ;  /* 0x0000008300837308 */ /* 0x000f700000000800 */
[----:B------:R-:W5:Y:S08]  /*1f180*/  MUFU.EX2 R127, R127 ;  /* 0x0000007f007f7308 */ /* 0x000f700000000800 */
[----:B------:R-:W5:Y:S08]  /*1f190*/  MUFU.EX2 R128, R128 ;  /* 0x0000008000807308 */ /* 0x000f700000000800 */
[----:B------:R-:W5:Y:S08]  /*1f1a0*/  MUFU.EX2 R155, R155 ;  /* 0x0000009b009b7308 */ /* 0x000f700000000800 */
[----:B------:R-:W-:Y:S08]  /*1f1b0*/  MUFU.EX2 R12, R100 ;  /* 0x00000064000c7308 */ /* 0x000ff00000000800 */
[----:B------:R-:W5:Y:S08]  /*1f1c0*/  MUFU.EX2 R93, R93 ;  /* 0x0000005d005d7308 */ /* 0x000f700000000800 */
[----:B------:R5:W-:Y:S08]  /*1f1d0*/  MUFU.EX2 R100, R159 ;  /* 0x0000009f00647308 */ /* 0x000bf00000000800 */
[----:B------:R-:W5:Y:S08]  /*1f1e0*/  MUFU.EX2 R106, R106 ;  /* 0x0000006a006a7308 */ /* 0x000f700000000800 */
[----:B------:R-:W5:Y:S08]  /*1f1f0*/  MUFU.EX2 R102, R102 ;  /* 0x0000006600667308 */ /* 0x000f700000000800 */
[----:B------:R-:W5:Y:S08]  /*1f200*/  MUFU.EX2 R109, R109 ;  /* 0x0000006d006d7308 */ /* 0x000f700000000800 */
[----:B------:R-:W5:Y:S01]  /*1f210*/  MUFU.EX2 R135, R135 ;  /* 0x0000008700877308 */ /* 0x000f620000000800 */
[----:B------:R-:W-:-:S02]  /*1f220*/  WARPGROUP.DEPBAR.LE gsb0, 0x0 ;  /* 0x00008000000079c5 */ /* 0x000fc40000010000 */
[----:B0-----:R-:W-:Y:S01]  /*1f230*/  FADD.FTZ R169, R123, R0 ;  /* 0x000000007ba97221 */ /* 0x001fe20000010000 */
[----:B--2---:R-:W-:-:S03]  /*1f240*/  FADD.FTZ R0, R6, R3 ;  /* 0x0000000306007221 */ /* 0x004fc60000010000 */
[----:B------:R-:W-:Y:S01]  /*1f250*/  FADD.FTZ R108, R144, R169 ;  /* 0x000000a9906c7221 */ /* 0x000fe20000010000 */
[----:B---3--:R-:W-:-:S01]  /*1f260*/  FADD.FTZ R3, R173, R0 ;  /* 0x00000000ad037221 */ /* 0x008fc20000010000 */
[----:B------:R-:W0:Y:S02]  /*1f270*/  MUFU.EX2 R162, R162 ;  /* 0x000000a200a27308 */ /* 0x000e240000000800 */
[----:B-1----:R-:W-:-:S01]  /*1f280*/  FADD.FTZ R169, R125, R108 ;  /* 0x0000006c7da97221 */ /* 0x002fc20000010000 */
[----:B----4-:R-:W-:-:S03]  /*1f290*/  FADD.FTZ R0, R124, R3 ;  /* 0x000000037c007221 */ /* 0x010fc60000010000 */
[----:B------:R-:W-:Y:S01]  /*1f2a0*/  FADD.FTZ R108, R148, R169 ;  /* 0x000000a9946c7221 */ /* 0x000fe20000010000 */
[----:B-----5:R-:W-:-:S01]  /*1f2b0*/  FADD.FTZ R3, R129, R0 ;  /* 0x0000000081037221 */ /* 0x020fc20000010000 */
[----:B------:R-:W1:Y:S02]  /*1f2c0*/  MUFU.EX2 R13, R13 ;  /* 0x0000000d000d7308 */ /* 0x000e640000000800 */
[----:B------:R-:W-:-:S01]  /*1f2d0*/  FADD.FTZ R159, R117, R108 ;  /* 0x0000006c759f7221 */ /* 0x000fc20000010000 */
[----:B------:R-:W-:-:S03]  /*1f2e0*/  FADD.FTZ R0, R126, R3 ;  /* 0x000000037e007221 */ /* 0x000fc60000010000 */
[----:B------:R-:W-:Y:S01]  /*1f2f0*/  FADD.FTZ R108, R150, R159 ;  /* 0x0000009f966c7221 */ /* 0x000fe20000010000 */
        /* <DEDUP_REMOVED lines=11> */
[----:B------:R-:W4:Y:S01]  /*1f3b0*/  MUFU.EX2 R157, R157 ;  /* 0x0000009d009d7308 */ /* 0x000f220000000800 */
[----:B------:R-:W-:Y:S01]  /*1f3c0*/  IADD3 R0, -R228, 0xb, RZ ;  /* 0x0000000be4007810 */ /* 0x000fe20007ffe1ff */
[----:B------:R-:W-:Y:S01]  /*1f3d0*/  FADD.FTZ R159, R135, R108 ;  /* 0x0000006c879f7221 */ /* 0x000fe20000010000 */
[----:B------:R-:W-:-:S03]  /*1f3e0*/  FADD.FTZ R108, R12, R3 ;  /* 0x000000030c6c7221 */ /* 0x000fc60000010000 */
[----:B0-----:R-:W-:Y:S01]  /*1f3f0*/  FADD.FTZ R112, R162, R159 ;  /* 0x0000009fa2707221 */ /* 0x001fe20000010000 */
[----:B-1----:R-:W-:-:S01]  /*1f400*/  FADD.FTZ R3, R13, R108 ;  /* 0x0000006c0d037221 */ /* 0x002fc20000010000 */
[----:B------:R-:W0:Y:S01]  /*1f410*/  MUFU.EX2 R143, R143 ;  /* 0x0000008f008f7308 */ /* 0x000e220000000800 */
[----:B------:R-:W-:-:S01]  /*1f420*/  FFMA.FTZ R108, R99, R88, -R111 ;  /* 0x00000058636c7223 */ /* 0x000fc2000001086f */
[----:B--2---:R-:W-:Y:S01]  /*1f430*/  FADD.FTZ R159, R97, R112 ;  /* 0x00000070619f7221 */ /* 0x004fe20000010000 */
[----:B------:R-:W-:-:S03]  /*1f440*/  FADD.FTZ R112, R100, R3 ;  /* 0x0000000364707221 */ /* 0x000fc60000010000 */
[----:B---3--:R-:W-:Y:S02]  /*1f450*/  FADD.FTZ R132, R164, R159 ;  /* 0x0000009fa4847221 */ /* 0x008fe40000010000 */
[----:B------:R-:W1:Y:S01]  /*1f460*/  MUFU.EX2 R90, R90 ;  /* 0x0000005a005a7308 */ /* 0x000e620000000800 */
[----:B----4-:R-:W-:-:S07]  /*1f470*/  FADD.FTZ R3, R157, R112 ;  /* 0x000000709d037221 */ /* 0x010fce0000010000 */
[----:B------:R-:W2:Y:S01]  /*1f480*/  MUFU.EX2 R166, R166 ;  /* 0x000000a600a67308 */ /* 0x000ea20000000800 */
[----:B0-----:R-:W-:-:S07]  /*1f490*/  FADD.FTZ R159, R143, R132 ;  /* 0x000000848f9f7221 */ /* 0x001fce0000010000 */
[----:B------:R-:W0:Y:S01]  /*1f4a0*/  MUFU.EX2 R91, R91 ;  /* 0x0000005b005b7308 */ /* 0x000e220000000800 */
[----:B-1----:R-:W-:-:S01]  /*1f4b0*/  FADD.FTZ R112, R90, R3 ;  /* 0x000000035a707221 */ /* 0x002fc20000010000 */
[----:B------:R-:W-:-:S05]  /*1f4c0*/  @!P0 VIADD R3, R146, 0x29840 ;  /* 0x0002984092038836 */ /* 0x000fca0000000000 */
[----:B------:R-:W-:Y:S01]  /*1f4d0*/  @!P0 PRMT R3, RZ, 0x654, R3 ;  /* 0x00000654ff038816 */ /* 0x000fe20000000003 */
[----:B------:R-:W1:Y:S01]  /*1f4e0*/  MUFU.EX2 R147, R147 ;  /* 0x0000009300937308 */ /* 0x000e620000000800 */
[----:B--2---:R-:W-:-:S01]  /*1f4f0*/  FADD.FTZ R132, R166, R159 ;  /* 0x0000009fa6847221 */ /* 0x004fc20000010000 */
[----:B------:R2:W-:Y:S06]  /*1f500*/  BAR.ARV R0, 0x100 ;  /* 0x000400000000751d */ /* 0x0005ec0000002000 */
[----:B------:R-:W2:Y:S01]  /*1f510*/  MUFU.EX2 R94, R94 ;  /* 0x0000005e005e7308 */ /* 0x000ea20000000800 */
[----:B0-----:R-:W-:-:S01]  /*1f520*/  FADD.FTZ R159, R91, R112 ;  /* 0x000000705b9f7221 */ /* 0x001fc20000010000 */
[----:B------:R0:W-:Y:S06]  /*1f530*/  @!P0 SYNCS.ARRIVE.TRANS64.RED.A1T0 RZ, [R3+URZ], RZ ;  /* 0x000000ff03ff89a7 */ /* 0x0001ec000810043f */
[----:B------:R-:W3:Y:S01]  /*1f540*/  MUFU.EX2 R180, R180 ;  /* 0x000000b400b47308 */ /* 0x000ee20000000800 */
[----:B-1----:R-:W-:-:S07]  /*1f550*/  FADD.FTZ R111, R147, R132 ;  /* 0x00000084936f7221 */ /* 0x002fce0000010000 */
[----:B------:R-:W1:Y:S01]  /*1f560*/  MUFU.EX2 R95, R95 ;  /* 0x0000005f005f7308 */ /* 0x000e620000000800 */
[----:B--2---:R-:W-:-:S07]  /*1f570*/  FADD.FTZ R0, R94, R159 ;  /* 0x0000009f5e007221 */ /* 0x004fce0000010000 */
[----:B------:R-:W0:Y:S01]  /*1f580*/  MUFU.EX2 R101, R101 ;  /* 0x0000006500657308 */ /* 0x000e220000000800 */
[----:B---3--:R-:W-:-:S07]  /*1f590*/  FADD.FTZ R112, R180, R111 ;  /* 0x0000006fb4707221 */ /* 0x008fce0000010000 */
        /* <DEDUP_REMOVED lines=14> */
[----:B0-----:R-:W-:-:S03]  /*1f680*/  FADD.FTZ R3, R7, R112 ;  /* 0x0000007007037221 */ /* 0x001fc60000010000 */
[----:B--2---:R-:W-:Y:S01]  /*1f690*/  FADD.FTZ R0, R103, R0 ;  /* 0x0000000067007221 */ /* 0x004fe20000010000 */
[----:B------:R-:W-:Y:S06]  /*1f6a0*/  @!P1 BRA `(.L_x_2325) ;  /* 0x0000000000049947 */ /* 0x000fec0003800000 */
[----:B------:R-:W-:Y:S01]  /*1f6b0*/  BPT.TRAP 0x1 ;  /* 0x000000040000795c */ /* 0x000fe20000300000 */
.L_x_2325:
        /* <DEDUP_REMOVED lines=10> */
[----:B------:R-:W-:Y:S01]  /*1f760*/  IADD3 R6, R6, 0x29860, RZ ;  /* 0x0002986006067810 */ /* 0x000fe20007ffe0ff */
[-C--:B------:R-:W-:Y:S01]  /*1f770*/  FMUL.FTZ R29, R29, R151.reuse ;  /* 0x000000971d1d7220 */ /* 0x080fe20000410000 */
[----:B------:R-:W-:Y:S01]  /*1f780*/  F2FP.SATFINITE.E4M3.F32.PACK_AB_MERGE_C R113, R113, R130, RZ ;  /* 0x000000827171723e */ /* 0x000fe200048070ff */
[-C--:B------:R-:W-:Y:S01]  /*1f790*/  FMUL.FTZ R32, R32, R151.reuse ;  /* 0x0000009720207220 */ /* 0x080fe20000410000 */
[----:B------:R-:W-:Y:S01]  /*1f7a0*/  PRMT R6, R9, 0x654, R6 ;  /* 0x0000065409067816 */ /* 0x000fe20000000006 */
[----:B------:R-:W-:Y:S01]  /*1f7b0*/  FMUL.FTZ R33, R33, R151 ;  /* 0x0000009721217220 */ /* 0x000fe20000410000 */
[----:B------:R-:W-:Y:S01]  /*1f7c0*/  F2FP.SATFINITE.E4M3.F32.PACK_AB_MERGE_C R119, R152, R119, RZ ;  /* 0x000000779877723e */ /* 0x000fe200048070ff */
[-C--:B------:R-:W-:Y:S01]  /*1f7d0*/  FMUL.FTZ R36, R36, R151.reuse ;  /* 0x0000009724247220 */ /* 0x080fe20000410000 */
[----:B------:R-:W-:Y:S01]  /*1f7e0*/  F2FP.SATFINITE.E4M3.F32.PACK_AB_MERGE_C R7, R7, R96, RZ ;  /* 0x000000600707723e */ /* 0x000fe200048070ff */
[----:B------:R0:W-:Y:S01]  /*1f7f0*/  SYNCS.ARRIVE.TRANS64.RED.A1T0 RZ, [R6+URZ], RZ ;  /* 0x000000ff06ff79a7 */ /* 0x0001e2000810043f */
[----:B------:R-:W-:Y:S01]  /*1f800*/  F2FP.SATFINITE.E4M3.F32.PACK_AB_MERGE_C R113, R141, R120, R113 ;  /* 0x000000788d71723e */ /* 0x000fe20004807071 */
        /* <DEDUP_REMOVED lines=91> */
[----:B0-----:R-:W-:-:S02]  /*1fdc0*/  IMAD.MOV.U32 R6, RZ, RZ, R21 ;  /* 0x000000ffff067224 */ /* 0x001fc400078e0015 */
[----:B------:R-:W-:Y:S02]  /*1fdd0*/  IMAD.MOV.U32 R7, RZ, RZ, R89 ;  /* 0x000000ffff077224 */ /* 0x000fe400078e0059 */
[----:B------:R-:W-:Y:S02]  /*1fde0*/  IMAD.MOV.U32 R10, RZ, RZ, R11 ;  /* 0x000000ffff0a7224 */ /* 0x000fe400078e000b */
[----:B------:R-:W-:Y:S01]  /*1fdf0*/  IMAD.MOV.U32 R182, RZ, RZ, R113 ;  /* 0x000000ffffb67224 */ /* 0x000fe200078e0071 */
[----:B------:R-:W-:Y:S06]  /*1fe00*/  @P0 BRA `(.L_x_2326) ;  /* 0xffffffb800400947 */ /* 0x000fec000383ffff */
[----:B------:R-:W-:-:S07]  /*1fe10*/  IMAD.MOV.U32 R145, RZ, RZ, R11 ;  /* 0x000000ffff917224 */ /* 0x000fce00078e000b */
.L_x_2315:
[----:B------:R-:W-:-:S13]  /*1fe20*/  ISETP.GE.AND P0, PT, R8, RZ, PT ;  /* 0x000000ff0800720c */ /* 0x000fda0003f06270 */
[----:B------:R-:W-:Y:S05]  /*1fe30*/  @!P0 BRA `(.L_x_2327) ;  /* 0x0000003c00288947 */ /* 0x000fea0003800000 */
[----:B------:R-:W-:Y:S01]  /*1fe40*/  MOV R5, R21 ;  /* 0x0000001500057202 */ /* 0x000fe20000000f00 */
[----:B------:R-:W-:Y:S02]  /*1fe50*/  IMAD.MOV.U32 R6, RZ, RZ, R89 ;  /* 0x000000ffff067224 */ /* 0x000fe400078e0059 */
[----:B------:R-:W-:Y:S02]  /*1fe60*/  IMAD.MOV.U32 R7, RZ, RZ, R188 ;  /* 0x000000ffff077224 */ /* 0x000fe400078e00bc */
[----:B------:R-:W-:-:S07]  /*1fe70*/  IMAD.MOV.U32 R9, RZ, RZ, R145 ;  /* 0x000000ffff097224 */ /* 0x000fce00078e0091 */
.L_x_2339:
        /* <DEDUP_REMOVED lines=8> */
.L_x_2329:
[----:B------:R-:W-:-:S04]  /*1ff00*/  IADD3 R10, R9, 0x1, RZ ;  /* 0x00000001090a7810 */ /* 0x000fc80007ffe0ff */
[----:B------:R-:W-:-:S04]  /*1ff10*/  ISETP.NE.AND P2, PT, R10, 0x2, PT ;  /* 0x000000020a00780c */ /* 0x000fc80003f45270 */
[----:B------:R-:W-:Y:S02]  /*1ff20*/  SEL R11, R10, RZ, P2 ;  /* 0x000000ff0a0b7207 */ /* 0x000fe40001000000 */
[----:B------:R-:W-:-:S03]  /*1ff30*/  SHF.L.U32 R10, R188, 0x1f, RZ ;  /* 0x0000001fbc0a7819 */ /* 0x000fc600000006ff */
[----:B------:R-:W-:-:S04]  /*1ff40*/  IMAD R11, R11, 0x8, R16 ;  /* 0x000000080b0b7824 */ /* 0x000fc800078e0210 */
[----:B------:R0:W1:Y:S01]  /*1ff50*/  SYNCS.PHASECHK.TRANS64.TRYWAIT P2, [R11+URZ+0x29830], R10 ;  /* 0x0298300a0b0075a7 */ /* 0x000062000804017f */
[----:B------:R-:W-:Y:S05]  /*1ff60*/  @!P1 BRA `(.L_x_2330) ;  /* 0x0000000000049947 */ /* 0x000fea0003800000 */
[----:B------:R-:W-:Y:S01]  /*1ff70*/  BPT.TRAP 0x1 ;  /* 0x000000040000795c */ /* 0x000fe20000300000 */
.L_x_2330:
[----:B------:R-:W-:Y:S04]  /*1ff80*/  BSSY B0, `(.L_x_2328) ;  /* 0x0000004000007945 */ /* 0x000fe80003800000 */
[----:B-1----:R-:W-:Y:S05]  /*1ff90*/  @P2 BRA `(.L_x_2331) ;  /* 0x0000000000082947 */ /* 0x002fea0003800000 */
[----:B------:R-:W1:Y:S02]  /*1ffa0*/  SYNCS.PHASECHK.TRANS64.TRYWAIT P2, [R11+URZ+0x29830], R10 ;  /* 0x0298300a0b0075a7 */ /* 0x000e64000804017f */
[----:B-1----:R-:W-:Y:S05]  /*1ffb0*/  @!P2 BRA `(.L_x_2332) ;  /* 0x000000dc0028a947 */ /* 0x002fea0003800000 */
.L_x_2331:
[----:B------:R-:W-:Y:S05]  /*1ffc0*/  BSYNC B0 ;  /* 0x0000000000007941 */ /* 0x000fea0003800000 */
.L_x_2328:
[----:B01----:R-:W0:Y:S01]  /*1ffd0*/  S2R R11, SR_TID.X ;  /* 0x00000000000b7919 */ /* 0x003e220000002100 */
[----:B------:R-:W-:Y:S01]  /*1ffe0*/  VIADD R10, R9, 0x1 ;  /* 0x00000001090a7836 */ /* 0x000fe20000000000 */
[----:B------:R-:W-:Y:S05]  /*1fff0*/  WARPSYNC.ALL ;  /* 0x0000000000007948 */ /* 0x000fea0003800000 */
[C---:B------:R-:W-:Y:S01]  /*20000*/  ISETP.NE.AND P2, PT, R10.reuse, 0x2, PT ;  /* 0x000000020a00780c */ /* 0x040fe20003f45270 */
[----:B------:R-:W-:Y:S01]  /*20010*/  IMAD.MOV.U32 R13, RZ, RZ, -0x7fffffe0 ;  /* 0x80000020ff0d7424 */ /* 0x000fe200078e00ff */
[----:B------:R-:W-:Y:S01]  /*20020*/  UMOV UR28, UR24 ;  /* 0x00000018001c7c82 */ /* 0x000fe20008000000 */
[----:B------:R-:W-:Y:S01]  /*20030*/  IMAD.MOV.U32 R15, RZ, RZ, -0x7fffffe0 ;  /* 0x80000020ff0f7424 */ /* 0x000fe200078e00ff */
        /* <DEDUP_REMOVED lines=19> */
[----:B------:R-:W-:Y:S01]  /*20170*/  UMOV UR49, UR25 ;  /* 0x0000001900317c82 */ /* 0x000fe20008000000 */
[----:B------:R-:W-:-:S02]  /*20180*/  R2UR UR47, R15 ;  /* 0x000000000f2f72ca */ /* 0x000fc400000e0000 */
[----:B0-----:R-:W-:Y:S02]  /*20190*/  SHF.R.U32.HI R11, RZ, 0x7, R11 ;  /* 0x00000007ff0b7819 */ /* 0x001fe4000001160b */
[----:B------:R-:W-:Y:S01]  /*201a0*/  R2UR UR46, R14 ;  /* 0x000000000e2e72ca */ /* 0x000fe200000e0000 */
[----:B------:R-:W-:Y:S01]  /*201b0*/  VIADD R14, R12, 0x2 ;  /* 0x000000020c0e7836 */ /* 0x000fe20000000000 */
[----:B------:R-:W-:Y:S01]  /*201c0*/  R2UR UR50, R20 ;  /* 0x00000000143272ca */ /* 0x000fe200000e0000 */
[----:B------:R-:W-:Y:S01]  /*201d0*/  VIADD R11, R11, 0x8 ;  /* 0x000000080b0b7836 */ /* 0x000fe20000000000 */
[----:B------:R-:W-:Y:S02]  /*201e0*/  R2UR UR51, R21 ;  /* 0x00000000153372ca */ /* 0x000fe400000e0000 */
[----:B------:R-:W-:Y:S02]  /*201f0*/  MOV R15, 0x80000020 ;  /* 0x80000020000f7802 */ /* 0x000fe40000000f00 */
[----:B------:R0:W-:Y:S01]  /*20200*/  BAR.SYNC.DEFER_BLOCKING R11, 0x100 ;  /* 0x0004000b0000751d */ /* 0x0001e20000010000 */
[----:B------:R-:W-:Y:S01]  /*20210*/  R2UR UR6, R14 ;  /* 0x000000000e0672ca */ /* 0x000fe200000e0000 */
[----:B------:R-:W-:Y:S01]  /*20220*/  VIADD R14, R12, 0x82 ;  /* 0x000000820c0e7836 */ /* 0x000fe20000000000 */
[----:B------:R-:W-:Y:S01]  /*20230*/  R2UR UR7, R15 ;  /* 0x000000000f0772ca */ /* 0x000fe200000e0000 */
[----:B------:R-:W-:Y:S01]  /*20240*/  IMAD.MOV.U32 R15, RZ, RZ, -0x7fffffe0 ;  /* 0x80000020ff0f7424 */ /* 0x000fe200078e00ff */
[----:B------:R-:W-:Y:S01]  /*20250*/  MOV R13, 0x80000020 ;  /* 0x80000020000d7802 */ /* 0x000fe20000000f00 */
        /* <DEDUP_REMOVED lines=190> */
[C---:B------:R-:W-:Y:S02]  /*20e40*/  VIADD R14, R12.reuse, 0x682 ;  /* 0x000006820c0e7836 */ /* 0x040fe40000000000 */
[----:B------:R-:W-:Y:S02]  /*20e50*/  IMAD.MOV.U32 R15, RZ, RZ, -0x7fffffe0 ;  /* 0x80000020ff0f7424 */ /* 0x000fe400078e00ff */
[----:B------:R-:W-:Y:S01]  /*20e60*/  VIADD R12, R12, 0x702 ;  /* 0x000007020c0c7836 */ /* 0x000fe20000000000 */
[----:B------:R-:W-:-:S02]  /*20e70*/  WARPGROUP.DEPBAR.LE gsb0, 0x0 ;  /* 0x00008000000079c5 */ /* 0x000fc40000010000 */
        /* <DEDUP_REMOVED lines=32> */
.L_x_2334:
[----:B------:R-:W-:Y:S01]  /*21080*/  SHF.L.U32 R7, R7, 0x1f, RZ ;  /* 0x0000001f07077819 */ /* 0x000fe200000006ff */
[----:B------:R-:W-:-:S04]  /*21090*/  IMAD R12, R9, 0x8, R16 ;  /* 0x00000008090c7824 */ /* 0x000fc800078e0210 */
[----:B------:R0:W1:Y:S01]  /*210a0*/  SYNCS.PHASECHK.TRANS64.TRYWAIT P0, [R12+URZ+0x29850], R7 ;  /* 0x029850070c0075a7 */ /* 0x000062000800017f */
[----:B------:R-:W-:Y:S05]  /*210b0*/  @!P1 BRA `(.L_x_2335) ;  /* 0x0000000000049947 */ /* 0x000fea0003800000 */
[----:B------:R-:W-:Y:S01]  /*210c0*/  BPT.TRAP 0x1 ;  /* 0x000000040000795c */ /* 0x000fe20000300000 */
.L_x_2335:
[----:B------:R-:W-:Y:S04]  /*210d0*/  BSSY B0, `(.L_x_2333) ;  /* 0x0000004000007945 */ /* 0x000fe80003800000 */
[----:B-1----:R-:W-:Y:S05]  /*210e0*/  @P0 BRA `(.L_x_2336) ;  /* 0x0000000000080947 */ /* 0x002fea0003800000 */
[----:B------:R-:W1:Y:S02]  /*210f0*/  SYNCS.PHASECHK.TRANS64.TRYWAIT P0, [R12+URZ+0x29850], R7 ;  /* 0x029850070c0075a7 */ /* 0x000e64000800017f */
[----:B-1----:R-:W-:Y:S05]  /*21100*/  @!P0 BRA `(.L_x_2337) ;  /* 0x000000c800e88947 */ /* 0x002fea0003800000 */
.L_x_2336:
[----:B------:R-:W-:Y:S05]  /*21110*/  BSYNC B0 ;  /* 0x0000000000007941 */ /* 0x000fea0003800000 */
.L_x_2333:
[C---:B01----:R-:W-:Y:S01]  /*21120*/  FMUL.FTZ R7, R2.reuse, R152 ;  /* 0x0000009802077220 */ /* 0x043fe20000410000 */
        /* <DEDUP_REMOVED lines=25> */
[----:B0-----:R-:W-:Y:S01]  /*212c0*/  FMNMX.FTZ R20, R7, R6, !PT ;  /* 0x0000000607147209 */ /* 0x001fe20007810000 */
        /* <DEDUP_REMOVED lines=77> */
[----:B------:R-:W-:Y:S05]  /*217a0*/  WARPSYNC.ALL ;  /* 0x0000000000007948 */ /* 0x000fea0003800000 */
[----:B------:R-:W-:Y:S01]  /*217b0*/  WARPGROUP.ARRIVE ;  /* 0x00000000000079c5 */ /* 0x000fe20000000000 */
[----:B------:R-:W1:Y:S01]  /*217c0*/  MUFU.TANH R157, R157 ;  /* 0x0000009d009d7308 */ /* 0x000e620000002400 */
[----:B--2---:R-:W-:-:S04]  /*217d0*/  FMNMX.FTZ R20, R156, R20, !PT ;  /* 0x000000149c147209 */ /* 0x004fc80007810000 */
        /* <DEDUP_REMOVED lines=9> */
[----:B--2---:R-:W-:Y:S02]  /*21870*/  LOP3.LUT R228, R202, 0x7f, RZ, 0xc0, !PT ;  /* 0x0000007fcae47812 */ /* 0x004fe400078ec0ff */
[----:B------:R-:W0:Y:S02]  /*21880*/  S2R R202, SR_TID.X ;  /* 0x0000000000ca7919 */ /* 0x000e240000002100 */
[----:B------:R-:W-:Y:S01]  /*21890*/  ISETP.NE.AND P0, PT, R228, RZ, PT ;  /* 0x000000ffe400720c */ /* 0x000fe20003f05270 */
[----:B------:R-:W2:Y:S01]  /*218a0*/  MUFU.TANH R165, R165 ;  /* 0x000000a500a57308 */ /* 0x000ea20000002400 */
[----:B-1----:R-:W-:-:S07]  /*218b0*/  FMNMX.FTZ R88, R137, R88, !PT ;  /* 0x0000005889587209 */ /* 0x002fce0007810000 */
[----:B------:R-:W1:Y:S01]  /*218c0*/  MUFU.TANH R163, R163 ;  /* 0x000000a300a37308 */ /* 0x000e620000002400 */
[----:B---3--:R-:W-:-:S07]  /*218d0*/  FMNMX.FTZ R20, R161, R20, !PT ;  /* 0x00000014a1147209 */ /* 0x008fce0007810000 */
[----:B------:R-:W3:Y:S01]  /*218e0*/  MUFU.TANH R141, R141 ;  /* 0x0000008d008d7308 */ /* 0x000ee20000002400 */
[----:B--2---:R-:W-:-:S07]  /*218f0*/  FMNMX.FTZ R88, R165, R88, !PT ;  /* 0x00000058a5587209 */ /* 0x004fce0007810000 */
[----:B------:R-:W2:Y:S01]  /*21900*/  MUFU.TANH R139, R139 ;  /* 0x0000008b008b7308 */ /* 0x000ea20000002400 */
[----:B-1----:R-:W-:Y:S02]  /*21910*/  FMNMX.FTZ R20, R163, R20, !PT ;  /* 0x00000014a3147209 */ /* 0x002fe40007810000 */
[----:B0-----:R-:W-:-:S05]  /*21920*/  SHF.R.U32.HI R202, RZ, 0x7, R202 ;  /* 0x00000007ffca7819 */ /* 0x001fca00000116ca */
[----:B------:R-:W0:Y:S01]  /*21930*/  MUFU.TANH R193, R193 ;  /* 0x000000c100c17308 */ /* 0x000e220000002400 */
[----:B---3--:R-:W-:-:S07]  /*21940*/  FMNMX.FTZ R88, R141, R88, !PT ;  /* 0x000000588d587209 */ /* 0x008fce0007810000 */
        /* <DEDUP_REMOVED lines=116> */
[----:B---3--:R-:W-:Y:S01]  /*22090*/  FMNMX.FTZ R89, R103, R20, !PT ;  /* 0x0000001467597209 */ /* 0x008fe20007810000 */
[----:B------:R-:W-:Y:S01]  /*220a0*/  VIADD R20, R16, 0x400 ;  /* 0x0000040010147836 */ /* 0x000fe20000000000 */
[----:B0-----:R-:W-:Y:S01]  /*220b0*/  FMNMX.FTZ R102, R88, R21, !PT ;  /* 0x0000001558667209 */ /* 0x001fe20007810000 */
[----:B------:R-:W-:-:S03]  /*220c0*/  IMAD.MOV.U32 R21, RZ, RZ, -0x3ffffff0 ;  /* 0xc0000010ff157424 */ /* 0x000fc600078e00ff */
[----:B------:R-:W-:Y:S01]  /*220d0*/  SHF.R.U32.HI R20, RZ, 0x4, R20 ;  /* 0x00000004ff147819 */ /* 0x000fe20000011614 */
[----:B------:R-:W0:Y:S03]  /*220e0*/  SHFL.BFLY PT, R138, R89, 0x2, 0x1f ;  /* 0x0c401f00598a7f89 */ /* 0x000e2600000e0000 */
[----:B------:R-:W-:Y:S02]  /*220f0*/  LOP3.LUT R20, R20, 0x3fff, RZ, 0xc0, !PT ;  /* 0x00003fff14147812 */ /* 0x000fe400078ec0ff */
[----:B------:R-:W-:Y:S02]  /*22100*/  R2UR UR7, R21 ;  /* 0x00000000150772ca */ /* 0x000fe400000e0000 */
[----:B------:R-:W-:Y:S01]  /*22110*/  LOP3.LUT R20, R20, 0x10000, RZ, 0xfc, !PT ;  /* 0x0001000014147812 */ /* 0x000fe200078efcff */
[----:B------:R-:W1:Y:S04]  /*22120*/  SHFL.BFLY PT, R21, R102, 0x1, 0x1f ;  /* 0x0c201f0066157f89 */ /* 0x000e6800000e0000 */
[----:B------:R-:W-:-:S05]  /*22130*/  IMAD R20, R9, 0x500, R20 ;  /* 0x0000050009147824 */ /* 0x000fca00078e0214 */
[C---:B------:R-:W-:Y:S02]  /*22140*/  R2UR UR6, R20.reuse ;  /* 0x00000000140672ca */ /* 0x040fe400000e0000 */
[----:B------:R-:W-:Y:S02]  /*22150*/  IADD3 R88, R20, 0x100, RZ ;  /* 0x0000010014587810 */ /* 0x000fe40007ffe0ff */
[----:B0-----:R-:W-:Y:S01]  /*22160*/  FMNMX.FTZ R138, R89, R138, !PT ;  /* 0x0000008a598a7209 */ /* 0x001fe20007810000 */
[----:B------:R-:W-:-:S04]  /*22170*/  IMAD.MOV.U32 R89, RZ, RZ, -0x3ffffff0 ;  /* 0xc0000010ff597424 */ /* 0x000fc800078e00ff */
[----:B------:R-:W0:Y:S04]  /*22180*/  SHFL.BFLY PT, R140, R138, 0x1, 0x1f ;  /* 0x0c201f008a8c7f89 */ /* 0x000e2800000e0000 */
[----:B------:R-:W-:Y:S01]  /*22190*/  QGMMA.64x128x32.F32.E4M3.E4M3 R24, R184, gdesc[UR4], R24, gsb0 ;  /* 0x01e00004b8187df3 */ /* 0x000fe20008000818 */
[----:B------:R-:W-:Y:S01]  /*221a0*/  R2UR UR6, R88 ;  /* 0x00000000580672ca */ /* 0x000fe200000e0000 */
[----:B------:R-:W-:Y:S01]  /*221b0*/  IMAD.U32 R88, RZ, RZ, UR54 ;  /* 0x00000036ff587e24 */ /* 0x000fe2000f8e00ff */
[----:B------:R-:W-:Y:S02]  /*221c0*/  R2UR UR7, R89 ;  /* 0x00000000590772ca */ /* 0x000fe400000e0000 */
[----:B-1----:R-:W-:Y:S02]  /*221d0*/  FMNMX.FTZ R89, R102, R21, !PT ;  /* 0x0000001566597209 */ /* 0x002fe40007810000 */
[----:B0-----:R-:W-:-:S05]  /*221e0*/  FMNMX.FTZ R21, R138, R140, !PT ;  /* 0x0000008c8a157209 */ /* 0x001fca0007810000 */
[----:B------:R-:W-:-:S04]  /*221f0*/  FADD.FTZ R5, -R21, R5 ;  /* 0x0000000515057221 */ /* 0x000fc80000010100 */
[----:B------:R-:W-:-:S06]  /*22200*/  FMUL.FTZ R5, R5, R88 ;  /* 0x0000005805057220 */ /* 0x000fcc0000410000 */
[----:B------:R-:W-:Y:S01]  /*22210*/  MUFU.EX2 R5, R5 ;  /* 0x0000000500057308 */ /* 0x000fe20000000800 */
[----:B------:R-:W-:Y:S02]  /*22220*/  WARPGROUP.DEPBAR.LE gsb0, 0x0 ;  /* 0x00008000000079c5 */ /* 0x000fe40000010000 */
[----:B------:R-:W-:Y:S01]  /*22230*/  WARPGROUP.ARRIVE ;  /* 0x00000000000079c5 */ /* 0x000fe20000000000 */
[----:B------:R-:W-:-:S01]  /*22240*/  FADD.FTZ R185, -R89, R6 ;  /* 0x0000000659b97221 */ /* 0x000fc20000010100 */
[----:B------:R-:W-:-:S03]  /*22250*/  FFMA.FTZ R187, R89, R88, -8 ;  /* 0xc100000059bb7423 */ /* 0x000fc60000010058 */
[-C--:B------:R-:W-:Y:S01]  /*22260*/  FMUL.FTZ R6, R185, R88.reuse ;  /* 0x00000058b9067220 */ /* 0x080fe20000410000 */
[----:B------:R-:W-:Y:S01]  /*22270*/  QGMMA.64x128x32.F32.E4M3.E4M3 R24, R180, gdesc[UR4], R24, gsb0 ;  /* 0x01e00004b4187df3 */ /* 0x000fe20008000818 */
[----:B------:R-:W-:-:S01]  /*22280*/  FFMA.FTZ R185, R7, R88, -R187 ;  /* 0x0000005807b97223 */ /* 0x000fc200000108bb */
[----:B------:R-:W-:Y:S01]  /*22290*/  MOV R7, 0xc0000010 ;  /* 0xc000001000077802 */ /* 0x000fe20000000f00 */
[----:B------:R0:W-:Y:S01]  /*222a0*/  MUFU.EX2 R102, R6 ;  /* 0x0000000600667308 */ /* 0x0001e20000000800 */
[----:B------:R-:W-:-:S01]  /*222b0*/  FFMA.FTZ R138, R11, R88, -R187 ;  /* 0x000000580b8a7223 */ /* 0x000fc200000108bb */
[-CC-:B------:R-:W-:Y:S01]  /*222c0*/  FFMA.FTZ R146, R193, R88.reuse, -R187.reuse ;  /* 0x00000058c1927223 */ /* 0x180fe200000108bb */
[----:B------:R-:W-:Y:S01]  /*222d0*/  R2UR UR7, R7 ;  /* 0x00000000070772ca */ /* 0x000fe200000e0000 */
[----:B------:R-:W-:Y:S02]  /*222e0*/  IMAD.MOV.U32 R7, RZ, RZ, -0x3ffffff0 ;  /* 0xc0000010ff077424 */ /* 0x000fe400078e00ff */
[----:B------:R-:W-:-:S01]  /*222f0*/  FFMA.FTZ R193, R235, R88, -R187 ;  /* 0x00000058ebc17223 */ /* 0x000fc200000108bb */
[-CC-:B------:R-:W-:Y:S01]  /*22300*/  FFMA.FTZ R235, R116, R88.reuse, -R187.reuse ;  /* 0x0000005874eb7223 */ /* 0x180fe200000108bb */
[----:B------:R-:W-:-:S01]  /*22310*/  FFMA.FTZ R11, R14, R88, -R187 ;  /* 0x000000580e0b7223 */ /* 0x000fc200000108bb */
[----:B------:R-:W1:Y:S01]  /*22320*/  MUFU.EX2 R185, R185 ;  /* 0x000000b900b97308 */ /* 0x000e620000000800 */
[----:B0-----:R-:W-:-:S02]  /*22330*/  VIADD R6, R20, 0x200 ;  /* 0x0000020014067836 */ /* 0x001fc40000000000 */
[-CC-:B------:R-:W-:Y:S01]  /*22340*/  FFMA.FTZ R150, R233, R88.reuse, -R187.reuse ;  /* 0x00000058e9967223 */ /* 0x180fe200000108bb */
[----:B------:R-:W-:-:S01]  /*22350*/  FFMA.FTZ R233, R112, R88, -R187 ;  /* 0x0000005870e97223 */ /* 0x000fc200000108bb */
[-CC-:B------:R-:W-:Y:S01]  /*22360*/  FFMA.FTZ R14, R15, R88.reuse, -R187.reuse ;  /* 0x000000580f0e7223 */ /* 0x180fe200000108bb */
[----:B------:R-:W-:-:S01]  /*22370*/  FFMA.FTZ R112, R118, R88, -R187 ;  /* 0x0000005876707223 */ /* 0x000fc200000108bb */
[----:B------:R-:W-:Y:S01]  /*22380*/  R2UR UR6, R6 ;  /* 0x00000000060672ca */ /* 0x000fe200000e0000 */
[----:B------:R-:W-:Y:S01]  /*22390*/  VIADD R6, R20, 0x300 ;  /* 0x0000030014067836 */ /* 0x000fe20000000000 */
        /* <DEDUP_REMOVED lines=25> */
[----:B------:R-:W-:-:S01]  /*22530*/  FFMA.FTZ R114, R134, R88, -R187 ;  /* 0x0000005886727223 */ /* 0x000fc200000108bb */
[-CC-:B------:R-:W-:Y:S01]  /*22540*/  FFMA.FTZ R104, R104, R88.reuse, -R187.reuse ;  /* 0x0000005868687223 */ /* 0x180fe200000108bb */
[----:B------:R-:W-:-:S01]  /*22550*/  FFMA.FTZ R106, R106, R88, -R187 ;  /* 0x000000586a6a7223 */ /* 0x000fc200000108bb */
[-CC-:B------:R-:W-:Y:S01]  /*22560*/  FFMA.FTZ R92, R92, R88.reuse, -R187.reuse ;  /* 0x000000585c5c7223 */ /* 0x180fe200000108bb */
[----:B------:R-:W-:-:S01]  /*22570*/  FFMA.FTZ R94, R94, R88, -R187 ;  /* 0x000000585e5e7223 */ /* 0x000fc200000108bb */
[-CC-:B------:R-:W-:Y:S01]  /*22580*/  FFMA.FTZ R96, R96, R88.reuse, -R187.reuse ;  /* 0x0000005860607223 */ /* 0x180fe200000108bb */
[----:B------:R-:W-:-:S01]  /*22590*/  FFMA.FTZ R98, R98, R88, -R187 ;  /* 0x0000005862627223 */ /* 0x000fc200000108bb */
[----:B------:R-:W4:Y:S08]  /*225a0*/  MUFU.EX2 R140, R140 ;  /* 0x0000008c008c7308 */ /* 0x000f300000000800 */
        /* <DEDUP_REMOVED lines=14> */
[----:B------:R-:W-:-:S03]  /*22690*/  FFMA.FTZ R183, R128, R88, -R187 ;  /* 0x0000005880b77223 */ /* 0x000fc600000108bb */
[----:B------:R-:W-:Y:S01]  /*226a0*/  MUFU.EX2 R193, R193 ;  /* 0x000000c100c17308 */ /* 0x000fe20000000800 */
[----:B------:R-:W-:Y:S01]  /*226b0*/  QGMMA.64x128x32.F32.E4M3.E4M3 R24, R176, gdesc[UR4], R24, gsb0 ;  /* 0x01e00004b0187df3 */ /* 0x000fe20008000818 */
[----:B------:R-:W-:Y:S01]  /*226c0*/  R2UR UR6, R6 ;  /* 0x00000000060672ca */ /* 0x000fe200000e0000 */
[----:B0-----:R-:W-:Y:S01]  /*226d0*/  FADD.FTZ R6, R138, R3 ;  /* 0x000000038a067221 */ /* 0x001fe20000010000 */
[----:B------:R-:W-:-:S04]  /*226e0*/  R2UR UR7, R7 ;  /* 0x00000000070772ca */ /* 0x000fc800000e0000 */
[----:B------:R-:W-:Y:S01]  /*226f0*/  MUFU.EX2 R154, R154 ;  /* 0x0000009a009a7308 */ /* 0x000fe20000000800 */
[----:B--2---:R-:W-:-:S04]  /*22700*/  FADD.FTZ R7, R11, R6 ;  /* 0x000000060b077221 */ /* 0x004fc80000010000 */
[----:B-1----:R-:W-:-:S03]  /*22710*/  FADD.FTZ R6, R14, R7 ;  /* 0x000000070e067221 */ /* 0x002fc60000010000 */
[----:B------:R-:W-:Y:S01]  /*22720*/  MUFU.EX2 R195, R195 ;  /* 0x000000c300c37308 */ /* 0x000fe20000000800 */
[----:B---3--:R-:W-:-:S04]  /*22730*/  FADD.FTZ R7, R15, R6 ;  /* 0x000000060f077221 */ /* 0x008fc80000010000 */
[----:B----4-:R-:W-:-:S03]  /*22740*/  FADD.FTZ R7, R140, R7 ;  /* 0x000000078c077221 */ /* 0x010fc60000010000 */
        /* <DEDUP_REMOVED lines=19> */
[----:B------:R-:W-:-:S03]  /*22880*/  FFMA.FTZ R100, R21, R88, -8 ;  /* 0xc100000015647423 */ /* 0x000fc60000010058 */
[----:B------:R-:W-:Y:S01]  /*22890*/  MUFU.EX2 R94, R94 ;  /* 0x0000005e005e7308 */ /* 0x000fe20000000800 */
[----:B------:R-:W-:Y:S01]  /*228a0*/  QGMMA.64x128x32.F32.E4M3.E4M3 R24, R172, gdesc[UR4], R24, gsb0 ;  /* 0x01e00004ac187df3 */ /* 0x000fe20008000818 */
[----:B------:R-:W-:-:S01]  /*228b0*/  FFMA.FTZ R12, R12, R88, -R100 ;  /* 0x000000580c0c7223 */ /* 0x000fc20000010864 */
        /* <DEDUP_REMOVED lines=30> */
[----:B-1----:R-:W-:-:S01]  /*22aa0*/  FADD.FTZ R3, R13, R0 ;  /* 0x000000000d037221 */ /* 0x002fc20000010000 */
[-CC-:B------:R-:W-:Y:S01]  /*22ab0*/  FFMA.FTZ R105, R105, R88.reuse, -R100.reuse ;  /* 0x0000005869697223 */ /* 0x180fe20000010864 */
[----:B------:R-:W-:-:S01]  /*22ac0*/  FFMA.FTZ R113, R113, R88, -R100 ;  /* 0x0000005871717223 */ /* 0x000fc20000010864 */
[-CC-:B------:R-:W-:Y:S01]  /*22ad0*/  FFMA.FTZ R90, R90, R88.reuse, -R100.reuse ;  /* 0x000000585a5a7223 */ /* 0x180fe20000010864 */
[----:B------:R-:W-:-:S01]  /*22ae0*/  FFMA.FTZ R91, R91, R88, -R100 ;  /* 0x000000585b5b7223 */ /* 0x000fc20000010864 */
[----:B------:R-:W-:-:S02]  /*22af0*/  FFMA.FTZ R93, R93, R88, -R100 ;  /* 0x000000585d5d7223 */ /* 0x000fc40000010864 */
        /* <DEDUP_REMOVED lines=8> */
[----:B------:R-:W-:-:S06]  /*22b80*/  FADD.FTZ R0, R142, R7 ;  /* 0x000000078e007221 */ /* 0x000fcc0000010000 */
        /* <DEDUP_REMOVED lines=14> */
[----:B------:R-:W-:Y:S02]  /*22c70*/  VIADD R6, R20, 0x400 ;  /* 0x0000040014067836 */ /* 0x000fe40000000000 */
[----:B------:R-:W-:-:S01]  /*22c80*/  FADD.FTZ R3, R159, R0 ;  /* 0x000000009f037221 */ /* 0x000fc20000010000 */
[----:B------:R-:W-:Y:S02]  /*22c90*/  FFMA.FTZ R20, R111, R88, -R100 ;  /* 0x000000586f147223 */ /* 0x000fe40000010864 */
[----:B------:R-:W-:Y:S01]  /*22ca0*/  R2UR UR6, R6 ;  /* 0x00000000060672ca */ /* 0x000fe200000e0000 */
        /* <DEDUP_REMOVED lines=10> */
[----:B------:R-:W-:Y:S01]  /*22d50*/  MOV R7, 0xc0000010 ;  /* 0xc000001000077802 */ /* 0x000fe20000000f00 */
[----:B------:R-:W-:-:S03]  /*22d60*/  FADD.FTZ R164, R154, R111 ;  /* 0x0000006f9aa47221 */ /* 0x000fc60000010000 */
[----:B------:R-:W-:Y:S01]  /*22d70*/  R2UR UR7, R7 ;  /* 0x00000000070772ca */ /* 0x000fe200000e0000 */
[----:B------:R-:W-:-:S01]  /*22d80*/  FADD.FTZ R111, R195, R164 ;  /* 0x000000a4c36f7221 */ /* 0x000fc20000010000 */
[----:B------:R-:W0:Y:S01]  /*22d90*/  MUFU.EX2 R147, R147 ;  /* 0x0000009300937308 */ /* 0x000e220000000800 */
[----:B-1----:R-:W-:-:S01]  /*22da0*/  FADD.FTZ R109, R145, R162 ;  /* 0x000000a2916d7221 */ /* 0x002fc20000010000 */
[----:B------:R-:W-:Y:S01]  /*22db0*/  FFMA.FTZ R7, R115, R88, -R100 ;  /* 0x0000005873077223 */ /* 0x000fe20000010864 */
[----:B------:R-:W-:-:S04]  /*22dc0*/  FADD.FTZ R164, R120, R111 ;  /* 0x0000006f78a47221 */ /* 0x000fc80000010000 */
[----:B------:R-:W-:Y:S01]  /*22dd0*/  FADD.FTZ R111, R181, R164 ;  /* 0x000000a4b56f7221 */ /* 0x000fe20000010000 */
[----:B------:R-:W1:Y:S01]  /*22de0*/  MUFU.EX2 R121, R121 ;  /* 0x0000007900797308 */ /* 0x000e620000000800 */
[----:B--2---:R-:W-:-:S01]  /*22df0*/  FADD.FTZ R162, R132, R109 ;  /* 0x0000006d84a27221 */ /* 0x004fc20000010000 */
[----:B------:R-:W-:Y:S01]  /*22e00*/  FFMA.FTZ R109, R117, R88, -R100 ;  /* 0x00000058756d7223 */ /* 0x000fe20000010864 */
[----:B------:R-:W-:-:S01]  /*22e10*/  FADD.FTZ R164, R122, R111 ;  /* 0x0000006f7aa47221 */ /* 0x000fc20000010000 */
[----:B------:R-:W-:Y:S02]  /*22e20*/  WARPGROUP.DEPBAR.LE gsb0, 0x0 ;  /* 0x00008000000079c5 */ /* 0x000fe40000010000 */
[----:B------:R-:W-:Y:S02]  /*22e30*/  WARPGROUP.ARRIVE ;  /* 0x00000000000079c5 */ /* 0x000fe40000000000 */
[----:B------:R-:W2:Y:S01]  /*22e40*/  MUFU.EX2 R134, R134 ;  /* 0x0000008600867308 */ /* 0x000ea20000000800 */
[----:B0-----:R-:W-:-:S01]  /*22e50*/  FADD.FTZ R162, R147, R162 ;  /* 0x000000a293a27221 */ /* 0x001fc20000010000 */
[----:B------:R-:W-:-:S02]  /*22e60*/  FADD.FTZ R111, R183, R164 ;  /* 0x000000a4b76f7221 */ /* 0x000fc40000010000 */
[----:B------:R-:W-:Y:S02]  /*22e70*/  QGMMA.64x128x32.F32.E4M3.E4M3 R24, R168, gdesc[UR4], R24, gsb0 ;  /* 0x01e00004a8187df3 */ /* 0x000fe40008000818 */
[----:B------:R-:W-:-:S01]  /*22e80*/  FADD.FTZ R164, R104, R111 ;  /* 0x0000006f68a47221 */ /* 0x000fc20000010000 */
[----:B-1----:R-:W-:Y:S01]  /*22e90*/  FADD.FTZ R3, R121, R162 ;  /* 0x000000a279037221 */ /* 0x002fe20000010000 */
[----:B------:R-:W0:Y:S01]  /*22ea0*/  MUFU.EX2 R123, R123 ;  /* 0x0000007b007b7308 */ /* 0x000e220000000800 */
[----:B------:R-:W-:-:S01]  /*22eb0*/  FFMA.FTZ R162, R119, R88, -R100 ;  /* 0x0000005877a27223 */ /* 0x000fc20000010864 */
[----:B------:R-:W-:Y:S01]  /*22ec0*/  FADD.FTZ R111, R229, R164 ;  /* 0x000000a4e56f7221 */ /* 0x000fe20000010000 */
[----:B------:R-:W-:-:S03]  /*22ed0*/  FFMA.FTZ R164, R95, R88, -R100 ;  /* 0x000000585fa47223 */ /* 0x000fc60000010864 */
[----:B------:R-:W-:Y:S01]  /*22ee0*/  FADD.FTZ R166, R106, R111 ;  /* 0x0000006f6aa67221 */ /* 0x000fe20000010000 */
[----:B------:R-:W-:Y:S01]  /*22ef0*/  IADD3 R111, -R202, 0xb, RZ ;  /* 0x0000000bca6f7810 */ /* 0x000fe20007ffe1ff */
        /* <DEDUP_REMOVED lines=21> */
[----:B------:R-:W-:Y:S01]  /*23050*/  FADD.FTZ R0, R108, R95 ;  /* 0x0000005f6c007221 */ /* 0x000fe20000010000 */
[----:B------:R-:W-:-:S01]  /*23060*/  FFMA.FTZ R95, R97, R88, -R100 ;  /* 0x00000058615f7223 */ /* 0x000fc20000010864 */
[----:B------:R-:W-:-:S04]  /*23070*/  FFMA.FTZ R97, R101, R88, -R100 ;  /* 0x0000005865617223 */ /* 0x000fc80000010864 */
[----:B------:R-:W2:Y:S01]  /*23080*/  MUFU.EX2 R7, R7 ;  /* 0x0000000700077308 */ /* 0x000ea20000000800 */
[----:B0-----:R-:W-:-:S07]  /*23090*/  FADD.FTZ R3, R20, R3 ;  /* 0x0000000314037221 */ /* 0x001fce0000010000 */
[----:B------:R-:W0:Y:S01]  /*230a0*/  MUFU.EX2 R109, R109 ;  /* 0x0000006d006d7308 */ /* 0x000e220000000800 */
[----:B-1----:R-:W-:-:S01]  /*230b0*/  FADD.FTZ R166, R6, R3 ;  /* 0x0000000306a67221 */ /* 0x002fc20000010000 */
[----:B------:R-:W-:-:S06]  /*230c0*/  FADD.FTZ R3, R233, R0 ;  /* 0x00000000e9037221 */ /* 0x000fcc0000010000 */
[----:B------:R-:W1:Y:S01]  /*230d0*/  MUFU.EX2 R162, R162 ;  /* 0x000000a200a27308 */ /* 0x000e620000000800 */
[----:B--2---:R-:W-:-:S01]  /*230e0*/  FADD.FTZ R0, R7, R166 ;  /* 0x000000a607007221 */ /* 0x004fc20000010000 */
[-CC-:B------:R-:W-:Y:S01]  /*230f0*/  FFMA.FTZ R166, R99, R88.reuse, -R100.reuse ;  /* 0x0000005863a67223 */ /* 0x180fe20000010864 */
[----:B------:R-:W-:-:S05]  /*23100*/  FFMA.FTZ R100, R103, R88, -R100 ;  /* 0x0000005867647223 */ /* 0x000fca0000010864 */
[----:B------:R-:W2:Y:S08]  /*23110*/  MUFU.EX2 R90, R90 ;  /* 0x0000005a005a7308 */ /* 0x000eb00000000800 */
[----:B------:R-:W3:Y:S08]  /*23120*/  MUFU.EX2 R91, R91 ;  /* 0x0000005b005b7308 */ /* 0x000ef00000000800 */
[----:B------:R-:W4:Y:S08]  /*23130*/  MUFU.EX2 R93, R93 ;  /* 0x0000005d005d7308 */ /* 0x000f300000000800 */
[----:B------:R-:W5:Y:S01]  /*23140*/  MUFU.EX2 R164, R164 ;  /* 0x000000a400a47308 */ /* 0x000f620000000800 */
[----:B------:R-:W-:-:S02]  /*23150*/  WARPGROUP.DEPBAR.LE gsb0, 0x0 ;  /* 0x00008000000079c5 */ /* 0x000fc40000010000 */
[----:B------:R-:W-:Y:S01]  /*23160*/  FADD.FTZ R168, R110, R3 ;  /* 0x000000036ea87221 */ /* 0x000fe20000010000 */
[----:B0-----:R-:W-:-:S01]  /*23170*/  FADD.FTZ R3, R109, R0 ;  /* 0x000000006d037221 */ /* 0x001fc20000010000 */
[----:B------:R-:W-:-:S03]  /*23180*/  @!P0 IMAD R0, R10, 0x8, R16 ;  /* 0x000000080a008824 */ /* 0x000fc600078e0210 */
[----:B------:R-:W-:Y:S01]  /*23190*/  MUFU.EX2 R95, R95 ;  /* 0x0000005f005f7308 */ /* 0x000fe20000000800 */
[----:B------:R-:W-:-:S01]  /*231a0*/  FADD.FTZ R99, R235, R168 ;  /* 0x000000a8eb637221 */ /* 0x000fc20000010000 */
[----:B-1----:R-:W-:Y:S01]  /*231b0*/  FADD.FTZ R3, R162, R3 ;  /* 0x00000003a2037221 */ /* 0x002fe20000010000 */
[----:B------:R-:W-:Y:S02]  /*231c0*/  @!P0 VIADD R0, R0, 0x29840 ;  /* 0x0002984000008836 */ /* 0x000fe40000000000 */
[----:B------:R-:W-:Y:S01]  /*231d0*/  FADD.FTZ R168, R112, R99 ;  /* 0x0000006370a87221 */ /* 0x000fe20000010000 */
[----:B--2---:R-:W-:-:S02]  /*231e0*/  FADD.FTZ R170, R90, R3 ;  /* 0x000000035aaa7221 */ /* 0x004fc40000010000 */
[----:B------:R-:W0:Y:S01]  /*231f0*/  MUFU.EX2 R96, R96 ;  /* 0x0000006000607308 */ /* 0x000e220000000800 */
[----:B------:R-:W-:-:S01]  /*23200*/  FADD.FTZ R3, R237, R168 ;  /* 0x000000a8ed037221 */ /* 0x000fc20000010000 */
[----:B---3--:R-:W-:Y:S01]  /*23210*/  FADD.FTZ R170, R91, R170 ;  /* 0x000000aa5baa7221 */ /* 0x008fe20000010000 */
[----:B------:R-:W-:Y:S01]  /*23220*/  @!P0 PRMT R0, RZ, 0x654, R0 ;  /* 0x00000654ff008816 */ /* 0x000fe20000000000 */
[----:B------:R1:W-:Y:S06]  /*23230*/  BAR.ARV R111, 0x100 ;  /* 0x0004006f0000751d */ /* 0x0003ec0000002000 */
[----:B------:R-:W2:Y:S01]  /*23240*/  MUFU.EX2 R166, R166 ;  /* 0x000000a600a67308 */ /* 0x000ea20000000800 */
[----:B------:R-:W-:-:S01]  /*23250*/  FADD.FTZ R3, R92, R3 ;  /* 0x000000035c037221 */ /* 0x000fc20000010000 */
[----:B----4-:R-:W-:Y:S01]  /*23260*/  FADD.FTZ R99, R93, R170 ;  /* 0x000000aa5d637221 */ /* 0x010fe20000010000 */
[----:B------:R5:W-:Y:S02]  /*23270*/  @!P0 SYNCS.ARRIVE.TRANS64.RED.A1T0 RZ, [R0+URZ], RZ ;  /* 0x000000ff00ff89a7 */ /* 0x000be4000810043f */
[----:B------:R-:W-:-:S03]  /*23280*/  FADD.FTZ R3, R114, R3 ;  /* 0x0000000372037221 */ /* 0x000fc60000010000 */
[----:B------:R-:W3:Y:S01]  /*23290*/  MUFU.EX2 R98, R98 ;  /* 0x0000006200627308 */ /* 0x000ee20000000800 */
[----:B------:R-:W-:-:S01]  /*232a0*/  FADD.FTZ R3, R94, R3 ;  /* 0x000000035e037221 */ /* 0x000fc20000010000 */
[----:B-----5:R-:W-:-:S03]  /*232b0*/  FADD.FTZ R0, R164, R99 ;  /* 0x00000063a4007221 */ /* 0x020fc60000010000 */
[----:B0-----:R-:W-:Y:S01]  /*232c0*/  FADD.FTZ R3, R96, R3 ;  /* 0x0000000360037221 */ /* 0x001fe20000010000 */
[----:B------:R-:W-:-:S02]  /*232d0*/  FADD.FTZ R99, R95, R0 ;  /* 0x000000005f637221 */ /* 0x000fc40000010000 */
[----:B------:R-:W0:Y:S02]  /*232e0*/  MUFU.EX2 R97, R97 ;  /* 0x0000006100617308 */ /* 0x000e240000000800 */
[----:B--2---:R-:W-:-:S06]  /*232f0*/  FADD.FTZ R0, R166, R99 ;  /* 0x00000063a6007221 */ /* 0x004fcc0000010000 */
[----:B------:R-:W2:Y:S01]  /*23300*/  MUFU.EX2 R177, R177 ;  /* 0x000000b100b17308 */ /* 0x000ea20000000800 */
[----:B---3--:R-:W-:-:S07]  /*23310*/  FADD.FTZ R168, R98, R3 ;  /* 0x0000000362a87221 */ /* 0x008fce0000010000 */
[----:B------:R-:W3:Y:S01]  /*23320*/  MUFU.EX2 R100, R100 ;  /* 0x0000006400647308 */ /* 0x000ee20000000800 */
[----:B0-----:R-:W-:-:S01]  /*23330*/  FADD.FTZ R0, R97, R0 ;  /* 0x0000000061007221 */ /* 0x001fc20000010000 */
[----:B--2---:R-:W-:-:S03]  /*23340*/  FADD.FTZ R3, R177, R168 ;  /* 0x000000a8b1037221 */ /* 0x004fc60000010000 */
[----:B---3--:R-:W-:Y:S01]  /*23350*/  FADD.FTZ R0, R100, R0 ;  /* 0x0000000064007221 */ /* 0x008fe20000010000 */
[----:B-1----:R-:W-:Y:S06]  /*23360*/  @!P1 BRA `(.L_x_2338) ;  /* 0x0000000000049947 */ /* 0x002fec0003800000 */
[----:B------:R-:W-:Y:S01]  /*23370*/  BPT.TRAP 0x1 ;  /* 0x000000040000795c */ /* 0x000fe20000300000 */
.L_x_2338:
[----:B------:R-:W-:Y:S01]  /*23380*/  F2FP.SATFINITE.E4M3.F32.PACK_AB_MERGE_C R11, R14, R11, RZ ;  /* 0x0000000b0e0b723e */ /* 0x000fe200048070ff */
[----:B------:R-:W-:Y:S01]  /*23390*/  IMAD R9, R9, 0x8, R16 ;  /* 0x0000000809097824 */ /* 0x000fe200078e0210 */
[----:B------:R-:W-:Y:S01]  /*233a0*/  F2FP.SATFINITE.E4M3.F32.PACK_AB_MERGE_C R116, R153, R116, RZ ;  /* 0x000000749974723e */ /* 0x000fe200048070ff */
[----:B------:R-:W-:Y:S01]  /*233b0*/  FMUL.FTZ R26, R26, R5 ;  /* 0x000000051a1a7220 */ /* 0x000fe20000410000 */
[----:B------:R-:W-:Y:S01]  /*233c0*/  ISETP.GT.AND P0, PT, R8, RZ, PT ;  /* 0x000000ff0800720c */ /* 0x000fe20003f04270 */
[----:B------:R-:W-:Y:S01]  /*233d0*/  VIADD R9, R9, 0x29860 ;  /* 0x0002986009097836 */ /* 0x000fe20000000000 */
[----:B------:R-:W-:Y:S01]  /*233e0*/  F2FP.SATFINITE.E4M3.F32.PACK_AB_MERGE_C R184, R138, R185, R11 ;  /* 0x000000b98ab8723e */ /* 0x000fe2000480700b */
[-C--:B------:R-:W-:Y:S01]  /*233f0*/  FMUL.FTZ R27, R27, R5.reuse ;  /* 0x000000051b1b7220 */ /* 0x080fe20000410000 */
[----:B------:R-:W-:Y:S01]  /*23400*/  F2FP.SATFINITE.E4M3.F32.PACK_AB_MERGE_C R185, R13, R12, R116 ;  /* 0x0000000c0db9723e */ /* 0x000fe20004807074 */
[-C--:B------:R-:W-:Y:S01]  /*23410*/  FMUL.FTZ R30, R30, R5.reuse ;  /* 0x000000051e1e7220 */ /* 0x080fe20000410000 */
[----:B------:R-:W-:Y:S01]  /*23420*/  MOV R12, UR37 ;  /* 0x00000025000c7c02 */ /* 0x000fe20008000f00 */
[-C--:B------:R-:W-:Y:S01]  /*23430*/  FMUL.FTZ R31, R31, R5.reuse ;  /* 0x000000051f1f7220 */ /* 0x080fe20000410000 */
[----:B------:R-:W-:Y:S01]  /*23440*/  F2FP.SATFINITE.E4M3.F32.PACK_AB_MERGE_C R128, R143, R128, RZ ;  /* 0x000000808f80723e */ /* 0x000fe200048070ff */
[-C--:B------:R-:W-:Y:S01]  /*23450*/  FMUL.FTZ R34, R34, R5.reuse ;  /* 0x0000000522227220 */ /* 0x080fe20000410000 */
[----:B------:R-:W-:Y:S01]  /*23460*/  PRMT R9, R12, 0x654, R9 ;  /* 0x000006540c097816 */ /* 0x000fe20000000009 */
[-C--:B------:R-:W-:Y:S01]  /*23470*/  FMUL.FTZ R35, R35, R5.reuse ;  /* 0x0000000523237220 */ /* 0x080fe20000410000 */
[----:B------:R-:W-:Y:S01]  /*23480*/  F2FP.SATFINITE.E4M3.F32.PACK_AB_MERGE_C R122, R183, R122, RZ ;  /* 0x0000007ab77a723e */ /* 0x000fe200048070ff */
[----:B------:R-:W-:Y:S01]  /*23490*/  FMUL.FTZ R38, R38, R5 ;  /* 0x0000000526267220 */ /* 0x000fe20000410000 */
        /* <DEDUP_REMOVED lines=94> */
[----:B------:R-:W-:-:S02]  /*23a80*/  IMAD.MOV.U32 R5, RZ, RZ, R21 ;  /* 0x000000ffff057224 */ /* 0x000fc400078e0015 */
[----:B------:R-:W-:Y:S02]  /*23a90*/  IMAD.MOV.U32 R7, RZ, RZ, R188 ;  /* 0x000000ffff077224 */ /* 0x000fe400078e00bc */
[----:B0-----:R-:W-:Y:S02]  /*23aa0*/  IMAD.MOV.U32 R9, RZ, RZ, R10 ;  /* 0x000000ffff097224 */ /* 0x001fe400078e000a */
[----:B------:R-:W-:Y:S01]  /*23ab0*/  IMAD.MOV.U32 R181, RZ, RZ, R128 ;  /* 0x000000ffffb57224 */ /* 0x000fe200078e0080 */
[----:B------:R-:W-:Y:S06]  /*23ac0*/  @P0 BRA `(.L_x_2339) ;  /* 0xffffffc000ec0947 */ /* 0x000fec000383ffff */
[----:B------:R-:W-:-:S07]  /*23ad0*/  MOV R145, R10 ;  /* 0x0000000a00917202 */ /* 0x000fce0000000f00 */
.L_x_2327:
[----:B------:R-:W-:Y:S05]  /*23ae0*/  WARPSYNC.ALL ;  /* 0x0000000000007948 */ /* 0x000fea0003800000 */
[----:B------:R-:W-:Y:S06]  /*23af0*/  BAR.ARV 0x8, 0x120 ;  /* 0x0204800000007b1d */ /* 0x000fec0000002000 */
[----:B------:R-:W-:Y:S05]  /*23b00*/  @!P1 BRA `(.L_x_2340) ;  /* 0x0000000000049947 */ /* 0x000fea0003800000 */
[----:B------:R-:W-:Y:S01]  /*23b10*/  BPT.TRAP 0x1 ;  /* 0x000000040000795c */ /* 0x000fe20000300000 */
.L_x_2340:
[----:B------:R-:W-:Y:S01]  /*23b20*/  IMAD R11, R145, 0x8, R16 ;  /* 0x00000008910b7824 */ /* 0x000fe200078e0210 */
[----:B------:R-:W-:-:S04]  /*23b30*/  SHF.L.U32 R2, R188, 0x1f, RZ ;  /* 0x0000001fbc027819 */ /* 0x000fc800000006ff */
[----:B------:R0:W1:Y:S01]  /*23b40*/  SYNCS.PHASECHK.TRANS64.TRYWAIT P0, [R11+URZ+0x29850], R2 ;  /* 0x029850020b0075a7 */ /* 0x000062000800017f */
[----:B------:R-:W-:Y:S05]  /*23b50*/  @!P1 BRA `(.L_x_2341) ;  /* 0x0000000000049947 */ /* 0x000fea0003800000 */
[----:B------:R-:W-:Y:S01]  /*23b60*/  BPT.TRAP 0x1 ;  /* 0x000000040000795c */ /* 0x000fe20000300000 */
.L_x_2341:
[----:B------:R-:W-:-:S05]  /*23b70*/  VIADD R16, R16, 0x400 ;  /* 0x0000040010107836 */ /* 0x000fca0000000000 */
[----:B------:R-:W-:-:S04]  /*23b80*/  SHF.R.U32.HI R16, RZ, 0x4, R16 ;  /* 0x00000004ff107819 */ /* 0x000fc80000011610 */
[----:B------:R-:W-:-:S04]  /*23b90*/  LOP3.LUT R16, R16, 0x3fff, RZ, 0xc0, !PT ;  /* 0x00003fff10107812 */ /* 0x000fc800078ec0ff */
[----:B------:R-:W-:Y:S01]  /*23ba0*/  LOP3.LUT R16, R16, 0x10000, RZ, 0xfc, !PT ;  /* 0x0001000010107812 */ /* 0x000fe200078efcff */
[----:B-1----:R-:W-:Y:S06]  /*23bb0*/  @P0 BRA `(.L_x_2342) ;  /* 0x0000000000080947 */ /* 0x002fec0003800000 */
[----:B------:R-:W1:Y:S02]  /*23bc0*/  SYNCS.PHASECHK.TRANS64.TRYWAIT P0, [R11+URZ+0x29850], R2 ;  /* 0x029850020b0075a7 */ /* 0x000e64000800017f */
[----:B-1----:R-:W-:Y:S05]  /*23bd0*/  @!P0 BRA `(.L_x_2343) ;  /* 0x000000a000488947 */ /* 0x002fea0003800000 */
.L_x_2342:
[----:B------:R-:W-:Y:S01]  /*23be0*/  IMAD R4, R145, 0x500, R16 ;  /* 0x0000050091047824 */ /* 0x000fe200078e0210 */
[----:B------:R-:W-:Y:S05]  /*23bf0*/  WARPSYNC.ALL ;  /* 0x0000000000007948 */ /* 0x000fea0003800000 */
[----:B------:R-:W-:Y:S01]  /*23c00*/  IMAD.MOV.U32 R5, RZ, RZ, -0x3ffffff0 ;  /* 0xc0000010ff057424 */ /* 0x000fe200078e00ff */
[C---:B------:R-:W-:Y:S01]  /*23c10*/  R2UR UR6, R4.reuse ;  /* 0x00000000040672ca */ /* 0x040fe200000e0000 */
[----:B------:R-:W-:Y:S01]  /*23c20*/  WARPGROUP.ARRIVE ;  /* 0x00000000000079c5 */ /* 0x000fe20000000000 */
[----:B------:R-:W-:Y:S01]  /*23c30*/  IMAD.MOV.U32 R7, RZ, RZ, -0x3ffffff0 ;  /* 0xc0000010ff077424 */ /* 0x000fe200078e00ff */
[----:B------:R-:W-:Y:S01]  /*23c40*/  IADD3 R6, R4, 0x100, RZ ;  /* 0x0000010004067810 */ /* 0x000fe20007ffe0ff */
[----:B------:R-:W-:Y:S01]  /*23c50*/  ULDC.64 UR4, c[0x0][0x9a0] ;  /* 0x0002680000047ab9 */ /* 0x000fe20000000a00 */
[----:B------:R-:W-:-:S02]  /*23c60*/  R2UR UR7, R5 ;  /* 0x00000000050772ca */ /* 0x000fc400000e0000 */
[----:B------:R-:W-:-:S04]  /*23c70*/  ISETP.NE.U32.AND P0, PT, RZ, UR4, PT ;  /* 0x00000004ff007c0c */ /* 0x000fc8000bf05070 */
[----:B------:R-:W-:-:S07]  /*23c80*/  ISETP.NE.AND.EX P0, PT, RZ, UR5, PT, P0 ;  /* 0x00000005ff007c0c */ /* 0x000fce000bf05300 */
[----:B------:R-:W-:Y:S01]  /*23c90*/  QGMMA.64x128x32.F32.E4M3.E4M3 R24, R184, gdesc[UR4], R24, gsb0 ;  /* 0x01e00004b8187df3 */ /* 0x000fe20008000818 */
[----:B------:R-:W-:Y:S02]  /*23ca0*/  R2UR UR6, R6 ;  /* 0x00000000060672ca */ /* 0x000fe400000e0000 */
[----:B------:R-:W-:-:S03]  /*23cb0*/  R2UR UR7, R7 ;  /* 0x00000000070772ca */ /* 0x000fc600000e0000 */
[----:B------:R-:W0:Y:S01]  /*23cc0*/  @P0 LDC.64 R6, c[0x0][0x9c8] ;  /* 0x00027200ff060b82 */ /* 0x000e220000000a00 */
[----:B------:R-:W-:-:S07]  /*23cd0*/  @P0 SHF.R.S32.HI R13, RZ, 0x1f, R194 ;  /* 0x0000001fff0d0819 */ /* 0x000fce00000114c2 */
[----:B------:R-:W2:Y:S01]  /*23ce0*/  @P0 LDC.64 R8, c[0x0][0x9d0] ;  /* 0x00027400ff080b82 */ /* 0x000ea20000000a00 */
[----:B01----:R-:W-:-:S04]  /*23cf0*/  @P0 IMAD R2, R214, R6, RZ ;  /* 0x00000006d6020224 */ /* 0x003fc800078e02ff */
[C---:B------:R-:W-:Y:S02]  /*23d00*/  @P0 IMAD R5, R210.reuse, R7, R2 ;  /* 0x00000007d2050224 */ /* 0x040fe400078e0202 */
[----:B------:R-:W-:-:S04]  /*23d10*/  @P0 IMAD.WIDE.U32 R6, R210, R6, RZ ;  /* 0x00000006d2060225 */ /* 0x000fc800078e00ff */
[-C--:B--2---:R-:W-:Y:S02]  /*23d20*/  @P0 IMAD R2, R13, R8.reuse, RZ ;  /* 0x000000080d020224 */ /* 0x084fe400078e02ff */
[----:B------:R-:W-:Y:S02]  /*23d30*/  @P0 IMAD.IADD R7, R7, 0x1, R5 ;  /* 0x0000000107070824 */ /* 0x000fe400078e0205 */
[C---:B------:R-:W-:Y:S02]  /*23d40*/  @P0 IMAD R5, R194.reuse, R9, R2 ;  /* 0x00000009c2050224 */ /* 0x040fe400078e0202 */
[----:B------:R-:W-:Y:S01]  /*23d50*/  @P0 IMAD.WIDE.U32 R194, R194, R8, R6 ;  /* 0x00000008c2c20225 */ /* 0x000fe200078e0006 */
[----:B------:R-:W-:-:S03]  /*23d60*/  IADD3 R6, R4, 0x200, RZ ;  /* 0x0000020004067810 */ /* 0x000fc60007ffe0ff */
[----:B------:R-:W-:Y:S01]  /*23d70*/  IMAD.MOV.U32 R7, RZ, RZ, -0x3ffffff0 ;  /* 0xc0000010ff077424 */ /* 0x000fe200078e00ff */
[----:B------:R-:W-:Y:S01]  /*23d80*/  @P0 LEA R8, P2, R194, UR4, 0x2 ;  /* 0x00000004c2080c11 */ /* 0x000fe2000f8410ff */
[----:B------:R-:W-:Y:S02]  /*23d90*/  @P0 IMAD.IADD R5, R195, 0x1, R5 ;  /* 0x00000001c3050824 */ /* 0x000fe400078e0205 */
[----:B------:R-:W-:-:S03]  /*23da0*/  IMAD.MOV.U32 R2, RZ, RZ, 0x3f800000 ;  /* 0x3f800000ff027424 */ /* 0x000fc600078e00ff */
        /* <DEDUP_REMOVED lines=26> */
[----:B------:R-:W0:Y:S01]  /*23f50*/  SHFL.BFLY PT, R4, R7, 0x1, 0x1f ;  /* 0x0c201f0007047f89 */ /* 0x000e2200000e0000 */
        /* <DEDUP_REMOVED lines=9> */
[----:B------:R-:W-:Y:S02]  /*23ff0*/  FSETP.NE.FTZ.AND P0, PT, R8, RZ, PT ;  /* 0x000000ff0800720b */ /* 0x000fe40003f15000 */
[----:B------:R-:W-:Y:S01]  /*24000*/  MOV R7, RZ ;  /* 0x000000ff00077202 */ /* 0x000fe20000000f00 */
        /* <DEDUP_REMOVED lines=19> */
.L_x_2344:
[----:B------:R-:W-:Y:S01]  /*24140*/  VIADD R0, R11, 0x29860 ;  /* 0x000298600b007836 */ /* 0x000fe20000000000 */
[----:B------:R-:W-:Y:S01]  /*24150*/  MOV R5, UR37 ;  /* 0x0000002500057c02 */ /* 0x000fe20008000f00 */
        /* <DEDUP_REMOVED lines=73> */
.L_x_2269:
        /* <DEDUP_REMOVED lines=56> */
[C---:B------:R-:W-:Y:S02]  /*24970*/  IADD3 R11, P2, R4.reuse, 0x4020, RZ ;  /* 0x00004020040b7810 */ /* 0x040fe40007f5e0ff */
[----:B------:R-:W-:-:S02]  /*24980*/  IADD3 R21, P4, R4, 0x60, RZ ;  /* 0x0000006004157810 */ /* 0x000fc40007f9e0ff */
[----:B------:R-:W-:Y:S02]  /*24990*/  IADD3 R25, P5, R4, 0x40, RZ ;  /* 0x0000004004197810 */ /* 0x000fe40007fbe0ff */
[----:B------:R-:W-:Y:S02]  /*249a0*/  SHF.R.U64 R14, R14, 0x3, RZ ;  /* 0x000000030e0e7819 */ /* 0x000fe400000012ff */
[----:B------:R-:W-:Y:S02]  /*249b0*/  IADD3 R27, P1, R4, 0x20, RZ ;  /* 0x00000020041b7810 */ /* 0x000fe40007f3e0ff */
[----:B------:R-:W-:Y:S02]  /*249c0*/  LOP3.LUT R10, R11, 0x380, RZ, 0xc0, !PT ;  /* 0x000003800b0a7812 */ /* 0x000fe400078ec0ff */
[----:B------:R-:W-:Y:S02]  /*249d0*/  LOP3.LUT R20, R21, 0x380, RZ, 0xc0, !PT ;  /* 0x0000038015147812 */ /* 0x000fe400078ec0ff */
[----:B------:R-:W-:-:S02]  /*249e0*/  LOP3.LUT R14, R14, R15, RZ, 0x3c, !PT ;  /* 0x0000000f0e0e7212 */ /* 0x000fc400078e3cff */
        /* <DEDUP_REMOVED lines=16> */
[----:B------:R-:W-:-:S02]  /*24af0*/  LOP3.LUT R4, R15, R4, RZ, 0x3c, !PT ;  /* 0x000000040f047212 */ /* 0x000fc400078e3cff */
[----:B------:R-:W-:Y:S02]  /*24b00*/  IADD3.X R15, RZ, R5, RZ, P3, !PT ;  /* 0x00000005ff0f7210 */ /* 0x000fe40001ffe4ff */
        /* <DEDUP_REMOVED lines=14> */
[----:B------:R-:W-:Y:S02]  /*24bf0*/  MOV R79, R4 ;  /* 0x00000004004f7202 */ /* 0x000fe40000000f00 */
[----:B------:R-:W-:Y:S02]  /*24c00*/  MOV R64, R6 ;  /* 0x0000000600407202 */ /* 0x000fe40000000f00 */
[----:B------:R-:W-:-:S02]  /*24c10*/  MOV R66, R8 ;  /* 0x0000000800427202 */ /* 0x000fc40000000f00 */
[----:B------:R-:W-:Y:S02]  /*24c20*/  MOV R70, R10 ;  /* 0x0000000a00467202 */ /* 0x000fe40000000f00 */
[----:B------:R-:W-:Y:S02]  /*24c30*/  MOV R72, R14 ;  /* 0x0000000e00487202 */ /* 0x000fe40000000f00 */
        /* <DEDUP_REMOVED lines=61> */
[----:B------:R-:W-:Y:S02]  /*25010*/  SEL R14, R20, R37, P0 ;  /* 0x00000025140e7207 */ /* 0x000fe40000000000 */
        /* <DEDUP_REMOVED lines=11> */
[----:B------:R-:W-:Y:S02]  /*250d0*/  SEL R46, R40, R41, P0 ;  /* 0x00000029282e7207 */ /* 0x000fe40000000000 */
[----:B------:R-:W-:Y:S01]  /*250e0*/  MOV R20, RZ ;  /* 0x000000ff00147202 */ /* 0x000fe20000000f00 */
        /* <DEDUP_REMOVED lines=23> */
.L_x_2560:
        /* <DEDUP_REMOVED lines=26> */
[----:B0-----:R-:W-:-:S03]  /*25400*/  IMAD R5, R204, 0x40, R201 ;  /* 0x00000040cc057824 */ /* 0x001fc600078e02c9 */
[----:B------:R1:W5:Y:S01]  /*25410*/  @P0 LDG.E R0, desc[UR56][R212.64] ;  /* 0x00000038d4000981 */ /* 0x000362000c1e1900 */
[----:B------:R-:W-:Y:S01]  /*25420*/  IMAD.WIDE R60, R5, 0x2, R60 ;  /* 0x00000002053c7825 */ /* 0x000fe200078e023c */
[----:B------:R-:W-:Y:S06]  /*25430*/  @P0 BRA `(.L_x_2348) ;  /* 0x0000000000100947 */ /* 0x000fec0003800000 */
[----:B------:R-:W-:Y:S05]  /*25440*/  @!P2 BRA `(.L_x_2348) ;  /* 0x00000000000ca947 */ /* 0x000fea0003800000 */
[----:B------:R-:W2:Y:S04]  /*25450*/  LDG.E R5, desc[UR56][R2.64] ;  /* 0x0000003802057981 */ /* 0x000ea8000c1e1900 */
[----:B-----5:R-:W2:Y:S02]  /*25460*/  LDG.E R0, desc[UR56][R2.64+0x4] ;  /* 0x0000043802007981 */ /* 0x020ea4000c1e1900 */
[----:B--2---:R-:W-:-:S07]  /*25470*/  IMAD.IADD R0, R0, 0x1, -R5 ;  /* 0x0000000100007824 */ /* 0x004fce00078e0a05 */
.L_x_2348:
        /* <DEDUP_REMOVED lines=20> */
[----:B------:R-:W-:Y:S01]  /*255c0*/  SHF.R.U64 R8, R8, 0x3, RZ ;  /* 0x0000000308087819 */ /* 0x000fe200000012ff */
[----:B------:R-:W-:Y:S01]  /*255d0*/  ULDC.64 UR4, c[0x0][0xb40] ;  /* 0x0002d00000047ab9 */ /* 0x000fe20000000a00 */
        /* <DEDUP_REMOVED lines=8> */
[----:B------:R-:W-:-:S02]  /*25660*/  LOP3.LUT P0, RZ, R219, 0x3, RZ, 0xc0, !PT ;  /* 0x00000003dbff7812 */ /* 0x000fc4000780c0ff */
[----:B------:R-:W-:Y:S01]  /*25670*/  LOP3.LUT R24, R24, R25, RZ, 0x3c, !PT ;  /* 0x0000001918187212 */ /* 0x000fe200078e3cff */
[----:B------:R-:W-:Y:S01]  /*25680*/  IMAD.X R25, RZ, RZ, R61, P2 ;  /* 0x000000ffff197224 */ /* 0x000fe200010e063d */
[----:B------:R-:W-:Y:S01]  /*25690*/  LEA.HI.X R45, R2, UR5, R5, 0x2, P5 ;  /* 0x00000005022d7c11 */ /* 0x000fe2000a8f1405 */
[----:B------:R-:W-:Y:S01]  /*256a0*/  ULDC.64 UR4, c[0x0][0xaa0] ;  /* 0x0002a80000047ab9 */ /* 0x000fe20000000a00 */
[----:B------:R-:W-:Y:S02]  /*256b0*/  IADD3 R3, R7, 0x8, RZ ;  /* 0x0000000807037810 */ /* 0x000fe40007ffe0ff */
[----:B------:R-:W-:Y:S02]  /*256c0*/  IADD3 R29, P3, R60, 0x4000, RZ ;  /* 0x000040003c1d7810 */ /* 0x000fe40007f7e0ff */
[----:B------:R-:W-:Y:S01]  /*256d0*/  LOP3.LUT R12, R12, R13, RZ, 0x3c, !PT ;  /* 0x0000000d0c0c7212 */ /* 0x000fe200078e3cff */
[----:B------:R-:W-:Y:S01]  /*256e0*/  IMAD.X R13, RZ, RZ, R61, P1 ;  /* 0x000000ffff0d7224 */ /* 0x000fe200008e063d */
[----:B------:R-:W-:-:S02]  /*256f0*/  IADD3 R33, P4, R60, 0x5000, RZ ;  /* 0x000050003c217810 */ /* 0x000fc40007f9e0ff */
[C---:B------:R-:W-:Y:S02]  /*25700*/  IADD3 R37, P5, R60.reuse, 0x6000, RZ ;  /* 0x000060003c257810 */ /* 0x040fe40007fbe0ff */
[C---:B------:R-:W-:Y:S02]  /*25710*/  LOP3.LUT R2, R60.reuse, 0x380, RZ, 0xc0, !PT ;  /* 0x000003803c027812 */ /* 0x040fe400078ec0ff */
[----:B------:R-:W-:Y:S02]  /*25720*/  IADD3 R5, P2, R60, 0x7000, RZ ;  /* 0x000070003c057810 */ /* 0x000fe40007f5e0ff */
[-C--:B------:R-:W-:Y:S02]  /*25730*/  ISETP.GE.OR P1, PT, R7, R0.reuse, P0 ;  /* 0x000000000700720c */ /* 0x080fe40000726670 */
[----:B------:R-:W-:Y:S01]  /*25740*/  ISETP.GE.OR P0, PT, R3, R0, P0 ;  /* 0x000000000300720c */ /* 0x000fe20000706670 */
[----:B------:R-:W-:Y:S01]  /*25750*/  IMAD.X R41, RZ, RZ, R61, P2 ;  /* 0x000000ffff297224 */ /* 0x000fe200010e063d */
[----:B------:R-:W-:-:S02]  /*25760*/  LOP3.LUT R28, R29, 0x380, RZ, 0xc0, !PT ;  /* 0x000003801d1c7812 */ /* 0x000fc400078ec0ff */
[----:B------:R-:W-:Y:S02]  /*25770*/  LOP3.LUT R32, R33, 0x380, RZ, 0xc0, !PT ;  /* 0x0000038021207812 */ /* 0x000fe400078ec0ff */
[----:B------:R-:W-:Y:S02]  /*25780*/  LOP3.LUT R36, R37, 0x380, RZ, 0xc0, !PT ;  /* 0x0000038025247812 */ /* 0x000fe400078ec0ff */
[----:B------:R-:W-:Y:S02]  /*25790*/  SHF.R.U64 R3, R2, 0x3, RZ ;  /* 0x0000000302037819 */ /* 0x000fe400000012ff */
[----:B------:R-:W-:Y:S01]  /*257a0*/  LOP3.LUT R2, R5, 0x380, RZ, 0xc0, !PT ;  /* 0x0000038005027812 */ /* 0x000fe200078ec0ff */
[----:B------:R-:W-:Y:S01]  /*257b0*/  @!P1 STG.E desc[UR56][R44.64], R91 ;  /* 0x0000005b2c009986 */ /* 0x000fe2000c101938 */
[----:B------:R-:W-:Y:S02]  /*257c0*/  SHF.R.U64 R28, R28, 0x3, RZ ;  /* 0x000000031c1c7819 */ /* 0x000fe400000012ff */
[----:B------:R-:W-:Y:S01]  /*257d0*/  SHF.R.U64 R32, R32, 0x3, RZ ;  /* 0x0000000320207819 */ /* 0x000fe200000012ff */
[----:B------:R0:W-:Y:S01]  /*257e0*/  @!P0 STG.E desc[UR56][R44.64+0x20], R90 ;  /* 0x0000205a2c008986 */ /* 0x0001e2000c101938 */
[----:B------:R-:W-:-:S02]  /*257f0*/  SHF.R.U64 R36, R36, 0x3, RZ ;  /* 0x0000000324247819 */ /* 0x000fc400000012ff */
[----:B------:R-:W-:Y:S01]  /*25800*/  SHF.R.U64 R2, R2, 0x3, RZ ;  /* 0x0000000302027819 */ /* 0x000fe200000012ff */
[----:B------:R-:W5:Y:S01]  /*25810*/  LD.E.128 R8, desc[UR56][R8.64] ;  /* 0x0000003808087980 */ /* 0x000f62000c101d00 */
[----:B------:R-:W-:Y:S01]  /*25820*/  LOP3.LUT R28, R28, R29, RZ, 0x3c, !PT ;  /* 0x0000001d1c1c7212 */ /* 0x000fe200078e3cff */
[--C-:B------:R-:W-:Y:S01]  /*25830*/  IMAD.X R29, RZ, RZ, R61.reuse, P3 ;  /* 0x000000ffff1d7224 */ /* 0x100fe200018e063d */
[----:B------:R-:W-:Y:S01]  /*25840*/  LOP3.LUT R32, R32, R33, RZ, 0x3c, !PT ;  /* 0x0000002120207212 */ /* 0x000fe200078e3cff */
[----:B------:R-:W-:Y:S01]  /*25850*/  IMAD.X R33, RZ, RZ, R61, P4 ;  /* 0x000000ffff217224 */ /* 0x000fe200020e063d */
[----:B------:R-:W-:Y:S01]  /*25860*/  LOP3.LUT R36, R36, R37, RZ, 0x3c, !PT ;  /* 0x0000002524247212 */ /* 0x000fe200078e3cff */
[----:B------:R-:W5:Y:S01]  /*25870*/  LD.E.128 R12, desc[UR56][R12.64] ;  /* 0x000000380c0c7980 */ /* 0x000f62000c101d00 */
[----:B------:R-:W-:Y:S02]  /*25880*/  IADD3.X R37, RZ, R61, RZ, P5, !PT ;  /* 0x0000003dff257210 */ /* 0x000fe40002ffe4ff */
[----:B------:R-:W-:Y:S01]  /*25890*/  LOP3.LUT R40, R2, R5, RZ, 0x3c, !PT ;  /* 0x0000000502287212 */ /* 0x000fe200078e3cff */
[----:B------:R-:W5:Y:S01]  /*258a0*/  LD.E.128 R24, desc[UR56][R24.64] ;  /* 0x0000003818187980 */ /* 0x000f62000c101d00 */
[----:B------:R-:W-:-:S03]  /*258b0*/  LOP3.LUT R60, R3, R60, RZ, 0x3c, !PT ;  /* 0x0000003c033c7212 */ /* 0x000fc600078e3cff */
[----:B------:R-:W5:Y:S01]  /*258c0*/  LD.E.128 R28, desc[UR56][R28.64] ;  /* 0x000000381c1c7980 */ /* 0x000f62000c101d00 */
[----:B------:R-:W-:-:S03]  /*258d0*/  SHF.R.S32.HI R3, RZ, 0x1f, R201 ;  /* 0x0000001fff037819 */ /* 0x000fc600000114c9 */
[----:B------:R1:W5:Y:S04]  /*258e0*/  LD.E.128 R4, desc[UR56][R60.64] ;  /* 0x000000383c047980 */ /* 0x000368000c101d00 */
[----:B------:R-:W5:Y:S04]  /*258f0*/  LD.E.128 R32, desc[UR56][R32.64] ;  /* 0x0000003820207980 */ /* 0x000f68000c101d00 */
[----:B------:R-:W5:Y:S04]  /*25900*/  LD.E.128 R36, desc[UR56][R36.64] ;  /* 0x0000003824247980 */ /* 0x000f68000c101d00 */
[----:B------:R-:W5:Y:S01]  /*25910*/  LD.E.128 R40, desc[UR56][R40.64] ;  /* 0x0000003828287980 */ /* 0x000f62000c101d00 */
[----:B------:R-:W-:Y:S01]  /*25920*/  IMAD R21, R21, UR4, RZ ;  /* 0x0000000415157c24 */ /* 0x000fe2000f8e02ff */
[----:B------:R-:W-:Y:S01]  /*25930*/  @!PT LDS RZ, [RZ] ;  /* 0x00000000fffff984 */ /* 0x000fe20000000800 */
[----:B------:R-:W-:Y:S01]  /*25940*/  @!PT LDS RZ, [RZ] ;  /* 0x00000000fffff984 */ /* 0x000fe20000000800 */
[----:B------:R-:W-:Y:S01]  /*25950*/  @!PT LDS RZ, [RZ] ;  /* 0x00000000fffff984 */ /* 0x000fe20000000800 */
[----:B------:R-:W-:Y:S01]  /*25960*/  @!PT LDS RZ, [RZ] ;  /* 0x00000000fffff984 */ /* 0x000fe20000000800 */
[----:B------:R2:W-:Y:S06]  /*25970*/  MEMBAR.ALL.CTA ;  /* 0x0000000000007992 */ /* 0x0005ec0000008000 */
[----:B--2---:R-:W2:Y:S01]  /*25980*/  FENCE.VIEW.ASYNC.S ;  /* 0x00000000000073c6 */ /* 0x004ea20000000000 */
[----:B------:R-:W-:-:S02]  /*25990*/  IMAD.MOV.U32 R2, RZ, RZ, R201 ;  /* 0x000000ffff027224 */ /* 0x000fc400078e00c9 */
[C---:B------:R-:W-:Y:S02]  /*259a0*/  IMAD R21, R20.reuse, UR5, R21 ;  /* 0x0000000514157c24 */ /* 0x040fe4000f8e0215 */
[----:B------:R-:W-:Y:S01]  /*259b0*/  IMAD.WIDE.U32 R2, R20, UR4, R2 ;  /* 0x0000000414027c25 */ /* 0x000fe2000f8e0002 */
[----:B------:R-:W-:-:S03]  /*259c0*/  ULDC.64 UR4, c[0x0][0xae0] ;  /* 0x0002b80000047ab9 */ /* 0x000fc60000000a00 */
[----:B------:R-:W-:Y:S02]  /*259d0*/  IMAD R47, R217, -0x80, R0 ;  /* 0xffffff80d92f7824 */ /* 0x000fe400078e0200 */
[C---:B------:R-:W-:Y:S02]  /*259e0*/  VIADD R0, R204.reuse, 0x40 ;  /* 0x00000040cc007836 */ /* 0x040fe40000000000 */
[----:B------:R-:W-:Y:S01]  /*259f0*/  IMAD.IADD R3, R3, 0x1, R21 ;  /* 0x0000000103037824 */ /* 0x000fe200078e0215 */
[-C--:B------:R-:W-:Y:S01]  /*25a00*/  ISETP.GE.AND P3, PT, R204, R47.reuse, PT ;  /* 0x0000002fcc00720c */ /* 0x080fe20003f66270 */
[----:B0-----:R-:W-:Y:S01]  /*25a10*/  IMAD R44, R46, UR4, RZ ;  /* 0x000000042e2c7c24 */ /* 0x001fe2000f8e02ff */
[----:B------:R-:W-:Y:S01]  /*25a20*/  IADD3 R20, R204, 0x20, RZ ;  /* 0x00000020cc147810 */ /* 0x000fe20007ffe0ff */
[C---:B------:R-:W-:Y:S01]  /*25a30*/  IMAD.WIDE.U32 R2, R211.reuse, UR4, R2 ;  /* 0x00000004d3027c25 */ /* 0x040fe2000f8e0002 */
[-C--:B------:R-:W-:Y:S02]  /*25a40*/  ISETP.GE.AND P1, PT, R0, R47.reuse, PT ;  /* 0x0000002f0000720c */ /* 0x080fe40003f26270 */
[----:B------:R-:W-:Y:S01]  /*25a50*/  IADD3 R0, R16, 0x29820, RZ ;  /* 0x0002982010007810 */ /* 0x000fe20007ffe0ff */
[----:B------:R-:W-:Y:S01]  /*25a60*/  IMAD R45, R211, UR5, R44 ;  /* 0x00000005d32d7c24 */ /* 0x000fe2000f8e022c */
[----:B------:R-:W-:Y:S01]  /*25a70*/  ULDC.64 UR4, c[0x0][0xae8] ;  /* 0x0002ba0000047ab9 */ /* 0x000fe20000000a00 */
[----:B------:R-:W-:Y:S01]  /*25a80*/  VIADD R21, R204, 0x60 ;  /* 0x00000060cc157836 */ /* 0x000fe20000000000 */
[-C--:B------:R-:W-:Y:S01]  /*25a90*/  ISETP.GE.AND P0, PT, R20, R47.reuse, PT ;  /* 0x0000002f1400720c */ /* 0x080fe20003f06270 */
        /* <DEDUP_REMOVED lines=12> */
[----:B------:R-:W-:Y:S01]  /*25b60*/  MOV R3, R49 ;  /* 0x0000003100037202 */ /* 0x000fe20000000f00 */
[----:B------:R-:W-:Y:S01]  /*25b70*/  ULDC.64 UR4, c[0x0][0xad8] ;  /* 0x0002b60000047ab9 */ /* 0x000fe20000000a00 */
[----:B------:R-:W-:Y:S01]  /*25b80*/  IMAD.MOV.U32 R2, RZ, RZ, R44 ;  /* 0x000000ffff027224 */ /* 0x000fe200078e002c */
[----:B------:R-:W-:Y:S01]  /*25b90*/  ULDC.64 UR6, c[0x0][0xa80] ;  /* 0x0002a00000067ab9 */ /* 0x000fe20000000a00 */
[----:B------:R-:W-:Y:S02]  /*25ba0*/  IMAD R47, R21, UR4, RZ ;  /* 0x00000004152f7c24 */ /* 0x000fe4000f8e02ff */
[C---:B------:R-:W-:Y:S02]  /*25bb0*/  VIADD R0, R201.reuse, 0x40 ;  /* 0x00000040c9007836 */ /* 0x040fe40000000000 */
[C---:B------:R-:W-:Y:S01]  /*25bc0*/  IMAD.WIDE.U32 R2, R20.reuse, UR4, R2 ;  /* 0x0000000414027c25 */ /* 0x040fe2000f8e0002 */
[----:B------:R-:W-:Y:S02]  /*25bd0*/  ULDC UR4, c[0x0][0xa8c] ;  /* 0x0002a30000047ab9 */ /* 0x000fe40000000800 */
[----:B------:R-:W-:Y:S01]  /*25be0*/  ISETP.GE.AND P3, PT, R201, UR4, PT ;  /* 0x00000004c9007c0c */ /* 0x000fe2000bf66270 */
[----:B------:R-:W-:Y:S01]  /*25bf0*/  IMAD R47, R20, UR5, R47 ;  /* 0x00000005142f7c24 */ /* 0x000fe2000f8e022f */
[----:B------:R-:W-:-:S02]  /*25c00*/  ISETP.GE.AND P4, PT, R0, UR4, PT ;  /* 0x0000000400007c0c */ /* 0x000fc4000bf86270 */
[----:B------:R-:W-:Y:S01]  /*25c10*/  LEA R46, P5, R2, UR6, 0x1 ;  /* 0x00000006022e7c11 */ /* 0x000fe2000f8a08ff */
[----:B------:R-:W-:-:S05]  /*25c20*/  IMAD.IADD R3, R3, 0x1, R47 ;  /* 0x0000000103037824 */ /* 0x000fca00078e022f */
[----:B------:R-:W-:-:S05]  /*25c30*/  LEA.HI.X R47, R2, UR7, R3, 0x1, P5 ;  /* 0x00000007022f7c11 */ /* 0x000fca000a8f0c03 */
[----:B-----5:R0:W-:Y:S04]  /*25c40*/  @!P3 STG.E.128 desc[UR56][R46.64], R4 ;  /* 0x000000042e00b986 */ /* 0x0201e8000c101d38 */
[----:B------:R0:W-:Y:S02]  /*25c50*/  @!P4 STG.E.128 desc[UR56][R46.64+0x80], R28 ;  /* 0x0000801c2e00c986 */ /* 0x0001e4000c101d38 */
.L_x_2350:
[----:B------:R-:W-:Y:S05]  /*25c60*/  BSYNC B1 ;  /* 0x0000000000017941 */ /* 0x000fea0003800000 */
.L_x_2349:
        /* <DEDUP_REMOVED lines=20> */
.L_x_2352:
[----:B------:R-:W-:Y:S05]  /*25db0*/  BSYNC B1 ;  /* 0x0000000000017941 */ /* 0x000fea0003800000 */
.L_x_2351:
[----:B------:R-:W-:Y:S04]  /*25dc0*/  BSSY B1, `(.L_x_2353) ;  /* 0x0000014000017945 */ /* 0x000fe80003800000 */
[----:B------:R-:W-:Y:S05]  /*25dd0*/  @P1 BRA `(.L_x_2354) ;  /* 0x0000000000481947 */ /* 0x000fea0003800000 */
[----:B01---5:R-:W-:Y:S01]  /*25de0*/  IADD3 R5, P0, R20, 0x40, RZ ;  /* 0x0000004014057810 */ /* 0x023fe20007f1e0ff */
[----:B------:R-:W-:Y:S01]  /*25df0*/  ULDC.64 UR4, c[0x0][0xad8] ;  /* 0x0002b60000047ab9 */ /* 0x000fe20000000a00 */
[----:B------:R-:W-:Y:S01]  /*25e00*/  IMAD.MOV.U32 R2, RZ, RZ, R44 ;  /* 0x000000ffff027224 */ /* 0x000fe200078e002c */
[----:B------:R-:W-:Y:S01]  /*25e10*/  IADD3 R4, R201, 0x40, RZ ;  /* 0x00000040c9047810 */ /* 0x000fe20007ffe0ff */
[----:B------:R-:W-:Y:S01]  /*25e20*/  IMAD.MOV.U32 R3, RZ, RZ, R49 ;  /* 0x000000ffff037224 */ /* 0x000fe200078e0031 */
[----:B------:R-:W-:Y:S01]  /*25e30*/  ULDC.64 UR6, c[0x0][0xa80] ;  /* 0x0002a00000067ab9 */ /* 0x000fe20000000a00 */
[----:B------:R-:W-:Y:S02]  /*25e40*/  IMAD.X R0, RZ, RZ, R21, P0 ;  /* 0x000000ffff007224 */ /* 0x000fe400000e0615 */
        /* <DEDUP_REMOVED lines=11> */
.L_x_2354:
[----:B------:R-:W-:Y:S05]  /*25f00*/  BSYNC B1 ;  /* 0x0000000000017941 */ /* 0x000fea0003800000 */
.L_x_2353:
[----:B------:R-:W-:Y:S05]  /*25f10*/  @P2 BRA `(.L_x_2355) ;  /* 0x0000000800cc2947 */ /* 0x000fea0003800000 */
[----:B012--5:R-:W-:Y:S01]  /*25f20*/  IADD3 R5, P0, R20, 0x60, RZ ;  /* 0x0000006014057810 */ /* 0x027fe20007f1e0ff */
[----:B------:R-:W-:Y:S01]  /*25f30*/  ULDC.64 UR6, c[0x0][0xad8] ;  /* 0x0002b60000067ab9 */ /* 0x000fe20000000a00 */
[----:B------:R-:W-:Y:S01]  /*25f40*/  IMAD.MOV.U32 R2, RZ, RZ, R44 ;  /* 0x000000ffff027224 */ /* 0x000fe200078e002c */
[----:B------:R-:W-:Y:S01]  /*25f50*/  ULDC UR4, c[0x0][0xa8c] ;  /* 0x0002a30000047ab9 */ /* 0x000fe20000000800 */
[----:B------:R-:W-:Y:S01]  /*25f60*/  IADD3.X R20, RZ, R21, RZ, P0, !PT ;  /* 0x00000015ff147210 */ /* 0x000fe200007fe4ff */
[----:B------:R-:W-:Y:S01]  /*25f70*/  IMAD.MOV.U32 R3, RZ, RZ, R49 ;  /* 0x000000ffff037224 */ /* 0x000fe200078e0031 */
[C---:B------:R-:W-:Y:S02]  /*25f80*/  ISETP.GE.AND P1, PT, R201.reuse, UR4, PT ;  /* 0x00000004c9007c0c */ /* 0x040fe4000bf26270 */
[----:B------:R-:W-:Y:S01]  /*25f90*/  IADD3 R0, R201, 0x40, RZ ;  /* 0x00000040c9007810 */ /* 0x000fe20007ffe0ff */
[----:B------:R-:W-:Y:S02]  /*25fa0*/  IMAD R20, R20, UR6, RZ ;  /* 0x0000000614147c24 */ /* 0x000fe4000f8e02ff */
[----:B------:R-:W-:-:S04]  /*25fb0*/  IMAD.WIDE.U32 R2, R5, UR6, R2 ;  /* 0x0000000605027c25 */ /* 0x000fc8000f8e0002 */
        /* <DEDUP_REMOVED lines=10> */
.L_x_2346:
        /* <DEDUP_REMOVED lines=15> */
[----:B------:R-:W-:Y:S01]  /*26150*/  ISETP.GT.AND P2, PT, R234, 0x7f, PT ;  /* 0x0000007fea00780c */ /* 0x000fe20003f44270 */
[----:B------:R-:W-:-:S12]  /*26160*/  @P1 BRA `(.L_x_2356) ;  /* 0x0000000000101947 */ /* 0x000fd80003800000 */
[----:B------:R-:W-:Y:S05]  /*26170*/  @!P0 BRA `(.L_x_2356) ;  /* 0x00000000000c8947 */ /* 0x000fea0003800000 */
[----:B------:R-:W3:Y:S04]  /*26180*/  LDG.E R5, desc[UR56][R2.64] ;  /* 0x0000003802057981 */ /* 0x000ee8000c1e1900 */
[----:B-----5:R-:W3:Y:S02]  /*26190*/  LDG.E R0, desc[UR56][R2.64+0x4] ;  /* 0x0000043802007981 */ /* 0x020ee4000c1e1900 */
[----:B---3--:R-:W-:-:S07]  /*261a0*/  IMAD.IADD R0, R0, 0x1, -R5 ;  /* 0x0000000100007824 */ /* 0x008fce00078e0a05 */
.L_x_2356:
[----:B------:R-:W-:Y:S01]  /*261b0*/  BSSY B1, `(.L_x_2357) ;  /* 0x000001d000017945 */ /* 0x000fe20003800000 */
[----:B------:R-:W-:Y:S02]  /*261c0*/  SHF.R.S32.HI R8, RZ, 0x1f, R211 ;  /* 0x0000001fff087819 */ /* 0x000fe400000114d3 */
[----:B------:R-:W-:Y:S02]  /*261d0*/  SHF.R.S32.HI R10, RZ, 0x1f, R201 ;  /* 0x0000001fff0a7819 */ /* 0x000fe400000114c9 */
[----:B------:R-:W-:Y:S02]  /*261e0*/  SEL R11, R210, RZ, !P0 ;  /* 0x000000ffd20b7207 */ /* 0x000fe40004000000 */
[----:B------:R-:W-:Y:S02]  /*261f0*/  SEL R214, R214, RZ, !P0 ;  /* 0x000000ffd6d67207 */ /* 0x000fe40004000000 */
[----:B-----5:R-:W-:Y:S01]  /*26200*/  SHF.R.S32.HI R6, RZ, 0x1f, R7 ;  /* 0x0000001fff067819 */ /* 0x020fe20000011407 */
[----:B------:R-:W-:Y:S06]  /*26210*/  @P2 BRA `(.L_x_2358) ;  /* 0x0000000000582947 */ /* 0x000fec0003800000 */
[----:B--2---:R-:W2:Y:S02]  /*26220*/  S2R R2, SR_TID.X ;  /* 0x0000000000027919 */ /* 0x004ea40000002100 */
[----:B--2---:R-:W-:-:S05]  /*26230*/  LEA R2, R217, R2, 0x7 ;  /* 0x00000002d9027211 */ /* 0x004fca00078e38ff */
        /* <DEDUP_REMOVED lines=17> */
[----:B------:R-:W-:Y:S02]  /*26350*/  LEA.HI.X R5, R2, UR5, R3, 0x2, P0 ;  /* 0x0000000502057c11 */ /* 0x000fe400080f1403 */
[----:B------:R-:W-:-:S05]  /*26360*/  MOV R3, 0xff800000 ;  /* 0xff80000000037802 */ /* 0x000fca0000000f00 */
[----:B------:R3:W-:Y:S02]  /*26370*/  STG.E desc[UR56][R4.64], R3 ;  /* 0x0000000304007986 */ /* 0x0007e4000c101938 */
.L_x_2358:
[----:B------:R-:W-:Y:S05]  /*26380*/  BSYNC B1 ;  /* 0x0000000000017941 */ /* 0x000fea0003800000 */
.L_x_2357:
[----:B------:R-:W-:Y:S01]  /*26390*/  ULDC.64 UR4, c[0x0][0xaa0] ;  /* 0x0002a80000047ab9 */ /* 0x000fe20000000a00 */
[----:B--2---:R-:W-:Y:S01]  /*263a0*/  IMAD.MOV.U32 R2, RZ, RZ, R201 ;  /* 0x000000ffff027224 */ /* 0x004fe200078e00c9 */
[----:B------:R-:W-:Y:S01]  /*263b0*/  BSSY B1, `(.L_x_2359) ;  /* 0x000002c000017945 */ /* 0x000fe20003800000 */
[----:B---3--:R-:W-:Y:S02]  /*263c0*/  IMAD.MOV.U32 R3, RZ, RZ, R10 ;  /* 0x000000ffff037224 */ /* 0x008fe400078e000a */
[----:B------:R-:W-:Y:S01]  /*263d0*/  IMAD R4, R6, UR4, RZ ;  /* 0x0000000406047c24 */ /* 0x000fe2000f8e02ff */
[----:B------:R-:W-:Y:S01]  /*263e0*/  IADD3 R6, R204, 0x20, RZ ;  /* 0x00000020cc067810 */ /* 0x000fe20007ffe0ff */
[----:B------:R-:W-:-:S04]  /*263f0*/  IMAD.WIDE.U32 R2, R7, UR4, R2 ;  /* 0x0000000407027c25 */ /* 0x000fc8000f8e0002 */
[----:B------:R-:W-:Y:S01]  /*26400*/  IMAD R7, R7, UR5, R4 ;  /* 0x0000000507077c24 */ /* 0x000fe2000f8e0204 */
[----:B------:R-:W-:Y:S02]  /*26410*/  ULDC.64 UR4, c[0x0][0xae0] ;  /* 0x0002b80000047ab9 */ /* 0x000fe40000000a00 */
[----:B------:R-:W-:Y:S02]  /*26420*/  IMAD R4, R8, UR4, RZ ;  /* 0x0000000408047c24 */ /* 0x000fe4000f8e02ff */
[----:B------:R-:W-:Y:S02]  /*26430*/  IMAD.IADD R3, R3, 0x1, R7 ;  /* 0x0000000103037824 */ /* 0x000fe400078e0207 */
[----:B------:R-:W-:Y:S02]  /*26440*/  IMAD R7, R217, -0x80, R0 ;  /* 0xffffff80d9077824 */ /* 0x000fe400078e0200 */
[C---:B------:R-:W-:Y:S02]  /*26450*/  VIADD R0, R204.reuse, 0x40 ;  /* 0x00000040cc007836 */ /* 0x040fe40000000000 */
[C---:B------:R-:W-:Y:S01]  /*26460*/  IMAD R5, R211.reuse, UR5, R4 ;  /* 0x00000005d3057c24 */ /* 0x040fe2000f8e0204 */
[-C--:B------:R-:W-:Y:S01]  /*26470*/  ISETP.GE.AND P3, PT, R204, R7.reuse, PT ;  /* 0x00000007cc00720c */ /* 0x080fe20003f66270 */
[----:B------:R-:W-:Y:S01]  /*26480*/  IMAD.WIDE.U32 R2, R211, UR4, R2 ;  /* 0x00000004d3027c25 */ /* 0x000fe2000f8e0002 */
[----:B------:R-:W-:Y:S01]  /*26490*/  ULDC.64 UR4, c[0x0][0xae8] ;  /* 0x0002ba0000047ab9 */ /* 0x000fe20000000a00 */
[----:B------:R-:W-:-:S02]  /*264a0*/  ISETP.GE.AND P0, PT, R0, R7, PT ;  /* 0x000000070000720c */ /* 0x000fc40003f06270 */
[----:B------:R-:W-:Y:S01]  /*264b0*/  VIADD R4, R204, 0x60 ;  /* 0x00000060cc047836 */ /* 0x000fe20000000000 */
[-C--:B------:R-:W-:Y:S01]  /*264c0*/  ISETP.GE.AND P2, PT, R6, R7.reuse, PT ;  /* 0x000000070600720c */ /* 0x080fe20003f46270 */
[----:B------:R-:W-:Y:S01]  /*264d0*/  IMAD.IADD R3, R3, 0x1, R5 ;  /* 0x0000000103037824 */ /* 0x000fe200078e0205 */
[----:B------:R-:W-:Y:S01]  /*264e0*/  MOV R6, R204 ;  /* 0x000000cc00067202 */ /* 0x000fe20000000f00 */
        /* <DEDUP_REMOVED lines=24> */
.L_x_2360:
[----:B------:R-:W-:Y:S05]  /*26670*/  BSYNC B1 ;  /* 0x0000000000017941 */ /* 0x000fea0003800000 */
.L_x_2359:
        /* <DEDUP_REMOVED lines=20> */
.L_x_2362:
[----:B------:R-:W-:Y:S05]  /*267c0*/  BSYNC B1 ;  /* 0x0000000000017941 */ /* 0x000fea0003800000 */
.L_x_2361:
[----:B------:R-:W-:Y:S04]  /*267d0*/  BSSY B1, `(.L_x_2363) ;  /* 0x0000014000017945 */ /* 0x000fe80003800000 */
[----:B------:R-:W-:Y:S05]  /*267e0*/  @P0 BRA `(.L_x_2364) ;  /* 0x0000000000480947 */ /* 0x000fea0003800000 */
[----:B--23--:R-:W-:Y:S01]  /*267f0*/  IADD3 R9, P0, R6, 0x40, RZ ;  /* 0x0000004006097810 */ /* 0x00cfe20007f1e0ff */
        /* <DEDUP_REMOVED lines=17> */
.L_x_2364:
[----:B------:R-:W-:Y:S05]  /*26910*/  BSYNC B1 ;  /* 0x0000000000017941 */ /* 0x000fea0003800000 */
.L_x_2363:
[----:B------:R-:W-:Y:S05]  /*26920*/  @P1 BRA `(.L_x_2355) ;  /* 0x0000000000481947 */ /* 0x000fea0003800000 */
[----:B------:R-:W-:Y:S01]  /*26930*/  IADD3 R5, P0, R6, 0x60, RZ ;  /* 0x0000006006057810 */ /* 0x000fe20007f1e0ff */
        /* <DEDUP_REMOVED lines=17> */
.L_x_2355:
[----:B------:R-:W-:Y:S05]  /*26a50*/  BSYNC B0 ;  /* 0x0000000000007941 */ /* 0x000fea0003800000 */
.L_x_2345:
[----:B------:R-:W-:Y:S02]  /*26a60*/  ULDC UR4, c[0x0][0xc14] ;  /* 0x0003050000047ab9 */ /* 0x000fe40000000800 */
[----:B-1----:R-:W-:-:S13]  /*26a70*/  ISETP.GE.AND P0, PT, R195, UR4, PT ;  /* 0x00000004c3007c0c */ /* 0x002fda000bf06270 */
[----:B------:R-:W-:Y:S05]  /*26a80*/  @!P0 BRA `(.L_x_2365) ;  /* 0xfffffda8002c8947 */ /* 0x000fea000383ffff */
[----:B------:R-:W-:Y:S05]  /*26a90*/  BRA `(.L_x_2159) ;  /* 0x0000006800507947 */ /* 0x000fea0003800000 */
.L_x_2157:
        /* <DEDUP_REMOVED lines=20> */
.L_x_2366:
        /* <DEDUP_REMOVED lines=33> */
[----:B0-----:R-:W-:-:S05]  /*26df0*/  IMAD R7, R7, UR5, RZ ;  /* 0x0000000507077c24 */ /* 0x001fca000f8e02ff */
[----:B--2---:R-:W-:Y:S02]  /*26e00*/  ISETP.GT.AND P6, PT, R7, UR6, PT ;  /* 0x0000000607007c0c */ /* 0x004fe4000bfc4270 */
[----:B------:R-:W-:-:S11]  /*26e10*/  MOV R2, R7 ;  /* 0x0000000700027202 */ /* 0x000fd60000000f00 */
[----:B------:R-:W-:Y:S05]  /*26e20*/  @P6 BRA `(.L_x_2368) ;  /* 0x0000000000a06947 */ /* 0x000fea0003800000 */
[----:B------:R-:W0:Y:S01]  /*26e30*/  LDC R6, c[0x0][0xc14] ;  /* 0x00030500ff067b82 */ /* 0x000e220000000800 */
[----:B------:R-:W-:Y:S01]  /*26e40*/  IMAD.MOV.U32 R7, RZ, RZ, R2 ;  /* 0x000000ffff077224 */ /* 0x000fe200078e0002 */
[----:B------:R-:W-:Y:S01]  /*26e50*/  UMOV UR4, URZ ;  /* 0x0000003f00047c82 */ /* 0x000fe20008000000 */
[----:B------:R-:W-:Y:S01]  /*26e60*/  ULDC UR7, c[0x0][0xc14] ;  /* 0x0003050000077ab9 */ /* 0x000fe20000000800 */
[----:B------:R-:W-:-:S05]  /*26e70*/  ULDC UR5, c[0x0][0xc10] ;  /* 0x0003040000057ab9 */ /* 0x000fca0000000800 */
.L_x_2372:
        /* <DEDUP_REMOVED lines=13> */
.L_x_2371:
[----:B------:R-:W-:Y:S05]  /*26f50*/  BSYNC B0 ;  /* 0x0000000000007941 */ /* 0x000fea0003800000 */
.L_x_2370:
        /* <DEDUP_REMOVED lines=21> */
.L_x_2368:
[----:B------:R-:W-:-:S05]  /*270b0*/  IADD3 R7, -R2, R7, RZ ;  /* 0x0000000702077210 */ /* 0x000fca0007ffe1ff */
        /* <DEDUP_REMOVED lines=20> */
.L_x_2373:
[----:B-1----:R-:W-:Y:S01]  /*27200*/  IADD3 R2, RZ, -R3, RZ ;  /* 0x80000003ff027210 */ /* 0x002fe20007ffe0ff */
[----:B---3--:R-:W-:Y:S01]  /*27210*/  IMAD R4, R4, UR5, R7 ;  /* 0x0000000504047c24 */ /* 0x008fe2000f8e0207 */
[----:B--2---:R-:W-:-:S03]  /*27220*/  IABS R6, R9 ;  /* 0x0000000900067213 */ /* 0x004fc60000000000 */
[----:B------:R-:W-:Y:S01]  /*27230*/  IMAD R7, R2, R11, RZ ;  /* 0x0000000b02077224 */ /* 0x000fe200078e02ff */
[----:B------:R1:W-:Y:S01]  /*27240*/  STL [R1], R4 ;  /* 0x0000000401007387 */ /* 0x0003e20000100800 */
[----:B------:R-:W-:Y:S02]  /*27250*/  IMAD.MOV.U32 R2, RZ, RZ, RZ ;  /* 0x000000ffff027224 */ /* 0x000fe400078e00ff */
        /* <DEDUP_REMOVED lines=9> */
[----:B------:R-:W-:Y:S01]  /*272f0*/  @!P1 IMAD.IADD R4, R4, 0x1, -R11 ;  /* 0x0000000104049824 */ /* 0x000fe200078e0a0b */
[----:B------:R-:W-:Y:S02]  /*27300*/  @!P1 IADD3 R7, R7, 0x1, RZ ;  /* 0x0000000107079810 */ /* 0x000fe40007ffe0ff */
        /* <DEDUP_REMOVED lines=14> */
[----:B-1----:R-:W-:-:S02]  /*273f0*/  IADD3 R3, R8, 0xffffffe, RZ ;  /* 0x0ffffffe08037810 */ /* 0x002fc40007ffe0ff */
[----:B------:R-:W-:-:S04]  /*27400*/  IABS R8, R10 ;  /* 0x0000000a00087213 */ /* 0x000fc80000000000 */
[----:B------:R-:W1:Y:S02]  /*27410*/  F2I.FTZ.U32.TRUNC.NTZ R3, R3 ;  /* 0x0000000300037305 */ /* 0x000e64000021f000 */
[----:B-1----:R-:W-:-:S04]  /*27420*/  IMAD.MOV R7, RZ, RZ, -R3 ;  /* 0x000000ffff077224 */ /* 0x002fc800078e0a03 */
[----:B------:R-:W-:-:S04]  /*27430*/  IMAD R7, R7, R6, RZ ;  /* 0x0000000607077224 */ /* 0x000fc800078e02ff */
[----:B------:R-:W-:Y:S01]  /*27440*/  IMAD.HI.U32 R2, R3, R7, R2 ;  /* 0x0000000703027227 */ /* 0x000fe200078e0002 */
[----:B------:R-:W-:Y:S02]  /*27450*/  IABS R7, R9 ;  /* 0x0000000900077213 */ /* 0x000fe40000000000 */
[----:B------:R-:W-:-:S03]  /*27460*/  IADD3 R3, RZ, -R8, RZ ;  /* 0x80000008ff037210 */ /* 0x000fc60007ffe0ff */
        /* <DEDUP_REMOVED lines=11> */
[----:B------:R-:W-:Y:S02]  /*27520*/  @!P2 IADD3 R2, -R2, RZ, RZ ;  /* 0x000000ff0202a210 */ /* 0x000fe40007ffe1ff */
        /* <DEDUP_REMOVED lines=8> */
.L_x_2369:
[----:B------:R-:W-:Y:S01]  /*275b0*/  MOV R2, UR6 ;  /* 0x0000000600027c02 */ /* 0x000fe20008000f00 */
[----:B------:R0:W-:Y:S04]  /*275c0*/  STL [R1+0x4], RZ ;  /* 0x000004ff01007387 */ /* 0x0001e80000100800 */
[----:B------:R0:W-:Y:S04]  /*275d0*/  STL [R1+0x8], RZ ;  /* 0x000008ff01007387 */ /* 0x0001e80000100800 */
[----:B------:R0:W-:Y:S02]  /*275e0*/  STL [R1], R2 ;  /* 0x0000000201007387 */ /* 0x0001e40000100800 */
.L_x_2374:
        /* <DEDUP_REMOVED lines=10> */
.L_x_2367:
        /* <DEDUP_REMOVED lines=8> */
[----:B-1----:R-:W1:Y:S01]  /*27710*/  S2R R0, SR_TID.X ;  /* 0x0000000000007919 */ /* 0x002e620000002100 */
[----:B------:R-:W-:Y:S01]  /*27720*/  BSSY B7, `(.L_x_2375) ;  /* 0x000058a000077945 */ /* 0x000fe20003800000 */
[----:B------:R-:W-:Y:S01]  /*27730*/  ULDC UR38, c[0x0][0xc] ;  /* 0x0000030000267ab9 */ /* 0x000fe20000000800 */
[----:B------:R-:W-:Y:S01]  /*27740*/  ULOP3.LUT UR37, UR36, 0x1, URZ, 0xfc, !UPT ;  /* 0x0000000124257892 */ /* 0x000fe2000f8efc3f */
[----:B--2---:R-:W2:Y:S01]  /*27750*/  S2R R6, SR_TID.X ;  /* 0x0000000000067919 */ /* 0x004ea20000002100 */
[----:B------:R-:W-:Y:S01]  /*27760*/  ULOP3.LUT UR39, UR36, 0x2, URZ, 0xfc, !UPT ;  /* 0x0000000224277892 */ /* 0x000fe2000f8efc3f */
[----:B------:R-:W-:Y:S01]  /*27770*/  ULDC.64 UR40, c[0x0][0x198] ;  /* 0x0000660000287ab9 */ /* 0x000fe20000000a00 */
[----:B-1----:R-:W-:Y:S01]  /*27780*/  LOP3.LUT R0, R0, 0x7f, RZ, 0xc0, !PT ;  /* 0x0000007f00007812 */ /* 0x002fe200078ec0ff */
[C---:B--2---:R-:W-:Y:S01]  /*27790*/  IMAD.SHL.U32 R4, R6.reuse, 0x20, RZ ;  /* 0x0000002006047824 */ /* 0x044fe200078e00ff */
[----:B------:R-:W-:-:S03]  /*277a0*/  LOP3.LUT P0, RZ, R6, 0x4, RZ, 0xc0, !PT ;  /* 0x0000000406ff7812 */ /* 0x000fc6000780c0ff */
[----:B------:R-:W-:Y:S02]  /*277b0*/  IMAD.SHL.U32 R0, R0, 0x10, RZ ;  /* 0x0000001000007824 */ /* 0x000fe400078e00ff */
[----:B------:R-:W-:-:S03]  /*277c0*/  IMAD.SHL.U32 R7, R6, 0x4, RZ ;  /* 0x0000000406077824 */ /* 0x000fc600078e00ff */
[----:B------:R-:W-:Y:S02]  /*277d0*/  LOP3.LUT R3, R0, 0x600, RZ, 0xc0, !PT ;  /* 0x0000060000037812 */ /* 0x000fe400078ec0ff */
[----:B------:R-:W-:Y:S02]  /*277e0*/  SHF.L.U32 R0, R6, 0x7, RZ ;  /* 0x0000000706007819 */ /* 0x000fe400000006ff */
[----:B------:R-:W-:Y:S02]  /*277f0*/  LOP3.LUT R5, R3, 0x60, R4, 0xf8, !PT ;  /* 0x0000006003057812 */ /* 0x000fe400078ef804 */
[----:B------:R-:W-:Y:S02]  /*27800*/  SHF.R.U32.HI R3, RZ, 0x1, R6 ;  /* 0x00000001ff037819 */ /* 0x000fe40000011606 */
[----:B0-----:R-:W-:Y:S02]  /*27810*/  LOP3.LUT R2, R0, 0x380, RZ, 0xc0, !PT ;  /* 0x0000038000027812 */ /* 0x001fe400078ec0ff */
[----:B------:R-:W-:-:S02]  /*27820*/  LOP3.LUT R5, R5, 0x100, R4, 0xf8, !PT ;  /* 0x0000010005057812 */ /* 0x000fc400078ef804 */
        /* <DEDUP_REMOVED lines=12> */
[----:B------:R-:W-:Y:S02]  /*278f0*/  SEL R2, R0, 0xffffffc0, !P0 ;  /* 0xffffffc000027807 */ /* 0x000fe40004000000 */
[----:B------:R-:W-:-:S05]  /*27900*/  MOV R0, 0x1 ;  /* 0x0000000100007802 */ /* 0x000fca0000000f00 */
[----:B------:R1:W-:Y:S04]  /*27910*/  STL [R1+0x1c], R0 ;  /* 0x00001c0001007387 */ /* 0x0003e80000100800 */
[----:B------:R1:W-:Y:S04]  /*27920*/  STL [R1+0x14], RZ ;  /* 0x000014ff01007387 */ /* 0x0003e80000100800 */
[----:B------:R1:W-:Y:S04]  /*27930*/  STL [R1+0x10], RZ ;  /* 0x000010ff01007387 */ /* 0x0003e80000100800 */
[----:B------:R1:W-:Y:S02]  /*27940*/  STL [R1+0x18], R0 ;  /* 0x0000180001007387 */ /* 0x0003e40000100800 */
.L_x_2480:
[----:B-1----:R-:W2:Y:S01]  /*27950*/  LDL R0, [R1+0xc] ;  /* 0x00000c0001007983 */ /* 0x002ea20000100800 */
[----:B------:R-:W2:Y:S01]  /*27960*/  LDC.64 R16, c[0x0][0xc60] ;  /* 0x00031800ff107b82 */ /* 0x000ea20000000a00 */
[----:B------:R-:W-:Y:S05]  /*27970*/  YIELD ;  /* 0x0000000000007946 */ /* 0x000fea0003800000 */
[----:B------:R-:W-:Y:S01]  /*27980*/  ULDC.64 UR4, c[0x0][0xa28] ;  /* 0x00028a0000047ab9 */ /* 0x000fe20000000a00 */
[----:B------:R-:W-:Y:S01]  /*27990*/  ULDC.64 UR10, c[0x0][0xa18] ;  /* 0x00028600000a7ab9 */ /* 0x000fe20000000a00 */
[----:B------:R-:W-:Y:S01]  /*279a0*/  ISETP.NE.U32.AND P0, PT, RZ, UR4, PT ;  /* 0x00000004ff007c0c */ /* 0x000fe2000bf05070 */
[----:B------:R-:W-:Y:S01]  /*279b0*/  IMAD.MOV.U32 R8, RZ, RZ, RZ ;  /* 0x000000ffff087224 */ /* 0x000fe200078e00ff */
[----:B------:R-:W-:Y:S01]  /*279c0*/  ULDC.64 UR6, c[0x0][0xa08] ;  /* 0x0002820000067ab9 */ /* 0x000fe20000000a00 */
[----:B------:R-:W-:Y:S01]  /*279d0*/  ULDC.64 UR8, c[0x0][0xa10] ;  /* 0x0002840000087ab9 */ /* 0x000fe20000000a00 */
[----:B--2---:R-:W-:-:S06]  /*279e0*/  IMAD.WIDE R16, R0, 0x4, R16 ;  /* 0x0000000400107825 */ /* 0x004fcc00078e0210 */
[----:B------:R-:W2:Y:S01]  /*279f0*/  LDG.E R16, desc[UR56][R16.64] ;  /* 0x0000003810107981 */ /* 0x000ea2000c1e1900 */
[----:B------:R-:W-:Y:S02]  /*27a00*/  ISETP.NE.AND.EX P0, PT, RZ, UR5, PT, P0 ;  /* 0x00000005ff007c0c */ /* 0x000fe4000bf05300 */
[----:B------:R-:W-:-:S04]  /*27a10*/  ISETP.NE.U32.AND P3, PT, RZ, UR10, PT ;  /* 0x0000000aff007c0c */ /* 0x000fc8000bf65070 */
[----:B------:R-:W-:Y:S01]  /*27a20*/  ISETP.NE.AND.EX P3, PT, RZ, UR11, PT, P3 ;  /* 0x0000000bff007c0c */ /* 0x000fe2000bf65330 */
[----:B------:R-:W-:Y:S01]  /*27a30*/  IMAD.MOV.U32 R0, RZ, RZ, RZ ;  /* 0x000000ffff007224 */ /* 0x000fe200078e00ff */
[----:B------:R-:W-:Y:S01]  /*27a40*/  MOV R11, RZ ;  /* 0x000000ff000b7202 */ /* 0x000fe20000000f00 */
[----:B------:R-:W-:Y:S01]  /*27a50*/  IMAD.MOV.U32 R20, RZ, RZ, RZ ;  /* 0x000000ffff147224 */ /* 0x000fe200078e00ff */
[----:B--2---:R-:W-:-:S03]  /*27a60*/  SHF.R.S32.HI R18, RZ, 0x1f, R16 ;  /* 0x0000001fff127819 */ /* 0x004fc60000011410 */
[----:B------:R-:W-:-:S04]  /*27a70*/  @P0 LEA R2, P1, R16, UR4, 0x2 ;  /* 0x0000000410020c11 */ /* 0x000fc8000f8210ff */
[C-C-:B------:R-:W-:Y:S01]  /*27a80*/  @P0 LEA.HI.X R3, R16.reuse, UR5, R18.reuse, 0x2, P1 ;  /* 0x0000000510030c11 */ /* 0x140fe200088f1412 */
[----:B------:R-:W-:Y:S01]  /*27a90*/  ULDC.64 UR4, c[0x0][0xa00] ;  /* 0x0002800000047ab9 */ /* 0x000fe20000000a00 */
[C---:B------:R-:W-:Y:S01]  /*27aa0*/  IMAD.SHL.U32 R17, R16.reuse, 0x4, RZ ;  /* 0x0000000410117824 */ /* 0x040fe200078e00ff */
[----:B------:R-:W-:Y:S02]  /*27ab0*/  ISETP.NE.U32.AND P2, PT, RZ, UR4, PT ;  /* 0x00000004ff007c0c */ /* 0x000fe4000bf45070 */
[----:B0-----:R0:W5:Y:S01]  /*27ac0*/  @P0 LDG.E R8, desc[UR56][R2.64] ;  /* 0x0000003802080981 */ /* 0x001162000c1e1900 */
[----:B------:R-:W-:Y:S02]  /*27ad0*/  SHF.L.U64.HI R18, R16, 0x2, R18 ;  /* 0x0000000210127819 */ /* 0x000fe40000010212 */
[----:B------:R-:W-:Y:S02]  /*27ae0*/  ISETP.NE.AND.EX P2, PT, RZ, UR5, PT, P2 ;  /* 0x00000005ff007c0c */ /* 0x000fe4000bf45320 */
[----:B------:R-:W-:-:S02]  /*27af0*/  ISETP.NE.U32.AND P0, PT, RZ, UR6, PT ;  /* 0x00000006ff007c0c */ /* 0x000fc4000bf05070 */
[----:B------:R-:W-:Y:S02]  /*27b00*/  ISETP.NE.U32.AND P1, PT, RZ, UR8, PT ;  /* 0x00000008ff007c0c */ /* 0x000fe4000bf25070 */
[----:B------:R-:W-:Y:S02]  /*27b10*/  ISETP.NE.AND.EX P0, PT, RZ, UR7, PT, P0 ;  /* 0x00000007ff007c0c */ /* 0x000fe4000bf05300 */
[C---:B0-----:R-:W-:Y:S02]  /*27b20*/  IADD3 R2, P4, R17.reuse, UR4, RZ ;  /* 0x0000000411027c10 */ /* 0x041fe4000ff9e0ff */
[----:B------:R-:W-:Y:S02]  /*27b30*/  ISETP.NE.AND.EX P1, PT, RZ, UR9, PT, P1 ;  /* 0x00000009ff007c0c */ /* 0x000fe4000bf25310 */
[C---:B------:R-:W-:Y:S02]  /*27b40*/  IADD3.X R3, R18.reuse, UR5, RZ, P4, !PT ;  /* 0x0000000512037c10 */ /* 0x040fe4000a7fe4ff */
[C---:B------:R-:W-:Y:S01]  /*27b50*/  IADD3 R4, P4, R17.reuse, UR8, RZ ;  /* 0x0000000811047c10 */ /* 0x040fe2000ff9e0ff */
[----:B------:R-:W-:Y:S01]  /*27b60*/  ULDC UR4, c[0x0][0x288] ;  /* 0x0000a20000047ab9 */ /* 0x000fe20000000800 */
[----:B------:R-:W-:Y:S01]  /*27b70*/  IADD3 R6, P5, R17, UR6, RZ ;  /* 0x0000000611067c10 */ /* 0x000fe2000ffbe0ff */
[----:B------:R-:W2:Y:S01]  /*27b80*/  @P2 LDG.E R0, desc[UR56][R2.64] ;  /* 0x0000003802002981 */ /* 0x000ea2000c1e1900 */
[----:B------:R-:W-:-:S02]  /*27b90*/  IADD3.X R5, R18, UR9, RZ, P4, !PT ;  /* 0x0000000912057c10 */ /* 0x000fc4000a7fe4ff */
[----:B------:R-:W-:Y:S01]  /*27ba0*/  @P3 IADD3 R12, P4, R17, UR10, RZ ;  /* 0x0000000a110c3c10 */ /* 0x000fe2000ff9e0ff */
[----:B------:R-:W-:Y:S01]  /*27bb0*/  IMAD.U32 R10, RZ, RZ, UR4 ;  /* 0x00000004ff0a7e24 */ /* 0x000fe2000f8e00ff */
[C---:B------:R-:W-:Y:S01]  /*27bc0*/  IADD3.X R7, R18.reuse, UR7, RZ, P5, !PT ;  /* 0x0000000712077c10 */ /* 0x040fe2000affe4ff */
[----:B------:R0:W5:Y:S01]  /*27bd0*/  @P1 LDG.E R20, desc[UR56][R4.64] ;  /* 0x0000003804141981 */ /* 0x000162000c1e1900 */
[----:B------:R-:W-:Y:S01]  /*27be0*/  @P3 IADD3.X R13, R18, UR11, RZ, P4, !PT ;  /* 0x0000000b120d3c10 */ /* 0x000fe2000a7fe4ff */
[----:B------:R-:W-:Y:S02]  /*27bf0*/  ULDC.64 UR4, c[0x0][0x3f8] ;  /* 0x0000fe0000047ab9 */ /* 0x000fe40000000a00 */
[----:B------:R0:W5:Y:S04]  /*27c00*/  @P0 LDG.E R11, desc[UR56][R6.64] ;  /* 0x00000038060b0981 */ /* 0x000168000c1e1900 */
[----:B------:R0:W5:Y:S01]  /*27c10*/  @P3 LDG.E R10, desc[UR56][R12.64] ;  /* 0x000000380c0a3981 */ /* 0x000162000c1e1900 */
[----:B------:R-:W-:-:S03]  /*27c20*/  UISETP.NE.U32.AND UP0, UPT, UR4, URZ, UPT ;  /* 0x0000003f0400728c */ /* 0x000fc6000bf05070 */
[----:B------:R-:W-:Y:S01]  /*27c30*/  ULDC UR4, c[0x0][0x404] ;  /* 0x0001010000047ab9 */ /* 0x000fe20000000800 */
[----:B------:R-:W-:-:S03]  /*27c40*/  UISETP.NE.AND.EX UP0, UPT, UR5, URZ, UPT, UP0 ;  /* 0x0000003f0500728c */ /* 0x000fc6000bf05300 */
[----:B------:R-:W-:Y:S01]  /*27c50*/  ULDC UR5, c[0x0][0x2e0] ;  /* 0x0000b80000057ab9 */ /* 0x000fe20000000800 */
[----:B------:R-:W-:-:S04]  /*27c60*/  USEL UR4, UR4, 0x1, UP0 ;  /* 0x0000000104047887 */ /* 0x000fc80008000000 */
[----:B------:R-:W-:-:S03]  /*27c70*/  UIMAD UR4, UR4, UR5, URZ ;  /* 0x00000005040472a4 */ /* 0x000fc6000f8e023f */
[----:B------:R-:W-:-:S03]  /*27c80*/  ULDC UR5, c[0x0][0x338] ;  /* 0x0000ce0000057ab9 */ /* 0x000fc60000000800 */
[----:B------:R-:W-:Y:S01]  /*27c90*/  MOV R9, UR4 ;  /* 0x0000000400097c02 */ /* 0x000fe20008000f00 */
[----:B--2---:R1:W-:Y:S02]  /*27ca0*/  STL [R1+0x28], R0 ;  /* 0x0000280001007387 */ /* 0x0043e40000100800 */
[----:B-1----:R-:W-:Y:S01]  /*27cb0*/  IMAD.U32 R0, RZ, RZ, UR5 ;  /* 0x00000005ff007e24 */ /* 0x002fe2000f8e00ff */
[----:B0-----:R-:W-:Y:S06]  /*27cc0*/  @P3 BRA `(.L_x_2376) ;  /* 0x0000000000103947 */ /* 0x001fec0003800000 */
[----:B------:R-:W-:Y:S05]  /*27cd0*/  @!P2 BRA `(.L_x_2376) ;  /* 0x00000000000ca947 */ /* 0x000fea0003800000 */
[----:B-----5:R-:W2:Y:S04]  /*27ce0*/  LDG.E R10, desc[UR56][R2.64] ;  /* 0x00000038020a7981 */ /* 0x020ea8000c1e1900 */
[----:B------:R-:W2:Y:S02]  /*27cf0*/  LDG.E R2, desc[UR56][R2.64+0x4] ;  /* 0x0000043802027981 */ /* 0x000ea4000c1e1900 */
[----:B--2---:R-:W-:-:S07]  /*27d00*/  IMAD.IADD R10, R2, 0x1, -R10 ;  /* 0x00000001020a7824 */ /* 0x004fce00078e0a0a */
.L_x_2376:
[----:B-----5:R-:W-:Y:S01]  /*27d10*/  IMAD.IADD R2, R11, 0x1, R8 ;  /* 0x000000010b027824 */ /* 0x020fe200078e0208 */
[----:B------:R-:W-:Y:S02]  /*27d20*/  ULDC.64 UR4, c[0x0][0xa20] ;  /* 0x0002880000047ab9 */ /* 0x000fe40000000a00 */
[----:B------:R-:W-:Y:S02]  /*27d30*/  ISETP.NE.U32.AND P2, PT, RZ, UR4, PT ;  /* 0x00000004ff007c0c */ /* 0x000fe4000bf45070 */
[----:B------:R0:W-:Y:S02]  /*27d40*/  STL [R1+0x2c], R2 ;  /* 0x00002c0201007387 */ /* 0x0001e40000100800 */
[----:B------:R-:W-:-:S13]  /*27d50*/  ISETP.NE.AND.EX P2, PT, RZ, UR5, PT, P2 ;  /* 0x00000005ff007c0c */ /* 0x000fda000bf45320 */
[----:B0-----:R-:W-:Y:S05]  /*27d60*/  @!P2 BRA `(.L_x_2377) ;  /* 0x000000000010a947 */ /* 0x001fea0003800000 */
[----:B------:R-:W-:-:S04]  /*27d70*/  IADD3 R2, P0, R17, UR4, RZ ;  /* 0x0000000411027c10 */ /* 0x000fc8000ff1e0ff */
[----:B------:R-:W-:-:S05]  /*27d80*/  IADD3.X R3, R18, UR5, RZ, P0, !PT ;  /* 0x0000000512037c10 */ /* 0x000fca00087fe4ff */
[----:B------:R0:W5:Y:S01]  /*27d90*/  LDG.E R9, desc[UR56][R2.64] ;  /* 0x0000003802097981 */ /* 0x000162000c1e1900 */
[----:B------:R-:W-:Y:S05]  /*27da0*/  BRA `(.L_x_2378) ;  /* 0x0000000000107947 */ /* 0x000fea0003800000 */
.L_x_2377:
[----:B------:R-:W-:Y:S05]  /*27db0*/  @!P0 BRA `(.L_x_2378) ;  /* 0x00000000000c8947 */ /* 0x000fea0003800000 */
[----:B------:R-:W2:Y:S04]  /*27dc0*/  LDG.E R9, desc[UR56][R6.64] ;  /* 0x0000003806097981 */ /* 0x000ea8000c1e1900 */
[----:B------:R-:W2:Y:S02]  /*27dd0*/  LDG.E R6, desc[UR56][R6.64+0x4] ;  /* 0x0000043806067981 */ /* 0x000ea4000c1e1900 */
[----:B--2---:R-:W-:-:S07]  /*27de0*/  IMAD.IADD R9, R6, 0x1, -R9 ;  /* 0x0000000106097824 */ /* 0x004fce00078e0a09 */
.L_x_2378:
[----:B0-----:R-:W2:Y:S04]  /*27df0*/  @P1 LDG.E R2, desc[UR56][R4.64] ;  /* 0x0000003804021981 */ /* 0x001ea8000c1e1900 */
[----:B------:R-:W3:Y:S01]  /*27e00*/  LDL R3, [R1+0x4] ;  /* 0x0000040001037983 */ /* 0x000ee20000100800 */
[----:B-----5:R-:W-:-:S03]  /*27e10*/  IADD3 R9, -R8, R9, RZ ;  /* 0x0000000908097210 */ /* 0x020fc60007ffe1ff */
[----:B------:R-:W2:Y:S01]  /*27e20*/  @P1 LDG.E R4, desc[UR56][R4.64+0x4] ;  /* 0x0000043804041981 */ /* 0x000ea2000c1e1900 */
[----:B------:R-:W-:Y:S01]  /*27e30*/  BSSY B0, `(.L_x_2379) ;  /* 0x000013c000007945 */ /* 0x000fe20003800000 */
[----:B---3--:R-:W-:Y:S01]  /*27e40*/  LEA R3, R3, 0x11f, 0x7 ;  /* 0x0000011f03037811 */ /* 0x008fe200078e38ff */
[----:B--2---:R-:W-:-:S04]  /*27e50*/  @P1 IMAD.IADD R0, R4, 0x1, -R2 ;  /* 0x0000000104001824 */ /* 0x004fc800078e0a02 */
[----:B------:R-:W-:-:S05]  /*27e60*/  IMAD.IADD R2, R9, 0x1, R0 ;  /* 0x0000000109027824 */ /* 0x000fca00078e0200 */
[C---:B------:R-:W-:Y:S01]  /*27e70*/  IADD3 R3, R2.reuse, R3, -R10 ;  /* 0x0000000302037210 */ /* 0x040fe20007ffe80a */
[----:B------:R-:W-:-:S04]  /*27e80*/  VIADD R2, R2, 0x9f ;  /* 0x0000009f02027836 */ /* 0x000fc80000000000 */
[----:B------:R-:W-:-:S04]  /*27e90*/  IMAD.HI R2, R2, 0x66666667, RZ ;  /* 0x6666666702027827 */ /* 0x000fc800078e02ff */
[----:B------:R-:W-:Y:S01]  /*27ea0*/  IMAD.HI R3, R3, 0x66666667, RZ ;  /* 0x6666666703037827 */ /* 0x000fe200078e02ff */
[----:B------:R-:W-:-:S04]  /*27eb0*/  SHF.R.U32.HI R4, RZ, 0x1f, R2 ;  /* 0x0000001fff047819 */ /* 0x000fc80000011602 */
[----:B------:R-:W-:Y:S02]  /*27ec0*/  SHF.R.U32.HI R19, RZ, 0x1f, R3 ;  /* 0x0000001fff137819 */ /* 0x000fe40000011603 */
[----:B------:R-:W-:Y:S02]  /*27ed0*/  LEA.HI.SX32 R4, R2, R4, 0x1a ;  /* 0x0000000402047211 */ /* 0x000fe400078fd2ff */
[----:B------:R-:W-:-:S04]  /*27ee0*/  LEA.HI.SX32 R19, R3, R19, 0x1a ;  /* 0x0000001303137211 */ /* 0x000fc800078fd2ff */
[----:B------:R-:W-:-:S05]  /*27ef0*/  VIMNMX R19, R4, R19, PT ;  /* 0x0000001304137248 */ /* 0x000fca0003fe0100 */
[----:B------:R-:W-:Y:S01]  /*27f00*/  IMAD R2, R19, 0xa0, -R9 ;  /* 0x000000a013027824 */ /* 0x000fe200078e0a09 */
[----:B------:R-:W-:-:S04]  /*27f10*/  IADD3 R9, -R9, RZ, RZ ;  /* 0x000000ff09097210 */ /* 0x000fc80007ffe1ff */
[----:B------:R-:W-:Y:S02]  /*27f20*/  VIMNMX R0, R2, R0, PT ;  /* 0x0000000002007248 */ /* 0x000fe40003fe0100 */
[----:B------:R-:W-:-:S04]  /*27f30*/  VIMNMX R2, RZ, R9, !PT ;  /* 0x00000009ff027248 */ /* 0x000fc80007fe0100 */
[----:B------:R-:W-:Y:S01]  /*27f40*/  ISETP.GT.AND P0, PT, R0, R2, PT ;  /* 0x000000020000720c */ /* 0x000fe20003f04270 */
[----:B------:R-:W-:-:S05]  /*27f50*/  IMAD.WIDE.U32 R2, R2, -0x33333333, RZ ;  /* 0xcccccccd02027825 */ /* 0x000fca00078e00ff */
[----:B------:R-:W-:-:S07]  /*27f60*/  SHF.R.U32.HI R3, RZ, 0x7, R3 ;  /* 0x00000007ff037819 */ /* 0x000fce0000011603 */
[----:B------:R-:W-:-:S04]  /*27f70*/  @P0 VIADD R0, R0, 0x9f ;  /* 0x0000009f00000836 */ /* 0x000fc80000000000 */
[----:B------:R-:W-:-:S05]  /*27f80*/  @P0 IMAD.HI R0, R0, 0x66666667, RZ ;  /* 0x6666666700000827 */ /* 0x000fca00078e02ff */
[----:B------:R-:W-:Y:S01]  /*27f90*/  @P0 SHF.R.U32.HI R2, RZ, 0x1f, R0 ;  /* 0x0000001fff020819 */ /* 0x000fe20000011600 */
[----:B------:R-:W-:-:S03]  /*27fa0*/  IMAD.MOV.U32 R4, RZ, RZ, R3 ;  /* 0x000000ffff047224 */ /* 0x000fc600078e0003 */
[----:B------:R-:W-:-:S04]  /*27fb0*/  @P0 LEA.HI.SX32 R4, R0, R2, 0x1a ;  /* 0x0000000200040211 */ /* 0x000fc800078fd2ff */
[----:B------:R-:W-:Y:S02]  /*27fc0*/  ISETP.GT.AND P2, PT, R4, R3, PT ;  /* 0x000000030400720c */ /* 0x000fe40003f44270 */
[----:B------:R-:W-:-:S11]  /*27fd0*/  PLOP3.LUT P0, PT, PT, PT, PT, 0x80, 0x0 ;  /* 0x000000000000781c */ /* 0x000fd60003f0f070 */
[----:B------:R-:W-:Y:S05]  /*27fe0*/  @!P2 BRA `(.L_x_2380) ;  /* 0x000000100080a947 */ /* 0x000fea0003800000 */
        /* <DEDUP_REMOVED lines=15> */
.L_x_2563:
[----:B-1----:R-:W-:Y:S02]  /*280e0*/  ISETP.NE.AND P0, PT, R14, RZ, PT ;  /* 0x000000ff0e00720c */ /* 0x002fe40003f05270 */
[----:B------:R-:W-:-:S11]  /*280f0*/  PLOP3.LUT P6, PT, PT, PT, PT, 0x8, 0x0 ;  /* 0x000000000000781c */ /* 0x000fd60003fce170 */
[----:B------:R-:W-:Y:S05]  /*28100*/  @P0 BRA `(.L_x_2382) ;  /* 0x00000000000c0947 */ /* 0x000fea0003800000 */
[----:B------:R-:W-:-:S03]  /*28110*/  UMOV UR4, 0xffffffff ;  /* 0xffffffff00047882 */ /* 0x000fc60000000000 */
[----:B------:R-:W-:Y:S05]  /*28120*/  BRA.DIV UR4, `(.L_x_2383) ;  /* 0x0000006e04387947 */ /* 0x000fea000b800000 */
[----:B------:R-:W-:-:S13]  /*28130*/  ELECT P6, URZ, PT ;  /* 0x00000000003f782f */ /* 0x000fda00038c0000 */
.L_x_2382:
[----:B0-----:R-:W2:Y:S01]  /*28140*/  LDL R5, [R1+0x3c] ;  /* 0x00003c0001057983 */ /* 0x001ea20000100800 */
[----:B------:R-:W-:Y:S01]  /*28150*/  BSSY B1, `(.L_x_2384) ;  /* 0x000000b000017945 */ /* 0x000fe20003800000 */
[----:B------:R-:W0:Y:S01]  /*28160*/  S2R R11, SR_CgaCtaId ;  /* 0x00000000000b7919 */ /* 0x000e220000008800 */
        /* <DEDUP_REMOVED lines=9> */
.L_x_2566:
[----:B------:R-:W-:Y:S05]  /*28200*/  BSYNC B1 ;  /* 0x0000000000017941 */ /* 0x000fea0003800000 */
.L_x_2384:
        /* <DEDUP_REMOVED lines=12> */
.L_x_2567:
[----:B------:R-:W-:Y:S05]  /*282d0*/  BSYNC B2 ;  /* 0x0000000000027941 */ /* 0x000fea0003800000 */
.L_x_2388:
        /* <DEDUP_REMOVED lines=9> */
.L_x_2391:
[----:B------:R-:W-:Y:S05]  /*28370*/  BSYNC B2 ;  /* 0x0000000000027941 */ /* 0x000fea0003800000 */
.L_x_2390:
        /* <DEDUP_REMOVED lines=13> */
.L_x_2392:
        /* <DEDUP_REMOVED lines=11> */
[----:B------:R-:W-:Y:S01]  /*28500*/  UMOV UR6, 0x0 ;  /* 0x0000000000067882 */ /* 0x000fe20000000000 */
[----:B------:R-:W-:Y:S01]  /*28510*/  IADD3 R7, R9, 0x1cc00, RZ ;  /* 0x0001cc0009077810 */ /* 0x000fe20007ffe0ff */
[----:B------:R-:W-:Y:S01]  /*28520*/  UMOV UR7, 0x12f00000 ;  /* 0x12f0000000077882 */ /* 0x000fe20000000000 */
[----:B------:R-:W-:-:S09]  /*28530*/  UMOV UR10, 0x40 ;  /* 0x00000040000a7882 */ /* 0x000fd20000000000 */
.L_x_2393:
        /* <DEDUP_REMOVED lines=15> */
.L_x_2394:
        /* <DEDUP_REMOVED lines=13> */
.L_x_2568:
[----:B------:R-:W-:Y:S05]  /*28700*/  BSYNC B2 ;  /* 0x0000000000027941 */ /* 0x000fea0003800000 */
.L_x_2395:
[----:B------:R-:W-:Y:S01]  /*28710*/  BSSY B2, `(.L_x_2397) ;  /* 0x000000b000027945 */ /* 0x000fe20003800000 */
[----:B------:R-:W-:Y:S02]  /*28720*/  IMAD.MOV.U32 R14, RZ, RZ, 0x0 ;  /* 0x00000000ff0e7424 */ /* 0x000fe400078e00ff */
[----:B------:R-:W-:Y:S01]  /*28730*/  IMAD.MOV.U32 R15, RZ, RZ, 0x12f00000 ;  /* 0x12f00000ff0f7424 */ /* 0x000fe200078e00ff */
[----:B------:R-:W-:Y:S06]  /*28740*/  @P1 BRA `(.L_x_2398) ;  /* 0x00000000001c1947 */ /* 0x000fec0003800000 */
[----:B------:R-:W2:Y:S02]  /*28750*/  S2R R5, SR_TID.X ;  /* 0x0000000000057919 */ /* 0x000ea40000002100 */
[----:B--2---:R-:W-:Y:S02]  /*28760*/  LOP3.LUT R7, R5, 0x1f, RZ, 0xc0, !PT ;  /* 0x0000001f05077812 */ /* 0x004fe400078ec0ff */
[----:B------:R-:W-:Y:S02]  /*28770*/  MOV R5, 0x5000 ;  /* 0x0000500000057802 */ /* 0x000fe40000000f00 */
[----:B------:R-:W-:Y:S02]  /*28780*/  ISETP.NE.AND P0, PT, R7, RZ, PT ;  /* 0x000000ff0700720c */ /* 0x000fe40003f05270 */
[----:B------:R2:W-:Y:S11]  /*28790*/  SYNCS.ARRIVE.TRANS64 RZ, [R8+URZ+0x298b0], R5 ;  /* 0x0298b00508ff79a7 */ /* 0x0005f6000800003f */
[----:B--2---:R-:W-:Y:S05]  /*287a0*/  @!P0 BRA `(.L_x_2398) ;  /* 0x0000000000048947 */ /* 0x004fea0003800000 */
[----:B------:R-:W-:Y:S01]  /*287b0*/  BPT.TRAP 0x1 ;  /* 0x000000040000795c */ /* 0x000fe20000300000 */
.L_x_2398:
[----:B------:R-:W-:Y:S05]  /*287c0*/  BSYNC B2 ;  /* 0x0000000000027941 */ /* 0x000fea0003800000 */
.L_x_2397:
[----:B------:R-:W2:Y:S01]  /*287d0*/  LDL R5, [R1+0x14] ;  /* 0x0000140001057983 */ /* 0x000ea20000100800 */
[----:B------:R-:W-:Y:S01]  /*287e0*/  R2UR UR10, R12 ;  /* 0x000000000c0a72ca */ /* 0x000fe200000e0000 */
[----:B------:R-:W-:Y:S01]  /*287f0*/  UIADD3 UR4, UP0, UR40, 0x670, URZ ;  /* 0x0000067028047890 */ /* 0x000fe2000ff1e03f */
[----:B------:R-:W-:Y:S01]  /*28800*/  R2UR UR6, R14 ;  /* 0x000000000e0672ca */ /* 0x000fe200000e0000 */
[----:B01----:R-:W-:Y:S01]  /*28810*/  VIADD R8, R8, 0x298b0 ;  /* 0x000298b008087836 */ /* 0x003fe20000000000 */
[----:B------:R-:W-:Y:S01]  /*28820*/  R2UR UR7, R15 ;  /* 0x000000000f0772ca */ /* 0x000fe200000e0000 */
[----:B------:R-:W-:Y:S01]  /*28830*/  UIADD3.X UR5, URZ, UR41, URZ, UP0, !UPT ;  /* 0x000000293f057290 */ /* 0x000fe200087fe43f */
[----:B------:R-:W-:Y:S01]  /*28840*/  PLOP3.LUT P0, PT, PT, PT, PT, 0x80, 0x0 ;  /* 0x000000000000781c */ /* 0x000fe20003f0f070 */
[----:B--2---:R-:W-:-:S04]  /*28850*/  IMAD R5, R5, 0x5000, R11 ;  /* 0x0000500005057824 */ /* 0x004fc800078e020b */
[----:B------:R-:W-:-:S08]  /*28860*/  VIADD R5, R5, 0xa400 ;  /* 0x0000a40005057836 */ /* 0x000fd00000000000 */
.L_x_2399:
        /* <DEDUP_REMOVED lines=10> */
.L_x_2387:
[----:B------:R-:W-:Y:S05]  /*28910*/  BSYNC B1 ;  /* 0x0000000000017941 */ /* 0x000fea0003800000 */
.L_x_2386:
[----:B------:R-:W0:Y:S04]  /*28920*/  LDL.LU R9, [R1+0x14] ;  /* 0x0000140001097983 */ /* 0x000e280000300800 */
[----:B------:R-:W2:Y:S01]  /*28930*/  LDL.LU R7, [R1+0x1c] ;  /* 0x00001c0001077983 */ /* 0x000ea20000300800 */
[----:B------:R-:W-:Y:S02]  /*28940*/  PLOP3.LUT P0, PT, PT, PT, PT, 0x8, 0x0 ;  /* 0x000000000000781c */ /* 0x000fe40003f0e170 */
[----:B0-----:R-:W-:-:S04]  /*28950*/  IADD3 R5, R9, 0x1, RZ ;  /* 0x0000000109057810 */ /* 0x001fc80007ffe0ff */
        /* <DEDUP_REMOVED lines=8> */
[----:B0-----:R-:W-:Y:S05]  /*289e0*/  @!P2 BRA `(.L_x_2380) ;  /* 0x000000080000a947 */ /* 0x001fea0003800000 */
[C---:B------:R-:W-:Y:S02]  /*289f0*/  IMAD R8, R4.reuse, 0xa0, R20 ;  /* 0x000000a004087824 */ /* 0x040fe400078e0214 */
[----:B------:R-:W-:-:S03]  /*28a00*/  VIADD R9, R4, 0xffffffff ;  /* 0xffffffff04097836 */ /* 0x000fc60000000000 */
[----:B------:R-:W-:-:S07]  /*28a10*/  IADD3 R8, R8, -0x140, RZ ;  /* 0xfffffec008087810 */ /* 0x000fce0007ffe0ff */
.L_x_2414:
        /* <DEDUP_REMOVED lines=13> */
.L_x_2569:
[----:B------:R-:W-:Y:S05]  /*28af0*/  BSYNC B2 ;  /* 0x0000000000027941 */ /* 0x000fea0003800000 */
.L_x_2402:
        /* <DEDUP_REMOVED lines=9> */
.L_x_2405:
[----:B------:R-:W-:Y:S05]  /*28b90*/  BSYNC B2 ;  /* 0x0000000000027941 */ /* 0x000fea0003800000 */
.L_x_2404:
[----:B------:R-:W2:Y:S01]  /*28ba0*/  LDL R4, [R1+0x14] ;  /* 0x0000140001047983 */ /* 0x000ea20000100800 */
[----:B------:R-:W-:Y:S01]  /*28bb0*/  MOV R12, RZ ;  /* 0x000000ff000c7202 */ /* 0x000fe20000000f00 */
[----:B------:R-:W-:Y:S01]  /*28bc0*/  UIADD3 UR4, UP0, UR40, 0x570, URZ ;  /* 0x0000057028047890 */ /* 0x000fe2000ff1e03f */
[----:B------:R-:W-:Y:S01]  /*28bd0*/  PLOP3.LUT P1, PT, PT, PT, PT, 0x80, 0x0 ;  /* 0x000000000000781c */ /* 0x000fe20003f2f070 */
[----:B------:R-:W-:Y:S01]  /*28be0*/  UMOV UR6, 0x0 ;  /* 0x0000000000067882 */ /* 0x000fe20000000000 */
[----:B------:R-:W-:Y:S01]  /*28bf0*/  R2UR UR10, R12 ;  /* 0x000000000c0a72ca */ /* 0x000fe200000e0000 */
[----:B------:R-:W-:Y:S01]  /*28c00*/  UIADD3.X UR5, URZ, UR41, URZ, UP0, !UPT ;  /* 0x000000293f057290 */ /* 0x000fe200087fe43f */
[----:B------:R-:W-:Y:S01]  /*28c10*/  UMOV UR7, 0x12f00000 ;  /* 0x12f0000000077882 */ /* 0x000fe20000000000 */
[----:B--2---:R-:W-:Y:S02]  /*28c20*/  IMAD R5, R4, 0x7800, R11 ;  /* 0x0000780004057824 */ /* 0x004fe400078e020b */
[----:B------:R-:W-:-:S02]  /*28c30*/  VIADD R4, R7, 0x29890 ;  /* 0x0002989007047836 */ /* 0x000fc40000000000 */
[----:B------:R-:W-:-:S08]  /*28c40*/  VIADD R10, R5, 0x1a400 ;  /* 0x0001a400050a7836 */ /* 0x000fd00000000000 */
.L_x_2406:
        /* <DEDUP_REMOVED lines=15> */
.L_x_2407:
        /* <DEDUP_REMOVED lines=15> */
.L_x_2408:
        /* <DEDUP_REMOVED lines=13> */
.L_x_2570:
[----:B------:R-:W-:Y:S05]  /*28f00*/  BSYNC B2 ;  /* 0x0000000000027941 */ /* 0x000fea0003800000 */
.L_x_2409:
[----:B------:R-:W-:Y:S01]  /*28f10*/  BSSY B2, `(.L_x_2411) ;  /* 0x000000b000027945 */ /* 0x000fe20003800000 */
[----:B------:R-:W-:Y:S01]  /*28f20*/  IMAD.MOV.U32 R4, RZ, RZ, 0x0 ;  /* 0x00000000ff047424 */ /* 0x000fe200078e00ff */
[----:B------:R-:W-:Y:S02]  /*28f30*/  MOV R5, 0x12f00000 ;  /* 0x12f0000000057802 */ /* 0x000fe40000000f00 */
        /* <DEDUP_REMOVED lines=8> */
.L_x_2412:
[----:B------:R-:W-:Y:S05]  /*28fc0*/  BSYNC B2 ;  /* 0x0000000000027941 */ /* 0x000fea0003800000 */
.L_x_2411:
        /* <DEDUP_REMOVED lines=8> */
[----:B--2---:R-:W-:-:S05]  /*29050*/  IMAD R4, R6, 0x5000, R11 ;  /* 0x0000500006047824 */ /* 0x004fca00078e020b */
[----:B------:R-:W-:-:S07]  /*29060*/  IADD3 R4, R4, 0xa400, RZ ;  /* 0x0000a40004047810 */ /* 0x000fce0007ffe0ff */
.L_x_2413:
        /* <DEDUP_REMOVED lines=10> */
.L_x_2401:
[----:B------:R-:W-:Y:S05]  /*29110*/  BSYNC B1 ;  /* 0x0000000000017941 */ /* 0x000fea0003800000 */
.L_x_2400:
[----:B------:R-:W2:Y:S04]  /*29120*/  LDL.LU R5, [R1+0x14] ;  /* 0x0000140001057983 */ /* 0x000ea80000300800 */
[----:B------:R-:W3:Y:S01]  /*29130*/  LDL.LU R6, [R1+0x1c] ;  /* 0x00001c0001067983 */ /* 0x000ee20000300800 */
[----:B------:R-:W-:Y:S01]  /*29140*/  VIADD R9, R9, 0xffffffff ;  /* 0xffffffff09097836 */ /* 0x000fe20000000000 */
[----:B------:R-:W-:-:S04]  /*29150*/  IADD3 R8, R8, -0xa0, RZ ;  /* 0xffffff6008087810 */ /* 0x000fc80007ffe0ff */
        /* <DEDUP_REMOVED lines=9> */
.L_x_2380:
[----:B------:R-:W-:Y:S05]  /*291f0*/  BSYNC B0 ;  /* 0x0000000000007941 */ /* 0x000fea0003800000 */
.L_x_2379:
        /* <DEDUP_REMOVED lines=23> */
.L_x_2416:
[----:B------:R-:W1:Y:S01]  /*29370*/  S2R R0, SR_CgaCtaId ;  /* 0x0000000000007919 */ /* 0x000e620000008800 */
[----:B------:R-:W-:-:S04]  /*29380*/  MOV R2, 0x400 ;  /* 0x0000040000027802 */ /* 0x000fc80000000f00 */
[----:B-1----:R-:W-:-:S05]  /*29390*/  LEA R3, R0, R2, 0x18 ;  /* 0x0000000200037211 */ /* 0x002fca00078ec0ff */
[----:B------:R1:W-:Y:S01]  /*293a0*/  STL [R1+0x38], R3 ;  /* 0x0000380301007387 */ /* 0x0003e20000100800 */
[----:B------:R-:W-:-:S05]  /*293b0*/  VIADD R0, R3, 0x1a400 ;  /* 0x0001a40003007836 */ /* 0x000fca0000000000 */
        /* <DEDUP_REMOVED lines=18> */
.L_x_2418:
        /* <DEDUP_REMOVED lines=27> */
.L_x_2419:
[----:B-1----:R-:W2:Y:S02]  /*29690*/  LDL R2, [R1+0x38] ;  /* 0x0000380001027983 */ /* 0x002ea40000100800 */
[----:B--2---:R-:W-:-:S04]  /*296a0*/  IADD3 R0, R2, 0x400, RZ ;  /* 0x0000040002007810 */ /* 0x004fc80007ffe0ff */
[----:B------:R-:W-:-:S13]  /*296b0*/  LOP3.LUT P0, RZ, R0, 0x9f, RZ, 0xc0, !PT ;  /* 0x0000009f00ff7812 */ /* 0x000fda000780c0ff */
[----:B------:R-:W-:Y:S05]  /*296c0*/  @!P0 BRA `(.L_x_2420) ;  /* 0x0000000000408947 */ /* 0x000fea0003800000 */
        /* <DEDUP_REMOVED lines=16> */
.L_x_2420:
[----:B------:R-:W2:Y:S02]  /*297d0*/  LDL.LU R2, [R1+0x24] ;  /* 0x0000240001027983 */ /* 0x000ea40000300800 */
[----:B--2---:R-:W-:-:S13]  /*297e0*/  LOP3.LUT P6, RZ, R2, 0x3ff, RZ, 0xc0, !PT ;  /* 0x000003ff02ff7812 */ /* 0x004fda00078cc0ff */
        /* <DEDUP_REMOVED lines=17> */
.L_x_2421:
[----:B------:R-:W-:Y:S01]  /*29900*/  ULDC.64 UR4, c[0x0][0x9f8] ;  /* 0x00027e0000047ab9 */ /* 0x000fe20000000a00 */
[----:B0-----:R-:W2:Y:S01]  /*29910*/  LDL.LU R4, [R1+0x28] ;  /* 0x0000280001047983 */ /* 0x001ea20000300800 */
[----:B------:R-:W-:-:S03]  /*29920*/  ISETP.NE.U32.AND P0, PT, RZ, UR4, PT ;  /* 0x00000004ff007c0c */ /* 0x000fc6000bf05070 */
[----:B------:R-:W2:Y:S01]  /*29930*/  LDL.LU R0, [R1+0x4] ;  /* 0x0000040001007983 */ /* 0x000ea20000300800 */
[----:B------:R-:W-:Y:S01]  /*29940*/  ISETP.NE.AND.EX P0, PT, RZ, UR5, PT, P0 ;  /* 0x00000005ff007c0c */ /* 0x000fe2000bf05300 */
[----:B------:R-:W-:Y:S02]  /*29950*/  IMAD.MOV.U32 R5, RZ, RZ, R16 ;  /* 0x000000ffff057224 */ /* 0x000fe400078e0010 */
        /* <DEDUP_REMOVED lines=8> */
[----:B0-----:R-:W-:Y:S02]  /*299e0*/  ISETP.NE.AND P0, PT, R0, 0x1, PT ;  /* 0x000000010000780c */ /* 0x001fe40003f05270 */
[----:B---3--:R-:W-:Y:S01]  /*299f0*/  MOV R0, R6 ;  /* 0x0000000600007202 */ /* 0x008fe20000000f00 */
[----:B-1----:R-:W0:Y:S10]  /*29a00*/  S2R R5, SR_TID.X ;  /* 0x0000000000057919 */ /* 0x002e340000002100 */
        /* <DEDUP_REMOVED lines=14> */
.L_x_2422:
        /* <DEDUP_REMOVED lines=14> */
.L_x_2423:
        /* <DEDUP_REMOVED lines=13> */
.L_x_2424:
        /* <DEDUP_REMOVED lines=24> */
.L_x_2573:
[----:B--2---:R-:W-:Y:S02]  /*29e20*/  ISETP.NE.AND P0, PT, R14, RZ, PT ;  /* 0x000000ff0e00720c */ /* 0x004fe40003f05270 */
[----:B------:R-:W-:-:S11]  /*29e30*/  PLOP3.LUT P6, PT, PT, PT, PT, 0x8, 0x0 ;  /* 0x000000000000781c */ /* 0x000fd60003fce170 */
[----:B------:R-:W-:Y:S05]  /*29e40*/  @P0 BRA `(.L_x_2426) ;  /* 0x0000000800440947 */ /* 0x000fea0003800000 */
[----:B------:R-:W-:-:S03]  /*29e50*/  UMOV UR4, 0xffffffff ;  /* 0xffffffff00047882 */ /* 0x000fc60000000000 */
[----:B------:R-:W-:Y:S05]  /*29e60*/  BRA.DIV UR4, `(.L_x_2427) ;  /* 0x0000005204a07947 */ /* 0x000fea000b800000 */
[----:B------:R-:W-:-:S13]  /*29e70*/  ELECT P6, URZ, PT ;  /* 0x00000000003f782f */ /* 0x000fda00038c0000 */
.L_x_2576:
[----:B------:R-:W-:Y:S05]  /*29e80*/  @!P6 BRA `(.L_x_2428) ;  /* 0x000000040098e947 */ /* 0x000fea0003800000 */
[----:B------:R-:W-:Y:S01]  /*29e90*/  ISETP.NE.U32.AND P0, PT, R6, RZ, PT ;  /* 0x000000ff0600720c */ /* 0x000fe20003f05070 */
[----:B-1----:R-:W-:-:S03]  /*29ea0*/  VIADD R5, R19, 0xffffffff ;  /* 0xffffffff13057836 */ /* 0x002fc60000000000 */
[----:B------:R-:W-:-:S13]  /*29eb0*/  ISETP.NE.AND.EX P0, PT, R7, RZ, PT, P0 ;  /* 0x000000ff0700720c */ /* 0x000fda0003f05300 */
        /* <DEDUP_REMOVED lines=8> */
[----:B------:R-:W-:Y:S02]  /*29f40*/  IADD3 R8, -R2, RZ, RZ ;  /* 0x000000ff02087210 */ /* 0x000fe40007ffe1ff */
[----:B------:R-:W-:-:S03]  /*29f50*/  SHF.R.S32.HI R9, RZ, 0x1f, R2 ;  /* 0x0000001fff097819 */ /* 0x000fc60000011402 */
        /* <DEDUP_REMOVED lines=9> */
.L_x_2429:
[----:B-1----:R-:W2:Y:S01]  /*29ff0*/  LDL R6, [R1+0x10] ;  /* 0x0000100001067983 */ /* 0x002ea20000100800 */
[----:B------:R-:W-:-:S03]  /*2a000*/  MOV R9, 0x400 ;  /* 0x0000040000097802 */ /* 0x000fc60000000f00 */
[----:B------:R-:W3:Y:S01]  /*2a010*/  LDL R7, [R1+0x18] ;  /* 0x0000180001077983 */ /* 0x000ee20000100800 */
[----:B------:R-:W1:Y:S01]  /*2a020*/  S2R R10, SR_CgaCtaId ;  /* 0x00000000000a7919 */ /* 0x000e620000008800 */
[----:B------:R-:W4:Y:S01]  /*2a030*/  S2R R8, SR_TID.X ;  /* 0x0000000000087919 */ /* 0x000f220000002100 */
[----:B-1----:R-:W-:Y:S02]  /*2a040*/  LEA R9, R10, R9, 0x18 ;  /* 0x000000090a097211 */ /* 0x002fe400078ec0ff */
[----:B----4-:R-:W-:-:S04]  /*2a050*/  LOP3.LUT R8, R8, 0x7f, RZ, 0xc0, !PT ;  /* 0x0000007f08087812 */ /* 0x010fc800078ec0ff */
[----:B------:R-:W-:Y:S02]  /*2a060*/  ISETP.NE.AND P0, PT, R8, RZ, PT ;  /* 0x000000ff0800720c */ /* 0x000fe40003f05270 */
[----:B--2---:R-:W-:Y:S02]  /*2a070*/  LEA R6, R6, R9, 0x3 ;  /* 0x0000000906067211 */ /* 0x004fe400078e18ff */
[----:B---3--:R-:W-:-:S04]  /*2a080*/  SHF.L.U32 R7, R7, 0x1f, RZ ;  /* 0x0000001f07077819 */ /* 0x008fc800000006ff */
[----:B------:R-:W1:Y:S02]  /*2a090*/  SYNCS.PHASECHK.TRANS64.TRYWAIT P2, [R6+URZ+0x29880], R7 ;  /* 0x02988007060075a7 */ /* 0x000e64000804017f */
[----:B-1----:R-:W-:Y:S05]  /*2a0a0*/  @!P2 BRA `(.L_x_2430) ;  /* 0x000000500030a947 */ /* 0x002fea0003800000 */
.L_x_2577:
        /* <DEDUP_REMOVED lines=8> */
.L_x_2431:
        /* <DEDUP_REMOVED lines=22> */
.L_x_2578:
        /* <DEDUP_REMOVED lines=8> */
.L_x_2433:
        /* <DEDUP_REMOVED lines=30> */
.L_x_2428:
        /* <DEDUP_REMOVED lines=10> */
[----:B------:R-:W-:Y:S02]  /*2a590*/  R2UR UR24, R7 ;  /* 0x00000000071872ca */ /* 0x000fe400000e0000 */
[----:B-1----:R-:W-:Y:S01]  /*2a5a0*/  @P0 MOV R5, 0x6000 ;  /* 0x0000600000050802 */ /* 0x002fe20000000f00 */
[----:B------:R-:W-:Y:S01]  /*2a5b0*/  BAR.SYNC.DEFER_BLOCKING 0x8, 0x120 ;  /* 0x0204800000007b1d */ /* 0x000fe20000010000 */
[----:B------:R-:W-:-:S09]  /*2a5c0*/  @P0 R2UR UR21, R3 ;  /* 0x00000000031502ca */ /* 0x000fd200000e0000 */
        /* <DEDUP_REMOVED lines=25> */
.L_x_2426:
        /* <DEDUP_REMOVED lines=13> */
.L_x_2579:
[----:B------:R-:W-:Y:S05]  /*2a830*/  BSYNC B0 ;  /* 0x0000000000007941 */ /* 0x000fea0003800000 */
.L_x_2434:
[----:B------:R-:W-:-:S13]  /*2a840*/  ISETP.GE.AND P0, PT, R19, 0x2, PT ;  /* 0x000000021300780c */ /* 0x000fda0003f06270 */
[----:B------:R-:W-:Y:S05]  /*2a850*/  @!P0 BRA `(.L_x_2436) ;  /* 0x0000001000508947 */ /* 0x000fea0003800000 */
[----:B------:R2:W5:Y:S01]  /*2a860*/  LDL.LU R6, [R1+0x10] ;  /* 0x0000100001067983 */ /* 0x0005620000300800 */
[----:B------:R-:W-:-:S03]  /*2a870*/  IADD3 R20, R19, -0x2, RZ ;  /* 0xfffffffe13147810 */ /* 0x000fc60007ffe0ff */
[----:B------:R2:W5:Y:S04]  /*2a880*/  LDL.LU R7, [R1+0x18] ;  /* 0x0000180001077983 */ /* 0x0005680000300800 */
.L_x_2458:
[----:B-1---5:R-:W-:Y:S01]  /*2a890*/  VIADD R4, R6, 0x1 ;  /* 0x0000000106047836 */ /* 0x022fe20000000000 */
[----:B------:R-:W-:Y:S05]  /*2a8a0*/  YIELD ;  /* 0x0000000000007946 */ /* 0x000fea0003800000 */
[----:B------:R-:W-:Y:S01]  /*2a8b0*/  ISETP.NE.AND P0, PT, R4, 0x2, PT ;  /* 0x000000020400780c */ /* 0x000fe20003f05270 */
[----:B------:R-:W-:Y:S03]  /*2a8c0*/  BSSY B0, `(.L_x_2437) ;  /* 0x0000094000007945 */ /* 0x000fe60003800000 */
[----:B---3--:R-:W-:-:S02]  /*2a8d0*/  SEL R3, RZ, 0x1, P0 ;  /* 0x00000001ff037807 */ /* 0x008fc40000000000 */
        /* <DEDUP_REMOVED lines=16> */
[----:B----4-:R-:W-:Y:S01]  /*2a9e0*/  @P0 IMAD.HI.U32 R4, R20, R2, RZ ;  /* 0x0000000214040227 */ /* 0x010fe200078e00ff */
[----:B------:R-:W-:-:S04]  /*2a9f0*/  MOV R2, R20 ;  /* 0x0000001400027202 */ /* 0x000fc80000000f00 */
        /* <DEDUP_REMOVED lines=11> */
.L_x_2439:
[----:B---3--:R-:W3:Y:S01]  /*2aab0*/  S2R R4, SR_CgaCtaId ;  /* 0x0000000000047919 */ /* 0x008ee20000008800 */
[----:B------:R-:W-:Y:S01]  /*2aac0*/  MOV R3, 0x400 ;  /* 0x0000040000037802 */ /* 0x000fe20000000f00 */
[----:B------:R-:W-:Y:S01]  /*2aad0*/  BSSY B1, `(.L_x_2440) ;  /* 0x0000009000017945 */ /* 0x000fe20003800000 */
[----:B------:R-:W4:Y:S02]  /*2aae0*/  S2R R5, SR_TID.X ;  /* 0x0000000000057919 */ /* 0x000f240000002100 */
[----:B---3--:R-:W-:-:S04]  /*2aaf0*/  LEA R3, R4, R3, 0x18 ;  /* 0x0000000304037211 */ /* 0x008fc800078ec0ff */
[----:B------:R-:W-:Y:S02]  /*2ab00*/  LEA R4, R10, R3, 0x3 ;  /* 0x000000030a047211 */ /* 0x000fe400078e18ff */
[----:B------:R-:W-:Y:S02]  /*2ab10*/  SHF.L.U32 R3, R9, 0x1f, RZ ;  /* 0x0000001f09037819 */ /* 0x000fe400000006ff */
[----:B----4-:R-:W-:Y:S02]  /*2ab20*/  LOP3.LUT R5, R5, 0x7f, RZ, 0xc0, !PT ;  /* 0x0000007f05057812 */ /* 0x010fe400078ec0ff */
[----:B------:R-:W3:Y:S02]  /*2ab30*/  SYNCS.PHASECHK.TRANS64.TRYWAIT P0, [R4+URZ+0x29880], R3 ;  /* 0x02988003040075a7 */ /* 0x000ee4000800017f */
[----:B------:R-:W-:Y:S01]  /*2ab40*/  ISETP.NE.AND P2, PT, R5, RZ, PT ;  /* 0x000000ff0500720c */ /* 0x000fe20003f45270 */
[----:B---3--:R-:W-:-:S12]  /*2ab50*/  @!P0 BRA `(.L_x_2441) ;  /* 0x0000004400cc8947 */ /* 0x008fd80003800000 */
.L_x_2580:
[----:B------:R-:W-:Y:S05]  /*2ab60*/  BSYNC B1 ;  /* 0x0000000000017941 */ /* 0x000fea0003800000 */
.L_x_2440:
[----:B------:R-:W-:Y:S04]  /*2ab70*/  BSSY B1, `(.L_x_2442) ;  /* 0x0000009000017945 */ /* 0x000fe80003800000 */
[----:B------:R-:W-:Y:S05]  /*2ab80*/  @P2 BRA `(.L_x_2443) ;  /* 0x00000000001c2947 */ /* 0x000fea0003800000 */
[----:B------:R-:W1:Y:S02]  /*2ab90*/  S2R R5, SR_TID.X ;  /* 0x0000000000057919 */ /* 0x000e640000002100 */
[----:B-1----:R-:W-:Y:S01]  /*2aba0*/  LOP3.LUT R9, R5, 0x1f, RZ, 0xc0, !PT ;  /* 0x0000001f05097812 */ /* 0x002fe200078ec0ff */
[----:B------:R-:W-:-:S03]  /*2abb0*/  IMAD.MOV.U32 R5, RZ, RZ, 0x5000 ;  /* 0x00005000ff057424 */ /* 0x000fc600078e00ff */
[----:B------:R-:W-:Y:S01]  /*2abc0*/  ISETP.NE.AND P0, PT, R9, RZ, PT ;  /* 0x000000ff0900720c */ /* 0x000fe20003f05270 */
[----:B------:R4:W-:-:S12]  /*2abd0*/  SYNCS.ARRIVE.TRANS64 RZ, [R4+URZ+0x29870], R5 ;  /* 0x0298700504ff79a7 */ /* 0x0009d8000800003f */
[----:B----4-:R-:W-:Y:S05]  /*2abe0*/  @!P0 BRA `(.L_x_2443) ;  /* 0x0000000000048947 */ /* 0x010fea0003800000 */
[----:B------:R-:W-:Y:S01]  /*2abf0*/  BPT.TRAP 0x1 ;  /* 0x000000040000795c */ /* 0x000fe20000300000 */
.L_x_2443:
[----:B------:R-:W-:Y:S05]  /*2ac00*/  BSYNC B1 ;  /* 0x0000000000017941 */ /* 0x000fea0003800000 */
.L_x_2442:
[----:B-1----:R-:W4:Y:S04]  /*2ac10*/  LDL R9, [R1+0x10] ;  /* 0x0000100001097983 */ /* 0x002f280000100800 */
[----:B------:R-:W2:Y:S01]  /*2ac20*/  LDL R5, [R1+0x2c] ;  /* 0x00002c0001057983 */ /* 0x000ea20000100800 */
[----:B------:R-:W-:Y:S01]  /*2ac30*/  MOV R10, 0x400 ;  /* 0x00000400000a7802 */ /* 0x000fe20000000f00 */
[----:B------:R-:W-:Y:S01]  /*2ac40*/  IMAD.MOV.U32 R12, RZ, RZ, RZ ;  /* 0x000000ffff0c7224 */ /* 0x000fe200078e00ff */
        /* <DEDUP_REMOVED lines=8> */
[----:B----4-:R-:W-:Y:S02]  /*2acd0*/  IMAD R9, R9, 0x5000, R10 ;  /* 0x0000500009097824 */ /* 0x010fe400078e020a */
[----:B--2---:R-:W-:-:S03]  /*2ace0*/  IMAD R5, R8, 0xa0, R5 ;  /* 0x000000a008057824 */ /* 0x004fc600078e0205 */
[----:B------:R-:W-:Y:S01]  /*2acf0*/  IADD3 R8, R9, 0xa400, RZ ;  /* 0x0000a40009087810 */ /* 0x000fe20007ffe0ff */
[----:B------:R-:W-:-:S07]  /*2ad00*/  VIADD R9, R4, 0x29870 ;  /* 0x0002987004097836 */ /* 0x000fce0000000000 */
.L_x_2444:
        /* <DEDUP_REMOVED lines=13> */
.L_x_2581:
[----:B------:R-:W-:Y:S05]  /*2ade0*/  BSYNC B1 ;  /* 0x0000000000017941 */ /* 0x000fea0003800000 */
.L_x_2445:
[----:B------:R-:W-:Y:S01]  /*2adf0*/  BSSY B1, `(.L_x_2447) ;  /* 0x000000b000017945 */ /* 0x000fe20003800000 */
[----:B------:R-:W-:Y:S01]  /*2ae00*/  IMAD.MOV.U32 R10, RZ, RZ, 0x0 ;  /* 0x00000000ff0a7424 */ /* 0x000fe200078e00ff */
[----:B------:R-:W-:Y:S02]  /*2ae10*/  MOV R11, 0x14f00000 ;  /* 0x14f00000000b7802 */ /* 0x000fe40000000f00 */
[----:B------:R-:W-:Y:S05]  /*2ae20*/  @P2 BRA `(.L_x_2448) ;  /* 0x00000000001c2947 */ /* 0x000fea0003800000 */
[----:B------:R-:W2:Y:S01]  /*2ae30*/  S2R R8, SR_TID.X ;  /* 0x0000000000087919 */ /* 0x000ea20000002100 */
[----:B-1-3--:R-:W-:-:S04]  /*2ae40*/  IMAD.MOV.U32 R3, RZ, RZ, 0x7800 ;  /* 0x00007800ff037424 */ /* 0x00afc800078e00ff */
[----:B------:R4:W-:Y:S01]  /*2ae50*/  SYNCS.ARRIVE.TRANS64 RZ, [R4+URZ+0x29830], R3 ;  /* 0x0298300304ff79a7 */ /* 0x0009e2000800003f */
[----:B--2---:R-:W-:-:S04]  /*2ae60*/  LOP3.LUT R8, R8, 0x1f, RZ, 0xc0, !PT ;  /* 0x0000001f08087812 */ /* 0x004fc800078ec0ff */
[----:B------:R-:W-:-:S13]  /*2ae70*/  ISETP.NE.AND P0, PT, R8, RZ, PT ;  /* 0x000000ff0800720c */ /* 0x000fda0003f05270 */
[----:B----4-:R-:W-:Y:S05]  /*2ae80*/  @!P0 BRA `(.L_x_2448) ;  /* 0x0000000000048947 */ /* 0x010fea0003800000 */
[----:B------:R-:W-:Y:S01]  /*2ae90*/  BPT.TRAP 0x1 ;  /* 0x000000040000795c */ /* 0x000fe20000300000 */
.L_x_2448:
[----:B------:R-:W-:Y:S05]  /*2aea0*/  BSYNC B1 ;  /* 0x0000000000017941 */ /* 0x000fea0003800000 */
.L_x_2447:
[----:B-1-3--:R-:W2:Y:S01]  /*2aeb0*/  LDL R3, [R1+0x10] ;  /* 0x0000100001037983 */ /* 0x00aea20000100800 */
        /* <DEDUP_REMOVED lines=10> */
[----:B--2---:R-:W-:-:S05]  /*2af60*/  IMAD R3, R3, 0x7800, R8 ;  /* 0x0000780003037824 */ /* 0x004fca00078e0208 */
[----:B------:R-:W-:-:S07]  /*2af70*/  IADD3 R8, R3, 0x1a400, RZ ;  /* 0x0001a40003087810 */ /* 0x000fce0007ffe0ff */
.L_x_2449:
        /* <DEDUP_REMOVED lines=15> */
.L_x_2450:
        /* <DEDUP_REMOVED lines=15> */
.L_x_2451:
        /* <DEDUP_REMOVED lines=10> */
.L_x_2438:
[----:B------:R-:W-:Y:S05]  /*2b200*/  BSYNC B0 ;  /* 0x0000000000007941 */ /* 0x000fea0003800000 */
.L_x_2437:
[----:B------:R-:W-:-:S06]  /*2b210*/  UISETP.NE.AND UP0, UPT, UR37, 0x3, UPT ;  /* 0x000000032500788c */ /* 0x000fcc000bf05270 */
[----:B------:R-:W-:-:S13]  /*2b220*/  PLOP3.LUT P0, PT, PT, PT, UP0, 0x80, 0x0 ;  /* 0x000000000000781c */ /* 0x000fda0003f0f008 */
[----:B------:R-:W-:Y:S05]  /*2b230*/  @!P0 BRA `(.L_x_2452) ;  /* 0x0000000000048947 */ /* 0x000fea0003800000 */
[----:B------:R-:W-:Y:S01]  /*2b240*/  BPT.TRAP 0x1 ;  /* 0x000000040000795c */ /* 0x000fe20000300000 */
.L_x_2452:
[----:B------:R-:W3:Y:S01]  /*2b250*/  S2R R5, SR_CgaCtaId ;  /* 0x0000000000057919 */ /* 0x000ee20000008800 */
[----:B------:R-:W-:Y:S01]  /*2b260*/  MOV R3, UR39 ;  /* 0x0000002700037c02 */ /* 0x000fe20008000f00 */
[----:B------:R-:W-:Y:S01]  /*2b270*/  BSSY B0, `(.L_x_2453) ;  /* 0x000000a000007945 */ /* 0x000fe20003800000 */
[----:B------:R-:W-:Y:S02]  /*2b280*/  MOV R4, 0x400 ;  /* 0x0000040000047802 */ /* 0x000fe40000000f00 */
        /* <DEDUP_REMOVED lines=8> */
.L_x_2582:
[----:B------:R-:W-:Y:S05]  /*2b310*/  BSYNC B0 ;  /* 0x0000000000007941 */ /* 0x000fea0003800000 */
.L_x_2453:
[----:B------:R-:W-:Y:S05]  /*2b320*/  @!P0 BRA `(.L_x_2455) ;  /* 0x0000000000048947 */ /* 0x000fea0003800000 */
[----:B------:R-:W-:Y:S01]  /*2b330*/  BPT.TRAP 0x1 ;  /* 0x000000040000795c */ /* 0x000fe20000300000 */
.L_x_2455:
[----:B---3--:R-:W3:Y:S01]  /*2b340*/  LDL R4, [R1+0x4] ;  /* 0x0000040001047983 */ /* 0x008ee20000100800 */
[----:B------:R-:W-:Y:S01]  /*2b350*/  SHF.L.U32 R3, R7, 0x1f, RZ ;  /* 0x0000001f07037819 */ /* 0x000fe200000006ff */
[----:B------:R-:W-:-:S03]  /*2b360*/  IMAD R12, R6, 0x5000, RZ ;  /* 0x00005000060c7824 */ /* 0x000fc600078e02ff */
[----:B---3--:R-:W3:Y:S02]  /*2b370*/  SYNCS.PHASECHK.TRANS64.TRYWAIT P2, [R4+URZ+0x29860], R3 ;  /* 0x02986003040075a7 */ /* 0x008ee4000804017f */
[----:B---3--:R-:W-:Y:S05]  /*2b380*/  @!P2 BRA `(.L_x_2456) ;  /* 0x000000400000a947 */ /* 0x008fea0003800000 */
.L_x_2583:
[----:B---3--:R-:W3:Y:S04]  /*2b390*/  LDL R4, [R1+0x34] ;  /* 0x0000340001047983 */ /* 0x008ee80000100800 */
[----:B------:R-:W4:Y:S01]  /*2b3a0*/  LDL R15, [R1+0x30] ;  /* 0x00003000010f7983 */ /* 0x000f220000100800 */
[----:B------:R-:W-:Y:S01]  /*2b3b0*/  MOV R13, 0x400 ;  /* 0x00000400000d7802 */ /* 0x000fe20000000f00 */
[----:B------:R-:W-:Y:S05]  /*2b3c0*/  WARPSYNC.ALL ;  /* 0x0000000000007948 */ /* 0x000fea0003800000 */
[----:B------:R-:W5:Y:S01]  /*2b3d0*/  S2R R14, SR_CgaCtaId ;  /* 0x00000000000e7919 */ /* 0x000f620000008800 */
[----:B------:R-:W-:Y:S01]  /*2b3e0*/  MOV R16, 0x40 ;  /* 0x0000004000107802 */ /* 0x000fe20000000f00 */
[----:B-1----:R-:W1:Y:S01]  /*2b3f0*/  S2R R9, SR_TID.X ;  /* 0x0000000000097919 */ /* 0x002e620000002100 */
[----:B-----5:R-:W-:-:S02]  /*2b400*/  LEA R13, R14, R13, 0x18 ;  /* 0x0000000d0e0d7211 */ /* 0x020fc400078ec0ff */
[----:B-1----:R-:W-:-:S04]  /*2b410*/  LOP3.LUT P2, RZ, R9, 0x4, RZ, 0xc0, !PT ;  /* 0x0000000409ff7812 */ /* 0x002fc8000784c0ff */
[----:B------:R-:W-:Y:S02]  /*2b420*/  SEL R16, R16, 0xffffffc0, !P2 ;  /* 0xffffffc010107807 */ /* 0x000fe40005000000 */
[C---:B---3--:R-:W-:Y:S02]  /*2b430*/  LOP3.LUT R3, R12.reuse, R4, RZ, 0xfc, !PT ;  /* 0x000000040c037212 */ /* 0x048fe400078efcff */
[----:B----4-:R-:W-:-:S03]  /*2b440*/  LOP3.LUT R12, R12, R15, RZ, 0xfc, !PT ;  /* 0x0000000f0c0c7212 */ /* 0x010fc600078efcff */
[----:B------:R-:W-:-:S04]  /*2b450*/  IMAD.IADD R3, R13, 0x1, R3 ;  /* 0x000000010d037824 */ /* 0x000fc800078e0203 */
[----:B------:R-:W-:Y:S01]  /*2b460*/  IMAD.IADD R21, R16, 0x1, R3 ;  /* 0x0000000110157824 */ /* 0x000fe200078e0203 */
[----:B------:R-:W1:Y:S01]  /*2b470*/  LDSM.16.MT88.4 R4, [R3+0xa400] ;  /* 0x00a400000304783b */ /* 0x000e620000004200 */
        /* <DEDUP_REMOVED lines=71> */
.L_x_2457:
[----:B------:R-:W0:Y:S01]  /*2b8f0*/  LDL.LU R3, [R1+0x4] ;  /* 0x0000040001037983 */ /* 0x000e220000300800 */
[C---:B------:R-:W-:Y:S01]  /*2b900*/  ISETP.GT.AND P0, PT, R20.reuse, RZ, PT ;  /* 0x000000ff1400720c */ /* 0x040fe20003f04270 */
[----:B------:R-:W-:Y:S02]  /*2b910*/  VIADD R20, R20, 0xffffffff ;  /* 0xffffffff14147836 */ /* 0x000fe40000000000 */
[----:B------:R3:W5:Y:S04]  /*2b920*/  LDL R6, [R1+0x10] ;  /* 0x0000100001067983 */ /* 0x0007680000100800 */
[----:B------:R3:W5:Y:S01]  /*2b930*/  LDL R7, [R1+0x18] ;  /* 0x0000180001077983 */ /* 0x0007620000100800 */
[----:B0-----:R0:W-:Y:S02]  /*2b940*/  SYNCS.ARRIVE.TRANS64.A1T0 RZ, [R3+URZ+0x29850], RZ ;  /* 0x029850ff03ff79a7 */ /* 0x0011e4000810003f */
[----:B0-----:R-:W-:-:S04]  /*2b950*/  @!P1 IADD3 R3, R3, 0x29880, RZ ;  /* 0x0002988003039810 */ /* 0x001fc80007ffe0ff */
[----:B------:R-:W-:Y:S01]  /*2b960*/  @!P1 PRMT R3, RZ, 0x654, R3 ;  /* 0x00000654ff039816 */ /* 0x000fe20000000003 */
[----:B------:R-:W-:Y:S06]  /*2b970*/  BAR.SYNC.DEFER_BLOCKING 0x2, 0x80 ;  /* 0x0082000000007b1d */ /* 0x000fec0000010000 */
[----:B------:R3:W-:Y:S01]  /*2b980*/  @!P1 SYNCS.ARRIVE.TRANS64.RED.A1T0 RZ, [R3+URZ], RZ ;  /* 0x000000ff03ff99a7 */ /* 0x0007e2000810043f */
[----:B------:R-:W-:Y:S05]  /*2b990*/  @P0 BRA `(.L_x_2458) ;  /* 0xffffffec00bc0947 */ /* 0x000fea000383ffff */
.L_x_2436:
[----:B------:R-:W-:Y:S04]  /*2b9a0*/  BSSY B0, `(.L_x_2459) ;  /* 0x000000f000007945 */ /* 0x000fe80003800000 */
[----:B------:R-:W-:Y:S05]  /*2b9b0*/  @P1 BRA `(.L_x_2460) ;  /* 0x0000000000341947 */ /* 0x000fea0003800000 */
[----:B------:R-:W4:Y:S01]  /*2b9c0*/  S2R R5, SR_LANEID ;  /* 0x0000000000057919 */ /* 0x000f220000000000 */
[----:B------:R-:W-:Y:S01]  /*2b9d0*/  VOTEU.ANY UR4, UPT, PT ;  /* 0x0000000000047886 */ /* 0x000fe200038e0100 */
[----:B-1-3--:R-:W1:Y:S01]  /*2b9e0*/  LDC.64 R2, c[0x0][0xc38] ;  /* 0x00030e00ff027b82 */ /* 0x00ae620000000a00 */
[----:B------:R-:W4:Y:S02]  /*2b9f0*/  FLO.U32 R0, UR4 ;  /* 0x0000000400007d00 */ /* 0x000f2400080e0000 */
[----:B----4-:R-:W-:-:S06]  /*2ba00*/  ISETP.EQ.U32.AND P0, PT, R0, R5, PT ;  /* 0x000000050000720c */ /* 0x010fcc0003f02070 */
[----:B------:R-:W1:Y:S07]  /*2ba10*/  POPC R5, UR4 ;  /* 0x0000000400057d09 */ /* 0x000e6e0008000000 */
[----:B-1----:R-:W3:Y:S01]  /*2ba20*/  @P0 ATOMG.E.ADD.STRONG.GPU PT, R3, desc[UR56][R2.64], R5 ;  /* 0x00000005020309a8 */ /* 0x002ee200081ee1f8 */
[----:B------:R-:W1:Y:S02]  /*2ba30*/  S2R R4, SR_LTMASK ;  /* 0x0000000000047919 */ /* 0x000e640000003900 */
[----:B-1----:R-:W-:-:S04]  /*2ba40*/  LOP3.LUT R4, R4, UR4, RZ, 0xc0, !PT ;  /* 0x0000000404047c12 */ /* 0x002fc8000f8ec0ff */
[----:B-----5:R-:W1:Y:S01]  /*2ba50*/  POPC R7, R4 ;  /* 0x0000000400077309 */ /* 0x020e620000000000 */
[----:B---3--:R-:W1:Y:S02]  /*2ba60*/  SHFL.IDX PT, R0, R3, R0, 0x1f ;  /* 0x00001f0003007589 */ /* 0x008e6400000e0000 */
[----:B-1----:R-:W-:-:S05]  /*2ba70*/  IADD3 R0, R0, UR38, R7 ;  /* 0x0000002600007c10 */ /* 0x002fca000fffe007 */
[----:B------:R4:W-:Y:S02]  /*2ba80*/  STL [R1], R0 ;  /* 0x0000000001007387 */ /* 0x0009e40000100800 */
.L_x_2460:
[----:B------:R-:W-:Y:S05]  /*2ba90*/  BSYNC B0 ;  /* 0x0000000000007941 */ /* 0x000fea0003800000 */
.L_x_2459:
[----:B------:R-:W-:-:S06]  /*2baa0*/  UISETP.NE.AND UP0, UPT, UR37, 0x3, UPT ;  /* 0x000000032500788c */ /* 0x000fcc000bf05270 */
[----:B------:R-:W-:-:S13]  /*2bab0*/  PLOP3.LUT P0, PT, PT, PT, UP0, 0x80, 0x0 ;  /* 0x000000000000781c */ /* 0x000fda0003f0f008 */
[----:B------:R-:W-:Y:S05]  /*2bac0*/  @!P0 BRA `(.L_x_2461) ;  /* 0x0000000000048947 */ /* 0x000fea0003800000 */
[----:B------:R-:W-:Y:S01]  /*2bad0*/  BPT.TRAP 0x1 ;  /* 0x000000040000795c */ /* 0x000fe20000300000 */
.L_x_2461:
[----:B-1-3--:R-:W3:Y:S04]  /*2bae0*/  LDL R3, [R1+0x18] ;  /* 0x0000180001037983 */ /* 0x00aee80000100800 */
[----:B----4-:R-:W4:Y:S01]  /*2baf0*/  LDL R0, [R1+0x10] ;  /* 0x0000100001007983 */ /* 0x010f220000100800 */
[----:B------:R-:W1:Y:S01]  /*2bb00*/  S2R R4, SR_CgaCtaId ;  /* 0x0000000000047919 */ /* 0x000e620000008800 */
[----:B------:R-:W-:-:S04]  /*2bb10*/  MOV R2, 0x400 ;  /* 0x0000040000027802 */ /* 0x000fc80000000f00 */
[----:B-1----:R-:W-:Y:S01]  /*2bb20*/  LEA R2, R4, R2, 0x18 ;  /* 0x0000000204027211 */ /* 0x002fe200078ec0ff */
[----:B------:R-:W-:Y:S01]  /*2bb30*/  BSSY B0, `(.L_x_2462) ;  /* 0x0000008000007945 */ /* 0x000fe20003800000 */
[----:B---3--:R-:W-:-:S04]  /*2bb40*/  LOP3.LUT R3, R3, 0x1, RZ, 0x3c, !PT ;  /* 0x0000000103037812 */ /* 0x008fc800078e3cff */
[----:B------:R-:W-:Y:S01]  /*2bb50*/  SHF.L.U32 R3, R3, 0x1f, RZ ;  /* 0x0000001f03037819 */ /* 0x000fe200000006ff */
[----:B----4-:R-:W-:-:S04]  /*2bb60*/  IMAD R20, R0, 0x8, R2 ;  /* 0x0000000800147824 */ /* 0x010fc800078e0202 */
[----:B------:R-:W1:Y:S01]  /*2bb70*/  SYNCS.PHASECHK.TRANS64.TRYWAIT P0, [R20+URZ+0x29870], R3 ;  /* 0x02987003140075a7 */ /* 0x000e62000800017f */
[----:B------:R-:W-:-:S04]  /*2bb80*/  MOV R0, UR39 ;  /* 0x0000002700007c02 */ /* 0x000fc80008000f00 */
[----:B------:R-:W-:Y:S01]  /*2bb90*/  ISETP.NE.AND P2, PT, R0, 0x3, PT ;  /* 0x000000030000780c */ /* 0x000fe20003f45270 */
[----:B-1----:R-:W-:-:S12]  /*2bba0*/  @!P0 BRA `(.L_x_2463) ;  /* 0x0000003800108947 */ /* 0x002fd80003800000 */
.L_x_2584:
[----:B------:R-:W-:Y:S05]  /*2bbb0*/  BSYNC B0 ;  /* 0x0000000000007941 */ /* 0x000fea0003800000 */
.L_x_2462:
[----:B------:R-:W-:Y:S05]  /*2bbc0*/  @!P2 BRA `(.L_x_2464) ;  /* 0x000000000004a947 */ /* 0x000fea0003800000 */
[----:B------:R-:W-:Y:S01]  /*2bbd0*/  BPT.TRAP 0x1 ;  /* 0x000000040000795c */ /* 0x000fe20000300000 */
.L_x_2464:
[----:B------:R-:W1:Y:S02]  /*2bbe0*/  LDL R0, [R1+0x18] ;  /* 0x0000180001007983 */ /* 0x000e640000100800 */
[----:B-1----:R-:W-:-:S04]  /*2bbf0*/  SHF.L.U32 R3, R0, 0x1f, RZ ;  /* 0x0000001f00037819 */ /* 0x002fc800000006ff */
[----:B------:R-:W1:Y:S02]  /*2bc00*/  SYNCS.PHASECHK.TRANS64.TRYWAIT P0, [R20+URZ+0x29860], R3 ;  /* 0x02986003140075a7 */ /* 0x000e64000800017f */
[----:B-1----:R-:W-:Y:S05]  /*2bc10*/  @!P0 BRA `(.L_x_2465) ;  /* 0x0000003800088947 */ /* 0x002fea0003800000 */
.L_x_2585:
[----:B------:R-:W3:Y:S04]  /*2bc20*/  LDL R0, [R1+0x10] ;  /* 0x0000100001007983 */ /* 0x000ee80000100800 */
[----:B------:R-:W4:Y:S04]  /*2bc30*/  LDL R2, [R1+0x34] ;  /* 0x0000340001027983 */ /* 0x000f280000100800 */
[----:B------:R-:W2:Y:S01]  /*2bc40*/  LDL R11, [R1+0x30] ;  /* 0x00003000010b7983 */ /* 0x000ea20000100800 */
[----:B------:R-:W-:Y:S01]  /*2bc50*/  MOV R8, 0x400 ;  /* 0x0000040000087802 */ /* 0x000fe20000000f00 */
[----:B------:R-:W-:Y:S05]  /*2bc60*/  WARPSYNC.ALL ;  /* 0x0000000000007948 */ /* 0x000fea0003800000 */
[----:B------:R-:W0:Y:S01]  /*2bc70*/  S2R R10, SR_CgaCtaId ;  /* 0x00000000000a7919 */ /* 0x000e220000008800 */
[----:B------:R-:W-:Y:S01]  /*2bc80*/  MOV R12, 0x40 ;  /* 0x00000040000c7802 */ /* 0x000fe20000000f00 */
[----:B------:R-:W1:Y:S01]  /*2bc90*/  S2R R9, SR_TID.X ;  /* 0x0000000000097919 */ /* 0x000e620000002100 */
[----:B0-----:R-:W-:-:S02]  /*2bca0*/  LEA R8, R10, R8, 0x18 ;  /* 0x000000080a087211 */ /* 0x001fc400078ec0ff */
[----:B-1----:R-:W-:-:S04]  /*2bcb0*/  LOP3.LUT P0, RZ, R9, 0x4, RZ, 0xc0, !PT ;  /* 0x0000000409ff7812 */ /* 0x002fc8000780c0ff */
[----:B------:R-:W-:Y:S01]  /*2bcc0*/  SEL R12, R12, 0xffffffc0, !P0 ;  /* 0xffffffc00c0c7807 */ /* 0x000fe20004000000 */
[----:B---3--:R-:W-:-:S05]  /*2bcd0*/  IMAD R0, R0, 0x5000, RZ ;  /* 0x0000500000007824 */ /* 0x008fca00078e02ff */
[C---:B----4-:R-:W-:Y:S02]  /*2bce0*/  LOP3.LUT R2, R0.reuse, R2, RZ, 0xfc, !PT ;  /* 0x0000000200027212 */ /* 0x050fe400078efcff */
[----:B--2---:R-:W-:-:S03]  /*2bcf0*/  LOP3.LUT R0, R0, R11, RZ, 0xfc, !PT ;  /* 0x0000000b00007212 */ /* 0x004fc600078efcff */
[C---:B------:R-:W-:Y:S02]  /*2bd00*/  IMAD.IADD R2, R8.reuse, 0x1, R2 ;  /* 0x0000000108027824 */ /* 0x040fe400078e0202 */
[----:B------:R-:W-:-:S03]  /*2bd10*/  IMAD.IADD R0, R8, 0x1, R0 ;  /* 0x0000000108007824 */ /* 0x000fc600078e0200 */
[----:B-----5:R-:W0:Y:S01]  /*2bd20*/  LDSM.16.MT88.4 R4, [R2+0xa400] ;  /* 0x00a400000204783b */ /* 0x020e220000004200 */
        /* <DEDUP_REMOVED lines=68> */
.L_x_2466:
[----:B------:R-:W2:Y:S01]  /*2c170*/  LDL.LU R2, [R1+0x10] ;  /* 0x0000100001027983 */ /* 0x000ea20000300800 */
[----:B0-----:R-:W-:Y:S03]  /*2c180*/  SYNCS.ARRIVE.TRANS64.A1T0 RZ, [R20+URZ+0x29850], RZ ;  /* 0x029850ff14ff79a7 */ /* 0x001fe6000810003f */
[----:B------:R-:W3:Y:S01]  /*2c190*/  LDL.LU R3, [R1+0x18] ;  /* 0x0000180001037983 */ /* 0x000ee20000300800 */
[----:B-1----:R-:W-:-:S05]  /*2c1a0*/  @!P1 VIADD R0, R20, 0x29880 ;  /* 0x0002988014009836 */ /* 0x002fca0000000000 */
[----:B------:R-:W-:Y:S01]  /*2c1b0*/  @!P1 PRMT R0, RZ, 0x654, R0 ;  /* 0x00000654ff009816 */ /* 0x000fe20000000000 */
[----:B------:R-:W-:Y:S06]  /*2c1c0*/  BAR.SYNC.DEFER_BLOCKING 0x2, 0x80 ;  /* 0x0082000000007b1d */ /* 0x000fec0000010000 */
[----:B------:R2:W-:Y:S02]  /*2c1d0*/  @!P1 SYNCS.ARRIVE.TRANS64.RED.A1T0 RZ, [R0+URZ], RZ ;  /* 0x000000ff00ff99a7 */ /* 0x0005e4000810043f */
[----:B--2---:R-:W-:-:S04]  /*2c1e0*/  IADD3 R0, R2, 0x1, RZ ;  /* 0x0000000102007810 */ /* 0x004fc80007ffe0ff */
[----:B------:R-:W-:-:S04]  /*2c1f0*/  ISETP.NE.AND P0, PT, R0, 0x2, PT ;  /* 0x000000020000780c */ /* 0x000fc80003f05270 */
[----:B------:R-:W-:Y:S02]  /*2c200*/  SEL R2, RZ, 0x1, P0 ;  /* 0x00000001ff027807 */ /* 0x000fe40000000000 */
[----:B------:R-:W-:Y:S02]  /*2c210*/  SEL R0, R0, RZ, P0 ;  /* 0x000000ff00007207 */ /* 0x000fe40000000000 */
[----:B---3--:R-:W-:-:S03]  /*2c220*/  LOP3.LUT R3, R3, R2, RZ, 0x3c, !PT ;  /* 0x0000000203037212 */ /* 0x008fc600078e3cff */
[----:B------:R0:W-:Y:S04]  /*2c230*/  STL [R1+0x10], R0 ;  /* 0x0000100001007387 */ /* 0x0001e80000100800 */
[----:B------:R0:W-:Y:S02]  /*2c240*/  STL [R1+0x18], R3 ;  /* 0x0000180301007387 */ /* 0x0001e40000100800 */
.L_x_2417:
[----:B------:R-:W-:Y:S05]  /*2c250*/  BSYNC B6 ;  /* 0x0000000000067941 */ /* 0x000fea0003800000 */
.L_x_2415:
        /* <DEDUP_REMOVED lines=13> */
.L_x_2467:
        /* <DEDUP_REMOVED lines=17> */
[----:B------:R-:W-:Y:S01]  /*2c440*/  ISETP.GE.U32.AND P5, PT, R7, 0x10, PT ;  /* 0x000000100700780c */ /* 0x000fe20003fa6070 */
[----:B------:R-:W-:Y:S01]  /*2c450*/  SHFL.IDX PT, R4, R6, 0x1, 0x1f ;  /* 0x00201f0006047f89 */ /* 0x000fe200000e0000 */
[----:B0-----:R-:W-:Y:S01]  /*2c460*/  IMAD.MOV.U32 R3, RZ, RZ, RZ ;  /* 0x000000ffff037224 */ /* 0x001fe200078e00ff */
[----:B---3--:R-:W-:-:S02]  /*2c470*/  @!P1 MOV R3, R2 ;  /* 0x0000000200039202 */ /* 0x008fc40000000f00 */
[----:B------:R-:W-:-:S03]  /*2c480*/  ISETP.NE.AND P1, PT, R7, RZ, PT ;  /* 0x000000ff0700720c */ /* 0x000fc60003f25270 */
        /* <DEDUP_REMOVED lines=15> */
[----:B------:R0:W1:Y:S02]  /*2c580*/  SHFL.IDX PT, R14, R2, 0x1f, 0x1f ;  /* 0x03e01f00020e7f89 */ /* 0x00006400000e0000 */
.L_x_2595:
[----:B------:R-:W-:Y:S02]  /*2c590*/  ULDC UR4, c[0x0][0xc10] ;  /* 0x0003040000047ab9 */ /* 0x000fe40000000800 */
[----:B------:R-:W-:-:S05]  /*2c5a0*/  MOV R5, UR4 ;  /* 0x0000000400057c02 */ /* 0x000fca0008000f00 */
[----:B-1----:R-:W-:-:S04]  /*2c5b0*/  IMAD R7, R14, R5, RZ ;  /* 0x000000050e077224 */ /* 0x002fc800078e02ff */
[----:B------:R-:W-:-:S05]  /*2c5c0*/  IMAD.IADD R4, R4, 0x1, R7 ;  /* 0x0000000104047824 */ /* 0x000fca00078e0207 */
[----:B------:R-:W-:-:S13]  /*2c5d0*/  ISETP.GT.AND P6, PT, R4, R0, PT ;  /* 0x000000000400720c */ /* 0x000fda0003fc4270 */
[----:B------:R-:W-:Y:S05]  /*2c5e0*/  @P6 BRA `(.L_x_2470) ;  /* 0x0000000000a46947 */ /* 0x000fea0003800000 */
.L_x_2475:
        /* <DEDUP_REMOVED lines=8> */
[----:B0-----:R-:W-:-:S04]  /*2c670*/  LOP3.LUT R3, R3, 0x1f, RZ, 0xc0, !PT ;  /* 0x0000001f03037812 */ /* 0x001fc800078ec0ff */
[----:B------:R-:W-:Y:S01]  /*2c680*/  IADD3 R6, R2, R3, RZ ;  /* 0x0000000302067210 */ /* 0x000fe20007ffe0ff */
[----:B------:R-:W-:-:S03]  /*2c690*/  IMAD.MOV.U32 R3, RZ, RZ, RZ ;  /* 0x000000ffff037224 */ /* 0x000fc600078e00ff */
[----:B------:R-:W-:-:S13]  /*2c6a0*/  ISETP.GE.OR P6, PT, R6, R5, !P0 ;  /* 0x000000050600720c */ /* 0x000fda00047c6670 */
[----:B-1----:R-:W-:Y:S05]  /*2c6b0*/  @P6 BRA `(.L_x_2473) ;  /* 0x00000000000c6947 */ /* 0x002fea0003800000 */
[----:B------:R-:W0:Y:S02]  /*2c6c0*/  LDC.64 R2, c[0x0][0xc58] ;  /* 0x00031600ff027b82 */ /* 0x000e240000000a00 */
[----:B0-----:R-:W-:-:S06]  /*2c6d0*/  IMAD.WIDE R2, R6, 0x4, R2 ;  /* 0x0000000406027825 */ /* 0x001fcc00078e0202 */
[----:B------:R0:W5:Y:S02]  /*2c6e0*/  LDG.E R3, desc[UR56][R2.64] ;  /* 0x0000003802037981 */ /* 0x000164000c1e1900 */
.L_x_2473:
[----:B------:R-:W-:Y:S05]  /*2c6f0*/  BSYNC B0 ;  /* 0x0000000000007941 */ /* 0x000fea0003800000 */
.L_x_2472:
[----:B------:R-:W-:-:S03]  /*2c700*/  UMOV UR4, 0xffffffff ;  /* 0xffffffff00047882 */ /* 0x000fc60000000000 */
[----:B------:R-:W-:Y:S05]  /*2c710*/  BRA.DIV UR4, `(.L_x_2474) ;  /* 0x0000003204887947 */ /* 0x000fea000b800000 */
[----:B-----5:R-:W1:Y:S02]  /*2c720*/  SHFL.UP PT, R14, R3, 0x1, RZ ;  /* 0x04200000030e7989 */ /* 0x020e6400000e00ff */
        /* <DEDUP_REMOVED lines=8> */
[----:B------:R-:W1:Y:S02]  /*2c7b0*/  SHFL.UP PT, R14, R6, 0x8, RZ ;  /* 0x05000000060e7989 */ /* 0x000e6400000e00ff */
[----:B-1----:R-:W-:-:S05]  /*2c7c0*/  SEL R7, R14, RZ, P4 ;  /* 0x000000ff0e077207 */ /* 0x002fca0002000000 */
[----:B------:R-:W-:-:S05]  /*2c7d0*/  IMAD.IADD R7, R6, 0x1, R7 ;  /* 0x0000000106077824 */ /* 0x000fca00078e0207 */
[----:B------:R-:W0:Y:S02]  /*2c7e0*/  SHFL.UP PT, R14, R7, 0x10, RZ ;  /* 0x06000000070e7989 */ /* 0x000e2400000e00ff */
[----:B0-----:R-:W-:-:S04]  /*2c7f0*/  SEL R2, R14, RZ, P5 ;  /* 0x000000ff0e027207 */ /* 0x001fc80002800000 */
[----:B------:R-:W-:-:S05]  /*2c800*/  IADD3 R2, R7, R2, RZ ;  /* 0x0000000207027210 */ /* 0x000fca0007ffe0ff */
[----:B------:R0:W1:Y:S02]  /*2c810*/  SHFL.IDX PT, R14, R2, 0x1f, 0x1f ;  /* 0x03e01f00020e7f89 */ /* 0x00006400000e0000 */
.L_x_2603:
[----:B------:R-:W-:Y:S02]  /*2c820*/  ULDC UR4, c[0x0][0xc10] ;  /* 0x0003040000047ab9 */ /* 0x000fe40000000800 */
[----:B------:R-:W-:-:S04]  /*2c830*/  IMAD.U32 R5, RZ, RZ, UR4 ;  /* 0x00000004ff057e24 */ /* 0x000fc8000f8e00ff */
[----:B-1----:R-:W-:-:S04]  /*2c840*/  IMAD R7, R14, R5, RZ ;  /* 0x000000050e077224 */ /* 0x002fc800078e02ff */
[----:B------:R-:W-:-:S05]  /*2c850*/  IMAD.IADD R4, R7, 0x1, R4 ;  /* 0x0000000107047824 */ /* 0x000fca00078e0204 */
[----:B------:R-:W-:-:S13]  /*2c860*/  ISETP.GT.AND P6, PT, R4, R0, PT ;  /* 0x000000000400720c */ /* 0x000fda0003fc4270 */
[----:B------:R-:W-:Y:S05]  /*2c870*/  @!P6 BRA `(.L_x_2475) ;  /* 0xfffffffc005ce947 */ /* 0x000fea000383ffff */
.L_x_2470:
[----:B------:R-:W-:Y:S01]  /*2c880*/  IADD3 R8, -R7, R4, RZ ;  /* 0x0000000407087210 */ /* 0x000fe20007ffe1ff */
[----:B------:R-:W-:-:S04]  /*2c890*/  UMOV UR4, 0xffffffff ;  /* 0xffffffff00047882 */ /* 0x000fc80000000000 */
[----:B------:R-:W-:-:S05]  /*2c8a0*/  IMAD R7, R2, R5, R8 ;  /* 0x0000000502077224 */ /* 0x000fca00078e0208 */
[----:B------:R-:W-:Y:S01]  /*2c8b0*/  ISETP.GT.AND P6, PT, R7, R0, PT ;  /* 0x000000000700720c */ /* 0x000fe20003fc4270 */
[----:B------:R-:W-:-:S12]  /*2c8c0*/  BRA.DIV UR4, `(.L_x_2476) ;  /* 0x0000003204d87947 */ /* 0x000fd8000b800000 */
[----:B------:R-:W-:-:S04]  /*2c8d0*/  VOTE.ANY R6, PT, !P6 ;  /* 0x0000000000067806 */ /* 0x000fc800070e0100 */
[----:B------:R-:W1:Y:S02]  /*2c8e0*/  POPC R7, R6 ;  /* 0x0000000600077309 */ /* 0x000e640000000000 */
[----:B-1----:R1:W2:Y:S02]  /*2c8f0*/  SHFL.IDX PT, R4, R3, R7, 0x1f ;  /* 0x00001f0703047589 */ /* 0x0022a400000e0000 */
.L_x_2607:
[----:B------:R-:W-:Y:S01]  /*2c900*/  ISETP.NE.AND P0, PT, R6, RZ, PT ;  /* 0x000000ff0600720c */ /* 0x000fe20003f05270 */
[----:B------:R-:W-:-:S12]  /*2c910*/  IMAD.MOV.U32 R9, RZ, RZ, RZ ;  /* 0x000000ffff097224 */ /* 0x000fd800078e00ff */
[----:B------:R-:W-:Y:S05]  /*2c920*/  @!P0 BRA `(.L_x_2477) ;  /* 0x0000000000108947 */ /* 0x000fea0003800000 */
[----:B------:R-:W-:Y:S01]  /*2c930*/  UMOV UR4, 0xffffffff ;  /* 0xffffffff00047882 */ /* 0x000fe20000000000 */
[----:B------:R-:W-:Y:S02]  /*2c940*/  VIADD R12, R7, 0xffffffff ;  /* 0xffffffff070c7836 */ /* 0x000fe40000000000 */
[----:B------:R-:W-:Y:S05]  /*2c950*/  BRA.DIV UR4, `(.L_x_2478) ;  /* 0x0000003204fc7947 */ /* 0x000fea000b800000 */
[----:B------:R3:W4:Y:S02]  /*2c960*/  SHFL.IDX PT, R9, R2, R12, 0x1f ;  /* 0x00001f0c02097589 */ /* 0x00072400000e0000 */
.L_x_2477:
[----:B------:R-:W5:Y:S01]  /*2c970*/  LDL.LU R6, [R1+0xc] ;  /* 0x00000c0001067983 */ /* 0x000f620000300800 */
[----:B01-3--:R-:W0:Y:S01]  /*2c980*/  LDC.64 R2, c[0x0][0xc68] ;  /* 0x00031a00ff027b82 */ /* 0x00be220000000a00 */
[----:B-----5:R-:W-:-:S05]  /*2c990*/  IADD3 R6, R7, R6, RZ ;  /* 0x0000000607067210 */ /* 0x020fca0007ffe0ff */
        /* <DEDUP_REMOVED lines=13> */
[----:B------:R-:W-:Y:S01]  /*2ca70*/  IMAD R8, R2, R10, RZ ;  /* 0x0000000a02087224 */ /* 0x000fe200078e02ff */
[----:B------:R-:W-:-:S05]  /*2ca80*/  MOV R2, RZ ;  /* 0x000000ff00027202 */ /* 0x000fca0000000f00 */
[----:B------:R-:W-:Y:S01]  /*2ca90*/  IMAD.HI.U32 R2, R3, R8, R2 ;  /* 0x0000000803027227 */ /* 0x000fe200078e0002 */
[----:B------:R-:W-:Y:S02]  /*2caa0*/  IABS R3, R0 ;  /* 0x0000000000037213 */ /* 0x000fe40000000000 */
[----:B------:R-:W-:-:S03]  /*2cab0*/  IABS R8, R6 ;  /* 0x0000000600087213 */ /* 0x000fc60000000000 */
        /* <DEDUP_REMOVED lines=13> */
[----:B------:R-:W-:Y:S01]  /*2cb90*/  IMAD R8, R7, R2, RZ ;  /* 0x0000000207087224 */ /* 0x000fe200078e02ff */
[----:B------:R-:W-:-:S03]  /*2cba0*/  IADD3 R2, -R2, RZ, RZ ;  /* 0x000000ff02027210 */ /* 0x000fc60007ffe1ff */
        /* <DEDUP_REMOVED lines=14> */
[----:B------:R-:W-:Y:S01]  /*2cc90*/  IMAD.HI.U32 R2, R2, R3, RZ ;  /* 0x0000000302027227 */ /* 0x000fe200078e00ff */
[----:B------:R-:W-:-:S05]  /*2cca0*/  IADD3 R6, RZ, -R6, RZ ;  /* 0x80000006ff067210 */ /* 0x000fca0007ffe0ff */
[----:B------:R-:W-:Y:S01]  /*2ccb0*/  IMAD R6, R2, R6, R3 ;  /* 0x0000000602067224 */ /* 0x000fe200078e0203 */
[----:B------:R-:W-:-:S04]  /*2ccc0*/  LOP3.LUT R3, R0, R5, RZ, 0x3c, !PT ;  /* 0x0000000500037212 */ /* 0x000fc800078e3cff */
[----:B------:R-:W-:Y:S02]  /*2ccd0*/  ISETP.GT.U32.AND P1, PT, R7, R6, PT ;  /* 0x000000060700720c */ /* 0x000fe40003f24070 */
[----:B------:R-:W-:Y:S01]  /*2cce0*/  ISETP.GE.AND P2, PT, R3, RZ, PT ;  /* 0x000000ff0300720c */ /* 0x000fe20003f46270 */
[----:B------:R-:W-:-:S10]  /*2ccf0*/  IMAD.IADD R3, R0, 0x1, R8 ;  /* 0x0000000100037824 */ /* 0x000fd400078e0208 */
[----:B------:R-:W-:Y:S02]  /*2cd00*/  @!P1 IMAD.IADD R6, R6, 0x1, -R7 ;  /* 0x0000000106069824 */ /* 0x000fe400078e0a07 */
[----:B------:R-:W-:Y:S01]  /*2cd10*/  @!P1 VIADD R2, R2, 0x1 ;  /* 0x0000000102029836 */ /* 0x000fe20000000000 */
[----:B------:R-:W-:Y:S02]  /*2cd20*/  ISETP.NE.AND P1, PT, R5, RZ, PT ;  /* 0x000000ff0500720c */ /* 0x000fe40003f25270 */
[----:B------:R-:W-:-:S13]  /*2cd30*/  ISETP.GE.U32.AND P0, PT, R6, R7, PT ;  /* 0x000000070600720c */ /* 0x000fda0003f06070 */
[----:B------:R-:W-:-:S05]  /*2cd40*/  @P0 IADD3 R2, R2, 0x1, RZ ;  /* 0x0000000102020810 */ /* 0x000fca0007ffe0ff */
[----:B------:R-:W-:Y:S01]  /*2cd50*/  @!P2 IMAD.MOV R2, RZ, RZ, -R2 ;  /* 0x000000ffff02a224 */ /* 0x000fe200078e0a02 */
[----:B------:R-:W-:Y:S02]  /*2cd60*/  @!P1 LOP3.LUT R2, RZ, R5, RZ, 0x33, !PT ;  /* 0x00000005ff029212 */ /* 0x000fe400078e33ff */
[----:B------:R-:W-:-:S05]  /*2cd70*/  IADD3 R5, -R5, RZ, RZ ;  /* 0x000000ff05057210 */ /* 0x000fca0007ffe1ff */
[----:B------:R-:W-:Y:S01]  /*2cd80*/  IMAD R5, R2, R5, R3 ;  /* 0x0000000502057224 */ /* 0x000fe200078e0203 */
[----:B------:R-:W-:-:S04]  /*2cd90*/  LOP3.LUT R3, RZ, R2, RZ, 0x33, !PT ;  /* 0x00000002ff037212 */ /* 0x000fc800078e33ff */
[----:B------:R0:W-:Y:S01]  /*2cda0*/  STL [R1+0x8], R5 ;  /* 0x0000080501007387 */ /* 0x0001e20000100800 */
[----:B------:R-:W-:-:S05]  /*2cdb0*/  IMAD.IADD R0, R4, 0x1, R3 ;  /* 0x0000000104007824 */ /* 0x000fca00078e0203 */
[----:B------:R0:W-:Y:S01]  /*2cdc0*/  STL [R1+0x4], R0 ;  /* 0x0000040001007387 */ /* 0x0001e20000100800 */
[----:B------:R-:W-:Y:S05]  /*2cdd0*/  BRA `(.L_x_2479) ;  /* 0x0000000000287947 */ /* 0x000fea0003800000 */
.L_x_2471:
[----:B------:R-:W-:Y:S01]  /*2cde0*/  UMOV UR4, URZ ;  /* 0x0000003f00047c82 */ /* 0x000fe20008000000 */
[----:B------:R-:W-:Y:S01]  /*2cdf0*/  ULDC UR6, c[0x0][0xc14] ;  /* 0x0003050000067ab9 */ /* 0x000fe20000000800 */
[----:B------:R-:W-:Y:S01]  /*2ce00*/  UMOV UR5, URZ ;  /* 0x0000003f00057c82 */ /* 0x000fe20008000000 */
[----:B------:R0:W-:Y:S01]  /*2ce10*/  STL [R1], R0 ;  /* 0x0000000001007387 */ /* 0x0001e20000100800 */
[----:B------:R-:W-:Y:S01]  /*2ce20*/  IMAD.U32 R3, RZ, RZ, UR4 ;  /* 0x00000004ff037e24 */ /* 0x000fe2000f8e00ff */
[----:B------:R-:W-:-:S04]  /*2ce30*/  MOV R2, UR5 ;  /* 0x0000000500027c02 */ /* 0x000fc80008000f00 */
[----:B------:R1:W-:Y:S01]  /*2ce40*/  STL [R1+0x4], R3 ;  /* 0x0000040301007387 */ /* 0x0003e20000100800 */
[----:B0-----:R-:W-:-:S05]  /*2ce50*/  IMAD.U32 R0, RZ, RZ, UR6 ;  /* 0x00000006ff007e24 */ /* 0x001fca000f8e00ff */
[----:B------:R1:W-:Y:S04]  /*2ce60*/  STL [R1+0xc], R0 ;  /* 0x00000c0001007387 */ /* 0x0003e80000100800 */
[----:B------:R1:W-:Y:S02]  /*2ce70*/  STL [R1+0x8], R2 ;  /* 0x0000080201007387 */ /* 0x0003e40000100800 */
.L_x_2479:
        /* <DEDUP_REMOVED lines=12> */
[----:B---3--:R-:W-:Y:S02]  /*2cf40*/  MOV R7, R2 ;  /* 0x0000000200077202 */ /* 0x008fe40000000f00 */
[----:B0-----:R-:W-:-:S05]  /*2cf50*/  @!P0 LEA R0, R3, R0, 0x18 ;  /* 0x0000000003008211 */ /* 0x001fca00078ec0ff */
[----:B----4-:R1:W-:Y:S01]  /*2cf60*/  @!P0 STS.128 [R0+0x298d0], R4 ;  /* 0x0298d00400008388 */ /* 0x0103e20000000c00 */
[----:B------:R-:W-:Y:S06]  /*2cf70*/  BAR.ARV 0x5, 0x180 ;  /* 0x0146000000007b1d */ /* 0x000fec0000002000 */
.L_x_2468:
[----:B-1----:R-:W2:Y:S01]  /*2cf80*/  LDL R0, [R1+0xc] ;  /* 0x00000c0001007983 */ /* 0x002ea20000100800 */
[----:B------:R-:W-:Y:S02]  /*2cf90*/  ULDC UR4, c[0x0][0xc14] ;  /* 0x0003050000047ab9 */ /* 0x000fe40000000800 */
[----:B--2---:R-:W-:-:S13]  /*2cfa0*/  ISETP.GE.AND P0, PT, R0, UR4, PT ;  /* 0x0000000400007c0c */ /* 0x004fda000bf06270 */
[----:B------:R-:W-:Y:S05]  /*2cfb0*/  @!P0 BRA `(.L_x_2480) ;  /* 0xffffffa800648947 */ /* 0x000fea000383ffff */
[----:B------:R-:W-:Y:S05]  /*2cfc0*/  BSYNC B7 ;  /* 0x0000000000077941 */ /* 0x000fea0003800000 */
.L_x_2375:
        /* <DEDUP_REMOVED lines=12> */
.L_x_2610:
[----:B------:R-:W-:Y:S05]  /*2d090*/  BSYNC B0 ;  /* 0x0000000000007941 */ /* 0x000fea0003800000 */
.L_x_2481:
[----:B------:R-:W-:-:S03]  /*2d0a0*/  UMOV UR4, 0xffffffff ;  /* 0xffffffff00047882 */ /* 0x000fc60000000000 */
[----:B------:R-:W-:Y:S05]  /*2d0b0*/  BRA.DIV UR4, `(.L_x_2483) ;  /* 0x0000002e04607947 */ /* 0x000fea000b800000 */
[----:B------:R-:W1:Y:S02]  /*2d0c0*/  S2R R2, SR_TID.X ;  /* 0x0000000000027919 */ /* 0x000e640000002100 */
[----:B-1----:R-:W-:-:S04]  /*2d0d0*/  SHF.R.U32.HI R2, RZ, 0x5, R2 ;  /* 0x00000005ff027819 */ /* 0x002fc80000011602 */
[----:B------:R-:W-:-:S05]  /*2d0e0*/  LOP3.LUT R2, R2, 0x3, RZ, 0xc0, !PT ;  /* 0x0000000302027812 */ /* 0x000fca00078ec0ff */
[----:B------:R1:W2:Y:S02]  /*2d0f0*/  SHFL.IDX PT, R14, R2, RZ, 0x1f ;  /* 0x00001fff020e7589 */ /* 0x0002a400000e0000 */
.L_x_2613:
[----:B--2---:R-:W-:-:S13]  /*2d100*/  ISETP.NE.AND P0, PT, R14, RZ, PT ;  /* 0x000000ff0e00720c */ /* 0x004fda0003f05270 */
[----:B------:R-:W-:Y:S05]  /*2d110*/  @P0 BRA `(.L_x_2159) ;  /* 0x0000000000b00947 */ /* 0x000fea0003800000 */
[----:B------:R-:W-:-:S03]  /*2d120*/  UMOV UR4, 0xffffffff ;  /* 0xffffffff00047882 */ /* 0x000fc60000000000 */
[----:B------:R-:W-:Y:S05]  /*2d130*/  BRA.DIV UR4, `(.L_x_2484) ;  /* 0x0000002e04747947 */ /* 0x000fea000b800000 */
[----:B------:R-:W-:-:S13]  /*2d140*/  ELECT P6, URZ, PT ;  /* 0x00000000003f782f */ /* 0x000fda00038c0000 */
.L_x_2616:
[----:B------:R-:W-:Y:S05]  /*2d150*/  @!P6 BRA `(.L_x_2159) ;  /* 0x0000000000a0e947 */ /* 0x000fea0003800000 */
[----:B------:R-:W-:-:S06]  /*2d160*/  ULOP3.LUT UR4, UR36, 0x2, URZ, 0xfc, !UPT ;  /* 0x0000000224047892 */ /* 0x000fcc000f8efc3f */
[----:B-1----:R-:W-:-:S04]  /*2d170*/  MOV R2, UR4 ;  /* 0x0000000400027c02 */ /* 0x002fc80008000f00 */
[----:B------:R-:W-:-:S13]  /*2d180*/  ISETP.NE.AND P0, PT, R2, 0x3, PT ;  /* 0x000000030200780c */ /* 0x000fda0003f05270 */
[----:B------:R-:W-:Y:S05]  /*2d190*/  @!P0 BRA `(.L_x_2485) ;  /* 0x0000000000048947 */ /* 0x000fea0003800000 */
[----:B------:R-:W-:Y:S01]  /*2d1a0*/  BPT.TRAP 0x1 ;  /* 0x000000040000795c */ /* 0x000fe20000300000 */
.L_x_2485:
[----:B0-----:R-:W2:Y:S04]  /*2d1b0*/  LDL R3, [R1+0x10] ;  /* 0x0000100001037983 */ /* 0x001ea80000100800 */
[----:B------:R-:W3:Y:S01]  /*2d1c0*/  LDL.LU R7, [R1+0x18] ;  /* 0x0000180001077983 */ /* 0x000ee20000300800 */
[----:B------:R-:W-:-:S04]  /*2d1d0*/  VIADD R2, R0, 0x29840 ;  /* 0x0002984000027836 */ /* 0x000fc80000000000 */
[C---:B--2---:R-:W-:Y:S01]  /*2d1e0*/  IMAD R6, R3.reuse, 0x8, R2 ;  /* 0x0000000803067824 */ /* 0x044fe200078e0202 */
[----:B------:R-:W-:Y:S02]  /*2d1f0*/  IADD3 R3, R3, 0x1, RZ ;  /* 0x0000000103037810 */ /* 0x000fe40007ffe0ff */
[----:B---3--:R-:W-:Y:S02]  /*2d200*/  SHF.L.U32 R5, R7, 0x1f, RZ ;  /* 0x0000001f07057819 */ /* 0x008fe400000006ff */
[C---:B------:R-:W-:Y:S02]  /*2d210*/  ISETP.NE.AND P2, PT, R3.reuse, 0x2, PT ;  /* 0x000000020300780c */ /* 0x040fe40003f45270 */
[----:B------:R-:W0:Y:S02]  /*2d220*/  SYNCS.PHASECHK.TRANS64.TRYWAIT P1, [R6+URZ], R5 ;  /* 0x00000005060075a7 */ /* 0x000e24000802017f */
[----:B------:R-:W-:Y:S02]  /*2d230*/  SEL R4, RZ, 0x1, P2 ;  /* 0x00000001ff047807 */ /* 0x000fe40001000000 */
[----:B------:R-:W-:-:S02]  /*2d240*/  SEL R3, R3, RZ, P2 ;  /* 0x000000ff03037207 */ /* 0x000fc40001000000 */
[----:B------:R-:W-:-:S03]  /*2d250*/  LOP3.LUT R4, R7, R4, RZ, 0x3c, !PT ;  /* 0x0000000407047212 */ /* 0x000fc600078e3cff */
[----:B------:R-:W-:Y:S01]  /*2d260*/  IMAD R7, R3, 0x8, R2 ;  /* 0x0000000803077824 */ /* 0x000fe200078e0202 */
[----:B------:R-:W-:Y:S01]  /*2d270*/  SHF.L.U32 R2, R4, 0x1f, RZ ;  /* 0x0000001f04027819 */ /* 0x000fe200000006ff */
[----:B0-----:R-:W-:Y:S06]  /*2d280*/  @!P1 BRA `(.L_x_2486) ;  /* 0x0000002c00409947 */ /* 0x001fec0003800000 */
.L_x_2617:
[----:B------:R-:W1:Y:S02]  /*2d290*/  SYNCS.PHASECHK.TRANS64.TRYWAIT P1, [R7+URZ], R2 ;  /* 0x00000002070075a7 */ /* 0x000e64000802017f */
[----:B-1----:R-:W-:Y:S05]  /*2d2a0*/  @!P1 BRA `(.L_x_2487) ;  /* 0x0000002c004c9947 */ /* 0x002fea0003800000 */
.L_x_2618:
[----:B------:R-:W-:Y:S05]  /*2d2b0*/  @!P0 BRA `(.L_x_2488) ;  /* 0x0000000000048947 */ /* 0x000fea0003800000 */
[----:B------:R-:W-:Y:S01]  /*2d2c0*/  BPT.TRAP 0x1 ;  /* 0x000000040000795c */ /* 0x000fe20000300000 */
.L_x_2488:
[----:B------:R-:W2:Y:S02]  /*2d2d0*/  LDL.LU R4, [R1+0x10] ;  /* 0x0000100001047983 */ /* 0x000ea40000300800 */
[----:B--2---:R-:W-:-:S04]  /*2d2e0*/  IMAD R4, R4, 0x8, R0 ;  /* 0x0000000804047824 */ /* 0x004fc800078e0200 */
[----:B------:R-:W2:Y:S02]  /*2d2f0*/  SYNCS.PHASECHK.TRANS64.TRYWAIT P1, [R4+URZ+0x29860], R5 ;  /* 0x02986005040075a7 */ /* 0x000ea4000802017f */
[----:B--2---:R-:W-:Y:S05]  /*2d300*/  @!P1 BRA `(.L_x_2489) ;  /* 0x0000002c00489947 */ /* 0x004fea0003800000 */
.L_x_2619:
[----:B------:R-:W-:Y:S05]  /*2d310*/  @!P0 BRA `(.L_x_2490) ;  /* 0x0000000000048947 */ /* 0x000fea0003800000 */
[----:B------:R-:W-:Y:S01]  /*2d320*/  BPT.TRAP 0x1 ;  /* 0x000000040000795c */ /* 0x000fe20000300000 */
.L_x_2490:
[----:B------:R-:W-:-:S04]  /*2d330*/  LEA R3, R3, R0, 0x3 ;  /* 0x0000000003037211 */ /* 0x000fc800078e18ff */
[----:B------:R-:W3:Y:S02]  /*2d340*/  SYNCS.PHASECHK.TRANS64.TRYWAIT P1, [R3+URZ+0x29860], R2 ;  /* 0x02986002030075a7 */ /* 0x000ee4000802017f */
[----:B---3--:R-:W-:Y:S05]  /*2d350*/  @!P1 BRA `(.L_x_2491) ;  /* 0x0000002c00489947 */ /* 0x008fea0003800000 */
.L_x_2620:
[----:B------:R-:W-:Y:S05]  /*2d360*/  @!P0 BRA `(.L_x_2492) ;  /* 0x0000000000048947 */ /* 0x000fea0003800000 */
[----:B------:R-:W-:Y:S01]  /*2d370*/  BPT.TRAP 0x1 ;  /* 0x000000040000795c */ /* 0x000fe20000300000 */
.L_x_2492:
[----:B------:R-:W4:Y:S02]  /*2d380*/  SYNCS.PHASECHK.TRANS64.TRYWAIT P0, [R4+URZ+0x29880], R5 ;  /* 0x02988005040075a7 */ /* 0x000f24000800017f */
[----:B----4-:R-:W-:Y:S05]  /*2d390*/  @!P0 BRA `(.L_x_2493) ;  /* 0x0000002c004c8947 */ /* 0x010fea0003800000 */
.L_x_2494:
[----:B------:R0:W0:Y:S02]  /*2d3a0*/  SYNCS.PHASECHK.TRANS64.TRYWAIT P0, [R3+URZ+0x29880], R2 ;  /* 0x02988002030075a7 */ /* 0x000024000800017f */
[----:B0-----:R-:W-:Y:S05]  /*2d3b0*/  @!P0 NANOSLEEP.SYNCS 0x989680 ;  /* 0x009896800000895d */ /* 0x001fea0003900000 */
[----:B------:R-:W0:Y:S02]  /*2d3c0*/  @!P0 SYNCS.PHASECHK.TRANS64 P0, [R3+URZ+0x29880], R2 ;  /* 0x02988002030085a7 */ /* 0x000e24000800007f */
[----:B0-----:R-:W-:Y:S05]  /*2d3d0*/  @!P0 BRA `(.L_x_2494) ;  /* 0xfffffffc00f08947 */ /* 0x001fea000383ffff */
.L_x_2159:
[----:B------:R-:W-:Y:S05]  /*2d3e0*/  BSYNC B8 ;  /* 0x0000000000087941 */ /* 0x000fea0003800000 */
.L_x_2156:
[----:B------:R-:W-:Y:S05]  /*2d3f0*/  EXIT ;  /* 0x000000000000794d */ /* 0x000fea0003800000 */
.L_x_2177:
[----:B---3--:R3:W4:Y:S02]  /*2d400*/  SYNCS.PHASECHK.TRANS64.TRYWAIT P5, [R39+URZ+0x29890], R96 ;  /* 0x02989060270075a7 */ /* 0x00872400080a017f */
[----:B----4-:R-:W-:Y:S05]  /*2d410*/  @!P5 NANOSLEEP.SYNCS 0x989680 ;  /* 0x009896800000d95d */ /* 0x010fea0003900000 */
[----:B------:R-:W4:Y:S02]  /*2d420*/  @!P5 SYNCS.PHASECHK.TRANS64 P5, [R39+URZ+0x29890], R96 ;  /* 0x029890602700d5a7 */ /* 0x000f2400080a007f */
[----:B----4-:R-:W-:Y:S05]  /*2d430*/  @!P5 BRA `(.L_x_2177) ;  /* 0xfffffffc00f0d947 */ /* 0x010fea000383ffff */
[----:B------:R-:W-:Y:S05]  /*2d440*/  BRA `(.L_x_2495) ;  /* 0xfffffd6000347947 */ /* 0x000fea000383ffff */
.L_x_2231:
[----:B--2---:R2:W4:Y:S02]  /*2d450*/  SYNCS.PHASECHK.TRANS64.TRYWAIT P5, [R39+URZ+0x29890], R96 ;  /* 0x02989060270075a7 */ /* 0x00452400080a017f */
[----:B----4-:R-:W-:Y:S05]  /*2d460*/  @!P5 NANOSLEEP.SYNCS 0x989680 ;  /* 0x009896800000d95d */ /* 0x010fea0003900000 */
[----:B------:R-:W4:Y:S02]  /*2d470*/  @!P5 SYNCS.PHASECHK.TRANS64 P5, [R39+URZ+0x29890], R96 ;  /* 0x029890602700d5a7 */ /* 0x000f2400080a007f */
[----:B----4-:R-:W-:Y:S05]  /*2d480*/  @!P5 BRA `(.L_x_2231) ;  /* 0xfffffffc00f0d947 */ /* 0x010fea000383ffff */
[----:B------:R-:W-:Y:S05]  /*2d490*/  BRA `(.L_x_2496) ;  /* 0xfffffdbc00947947 */ /* 0x000fea000383ffff */
.L_x_2256:
[----:B-1----:R1:W2:Y:S02]  /*2d4a0*/  SYNCS.PHASECHK.TRANS64.TRYWAIT P2, [R39+URZ+0x29890], R96 ;  /* 0x02989060270075a7 */ /* 0x0022a4000804017f */
[----:B--2---:R-:W-:Y:S05]  /*2d4b0*/  @!P2 NANOSLEEP.SYNCS 0x989680 ;  /* 0x009896800000a95d */ /* 0x004fea0003900000 */
[----:B------:R-:W2:Y:S02]  /*2d4c0*/  @!P2 SYNCS.PHASECHK.TRANS64 P2, [R39+URZ+0x29890], R96 ;  /* 0x029890602700a5a7 */ /* 0x000ea4000804007f */
[----:B--2---:R-:W-:Y:S05]  /*2d4d0*/  @!P2 BRA `(.L_x_2256) ;  /* 0xfffffffc00f0a947 */ /* 0x004fea000383ffff */
[----:B------:R-:W-:Y:S05]  /*2d4e0*/  BRA `(.L_x_2497) ;  /* 0xfffffe1c00307947 */ /* 0x000fea000383ffff */
.L_x_2262:
[----:B-1----:R1:W2:Y:S02]  /*2d4f0*/  SYNCS.PHASECHK.TRANS64.TRYWAIT P1, [R39+URZ+0x298b0], R96 ;  /* 0x0298b060270075a7 */ /* 0x0022a4000802017f */
[----:B--2---:R-:W-:Y:S05]  /*2d500*/  @!P1 NANOSLEEP.SYNCS 0x989680 ;  /* 0x009896800000995d */ /* 0x004fea0003900000 */
[----:B------:R-:W2:Y:S02]  /*2d510*/  @!P1 SYNCS.PHASECHK.TRANS64 P1, [R39+URZ+0x298b0], R96 ;  /* 0x0298b060270095a7 */ /* 0x000ea4000802007f */
[----:B--2---:R-:W-:Y:S05]  /*2d520*/  @!P1 BRA `(.L_x_2262) ;  /* 0xfffffffc00f09947 */ /* 0x004fea000383ffff */
[----:B------:R-:W-:Y:S05]  /*2d530*/  BRA `(.L_x_2498) ;  /* 0xfffffe2000307947 */ /* 0x000fea000383ffff */
.L_x_2270:
[----:B------:R-:W-:Y:S01]  /*2d540*/  BSSY B0, `(.L_x_2499) ;  /* 0x0000008000007945 */ /* 0x000fe20003800000 */
[----:B------:R-:W-:Y:S01]  /*2d550*/  IMAD.MOV.U32 R13, RZ, RZ, R223 ;  /* 0x000000ffff0d7224 */ /* 0x000fe200078e00df */
[----:B------:R-:W-:Y:S01]  /*2d560*/  MOV R11, 0x1f ;  /* 0x0000001f000b7802 */ /* 0x000fe20000000f00 */
[----:B------:R-:W-:Y:S02]  /*2d570*/  IMAD.MOV.U32 R12, RZ, RZ, RZ ;  /* 0x000000ffff0c7224 */ /* 0x000fe400078e00ff */
[----:B------:R-:W-:-:S07]  /*2d580*/  IMAD.MOV.U32 R15, RZ, RZ, -0x1 ;  /* 0xffffffffff0f7424 */ /* 0x000fce00078e00ff */
[----:B-----5:R-:W-:Y:S05]  /*2d590*/  WARPSYNC.COLLECTIVE R15, `(.L_x_2500) ;  /* 0x000000000f087348 */ /* 0x020fea0003c00000 */
[----:B------:R0:W1:Y:S02]  /*2d5a0*/  SHFL.IDX P6, R14, R13, R12, R11 ;  /* 0x0000000c0d0e7389 */ /* 0x00006400000c000b */
[----:B01---5:R-:W-:Y:S01]  /*2d5b0*/  ENDCOLLECTIVE ;  /* 0x000000000000791b */ /* 0x023fe20003800000 */
.L_x_2500:
[----:B------:R-:W-:Y:S05]  /*2d5c0*/  BSYNC B0 ;  /* 0x0000000000007941 */ /* 0x000fea0003800000 */
.L_x_2499:
[----:B------:R-:W-:Y:S01]  /*2d5d0*/  IMAD.MOV.U32 R192, RZ, RZ, R14 ;  /* 0x000000ffffc07224 */ /* 0x000fe200078e000e */
[----:B------:R-:W-:Y:S06]  /*2d5e0*/  BRA `(.L_x_2501) ;  /* 0xfffffe2800207947 */ /* 0x000fec000383ffff */
.L_x_2282:
[----:B------:R-:W-:Y:S01]  /*2d5f0*/  BSSY B1, `(.L_x_2502) ;  /* 0x0000007000017945 */ /* 0x000fe20003800000 */
[----:B------:R-:W-:Y:S01]  /*2d600*/  MOV R12, RZ ;  /* 0x000000ff000c7202 */ /* 0x000fe20000000f00 */
[----:B------:R-:W-:Y:S02]  /*2d610*/  IMAD.MOV.U32 R11, RZ, RZ, 0x1e1f ;  /* 0x00001e1fff0b7424 */ /* 0x000fe400078e00ff */
[----:B-1----:R-:W-:-:S07]  /*2d620*/  IMAD.MOV.U32 R15, RZ, RZ, -0x1 ;  /* 0xffffffffff0f7424 */ /* 0x002fce00078e00ff */
[----:B0----5:R-:W-:Y:S05]  /*2d630*/  WARPSYNC.COLLECTIVE R15, `(.L_x_2503) ;  /* 0x000000000f087348 */ /* 0x021fea0003c00000 */
[----:B------:R1:W2:Y:S02]  /*2d640*/  SHFL.IDX P6, R14, R13, R12, R11 ;  /* 0x0000000c0d0e7389 */ /* 0x0002a400000c000b */
[----:B012--5:R-:W-:Y:S01]  /*2d650*/  ENDCOLLECTIVE ;  /* 0x000000000000791b */ /* 0x027fe20003800000 */
.L_x_2503:
[----:B------:R-:W-:Y:S05]  /*2d660*/  BSYNC B1 ;  /* 0x0000000000017941 */ /* 0x000fea0003800000 */
.L_x_2502:
[----:B------:R-:W-:Y:S05]  /*2d670*/  BRA `(.L_x_2504) ;  /* 0xfffffe3400a47947 */ /* 0x000fea000383ffff */
.L_x_2283:
[----:B------:R-:W-:Y:S01]  /*2d680*/  BSSY B1, `(.L_x_2505) ;  /* 0x0000008000017945 */ /* 0x000fe20003800000 */
[----:B------:R-:W-:Y:S01]  /*2d690*/  MOV R13, R4 ;  /* 0x00000004000d7202 */ /* 0x000fe20000000f00 */
[----:B------:R-:W-:Y:S01]  /*2d6a0*/  IMAD.MOV.U32 R12, RZ, RZ, RZ ;  /* 0x000000ffff0c7224 */ /* 0x000fe200078e00ff */
[----:B-1----:R-:W-:Y:S01]  /*2d6b0*/  MOV R15, 0xffffffff ;  /* 0xffffffff000f7802 */ /* 0x002fe20000000f00 */
[----:B------:R-:W-:-:S07]  /*2d6c0*/  IMAD.MOV.U32 R11, RZ, RZ, 0x1e1f ;  /* 0x00001e1fff0b7424 */ /* 0x000fce00078e00ff */
[----:B0----5:R-:W-:Y:S05]  /*2d6d0*/  WARPSYNC.COLLECTIVE R15, `(.L_x_2506) ;  /* 0x000000000f087348 */ /* 0x021fea0003c00000 */
[----:B------:R1:W2:Y:S02]  /*2d6e0*/  SHFL.IDX P6, R14, R13, R12, R11 ;  /* 0x0000000c0d0e7389 */ /* 0x0002a400000c000b */
[----:B012--5:R-:W-:Y:S01]  /*2d6f0*/  ENDCOLLECTIVE ;  /* 0x000000000000791b */ /* 0x027fe20003800000 */
.L_x_2506:
[----:B------:R-:W-:Y:S05]  /*2d700*/  BSYNC B1 ;  /* 0x0000000000017941 */ /* 0x000fea0003800000 */
.L_x_2505:
[----:B------:R-:W-:Y:S05]  /*2d710*/  BRA `(.L_x_2507) ;  /* 0xfffffe3400847947 */ /* 0x000fea000383ffff */
.L_x_2284:
[----:B------:R-:W-:Y:S01]  /*2d720*/  BSSY B1, `(.L_x_2508) ;  /* 0x0000008000017945 */ /* 0x000fe20003800000 */
[----:B------:R-:W-:Y:S01]  /*2d730*/  IMAD.MOV.U32 R13, RZ, RZ, R3 ;  /* 0x000000ffff0d7224 */ /* 0x000fe200078e0003 */
[----:B------:R-:W-:Y:S01]  /*2d740*/  MOV R11, 0x1e1f ;  /* 0x00001e1f000b7802 */ /* 0x000fe20000000f00 */
[----:B------:R-:W-:Y:S02]  /*2d750*/  IMAD.MOV.U32 R12, RZ, RZ, RZ ;  /* 0x000000ffff0c7224 */ /* 0x000fe400078e00ff */
[----:B-1----:R-:W-:-:S07]  /*2d760*/  IMAD.MOV.U32 R15, RZ, RZ, -0x1 ;  /* 0xffffffffff0f7424 */ /* 0x002fce00078e00ff */
[----:B0----5:R-:W-:Y:S05]  /*2d770*/  WARPSYNC.COLLECTIVE R15, `(.L_x_2509) ;  /* 0x000000000f087348 */ /* 0x021fea0003c00000 */
[----:B------:R1:W2:Y:S02]  /*2d780*/  SHFL.IDX P6, R14, R13, R12, R11 ;  /* 0x0000000c0d0e7389 */ /* 0x0002a400000c000b */
[----:B012--5:R-:W-:Y:S01]  /*2d790*/  ENDCOLLECTIVE ;  /* 0x000000000000791b */ /* 0x027fe20003800000 */
.L_x_2509:
[----:B------:R-:W-:Y:S05]  /*2d7a0*/  BSYNC B1 ;  /* 0x0000000000017941 */ /* 0x000fea0003800000 */
.L_x_2508:
[----:B------:R-:W-:Y:S05]  /*2d7b0*/  BRA `(.L_x_2510) ;  /* 0xfffffe3400647947 */ /* 0x000fea000383ffff */
.L_x_2285:
[----:B------:R-:W-:Y:S01]  /*2d7c0*/  BSSY B1, `(.L_x_2511) ;  /* 0x0000008000017945 */ /* 0x000fe20003800000 */
[----:B------:R-:W-:Y:S01]  /*2d7d0*/  IMAD.MOV.U32 R13, RZ, RZ, R0 ;  /* 0x000000ffff0d7224 */ /* 0x000fe200078e0000 */
[----:B------:R-:W-:Y:S01]  /*2d7e0*/  MOV R12, RZ ;  /* 0x000000ff000c7202 */ /* 0x000fe20000000f00 */
[----:B------:R-:W-:Y:S02]  /*2d7f0*/  IMAD.MOV.U32 R11, RZ, RZ, 0x1e1f ;  /* 0x00001e1fff0b7424 */ /* 0x000fe400078e00ff */
[----:B-1----:R-:W-:-:S07]  /*2d800*/  IMAD.MOV.U32 R15, RZ, RZ, -0x1 ;  /* 0xffffffffff0f7424 */ /* 0x002fce00078e00ff */
[----:B0----5:R-:W-:Y:S05]  /*2d810*/  WARPSYNC.COLLECTIVE R15, `(.L_x_2512) ;  /* 0x000000000f087348 */ /* 0x021fea0003c00000 */
[----:B------:R1:W2:Y:S02]  /*2d820*/  SHFL.IDX P6, R14, R13, R12, R11 ;  /* 0x0000000c0d0e7389 */ /* 0x0002a400000c000b */
[----:B012--5:R-:W-:Y:S01]  /*2d830*/  ENDCOLLECTIVE ;  /* 0x000000000000791b */ /* 0x027fe20003800000 */
.L_x_2512:
[----:B------:R-:W-:Y:S05]  /*2d840*/  BSYNC B1 ;  /* 0x0000000000017941 */ /* 0x000fea0003800000 */
.L_x_2511:
[----:B------:R-:W-:Y:S05]  /*2d850*/  BRA `(.L_x_2513) ;  /* 0xfffffe3400447947 */ /* 0x000fea000383ffff */
.L_x_2287:
[----:B--2---:R2:W3:Y:S02]  /*2d860*/  SYNCS.PHASECHK.TRANS64.TRYWAIT P1, [R16+URZ+0x29800], R3 ;  /* 0x02980003100075a7 */ /* 0x0044e4000802017f */
[----:B---3--:R-:W-:Y:S05]  /*2d870*/  @!P1 NANOSLEEP.SYNCS 0x989680 ;  /* 0x009896800000995d */ /* 0x008fea0003900000 */
[----:B------:R-:W3:Y:S02]  /*2d880*/  @!P1 SYNCS.PHASECHK.TRANS64 P1, [R16+URZ+0x29800], R3 ;  /* 0x02980003100095a7 */ /* 0x000ee4000802007f */
[----:B---3--:R-:W-:Y:S05]  /*2d890*/  @!P1 BRA `(.L_x_2287) ;  /* 0xfffffffc00f09947 */ /* 0x008fea000383ffff */
[----:B------:R-:W-:Y:S05]  /*2d8a0*/  BRA `(.L_x_2514) ;  /* 0xfffffe3400507947 */ /* 0x000fea000383ffff */
.L_x_2301:
[----:B------:R-:W-:Y:S01]  /*2d8b0*/  BSSY B1, `(.L_x_2515) ;  /* 0x0000007000017945 */ /* 0x000fe20003800000 */
[----:B------:R-:W-:Y:S01]  /*2d8c0*/  MOV R12, RZ ;  /* 0x000000ff000c7202 */ /* 0x000fe20000000f00 */
[----:B------:R-:W-:Y:S02]  /*2d8d0*/  IMAD.MOV.U32 R11, RZ, RZ, 0x1e1f ;  /* 0x00001e1fff0b7424 */ /* 0x000fe400078e00ff */
[----:B------:R-:W-:-:S07]  /*2d8e0*/  IMAD.MOV.U32 R15, RZ, RZ, -0x1 ;  /* 0xffffffffff0f7424 */ /* 0x000fce00078e00ff */
[----:B0----5:R-:W-:Y:S05]  /*2d8f0*/  WARPSYNC.COLLECTIVE R15, `(.L_x_2516) ;  /* 0x000000000f087348 */ /* 0x021fea0003c00000 */
[----:B------:R1:W2:Y:S02]  /*2d900*/  SHFL.IDX P6, R14, R13, R12, R11 ;  /* 0x0000000c0d0e7389 */ /* 0x0002a400000c000b */
[----:B012--5:R-:W-:Y:S01]  /*2d910*/  ENDCOLLECTIVE ;  /* 0x000000000000791b */ /* 0x027fe20003800000 */
.L_x_2516:
[----:B------:R-:W-:Y:S05]  /*2d920*/  BSYNC B1 ;  /* 0x0000000000017941 */ /* 0x000fea0003800000 */
.L_x_2515:
[----:B------:R-:W-:Y:S05]  /*2d930*/  BRA `(.L_x_2517) ;  /* 0xfffffe6800387947 */ /* 0x000fea000383ffff */
.L_x_2302:
[----:B------:R-:W-:Y:S01]  /*2d940*/  BSSY B1, `(.L_x_2518) ;  /* 0x0000008000017945 */ /* 0x000fe20003800000 */
[----:B------:R-:W-:Y:S01]  /*2d950*/  MOV R13, R8 ;  /* 0x00000008000d7202 */ /* 0x000fe20000000f00 */
[----:B------:R-:W-:Y:S01]  /*2d960*/  IMAD.MOV.U32 R12, RZ, RZ, RZ ;  /* 0x000000ffff0c7224 */ /* 0x000fe200078e00ff */
[----:B------:R-:W-:Y:S01]  /*2d970*/  MOV R15, 0xffffffff ;  /* 0xffffffff000f7802 */ /* 0x000fe20000000f00 */
[----:B------:R-:W-:-:S07]  /*2d980*/  IMAD.MOV.U32 R11, RZ, RZ, 0x1e1f ;  /* 0x00001e1fff0b7424 */ /* 0x000fce00078e00ff */
[----:B0----5:R-:W-:Y:S05]  /*2d990*/  WARPSYNC.COLLECTIVE R15, `(.L_x_2519) ;  /* 0x000000000f087348 */ /* 0x021fea0003c00000 */
[----:B------:R1:W2:Y:S02]  /*2d9a0*/  SHFL.IDX P6, R14, R13, R12, R11 ;  /* 0x0000000c0d0e7389 */ /* 0x0002a400000c000b */
[----:B012--5:R-:W-:Y:S01]  /*2d9b0*/  ENDCOLLECTIVE ;  /* 0x000000000000791b */ /* 0x027fe20003800000 */
.L_x_2519:
[----:B------:R-:W-:Y:S05]  /*2d9c0*/  BSYNC B1 ;  /* 0x0000000000017941 */ /* 0x000fea0003800000 */
.L_x_2518:
[----:B------:R-:W-:Y:S05]  /*2d9d0*/  BRA `(.L_x_2520) ;  /* 0xfffffe6800187947 */ /* 0x000fea000383ffff */
.L_x_2303:
[----:B------:R-:W-:Y:S01]  /*2d9e0*/  BSSY B1, `(.L_x_2521) ;  /* 0x0000008000017945 */ /* 0x000fe20003800000 */
[----:B------:R-:W-:Y:S01]  /*2d9f0*/  IMAD.MOV.U32 R13, RZ, RZ, R3 ;  /* 0x000000ffff0d7224 */ /* 0x000fe200078e0003 */
[----:B------:R-:W-:Y:S01]  /*2da00*/  MOV R11, 0x1e1f ;  /* 0x00001e1f000b7802 */ /* 0x000fe20000000f00 */
[----:B------:R-:W-:Y:S02]  /*2da10*/  IMAD.MOV.U32 R12, RZ, RZ, RZ ;  /* 0x000000ffff0c7224 */ /* 0x000fe400078e00ff */
[----:B------:R-:W-:-:S07]  /*2da20*/  IMAD.MOV.U32 R15, RZ, RZ, -0x1 ;  /* 0xffffffffff0f7424 */ /* 0x000fce00078e00ff */
[----:B0----5:R-:W-:Y:S05]  /*2da30*/  WARPSYNC.COLLECTIVE R15, `(.L_x_2522) ;  /* 0x000000000f087348 */ /* 0x021fea0003c00000 */
[----:B------:R1:W2:Y:S02]  /*2da40*/  SHFL.IDX P6, R14, R13, R12, R11 ;  /* 0x0000000c0d0e7389 */ /* 0x0002a400000c000b */
[----:B012--5:R-:W-:Y:S01]  /*2da50*/  ENDCOLLECTIVE ;  /* 0x000000000000791b */ /* 0x027fe20003800000 */
.L_x_2522:
[----:B------:R-:W-:Y:S05]  /*2da60*/  BSYNC B1 ;  /* 0x0000000000017941 */ /* 0x000fea0003800000 */
.L_x_2521:
[----:B------:R-:W-:Y:S05]  /*2da70*/  BRA `(.L_x_2523) ;  /* 0xfffffe6400f87947 */ /* 0x000fea000383ffff */
.L_x_2304:
        /* <DEDUP_REMOVED lines=8> */
.L_x_2525:
[----:B------:R-:W-:Y:S05]  /*2db00*/  BSYNC B1 ;  /* 0x0000000000017941 */ /* 0x000fea0003800000 */
.L_x_2524:
[----:B------:R-:W-:Y:S05]  /*2db10*/  BRA `(.L_x_2526) ;  /* 0xfffffe6400d87947 */ /* 0x000fea000383ffff */
.L_x_2306:
[----:B-1----:R1:W2:Y:S02]  /*2db20*/  SYNCS.PHASECHK.TRANS64.TRYWAIT P1, [R16+URZ+0x29800], R3 ;  /* 0x02980003100075a7 */ /* 0x0022a4000802017f */
[----:B--2---:R-:W-:Y:S05]  /*2db30*/  @!P1 NANOSLEEP.SYNCS 0x989680 ;  /* 0x009896800000995d */ /* 0x004fea0003900000 */
[----:B------:R-:W2:Y:S02]  /*2db40*/  @!P1 SYNCS.PHASECHK.TRANS64 P1, [R16+URZ+0x29800], R3 ;  /* 0x02980003100095a7 */ /* 0x000ea4000802007f */
[----:B--2---:R-:W-:Y:S05]  /*2db50*/  @!P1 BRA `(.L_x_2306) ;  /* 0xfffffffc00f09947 */ /* 0x004fea000383ffff */
[----:B------:R-:W-:Y:S05]  /*2db60*/  BRA `(.L_x_2527) ;  /* 0xfffffe6400e47947 */ /* 0x000fea000383ffff */
.L_x_2314:
[----:B--2---:R2:W3:Y:S02]  /*2db70*/  SYNCS.PHASECHK.TRANS64.TRYWAIT P2, [R0+URZ+0x29830], R3 ;  /* 0x02983003000075a7 */ /* 0x0044e4000804017f */
[----:B---3--:R-:W-:Y:S05]  /*2db80*/  @!P2 NANOSLEEP.SYNCS 0x989680 ;  /* 0x009896800000a95d */ /* 0x008fea0003900000 */
[----:B------:R-:W3:Y:S02]  /*2db90*/  @!P2 SYNCS.PHASECHK.TRANS64 P2, [R0+URZ+0x29830], R3 ;  /* 0x029830030000a5a7 */ /* 0x000ee4000804007f */
[----:B---3--:R-:W-:Y:S05]  /*2dba0*/  @!P2 BRA `(.L_x_2314) ;  /* 0xfffffffc00f0a947 */ /* 0x008fea000383ffff */
[----:B------:R-:W-:Y:S05]  /*2dbb0*/  BRA `(.L_x_2313) ;  /* 0xfffffe9800107947 */ /* 0x000fea000383ffff */
.L_x_2320:
[----:B-1----:R1:W2:Y:S02]  /*2dbc0*/  SYNCS.PHASECHK.TRANS64.TRYWAIT P2, [R11+URZ+0x29830], R12 ;  /* 0x0298300c0b0075a7 */ /* 0x0022a4000804017f */
[----:B--2---:R-:W-:Y:S05]  /*2dbd0*/  @!P2 NANOSLEEP.SYNCS 0x989680 ;  /* 0x009896800000a95d */ /* 0x004fea0003900000 */
[----:B------:R-:W2:Y:S02]  /*2dbe0*/  @!P2 SYNCS.PHASECHK.TRANS64 P2, [R11+URZ+0x29830], R12 ;  /* 0x0298300c0b00a5a7 */ /* 0x000ea4000804007f */
[----:B--2---:R-:W-:Y:S05]  /*2dbf0*/  @!P2 BRA `(.L_x_2320) ;  /* 0xfffffffc00f0a947 */ /* 0x004fea000383ffff */
[----:B------:R-:W-:Y:S05]  /*2dc00*/  BRA `(.L_x_2319) ;  /* 0xfffffedc00107947 */ /* 0x000fea000383ffff */
.L_x_2324:
[----:B-1----:R1:W2:Y:S02]  /*2dc10*/  SYNCS.PHASECHK.TRANS64.TRYWAIT P0, [R12+URZ+0x29850], R9 ;  /* 0x029850090c0075a7 */ /* 0x0022a4000800017f */
[----:B--2---:R-:W-:Y:S05]  /*2dc20*/  @!P0 NANOSLEEP.SYNCS 0x989680 ;  /* 0x009896800000895d */ /* 0x004fea0003900000 */
[----:B------:R-:W2:Y:S02]  /*2dc30*/  @!P0 SYNCS.PHASECHK.TRANS64 P0, [R12+URZ+0x29850], R9 ;  /* 0x029850090c0085a7 */ /* 0x000ea4000800007f */
[----:B--2---:R-:W-:Y:S05]  /*2dc40*/  @!P0 BRA `(.L_x_2324) ;  /* 0xfffffffc00f08947 */ /* 0x004fea000383ffff */
[----:B------:R-:W-:Y:S05]  /*2dc50*/  BRA `(.L_x_2321) ;  /* 0xfffffeec004c7947 */ /* 0x000fea000383ffff */
.L_x_2332:
[----:B-1----:R1:W2:Y:S02]  /*2dc60*/  SYNCS.PHASECHK.TRANS64.TRYWAIT P2, [R11+URZ+0x29830], R10 ;  /* 0x0298300a0b0075a7 */ /* 0x0022a4000804017f */
[----:B--2---:R-:W-:Y:S05]  /*2dc70*/  @!P2 NANOSLEEP.SYNCS 0x989680 ;  /* 0x009896800000a95d */ /* 0x004fea0003900000 */
[----:B------:R-:W2:Y:S02]  /*2dc80*/  @!P2 SYNCS.PHASECHK.TRANS64 P2, [R11+URZ+0x29830], R10 ;  /* 0x0298300a0b00a5a7 */ /* 0x000ea4000804007f */
[----:B--2---:R-:W-:Y:S05]  /*2dc90*/  @!P2 BRA `(.L_x_2332) ;  /* 0xfffffffc00f0a947 */ /* 0x004fea000383ffff */
[----:B------:R-:W-:Y:S05]  /*2dca0*/  BRA `(.L_x_2331) ;  /* 0xffffff2000c47947 */ /* 0x000fea000383ffff */
.L_x_2337:
[----:B-1----:R1:W2:Y:S02]  /*2dcb0*/  SYNCS.PHASECHK.TRANS64.TRYWAIT P0, [R12+URZ+0x29850], R7 ;  /* 0x029850070c0075a7 */ /* 0x0022a4000800017f */
[----:B--2---:R-:W-:Y:S05]  /*2dcc0*/  @!P0 NANOSLEEP.SYNCS 0x989680 ;  /* 0x009896800000895d */ /* 0x004fea0003900000 */
[----:B------:R-:W2:Y:S02]  /*2dcd0*/  @!P0 SYNCS.PHASECHK.TRANS64 P0, [R12+URZ+0x29850], R7 ;  /* 0x029850070c0085a7 */ /* 0x000ea4000800007f */
[----:B--2---:R-:W-:Y:S05]  /*2dce0*/  @!P0 BRA `(.L_x_2337) ;  /* 0xfffffffc00f08947 */ /* 0x004fea000383ffff */
[----:B------:R-:W-:Y:S05]  /*2dcf0*/  BRA `(.L_x_2336) ;  /* 0xffffff3400047947 */ /* 0x000fea000383ffff */
.L_x_2343:
[----:B-1----:R1:W2:Y:S02]  /*2dd00*/  SYNCS.PHASECHK.TRANS64.TRYWAIT P0, [R11+URZ+0x29850], R2 ;  /* 0x029850020b0075a7 */ /* 0x0022a4000800017f */
[----:B--2---:R-:W-:Y:S05]  /*2dd10*/  @!P0 NANOSLEEP.SYNCS 0x989680 ;  /* 0x009896800000895d */ /* 0x004fea0003900000 */
[----:B------:R-:W2:Y:S02]  /*2dd20*/  @!P0 SYNCS.PHASECHK.TRANS64 P0, [R11+URZ+0x29850], R2 ;  /* 0x029850020b0085a7 */ /* 0x000ea4000800007f */
[----:B--2---:R-:W-:Y:S05]  /*2dd30*/  @!P0 BRA `(.L_x_2343) ;  /* 0xfffffffc00f08947 */ /* 0x004fea000383ffff */
[----:B------:R-:W-:Y:S05]  /*2dd40*/  BRA `(.L_x_2342) ;  /* 0xffffff5c00a47947 */ /* 0x000fea000383ffff */
.L_x_2347:
[----:B------:R-:W-:Y:S01]  /*2dd50*/  MOV R12, R0 ;  /* 0x00000000000c7202 */ /* 0x000fe20000000f00 */
[----:B------:R-:W-:Y:S01]  /*2dd60*/  IMAD.MOV.U32 R11, RZ, RZ, 0x1c1f ;  /* 0x00001c1fff0b7424 */ /* 0x000fe200078e00ff */
[----:B------:R-:W-:Y:S01]  /*2dd70*/  SEL R5, R96, R97, P0 ;  /* 0x0000006160057207 */ /* 0x000fe20000000000 */
[----:B------:R-:W-:Y:S01]  /*2dd80*/  IMAD.MOV.U32 R15, RZ, RZ, -0x1 ;  /* 0xffffffffff0f7424 */ /* 0x000fe200078e00ff */
[----:B------:R-:W-:Y:S02]  /*2dd90*/  SEL R7, R97, R96, P0 ;  /* 0x0000006061077207 */ /* 0x000fe40000000000 */
[----:B------:R-:W-:-:S07]  /*2dda0*/  SEL R9, R92, R93, P0 ;  /* 0x0000005d5c097207 */ /* 0x000fce0000000000 */
[----:B01---5:R-:W-:Y:S05]  /*2ddb0*/  WARPSYNC.COLLECTIVE R15, `(.L_x_2528) ;  /* 0x000000000f087348 */ /* 0x023fea0003c00000 */
[----:B------:R2:W3:Y:S02]  /*2ddc0*/  SHFL.IDX P6, R14, R13, R12, R11 ;  /* 0x0000000c0d0e7389 */ /* 0x0004e400000c000b */
[----:B0123-5:R-:W-:Y:S01]  /*2ddd0*/  ENDCOLLECTIVE ;  /* 0x000000000000791b */ /* 0x02ffe20003800000 */
.L_x_2528:
        /* <DEDUP_REMOVED lines=13> */
[----:B------:R-:W-:-:S02]  /*2deb0*/  SEL R71, R73, R34, P0 ;  /* 0x0000002249477207 */ /* 0x000fc40000000000 */
[----:B------:R-:W-:-:S07]  /*2dec0*/  MOV R6, R14 ;  /* 0x0000000e00067202 */ /* 0x000fce0000000f00 */
[----:B------:R-:W-:Y:S05]  /*2ded0*/  WARPSYNC.COLLECTIVE R15, `(.L_x_2529) ;  /* 0x000000000f087348 */ /* 0x000fea0003c00000 */
[----:B------:R0:W1:Y:S02]  /*2dee0*/  SHFL.IDX P6, R14, R13, R12, R11 ;  /* 0x0000000c0d0e7389 */ /* 0x00006400000c000b */
[----:B01----:R-:W-:Y:S01]  /*2def0*/  ENDCOLLECTIVE ;  /* 0x000000000000791b */ /* 0x003fe20003800000 */
.L_x_2529:
        /* <DEDUP_REMOVED lines=18> */
.L_x_2530:
[----:B------:R-:W-:Y:S02]  /*2e020*/  SEL R55, R52, R55, P0 ;  /* 0x0000003734377207 */ /* 0x000fe40000000000 */
[----:B------:R-:W-:Y:S02]  /*2e030*/  SEL R57, R46, R59, P0 ;  /* 0x0000003b2e397207 */ /* 0x000fe40000000000 */
[----:B------:R-:W-:Y:S02]  /*2e040*/  SEL R59, R59, R46, P0 ;  /* 0x0000002e3b3b7207 */ /* 0x000fe40000000000 */
[----:B------:R-:W-:Y:S02]  /*2e050*/  SEL R4, R6, R3, P0 ;  /* 0x0000000306047207 */ /* 0x000fe40000000000 */
[----:B------:R-:W-:Y:S01]  /*2e060*/  SEL R6, R3, R6, P0 ;  /* 0x0000000603067207 */ /* 0x000fe20000000000 */
[----:B------:R-:W-:Y:S02]  /*2e070*/  IMAD.MOV.U32 R13, RZ, RZ, R7 ;  /* 0x000000ffff0d7224 */ /* 0x000fe400078e0007 */
[----:B------:R-:W-:Y:S01]  /*2e080*/  IMAD.MOV.U32 R12, RZ, RZ, R2 ;  /* 0x000000ffff0c7224 */ /* 0x000fe200078e0002 */
[----:B------:R-:W-:-:S07]  /*2e090*/  MOV R10, R14 ;  /* 0x0000000e000a7202 */ /* 0x000fce0000000f00 */
[----:B------:R-:W-:Y:S05]  /*2e0a0*/  WARPSYNC.COLLECTIVE R15, `(.L_x_2531) ;  /* 0x000000000f087348 */ /* 0x000fea0003c00000 */
[----:B------:R0:W1:Y:S02]  /*2e0b0*/  SHFL.IDX P6, R14, R13, R12, R11 ;  /* 0x0000000c0d0e7389 */ /* 0x00006400000c000b */
[----:B01----:R-:W-:Y:S01]  /*2e0c0*/  ENDCOLLECTIVE ;  /* 0x000000000000791b */ /* 0x003fe20003800000 */
.L_x_2531:
[----:B------:R-:W-:Y:S02]  /*2e0d0*/  IMAD.MOV.U32 R13, RZ, RZ, R9 ;  /* 0x000000ffff0d7224 */ /* 0x000fe400078e0009 */
[----:B------:R-:W-:Y:S01]  /*2e0e0*/  IMAD.MOV.U32 R12, RZ, RZ, R0 ;  /* 0x000000ffff0c7224 */ /* 0x000fe200078e0000 */
[----:B------:R-:W-:-:S07]  /*2e0f0*/  MOV R7, R14 ;  /* 0x0000000e00077202 */ /* 0x000fce0000000f00 */
[----:B------:R-:W-:Y:S05]  /*2e100*/  WARPSYNC.COLLECTIVE R15, `(.L_x_2532) ;  /* 0x000000000f087348 */ /* 0x000fea0003c00000 */
[----:B------:R0:W1:Y:S02]  /*2e110*/  SHFL.IDX P6, R14, R13, R12, R11 ;  /* 0x0000000c0d0e7389 */ /* 0x00006400000c000b */
[----:B01----:R-:W-:Y:S01]  /*2e120*/  ENDCOLLECTIVE ;  /* 0x000000000000791b */ /* 0x003fe20003800000 */
.L_x_2532:
        /* <DEDUP_REMOVED lines=8> */
.L_x_2533:
[----:B------:R-:W-:Y:S02]  /*2e1b0*/  IMAD.MOV.U32 R13, RZ, RZ, R25 ;  /* 0x000000ffff0d7224 */ /* 0x000fe400078e0019 */
[----:B------:R-:W-:Y:S01]  /*2e1c0*/  IMAD.MOV.U32 R12, RZ, RZ, R0 ;  /* 0x000000ffff0c7224 */ /* 0x000fe200078e0000 */
[----:B------:R-:W-:-:S07]  /*2e1d0*/  MOV R21, R14 ;  /* 0x0000000e00157202 */ /* 0x000fce0000000f00 */
[----:B------:R-:W-:Y:S05]  /*2e1e0*/  WARPSYNC.COLLECTIVE R15, `(.L_x_2534) ;  /* 0x000000000f087348 */ /* 0x000fea0003c00000 */
[----:B------:R0:W1:Y:S02]  /*2e1f0*/  SHFL.IDX P6, R14, R13, R12, R11 ;  /* 0x0000000c0d0e7389 */ /* 0x00006400000c000b */
[----:B01----:R-:W-:Y:S01]  /*2e200*/  ENDCOLLECTIVE ;  /* 0x000000000000791b */ /* 0x003fe20003800000 */
.L_x_2534:
        /* <DEDUP_REMOVED lines=8> */
.L_x_2535:
[----:B------:R-:W-:Y:S02]  /*2e290*/  IMAD.MOV.U32 R13, RZ, RZ, R29 ;  /* 0x000000ffff0d7224 */ /* 0x000fe400078e001d */
[----:B------:R-:W-:Y:S01]  /*2e2a0*/  IMAD.MOV.U32 R12, RZ, RZ, R0 ;  /* 0x000000ffff0c7224 */ /* 0x000fe200078e0000 */
[----:B------:R-:W-:-:S07]  /*2e2b0*/  MOV R27, R14 ;  /* 0x0000000e001b7202 */ /* 0x000fce0000000f00 */
[----:B------:R-:W-:Y:S05]  /*2e2c0*/  WARPSYNC.COLLECTIVE R15, `(.L_x_2536) ;  /* 0x000000000f087348 */ /* 0x000fea0003c00000 */
[----:B------:R0:W1:Y:S02]  /*2e2d0*/  SHFL.IDX P6, R14, R13, R12, R11 ;  /* 0x0000000c0d0e7389 */ /* 0x00006400000c000b */
[----:B01----:R-:W-:Y:S01]  /*2e2e0*/  ENDCOLLECTIVE ;  /* 0x000000000000791b */ /* 0x003fe20003800000 */
.L_x_2536:
        /* <DEDUP_REMOVED lines=8> */
.L_x_2537:
[----:B------:R-:W-:Y:S02]  /*2e370*/  IMAD.MOV.U32 R13, RZ, RZ, R33 ;  /* 0x000000ffff0d7224 */ /* 0x000fe400078e0021 */
[----:B------:R-:W-:Y:S01]  /*2e380*/  IMAD.MOV.U32 R12, RZ, RZ, R0 ;  /* 0x000000ffff0c7224 */ /* 0x000fe200078e0000 */
[----:B------:R-:W-:-:S07]  /*2e390*/  MOV R31, R14 ;  /* 0x0000000e001f7202 */ /* 0x000fce0000000f00 */
[----:B------:R-:W-:Y:S05]  /*2e3a0*/  WARPSYNC.COLLECTIVE R15, `(.L_x_2538) ;  /* 0x000000000f087348 */ /* 0x000fea0003c00000 */
[----:B------:R0:W1:Y:S02]  /*2e3b0*/  SHFL.IDX P6, R14, R13, R12, R11 ;  /* 0x0000000c0d0e7389 */ /* 0x00006400000c000b */
[----:B01----:R-:W-:Y:S01]  /*2e3c0*/  ENDCOLLECTIVE ;  /* 0x000000000000791b */ /* 0x003fe20003800000 */
.L_x_2538:
        /* <DEDUP_REMOVED lines=8> */
.L_x_2539:
[----:B------:R-:W-:Y:S02]  /*2e450*/  IMAD.MOV.U32 R13, RZ, RZ, R37 ;  /* 0x000000ffff0d7224 */ /* 0x000fe400078e0025 */
[----:B------:R-:W-:Y:S01]  /*2e460*/  IMAD.MOV.U32 R12, RZ, RZ, R0 ;  /* 0x000000ffff0c7224 */ /* 0x000fe200078e0000 */
[----:B------:R-:W-:-:S07]  /*2e470*/  MOV R35, R14 ;  /* 0x0000000e00237202 */ /* 0x000fce0000000f00 */
[----:B------:R-:W-:Y:S05]  /*2e480*/  WARPSYNC.COLLECTIVE R15, `(.L_x_2540) ;  /* 0x000000000f087348 */ /* 0x000fea0003c00000 */
[----:B------:R0:W1:Y:S02]  /*2e490*/  SHFL.IDX P6, R14, R13, R12, R11 ;  /* 0x0000000c0d0e7389 */ /* 0x00006400000c000b */
[----:B01----:R-:W-:Y:S01]  /*2e4a0*/  ENDCOLLECTIVE ;  /* 0x000000000000791b */ /* 0x003fe20003800000 */
.L_x_2540:
        /* <DEDUP_REMOVED lines=8> */
.L_x_2541:
[----:B------:R-:W-:Y:S02]  /*2e530*/  IMAD.MOV.U32 R13, RZ, RZ, R41 ;  /* 0x000000ffff0d7224 */ /* 0x000fe400078e0029 */
[----:B------:R-:W-:Y:S01]  /*2e540*/  IMAD.MOV.U32 R12, RZ, RZ, R0 ;  /* 0x000000ffff0c7224 */ /* 0x000fe200078e0000 */
[----:B------:R-:W-:-:S07]  /*2e550*/  MOV R20, R14 ;  /* 0x0000000e00147202 */ /* 0x000fce0000000f00 */
[----:B------:R-:W-:Y:S05]  /*2e560*/  WARPSYNC.COLLECTIVE R15, `(.L_x_2542) ;  /* 0x000000000f087348 */ /* 0x000fea0003c00000 */
[----:B------:R0:W1:Y:S02]  /*2e570*/  SHFL.IDX P6, R14, R13, R12, R11 ;  /* 0x0000000c0d0e7389 */ /* 0x00006400000c000b */
[----:B01----:R-:W-:Y:S01]  /*2e580*/  ENDCOLLECTIVE ;  /* 0x000000000000791b */ /* 0x003fe20003800000 */
.L_x_2542:
[----:B------:R-:W-:Y:S02]  /*2e590*/  IMAD.MOV.U32 R13, RZ, RZ, R43 ;  /* 0x000000ffff0d7224 */ /* 0x000fe400078e002b */
[----:B------:R-:W-:Y:S01]  /*2e5a0*/  IMAD.MOV.U32 R12, RZ, RZ, R2 ;  /* 0x000000ffff0c7224 */ /* 0x000fe200078e0002 */
[----:B------:R-:W-:-:S07]  /*2e5b0*/  MOV R41, R14 ;  /* 0x0000000e00297202 */ /* 0x000fce0000000f00 */
[----:B------:R-:W-:Y:S05]  /*2e5c0*/  WARPSYNC.COLLECTIVE R15, `(.L_x_2543) ;  /* 0x000000000f087348 */ /* 0x000fea0003c00000 */
[----:B------:R0:W1:Y:S02]  /*2e5d0*/  SHFL.IDX P6, R14, R13, R12, R11 ;  /* 0x0000000c0d0e7389 */ /* 0x00006400000c000b */
[----:B01----:R-:W-:Y:S01]  /*2e5e0*/  ENDCOLLECTIVE ;  /* 0x000000000000791b */ /* 0x003fe20003800000 */
.L_x_2543:
[----:B------:R-:W-:Y:S02]  /*2e5f0*/  IMAD.MOV.U32 R13, RZ, RZ, R45 ;  /* 0x000000ffff0d7224 */ /* 0x000fe400078e002d */
[----:B------:R-:W-:Y:S01]  /*2e600*/  IMAD.MOV.U32 R12, RZ, RZ, R0 ;  /* 0x000000ffff0c7224 */ /* 0x000fe200078e0000 */
[----:B------:R-:W-:-:S07]  /*2e610*/  MOV R40, R14 ;  /* 0x0000000e00287202 */ /* 0x000fce0000000f00 */
[----:B------:R-:W-:Y:S05]  /*2e620*/  WARPSYNC.COLLECTIVE R15, `(.L_x_2544) ;  /* 0x000000000f087348 */ /* 0x000fea0003c00000 */
[----:B------:R0:W1:Y:S02]  /*2e630*/  SHFL.IDX P6, R14, R13, R12, R11 ;  /* 0x0000000c0d0e7389 */ /* 0x00006400000c000b */
[----:B01----:R-:W-:Y:S01]  /*2e640*/  ENDCOLLECTIVE ;  /* 0x000000000000791b */ /* 0x003fe20003800000 */
.L_x_2544:
        /* <DEDUP_REMOVED lines=8> */
.L_x_2545:
[----:B------:R-:W-:Y:S02]  /*2e6d0*/  IMAD.MOV.U32 R13, RZ, RZ, R49 ;  /* 0x000000ffff0d7224 */ /* 0x000fe400078e0031 */
[----:B------:R-:W-:Y:S01]  /*2e6e0*/  IMAD.MOV.U32 R12, RZ, RZ, R0 ;  /* 0x000000ffff0c7224 */ /* 0x000fe200078e0000 */
[----:B------:R-:W-:-:S07]  /*2e6f0*/  MOV R42, R14 ;  /* 0x0000000e002a7202 */ /* 0x000fce0000000f00 */
[----:B------:R-:W-:Y:S05]  /*2e700*/  WARPSYNC.COLLECTIVE R15, `(.L_x_2546) ;  /* 0x000000000f087348 */ /* 0x000fea0003c00000 */
[----:B------:R0:W1:Y:S02]  /*2e710*/  SHFL.IDX P6, R14, R13, R12, R11 ;  /* 0x0000000c0d0e7389 */ /* 0x00006400000c000b */
[----:B01----:R-:W-:Y:S01]  /*2e720*/  ENDCOLLECTIVE ;  /* 0x000000000000791b */ /* 0x003fe20003800000 */
.L_x_2546:
        /* <DEDUP_REMOVED lines=8> */
.L_x_2547:
[----:B------:R-:W-:Y:S02]  /*2e7b0*/  IMAD.MOV.U32 R13, RZ, RZ, R53 ;  /* 0x000000ffff0d7224 */ /* 0x000fe400078e0035 */
[----:B------:R-:W-:Y:S01]  /*2e7c0*/  IMAD.MOV.U32 R12, RZ, RZ, R0 ;  /* 0x000000ffff0c7224 */ /* 0x000fe200078e0000 */
[----:B------:R-:W-:-:S07]  /*2e7d0*/  MOV R48, R14 ;  /* 0x0000000e00307202 */ /* 0x000fce0000000f00 */
[----:B------:R-:W-:Y:S05]  /*2e7e0*/  WARPSYNC.COLLECTIVE R15, `(.L_x_2548) ;  /* 0x000000000f087348 */ /* 0x000fea0003c00000 */
[----:B------:R0:W1:Y:S02]  /*2e7f0*/  SHFL.IDX P6, R14, R13, R12, R11 ;  /* 0x0000000c0d0e7389 */ /* 0x00006400000c000b */
[----:B01----:R-:W-:Y:S01]  /*2e800*/  ENDCOLLECTIVE ;  /* 0x000000000000791b */ /* 0x003fe20003800000 */
.L_x_2548:
[----:B------:R-:W-:Y:S01]  /*2e810*/  SEL R9, R49, R48, P0 ;  /* 0x0000003031097207 */ /* 0x000fe20000000000 */
[----:B------:R-:W-:Y:S02]  /*2e820*/  IMAD.MOV.U32 R13, RZ, RZ, R55 ;  /* 0x000000ffff0d7224 */ /* 0x000fe400078e0037 */
[----:B------:R-:W-:Y:S01]  /*2e830*/  IMAD.MOV.U32 R12, RZ, RZ, R2 ;  /* 0x000000ffff0c7224 */ /* 0x000fe200078e0002 */
[----:B------:R-:W-:-:S07]  /*2e840*/  MOV R53, R14 ;  /* 0x0000000e00357202 */ /* 0x000fce0000000f00 */
[----:B------:R-:W-:Y:S05]  /*2e850*/  WARPSYNC.COLLECTIVE R15, `(.L_x_2549) ;  /* 0x000000000f087348 */ /* 0x000fea0003c00000 */
[----:B------:R0:W1:Y:S02]  /*2e860*/  SHFL.IDX P6, R14, R13, R12, R11 ;  /* 0x0000000c0d0e7389 */ /* 0x00006400000c000b */
[----:B01----:R-:W-:Y:S01]  /*2e870*/  ENDCOLLECTIVE ;  /* 0x000000000000791b */ /* 0x003fe20003800000 */
.L_x_2549:
[----:B------:R-:W-:Y:S02]  /*2e880*/  IMAD.MOV.U32 R13, RZ, RZ, R57 ;  /* 0x000000ffff0d7224 */ /* 0x000fe400078e0039 */
[----:B------:R-:W-:Y:S01]  /*2e890*/  IMAD.MOV.U32 R12, RZ, RZ, R0 ;  /* 0x000000ffff0c7224 */ /* 0x000fe200078e0000 */
[----:B------:R-:W-:-:S07]  /*2e8a0*/  MOV R50, R14 ;  /* 0x0000000e00327202 */ /* 0x000fce0000000f00 */
[----:B------:R-:W-:Y:S05]  /*2e8b0*/  WARPSYNC.COLLECTIVE R15, `(.L_x_2550) ;  /* 0x000000000f087348 */ /* 0x000fea0003c00000 */
[----:B------:R0:W1:Y:S02]  /*2e8c0*/  SHFL.IDX P6, R14, R13, R12, R11 ;  /* 0x0000000c0d0e7389 */ /* 0x00006400000c000b */
[----:B01----:R-:W-:Y:S01]  /*2e8d0*/  ENDCOLLECTIVE ;  /* 0x000000000000791b */ /* 0x003fe20003800000 */
.L_x_2550:
        /* <DEDUP_REMOVED lines=8> */
.L_x_2551:
[----:B------:R-:W-:Y:S02]  /*2e960*/  IMAD.MOV.U32 R13, RZ, RZ, R63 ;  /* 0x000000ffff0d7224 */ /* 0x000fe400078e003f */
[----:B------:R-:W-:Y:S01]  /*2e970*/  IMAD.MOV.U32 R12, RZ, RZ, R0 ;  /* 0x000000ffff0c7224 */ /* 0x000fe200078e0000 */
[----:B------:R-:W-:-:S07]  /*2e980*/  MOV R52, R14 ;  /* 0x0000000e00347202 */ /* 0x000fce0000000f00 */
[----:B------:R-:W-:Y:S05]  /*2e990*/  WARPSYNC.COLLECTIVE R15, `(.L_x_2552) ;  /* 0x000000000f087348 */ /* 0x000fea0003c00000 */
[----:B------:R0:W1:Y:S02]  /*2e9a0*/  SHFL.IDX P6, R14, R13, R12, R11 ;  /* 0x0000000c0d0e7389 */ /* 0x00006400000c000b */
[----:B01----:R-:W-:Y:S01]  /*2e9b0*/  ENDCOLLECTIVE ;  /* 0x000000000000791b */ /* 0x003fe20003800000 */
.L_x_2552:
        /* <DEDUP_REMOVED lines=8> */
.L_x_2553:
[----:B------:R-:W-:Y:S02]  /*2ea40*/  IMAD.MOV.U32 R13, RZ, RZ, R67 ;  /* 0x000000ffff0d7224 */ /* 0x000fe400078e0043 */
[----:B------:R-:W-:Y:S01]  /*2ea50*/  IMAD.MOV.U32 R12, RZ, RZ, R0 ;  /* 0x000000ffff0c7224 */ /* 0x000fe200078e0000 */
[----:B------:R-:W-:-:S07]  /*2ea60*/  MOV R54, R14 ;  /* 0x0000000e00367202 */ /* 0x000fce0000000f00 */
[----:B------:R-:W-:Y:S05]  /*2ea70*/  WARPSYNC.COLLECTIVE R15, `(.L_x_2554) ;  /* 0x000000000f087348 */ /* 0x000fea0003c00000 */
[----:B------:R0:W1:Y:S02]  /*2ea80*/  SHFL.IDX P6, R14, R13, R12, R11 ;  /* 0x0000000c0d0e7389 */ /* 0x00006400000c000b */
[----:B01----:R-:W-:Y:S01]  /*2ea90*/  ENDCOLLECTIVE ;  /* 0x000000000000791b */ /* 0x003fe20003800000 */
.L_x_2554:
        /* <DEDUP_REMOVED lines=8> */
.L_x_2555:
[----:B------:R-:W-:Y:S02]  /*2eb20*/  IMAD.MOV.U32 R13, RZ, RZ, R71 ;  /* 0x000000ffff0d7224 */ /* 0x000fe400078e0047 */
[----:B------:R-:W-:Y:S01]  /*2eb30*/  IMAD.MOV.U32 R12, RZ, RZ, R0 ;  /* 0x000000ffff0c7224 */ /* 0x000fe200078e0000 */
[----:B------:R-:W-:-:S07]  /*2eb40*/  MOV R56, R14 ;  /* 0x0000000e00387202 */ /* 0x000fce0000000f00 */
[----:B------:R-:W-:Y:S05]  /*2eb50*/  WARPSYNC.COLLECTIVE R15, `(.L_x_2556) ;  /* 0x000000000f087348 */ /* 0x000fea0003c00000 */
[----:B------:R0:W1:Y:S02]  /*2eb60*/  SHFL.IDX P6, R14, R13, R12, R11 ;  /* 0x0000000c0d0e7389 */ /* 0x00006400000c000b */
[----:B01----:R-:W-:Y:S01]  /*2eb70*/  ENDCOLLECTIVE ;  /* 0x000000000000791b */ /* 0x003fe20003800000 */
.L_x_2556:
[----:B------:R-:W-:Y:S01]  /*2eb80*/  SEL R39, R56, R67, P0 ;  /* 0x0000004338277207 */ /* 0x000fe20000000000 */
[----:B------:R-:W-:Y:S02]  /*2eb90*/  IMAD.MOV.U32 R13, RZ, RZ, R73 ;  /* 0x000000ffff0d7224 */ /* 0x000fe400078e0049 */
[----:B------:R-:W-:Y:S01]  /*2eba0*/  IMAD.MOV.U32 R12, RZ, RZ, R2 ;  /* 0x000000ffff0c7224 */ /* 0x000fe200078e0002 */
[----:B------:R-:W-:-:S07]  /*2ebb0*/  MOV R71, R14 ;  /* 0x0000000e00477202 */ /* 0x000fce0000000f00 */
[----:B------:R-:W-:Y:S05]  /*2ebc0*/  WARPSYNC.COLLECTIVE R15, `(.L_x_2557) ;  /* 0x000000000f087348 */ /* 0x000fea0003c00000 */
[----:B------:R0:W1:Y:S02]  /*2ebd0*/  SHFL.IDX P6, R14, R13, R12, R11 ;  /* 0x0000000c0d0e7389 */ /* 0x00006400000c000b */
[----:B01----:R-:W-:Y:S01]  /*2ebe0*/  ENDCOLLECTIVE ;  /* 0x000000000000791b */ /* 0x003fe20003800000 */
.L_x_2557:
[----:B------:R-:W-:Y:S02]  /*2ebf0*/  IMAD.MOV.U32 R13, RZ, RZ, R75 ;  /* 0x000000ffff0d7224 */ /* 0x000fe400078e004b */
[----:B------:R-:W-:Y:S01]  /*2ec00*/  IMAD.MOV.U32 R12, RZ, RZ, R0 ;  /* 0x000000ffff0c7224 */ /* 0x000fe200078e0000 */
[----:B------:R-:W-:-:S07]  /*2ec10*/  MOV R58, R14 ;  /* 0x0000000e003a7202 */ /* 0x000fce0000000f00 */
[----:B------:R-:W-:Y:S05]  /*2ec20*/  WARPSYNC.COLLECTIVE R15, `(.L_x_2558) ;  /* 0x000000000f087348 */ /* 0x000fea0003c00000 */
[----:B------:R0:W1:Y:S02]  /*2ec30*/  SHFL.IDX P6, R14, R13, R12, R11 ;  /* 0x0000000c0d0e7389 */ /* 0x00006400000c000b */
[----:B01----:R-:W-:Y:S01]  /*2ec40*/  ENDCOLLECTIVE ;  /* 0x000000000000791b */ /* 0x003fe20003800000 */
.L_x_2558:
[----:B------:R-:W-:Y:S02]  /*2ec50*/  IMAD.MOV.U32 R13, RZ, RZ, R77 ;  /* 0x000000ffff0d7224 */ /* 0x000fe400078e004d */
[----:B------:R-:W-:Y:S01]  /*2ec60*/  IMAD.MOV.U32 R12, RZ, RZ, R2 ;  /* 0x000000ffff0c7224 */ /* 0x000fe200078e0002 */
[----:B------:R-:W-:-:S07]  /*2ec70*/  MOV R75, R14 ;  /* 0x0000000e004b7202 */ /* 0x000fce0000000f00 */
[----:B------:R-:W-:Y:S05]  /*2ec80*/  WARPSYNC.COLLECTIVE R15, `(.L_x_2559) ;  /* 0x000000000f087348 */ /* 0x000fea0003c00000 */
[----:B------:R0:W1:Y:S02]  /*2ec90*/  SHFL.IDX P6, R14, R13, R12, R11 ;  /* 0x0000000c0d0e7389 */ /* 0x00006400000c000b */
[----:B01----:R-:W-:Y:S01]  /*2eca0*/  ENDCOLLECTIVE ;  /* 0x000000000000791b */ /* 0x003fe20003800000 */
.L_x_2559:
[----:B------:R-:W-:Y:S02]  /*2ecb0*/  SEL R12, R37, R20, P0 ;  /* 0x00000014250c7207 */ /* 0x000fe40000000000 */
[----:B------:R-:W-:Y:S02]  /*2ecc0*/  SEL R11, R48, R49, P0 ;  /* 0x00000031300b7207 */ /* 0x000fe40000000000 */
[----:B------:R-:W-:Y:S02]  /*2ecd0*/  SEL R13, R71, R58, P0 ;  /* 0x0000003a470d7207 */ /* 0x000fe40000000000 */
[----:B------:R-:W-:Y:S02]  /*2ece0*/  SEL R15, R58, R71, P0 ;  /* 0x000000473a0f7207 */ /* 0x000fe40000000000 */
[----:B------:R-:W-:Y:S02]  /*2ecf0*/  MOV R62, R14 ;  /* 0x0000000e003e7202 */ /* 0x000fe40000000f00 */
[----:B------:R-:W-:Y:S01]  /*2ed00*/  SEL R14, R20, R37, P0 ;  /* 0x00000025140e7207 */ /* 0x000fe20000000000 */
[----:B------:R-:W-:Y:S01]  /*2ed10*/  IMAD.MOV.U32 R20, RZ, RZ, RZ ;  /* 0x000000ffff147224 */ /* 0x000fe200078e00ff */
[----:B------:R-:W-:Y:S01]  /*2ed20*/  SEL R37, R67, R56, P0 ;  /* 0x0000003843257207 */ /* 0x000fe20000000000 */
[----:B------:R-:W-:Y:S06]  /*2ed30*/  BRA `(.L_x_2560) ;  /* 0xffffff6400487947 */ /* 0x000fec000383ffff */
.L_x_2381:
[----:B------:R-:W0:Y:S01]  /*2ed40*/  S2R R6, SR_TID.X ;  /* 0x0000000000067919 */ /* 0x000e220000002100 */
[----:B------:R-:W-:Y:S01]  /*2ed50*/  BSSY B1, `(.L_x_2561) ;  /* 0x000000a000017945 */ /* 0x000fe20003800000 */
[----:B------:R-:W-:Y:S01]  /*2ed60*/  MOV R12, RZ ;  /* 0x000000ff000c7202 */ /* 0x000fe20000000f00 */
[----:B------:R-:W-:Y:S02]  /*2ed70*/  IMAD.MOV.U32 R11, RZ, RZ, 0x1f ;  /* 0x0000001fff0b7424 */ /* 0x000fe400078e00ff */
[----:B------:R-:W-:Y:S01]  /*2ed80*/  IMAD.MOV.U32 R15, RZ, RZ, -0x1 ;  /* 0xffffffffff0f7424 */ /* 0x000fe200078e00ff */
[----:B0-----:R-:W-:-:S04]  /*2ed90*/  SHF.R.U32.HI R6, RZ, 0x5, R6 ;  /* 0x00000005ff067819 */ /* 0x001fc80000011606 */
[----:B------:R-:W-:-:S05]  /*2eda0*/  LOP3.LUT R6, R6, 0x3, RZ, 0xc0, !PT ;  /* 0x0000000306067812 */ /* 0x000fca00078ec0ff */
[----:B------:R-:W-:-:S07]  /*2edb0*/  IMAD.MOV.U32 R13, RZ, RZ, R6 ;  /* 0x000000ffff0d7224 */ /* 0x000fce00078e0006 */
[----:B------:R-:W-:Y:S05]  /*2edc0*/  WARPSYNC.COLLECTIVE R15, `(.L_x_2562) ;  /* 0x000000000f087348 */ /* 0x000fea0003c00000 */
[----:B------:R0:W1:Y:S02]  /*2edd0*/  SHFL.IDX P6, R14, R13, R12, R11 ;  /* 0x0000000c0d0e7389 */ /* 0x00006400000c000b */
[----:B01----:R-:W-:Y:S01]  /*2ede0*/  ENDCOLLECTIVE ;  /* 0x000000000000791b */ /* 0x003fe20003800000 */
.L_x_2562:
[----:B------:R-:W-:Y:S05]  /*2edf0*/  BSYNC B1 ;  /* 0x0000000000017941 */ /* 0x000fea0003800000 */
.L_x_2561:
[----:B------:R-:W-:Y:S05]  /*2ee00*/  BRA `(.L_x_2563) ;  /* 0xffffff9000b47947 */ /* 0x000fea000383ffff */
.L_x_2383:
[----:B------:R-:W-:Y:S01]  /*2ee10*/  BSSY B1, `(.L_x_2564) ;  /* 0x0000006000017945 */ /* 0x000fe20003800000 */
[----:B------:R-:W-:-:S07]  /*2ee20*/  MOV R15, 0xffffffff ;  /* 0xffffffff000f7802 */ /* 0x000fce0000000f00 */
[----:B0-----:R-:W-:Y:S05]  /*2ee30*/  WARPSYNC.COLLECTIVE R15, `(.L_x_2565) ;  /* 0x000000000f0c7348 */ /* 0x001fea0003c00000 */
[----:B------:R-:W-:Y:S02]  /*2ee40*/  ELECT P6, UR62, PT ;  /* 0x00000000003e782f */ /* 0x000fe400038c0000 */
[----:B------:R-:W-:Y:S01]  /*2ee50*/  MOV R14, UR62 ;  /* 0x0000003e000e7c02 */ /* 0x000fe20008000f00 */
[----:B0-----:R-:W-:Y:S10]  /*2ee60*/  ENDCOLLECTIVE ;  /* 0x000000000000791b */ /* 0x001ff40003800000 */
.L_x_2565:
[----:B------:R-:W-:Y:S05]  /*2ee70*/  BSYNC B1 ;  /* 0x0000000000017941 */ /* 0x000fea0003800000 */
.L_x_2564:
[----:B------:R-:W-:Y:S05]  /*2ee80*/  BRA `(.L_x_2382) ;  /* 0xffffff9000ac7947 */ /* 0x000fea000383ffff */
.L_x_2385:
[----:B0-----:R0:W1:Y:S02]  /*2ee90*/  SYNCS.PHASECHK.TRANS64.TRYWAIT P0, [R11+URZ+0x29820], R5 ;  /* 0x029820050b0075a7 */ /* 0x001064000800017f */
[----:B-1----:R-:W-:Y:S05]  /*2eea0*/  @!P0 NANOSLEEP.SYNCS 0x989680 ;  /* 0x009896800000895d */ /* 0x002fea0003900000 */
[----:B------:R-:W1:Y:S02]  /*2eeb0*/  @!P0 SYNCS.PHASECHK.TRANS64 P0, [R11+URZ+0x29820], R5 ;  /* 0x029820050b0085a7 */ /* 0x000e64000800007f */
[----:B-1----:R-:W-:Y:S05]  /*2eec0*/  @!P0 BRA `(.L_x_2385) ;  /* 0xfffffffc00f08947 */ /* 0x002fea000383ffff */
[----:B------:R-:W-:Y:S05]  /*2eed0*/  BRA `(.L_x_2566) ;  /* 0xffffff9000c87947 */ /* 0x000fea000383ffff */
.L_x_2389:
[----:B-1----:R1:W2:Y:S02]  /*2eee0*/  SYNCS.PHASECHK.TRANS64.TRYWAIT P0, [R8+URZ+0x298a0], R10 ;  /* 0x0298a00a080075a7 */ /* 0x0022a4000800017f */
[----:B--2---:R-:W-:Y:S05]  /*2eef0*/  @!P0 NANOSLEEP.SYNCS 0x989680 ;  /* 0x009896800000895d */ /* 0x004fea0003900000 */
[----:B------:R-:W2:Y:S02]  /*2ef00*/  @!P0 SYNCS.PHASECHK.TRANS64 P0, [R8+URZ+0x298a0], R10 ;  /* 0x0298a00a080085a7 */ /* 0x000ea4000800007f */
[----:B--2---:R-:W-:Y:S05]  /*2ef10*/  @!P0 BRA `(.L_x_2389) ;  /* 0xfffffffc00f08947 */ /* 0x004fea000383ffff */
[----:B------:R-:W-:Y:S05]  /*2ef20*/  BRA `(.L_x_2567) ;  /* 0xffffff9000e87947 */ /* 0x000fea000383ffff */
.L_x_2396:
[----:B0-----:R0:W2:Y:S02]  /*2ef30*/  SYNCS.PHASECHK.TRANS64.TRYWAIT P0, [R8+URZ+0x298c0], R10 ;  /* 0x0298c00a080075a7 */ /* 0x0010a4000800017f */
[----:B--2---:R-:W-:Y:S05]  /*2ef40*/  @!P0 NANOSLEEP.SYNCS 0x989680 ;  /* 0x009896800000895d */ /* 0x004fea0003900000 */
[----:B------:R-:W2:Y:S02]  /*2ef50*/  @!P0 SYNCS.PHASECHK.TRANS64 P0, [R8+URZ+0x298c0], R10 ;  /* 0x0298c00a080085a7 */ /* 0x000ea4000800007f */
[----:B--2---:R-:W-:Y:S05]  /*2ef60*/  @!P0 BRA `(.L_x_2396) ;  /* 0xfffffffc00f08947 */ /* 0x004fea000383ffff */
[----:B------:R-:W-:Y:S05]  /*2ef70*/  BRA `(.L_x_2568) ;  /* 0xffffff9400e07947 */ /* 0x000fea000383ffff */
.L_x_2403:
[----:B0-----:R0:W1:Y:S02]  /*2ef80*/  SYNCS.PHASECHK.TRANS64.TRYWAIT P1, [R7+URZ+0x298a0], R6 ;  /* 0x0298a006070075a7 */ /* 0x001064000802017f */
[----:B-1----:R-:W-:Y:S05]  /*2ef90*/  @!P1 NANOSLEEP.SYNCS 0x989680 ;  /* 0x009896800000995d */ /* 0x002fea0003900000 */
[----:B------:R-:W1:Y:S02]  /*2efa0*/  @!P1 SYNCS.PHASECHK.TRANS64 P1, [R7+URZ+0x298a0], R6 ;  /* 0x0298a006070095a7 */ /* 0x000e64000802007f */
[----:B-1----:R-:W-:Y:S05]  /*2efb0*/  @!P1 BRA `(.L_x_2403) ;  /* 0xfffffffc00f09947 */ /* 0x002fea000383ffff */
[----:B------:R-:W-:Y:S05]  /*2efc0*/  BRA `(.L_x_2569) ;  /* 0xffffff9800c87947 */ /* 0x000fea000383ffff */
.L_x_2410:
[----:B-1----:R1:W2:Y:S02]  /*2efd0*/  SYNCS.PHASECHK.TRANS64.TRYWAIT P1, [R7+URZ+0x298c0], R6 ;  /* 0x0298c006070075a7 */ /* 0x0022a4000802017f */
[----:B--2---:R-:W-:Y:S05]  /*2efe0*/  @!P1 NANOSLEEP.SYNCS 0x989680 ;  /* 0x009896800000995d */ /* 0x004fea0003900000 */
[----:B------:R-:W2:Y:S02]  /*2eff0*/  @!P1 SYNCS.PHASECHK.TRANS64 P1, [R7+URZ+0x298c0], R6 ;  /* 0x0298c006070095a7 */ /* 0x000ea4000802007f */
[----:B--2---:R-:W-:Y:S05]  /*2f000*/  @!P1 BRA `(.L_x_2410) ;  /* 0xfffffffc00f09947 */ /* 0x004fea000383ffff */
[----:B------:R-:W-:Y:S05]  /*2f010*/  BRA `(.L_x_2570) ;  /* 0xffffff9c00b87947 */ /* 0x000fea000383ffff */
.L_x_2425:
[----:B------:R-:W1:Y:S01]  /*2f020*/  S2R R5, SR_TID.X ;  /* 0x0000000000057919 */ /* 0x000e620000002100 */
[----:B------:R-:W-:Y:S01]  /*2f030*/  BSSY B0, `(.L_x_2571) ;  /* 0x000000a000007945 */ /* 0x000fe20003800000 */
[----:B------:R-:W-:Y:S01]  /*2f040*/  IMAD.MOV.U32 R12, RZ, RZ, RZ ;  /* 0x000000ffff0c7224 */ /* 0x000fe200078e00ff */
[----:B------:R-:W-:Y:S01]  /*2f050*/  MOV R11, 0x1f ;  /* 0x0000001f000b7802 */ /* 0x000fe20000000f00 */
[----:B------:R-:W-:Y:S01]  /*2f060*/  IMAD.MOV.U32 R15, RZ, RZ, -0x1 ;  /* 0xffffffffff0f7424 */ /* 0x000fe200078e00ff */
[----:B-1----:R-:W-:-:S04]  /*2f070*/  SHF.R.U32.HI R5, RZ, 0x5, R5 ;  /* 0x00000005ff057819 */ /* 0x002fc80000011605 */
[----:B------:R-:W-:-:S05]  /*2f080*/  LOP3.LUT R5, R5, 0x3, RZ, 0xc0, !PT ;  /* 0x0000000305057812 */ /* 0x000fca00078ec0ff */
[----:B------:R-:W-:-:S07]  /*2f090*/  IMAD.MOV.U32 R13, RZ, RZ, R5 ;  /* 0x000000ffff0d7224 */ /* 0x000fce00078e0005 */
[----:B0-----:R-:W-:Y:S05]  /*2f0a0*/  WARPSYNC.COLLECTIVE R15, `(.L_x_2572) ;  /* 0x000000000f087348 */ /* 0x001fea0003c00000 */
[----:B------:R1:W2:Y:S02]  /*2f0b0*/  SHFL.IDX P6, R14, R13, R12, R11 ;  /* 0x0000000c0d0e7389 */ /* 0x0002a400000c000b */
[----:B012---:R-:W-:Y:S01]  /*2f0c0*/  ENDCOLLECTIVE ;  /* 0x000000000000791b */ /* 0x007fe20003800000 */
.L_x_2572:
[----:B------:R-:W-:Y:S05]  /*2f0d0*/  BSYNC B0 ;  /* 0x0000000000007941 */ /* 0x000fea0003800000 */
.L_x_2571:
[----:B------:R-:W-:Y:S05]  /*2f0e0*/  BRA `(.L_x_2573) ;  /* 0xffffffac004c7947 */ /* 0x000fea000383ffff */
.L_x_2427:
[----:B------:R-:W-:Y:S01]  /*2f0f0*/  BSSY B0, `(.L_x_2574) ;  /* 0x0000006000007945 */ /* 0x000fe20003800000 */
[----:B------:R-:W-:-:S07]  /*2f100*/  IMAD.MOV.U32 R15, RZ, RZ, -0x1 ;  /* 0xffffffffff0f7424 */ /* 0x000fce00078e00ff */
[----:B01----:R-:W-:Y:S05]  /*2f110*/  WARPSYNC.COLLECTIVE R15, `(.L_x_2575) ;  /* 0x000000000f0c7348 */ /* 0x003fea0003c00000 */
[----:B------:R-:W-:Y:S02]  /*2f120*/  ELECT P6, UR62, PT ;  /* 0x00000000003e782f */ /* 0x000fe400038c0000 */
[----:B------:R-:W-:Y:S01]  /*2f130*/  MOV R14, UR62 ;  /* 0x0000003e000e7c02 */ /* 0x000fe20008000f00 */
[----:B01----:R-:W-:Y:S10]  /*2f140*/  ENDCOLLECTIVE ;  /* 0x000000000000791b */ /* 0x003ff40003800000 */
.L_x_2575:
[----:B------:R-:W-:Y:S05]  /*2f150*/  BSYNC B0 ;  /* 0x0000000000007941 */ /* 0x000fea0003800000 */
.L_x_2574:
[----:B------:R-:W-:Y:S05]  /*2f160*/  BRA `(.L_x_2576) ;  /* 0xffffffac00447947 */ /* 0x000fea000383ffff */
.L_x_2430:
[----:B-1----:R1:W2:Y:S02]  /*2f170*/  SYNCS.PHASECHK.TRANS64.TRYWAIT P2, [R6+URZ+0x29880], R7 ;  /* 0x02988007060075a7 */ /* 0x0022a4000804017f */
[----:B--2---:R-:W-:Y:S05]  /*2f180*/  @!P2 NANOSLEEP.SYNCS 0x989680 ;  /* 0x009896800000a95d */ /* 0x004fea0003900000 */
[----:B------:R-:W2:Y:S02]  /*2f190*/  @!P2 SYNCS.PHASECHK.TRANS64 P2, [R6+URZ+0x29880], R7 ;  /* 0x029880070600a5a7 */ /* 0x000ea4000804007f */
[----:B--2---:R-:W-:Y:S05]  /*2f1a0*/  @!P2 BRA `(.L_x_2430) ;  /* 0xfffffffc00f0a947 */ /* 0x004fea000383ffff */
[----:B------:R-:W-:Y:S05]  /*2f1b0*/  BRA `(.L_x_2577) ;  /* 0xffffffac00bc7947 */ /* 0x000fea000383ffff */
.L_x_2432:
[----:B--2---:R2:W3:Y:S02]  /*2f1c0*/  SYNCS.PHASECHK.TRANS64.TRYWAIT P2, [R6+URZ+0x29840], R7 ;  /* 0x02984007060075a7 */ /* 0x0044e4000804017f */
[----:B---3--:R-:W-:Y:S05]  /*2f1d0*/  @!P2 NANOSLEEP.SYNCS 0x989680 ;  /* 0x009896800000a95d */ /* 0x008fea0003900000 */
[----:B------:R-:W3:Y:S02]  /*2f1e0*/  @!P2 SYNCS.PHASECHK.TRANS64 P2, [R6+URZ+0x29840], R7 ;  /* 0x029840070600a5a7 */ /* 0x000ee4000804007f */
[----:B---3--:R-:W-:Y:S05]  /*2f1f0*/  @!P2 BRA `(.L_x_2432) ;  /* 0xfffffffc00f0a947 */ /* 0x008fea000383ffff */
[----:B------:R-:W-:Y:S05]  /*2f200*/  BRA `(.L_x_2578) ;  /* 0xffffffb000207947 */ /* 0x000fea000383ffff */
.L_x_2435:
        /* <DEDUP_REMOVED lines=8> */
.L_x_2441:
[----:B---3--:R3:W4:Y:S02]  /*2f290*/  SYNCS.PHASECHK.TRANS64.TRYWAIT P0, [R4+URZ+0x29880], R3 ;  /* 0x02988003040075a7 */ /* 0x008724000800017f */
[----:B----4-:R-:W-:Y:S05]  /*2f2a0*/  @!P0 NANOSLEEP.SYNCS 0x989680 ;  /* 0x009896800000895d */ /* 0x010fea0003900000 */
[----:B------:R-:W4:Y:S02]  /*2f2b0*/  @!P0 SYNCS.PHASECHK.TRANS64 P0, [R4+URZ+0x29880], R3 ;  /* 0x02988003040085a7 */ /* 0x000f24000800007f */
[----:B----4-:R-:W-:Y:S05]  /*2f2c0*/  @!P0 BRA `(.L_x_2441) ;  /* 0xfffffffc00f08947 */ /* 0x010fea000383ffff */
[----:B------:R-:W-:Y:S05]  /*2f2d0*/  BRA `(.L_x_2580) ;  /* 0xffffffb800207947 */ /* 0x000fea000383ffff */
.L_x_2446:
[----:B-1----:R1:W2:Y:S02]  /*2f2e0*/  SYNCS.PHASECHK.TRANS64.TRYWAIT P0, [R4+URZ+0x29840], R3 ;  /* 0x02984003040075a7 */ /* 0x0022a4000800017f */
[----:B--2---:R-:W-:Y:S05]  /*2f2f0*/  @!P0 NANOSLEEP.SYNCS 0x989680 ;  /* 0x009896800000895d */ /* 0x004fea0003900000 */
[----:B------:R-:W2:Y:S02]  /*2f300*/  @!P0 SYNCS.PHASECHK.TRANS64 P0, [R4+URZ+0x29840], R3 ;  /* 0x02984003040085a7 */ /* 0x000ea4000800007f */
[----:B--2---:R-:W-:Y:S05]  /*2f310*/  @!P0 BRA `(.L_x_2446) ;  /* 0xfffffffc00f08947 */ /* 0x004fea000383ffff */
[----:B------:R-:W-:Y:S05]  /*2f320*/  BRA `(.L_x_2581) ;  /* 0xffffffb800ac7947 */ /* 0x000fea000383ffff */
.L_x_2454:
[----:B---3--:R-:W3:Y:S02]  /*2f330*/  LDL R4, [R1+0x4] ;  /* 0x0000040001047983 */ /* 0x008ee40000100800 */
[----:B---3--:R3:W4:Y:S02]  /*2f340*/  SYNCS.PHASECHK.TRANS64.TRYWAIT P2, [R4+URZ+0x29870], R3 ;  /* 0x02987003040075a7 */ /* 0x008724000804017f */
[----:B----4-:R-:W-:Y:S05]  /*2f350*/  @!P2 NANOSLEEP.SYNCS 0x989680 ;  /* 0x009896800000a95d */ /* 0x010fea0003900000 */
[----:B------:R-:W4:Y:S02]  /*2f360*/  @!P2 SYNCS.PHASECHK.TRANS64 P2, [R4+URZ+0x29870], R3 ;  /* 0x029870030400a5a7 */ /* 0x000f24000804007f */
[----:B----4-:R-:W-:Y:S05]  /*2f370*/  @!P2 BRA `(.L_x_2454) ;  /* 0xfffffffc00eca947 */ /* 0x010fea000383ffff */
[----:B------:R-:W-:Y:S05]  /*2f380*/  BRA `(.L_x_2582) ;  /* 0xffffffbc00e07947 */ /* 0x000fea000383ffff */
.L_x_2456:
[----:B---3--:R-:W3:Y:S02]  /*2f390*/  LDL R4, [R1+0x4] ;  /* 0x0000040001047983 */ /* 0x008ee40000100800 */
[----:B---3--:R3:W4:Y:S02]  /*2f3a0*/  SYNCS.PHASECHK.TRANS64.TRYWAIT P2, [R4+URZ+0x29860], R3 ;  /* 0x02986003040075a7 */ /* 0x008724000804017f */
[----:B----4-:R-:W-:Y:S05]  /*2f3b0*/  @!P2 NANOSLEEP.SYNCS 0x989680 ;  /* 0x009896800000a95d */ /* 0x010fea0003900000 */
[----:B------:R-:W4:Y:S02]  /*2f3c0*/  @!P2 SYNCS.PHASECHK.TRANS64 P2, [R4+URZ+0x29860], R3 ;  /* 0x029860030400a5a7 */ /* 0x000f24000804007f */
[----:B----4-:R-:W-:Y:S05]  /*2f3d0*/  @!P2 BRA `(.L_x_2456) ;  /* 0xfffffffc00eca947 */ /* 0x010fea000383ffff */
[----:B------:R-:W-:Y:S05]  /*2f3e0*/  BRA `(.L_x_2583) ;  /* 0xffffffbc00e87947 */ /* 0x000fea000383ffff */
.L_x_2463:
[----:B-1----:R1:W3:Y:S02]  /*2f3f0*/  SYNCS.PHASECHK.TRANS64.TRYWAIT P0, [R20+URZ+0x29870], R3 ;  /* 0x02987003140075a7 */ /* 0x0022e4000800017f */
[----:B---3--:R-:W-:Y:S05]  /*2f400*/  @!P0 NANOSLEEP.SYNCS 0x989680 ;  /* 0x009896800000895d */ /* 0x008fea0003900000 */
[----:B------:R-:W3:Y:S02]  /*2f410*/  @!P0 SYNCS.PHASECHK.TRANS64 P0, [R20+URZ+0x29870], R3 ;  /* 0x02987003140085a7 */ /* 0x000ee4000800007f */
[----:B---3--:R-:W-:Y:S05]  /*2f420*/  @!P0 BRA `(.L_x_2463) ;  /* 0xfffffffc00f08947 */ /* 0x008fea000383ffff */
[----:B------:R-:W-:Y:S05]  /*2f430*/  BRA `(.L_x_2584) ;  /* 0xffffffc400dc7947 */ /* 0x000fea000383ffff */
.L_x_2465:
[----:B-1----:R1:W3:Y:S02]  /*2f440*/  SYNCS.PHASECHK.TRANS64.TRYWAIT P0, [R20+URZ+0x29860], R3 ;  /* 0x02986003140075a7 */ /* 0x0022e4000800017f */
[----:B---3--:R-:W-:Y:S05]  /*2f450*/  @!P0 NANOSLEEP.SYNCS 0x989680 ;  /* 0x009896800000895d */ /* 0x008fea0003900000 */
[----:B------:R-:W3:Y:S02]  /*2f460*/  @!P0 SYNCS.PHASECHK.TRANS64 P0, [R20+URZ+0x29860], R3 ;  /* 0x02986003140085a7 */ /* 0x000ee4000800007f */
[----:B---3--:R-:W-:Y:S05]  /*2f470*/  @!P0 BRA `(.L_x_2465) ;  /* 0xfffffffc00f08947 */ /* 0x008fea000383ffff */
[----:B------:R-:W-:Y:S05]  /*2f480*/  BRA `(.L_x_2585) ;  /* 0xffffffc400e47947 */ /* 0x000fea000383ffff */
.L_x_2469:
[----:B------:R-:W2:Y:S01]  /*2f490*/  LDL R3, [R1] ;  /* 0x0000000001037983 */ /* 0x000ea20000100800 */
[----:B------:R-:W-:Y:S01]  /*2f4a0*/  BSSY B0, `(.L_x_2586) ;  /* 0x0000008000007945 */ /* 0x000fe20003800000 */
[----:B------:R-:W-:Y:S01]  /*2f4b0*/  IMAD.MOV.U32 R12, RZ, RZ, RZ ;  /* 0x000000ffff0c7224 */ /* 0x000fe200078e00ff */
[----:B------:R-:W-:Y:S01]  /*2f4c0*/  MOV R15, 0xffffffff ;  /* 0xffffffff000f7802 */ /* 0x000fe20000000f00 */
[----:B------:R-:W-:Y:S01]  /*2f4d0*/  IMAD.MOV.U32 R11, RZ, RZ, 0x1f ;  /* 0x0000001fff0b7424 */ /* 0x000fe200078e00ff */
[----:B--2---:R-:W-:-:S07]  /*2f4e0*/  MOV R13, R3 ;  /* 0x00000003000d7202 */ /* 0x004fce0000000f00 */
[----:B------:R-:W-:Y:S05]  /*2f4f0*/  WARPSYNC.COLLECTIVE R15, `(.L_x_2587) ;  /* 0x000000000f087348 */ /* 0x000fea0003c00000 */
[----:B------:R0:W1:Y:S02]  /*2f500*/  SHFL.IDX P6, R14, R13, R12, R11 ;  /* 0x0000000c0d0e7389 */ /* 0x00006400000c000b */
[----:B01----:R-:W-:Y:S01]  /*2f510*/  ENDCOLLECTIVE ;  /* 0x000000000000791b */ /* 0x003fe20003800000 */
.L_x_2587:
[----:B------:R-:W-:Y:S05]  /*2f520*/  BSYNC B0 ;  /* 0x0000000000007941 */ /* 0x000fea0003800000 */
.L_x_2586:
[----:B------:R0:W5:Y:S01]  /*2f530*/  LDL R2, [R1+0xc] ;  /* 0x00000c0001027983 */ /* 0x0001620000100800 */
[----:B------:R-:W-:Y:S01]  /*2f540*/  IMAD.MOV.U32 R13, RZ, RZ, R3 ;  /* 0x000000ffff0d7224 */ /* 0x000fe200078e0003 */
[----:B------:R-:W-:Y:S01]  /*2f550*/  MOV R12, 0x1 ;  /* 0x00000001000c7802 */ /* 0x000fe20000000f00 */
[----:B------:R-:W-:Y:S02]  /*2f560*/  IMAD.MOV.U32 R11, RZ, RZ, 0x1f ;  /* 0x0000001fff0b7424 */ /* 0x000fe400078e00ff */
[----:B------:R-:W-:Y:S02]  /*2f570*/  IMAD.MOV.U32 R15, RZ, RZ, -0x1 ;  /* 0xffffffffff0f7424 */ /* 0x000fe400078e00ff */
[----:B------:R-:W-:-:S07]  /*2f580*/  IMAD.MOV.U32 R0, RZ, RZ, R14 ;  /* 0x000000ffff007224 */ /* 0x000fce00078e000e */
[----:B0----5:R-:W-:Y:S05]  /*2f590*/  WARPSYNC.COLLECTIVE R15, `(.L_x_2588) ;  /* 0x000000000f087348 */ /* 0x021fea0003c00000 */
[----:B------:R1:W2:Y:S02]  /*2f5a0*/  SHFL.IDX P6, R14, R13, R12, R11 ;  /* 0x0000000c0d0e7389 */ /* 0x0002a400000c000b */
[----:B012--5:R-:W-:Y:S01]  /*2f5b0*/  ENDCOLLECTIVE ;  /* 0x000000000000791b */ /* 0x027fe20003800000 */
.L_x_2588:
[----:B------:R-:W-:Y:S01]  /*2f5c0*/  ULDC UR4, c[0x0][0xc14] ;  /* 0x0003050000047ab9 */ /* 0x000fe20000000800 */
[----:B------:R-:W-:Y:S01]  /*2f5d0*/  IMAD.IADD R5, R2, 0x1, R7 ;  /* 0x0000000102057824 */ /* 0x000fe200078e0207 */
[----:B------:R-:W-:-:S04]  /*2f5e0*/  MOV R4, R14 ;  /* 0x0000000e00047202 */ /* 0x000fc80000000f00 */
[----:B------:R-:W-:-:S13]  /*2f5f0*/  ISETP.GE.OR P1, PT, R5, UR4, !P0 ;  /* 0x0000000405007c0c */ /* 0x000fda000c726670 */
[----:B------:R-:W0:Y:S02]  /*2f600*/  @!P1 LDC.64 R2, c[0x0][0xc58] ;  /* 0x00031600ff029b82 */ /* 0x000e240000000a00 */
[----:B0-----:R-:W-:-:S06]  /*2f610*/  @!P1 IMAD.WIDE R2, R5, 0x4, R2 ;  /* 0x0000000405029825 */ /* 0x001fcc00078e0202 */
[----:B------:R0:W2:Y:S01]  /*2f620*/  @!P1 LDG.E R2, desc[UR56][R2.64] ;  /* 0x0000003802029981 */ /* 0x0000a2000c1e1900 */
[----:B------:R-:W-:Y:S01]  /*2f630*/  IMAD.MOV.U32 R11, RZ, RZ, RZ ;  /* 0x000000ffff0b7224 */ /* 0x000fe200078e00ff */
[C---:B------:R-:W-:Y:S02]  /*2f640*/  ISETP.GE.U32.AND P2, PT, R7.reuse, 0x2, PT ;  /* 0x000000020700780c */ /* 0x040fe40003f46070 */
[C---:B------:R-:W-:Y:S02]  /*2f650*/  ISETP.GE.U32.AND P3, PT, R7.reuse, 0x4, PT ;  /* 0x000000040700780c */ /* 0x040fe40003f66070 */
[C---:B------:R-:W-:Y:S02]  /*2f660*/  ISETP.GE.U32.AND P4, PT, R7.reuse, 0x8, PT ;  /* 0x000000080700780c */ /* 0x040fe40003f86070 */
[----:B------:R-:W-:Y:S01]  /*2f670*/  ISETP.GE.U32.AND P5, PT, R7, 0x10, PT ;  /* 0x000000100700780c */ /* 0x000fe20003fa6070 */
[----:B0-----:R-:W-:Y:S01]  /*2f680*/  IMAD.MOV.U32 R3, RZ, RZ, RZ ;  /* 0x000000ffff037224 */ /* 0x001fe200078e00ff */
[----:B--2---:R-:W-:-:S02]  /*2f690*/  @!P1 MOV R3, R2 ;  /* 0x0000000200039202 */ /* 0x004fc40000000f00 */
[----:B------:R-:W-:-:S03]  /*2f6a0*/  ISETP.NE.AND P1, PT, R7, RZ, PT ;  /* 0x000000ff0700720c */ /* 0x000fc60003f25270 */
[----:B------:R-:W-:-:S10]  /*2f6b0*/  IMAD.MOV.U32 R13, RZ, RZ, R3 ;  /* 0x000000ffff0d7224 */ /* 0x000fd400078e0003 */
[----:B------:R-:W-:Y:S05]  /*2f6c0*/  WARPSYNC.COLLECTIVE R15, `(.L_x_2589) ;  /* 0x000000000f087348 */ /* 0x000fea0003c00000 */
[----:B------:R0:W1:Y:S02]  /*2f6d0*/  SHFL.UP P6, R14, R13, R12, R11 ;  /* 0x0400000c0d0e7389 */ /* 0x00006400000c000b */
[----:B01----:R-:W-:Y:S01]  /*2f6e0*/  ENDCOLLECTIVE ;  /* 0x000000000000791b */ /* 0x003fe20003800000 */
.L_x_2589:
[----:B------:R-:W-:Y:S01]  /*2f6f0*/  IMAD.MOV.U32 R12, RZ, RZ, 0x2 ;  /* 0x00000002ff0c7424 */ /* 0x000fe200078e00ff */
[----:B------:R-:W-:-:S04]  /*2f700*/  SEL R14, R14, RZ, P1 ;  /* 0x000000ff0e0e7207 */ /* 0x000fc80000800000 */
[----:B------:R-:W-:-:S05]  /*2f710*/  IADD3 R2, R3, R14, RZ ;  /* 0x0000000e03027210 */ /* 0x000fca0007ffe0ff */
[----:B------:R-:W-:-:S07]  /*2f720*/  IMAD.MOV.U32 R13, RZ, RZ, R2 ;  /* 0x000000ffff0d7224 */ /* 0x000fce00078e0002 */
[----:B------:R-:W-:Y:S05]  /*2f730*/  WARPSYNC.COLLECTIVE R15, `(.L_x_2590) ;  /* 0x000000000f087348 */ /* 0x000fea0003c00000 */
[----:B------:R0:W1:Y:S02]  /*2f740*/  SHFL.UP P6, R14, R13, R12, R11 ;  /* 0x0400000c0d0e7389 */ /* 0x00006400000c000b */
[----:B01----:R-:W-:Y:S01]  /*2f750*/  ENDCOLLECTIVE ;  /* 0x000000000000791b */ /* 0x003fe20003800000 */
.L_x_2590:
[----:B------:R-:W-:Y:S01]  /*2f760*/  IMAD.MOV.U32 R12, RZ, RZ, 0x4 ;  /* 0x00000004ff0c7424 */ /* 0x000fe200078e00ff */
[----:B------:R-:W-:-:S04]  /*2f770*/  SEL R5, R14, RZ, P2 ;  /* 0x000000ff0e057207 */ /* 0x000fc80001000000 */
[----:B------:R-:W-:-:S05]  /*2f780*/  IADD3 R2, R2, R5, RZ ;  /* 0x0000000502027210 */ /* 0x000fca0007ffe0ff */
[----:B------:R-:W-:-:S07]  /*2f790*/  IMAD.MOV.U32 R13, RZ, RZ, R2 ;  /* 0x000000ffff0d7224 */ /* 0x000fce00078e0002 */
[----:B------:R-:W-:Y:S05]  /*2f7a0*/  WARPSYNC.COLLECTIVE R15, `(.L_x_2591) ;  /* 0x000000000f087348 */ /* 0x000fea0003c00000 */
[----:B------:R0:W1:Y:S02]  /*2f7b0*/  SHFL.UP P6, R14, R13, R12, R11 ;  /* 0x0400000c0d0e7389 */ /* 0x00006400000c000b */
[----:B01----:R-:W-:Y:S01]  /*2f7c0*/  ENDCOLLECTIVE ;  /* 0x000000000000791b */ /* 0x003fe20003800000 */
.L_x_2591:
[----:B------:R-:W-:Y:S01]  /*2f7d0*/  IMAD.MOV.U32 R12, RZ, RZ, 0x8 ;  /* 0x00000008ff0c7424 */ /* 0x000fe200078e00ff */
[----:B------:R-:W-:-:S04]  /*2f7e0*/  SEL R5, R14, RZ, P3 ;  /* 0x000000ff0e057207 */ /* 0x000fc80001800000 */
[----:B------:R-:W-:-:S05]  /*2f7f0*/  IADD3 R2, R2, R5, RZ ;  /* 0x0000000502027210 */ /* 0x000fca0007ffe0ff */
[----:B------:R-:W-:-:S07]  /*2f800*/  IMAD.MOV.U32 R13, RZ, RZ, R2 ;  /* 0x000000ffff0d7224 */ /* 0x000fce00078e0002 */
[----:B------:R-:W-:Y:S05]  /*2f810*/  WARPSYNC.COLLECTIVE R15, `(.L_x_2592) ;  /* 0x000000000f087348 */ /* 0x000fea0003c00000 */
[----:B------:R0:W1:Y:S02]  /*2f820*/  SHFL.UP P6, R14, R13, R12, R11 ;  /* 0x0400000c0d0e7389 */ /* 0x00006400000c000b */
[----:B01----:R-:W-:Y:S01]  /*2f830*/  ENDCOLLECTIVE ;  /* 0x000000000000791b */ /* 0x003fe20003800000 */
.L_x_2592:
[----:B------:R-:W-:Y:S01]  /*2f840*/  IMAD.MOV.U32 R12, RZ, RZ, 0x10 ;  /* 0x00000010ff0c7424 */ /* 0x000fe200078e00ff */
[----:B------:R-:W-:-:S04]  /*2f850*/  SEL R5, R14, RZ, P4 ;  /* 0x000000ff0e057207 */ /* 0x000fc80002000000 */
[----:B------:R-:W-:-:S05]  /*2f860*/  IADD3 R2, R2, R5, RZ ;  /* 0x0000000502027210 */ /* 0x000fca0007ffe0ff */
[----:B------:R-:W-:-:S07]  /*2f870*/  IMAD.MOV.U32 R13, RZ, RZ, R2 ;  /* 0x000000ffff0d7224 */ /* 0x000fce00078e0002 */
[----:B------:R-:W-:Y:S05]  /*2f880*/  WARPSYNC.COLLECTIVE R15, `(.L_x_2593) ;  /* 0x000000000f087348 */ /* 0x000fea0003c00000 */
[----:B------:R0:W1:Y:S02]  /*2f890*/  SHFL.UP P6, R14, R13, R12, R11 ;  /* 0x0400000c0d0e7389 */ /* 0x00006400000c000b */
[----:B01----:R-:W-:Y:S01]  /*2f8a0*/  ENDCOLLECTIVE ;  /* 0x000000000000791b */ /* 0x003fe20003800000 */
.L_x_2593:
[----:B------:R-:W-:Y:S01]  /*2f8b0*/  IMAD.MOV.U32 R12, RZ, RZ, 0x1f ;  /* 0x0000001fff0c7424 */ /* 0x000fe200078e00ff */
[----:B------:R-:W-:Y:S02]  /*2f8c0*/  MOV R11, 0x1f ;  /* 0x0000001f000b7802 */ /* 0x000fe40000000f00 */
[----:B------:R-:W-:-:S04]  /*2f8d0*/  SEL R5, R14, RZ, P5 ;  /* 0x000000ff0e057207 */ /* 0x000fc80002800000 */
[----:B------:R-:W-:-:S05]  /*2f8e0*/  IADD3 R2, R2, R5, RZ ;  /* 0x0000000502027210 */ /* 0x000fca0007ffe0ff */
[----:B------:R-:W-:-:S07]  /*2f8f0*/  IMAD.MOV.U32 R13, RZ, RZ, R2 ;  /* 0x000000ffff0d7224 */ /* 0x000fce00078e0002 */
[----:B------:R-:W-:Y:S05]  /*2f900*/  WARPSYNC.COLLECTIVE R15, `(.L_x_2594) ;  /* 0x000000000f087348 */ /* 0x000fea0003c00000 */
[----:B------:R0:W1:Y:S02]  /*2f910*/  SHFL.IDX P6, R14, R13, R12, R11 ;  /* 0x0000000c0d0e7389 */ /* 0x00006400000c000b */
[----:B01----:R-:W-:Y:S01]  /*2f920*/  ENDCOLLECTIVE ;  /* 0x000000000000791b */ /* 0x003fe20003800000 */
.L_x_2594:
[----:B------:R-:W-:Y:S05]  /*2f930*/  BRA `(.L_x_2595) ;  /* 0xffffffcc00147947 */ /* 0x000fea000383ffff */
.L_x_2474:
[----:B------:R-:W-:Y:S01]  /*2f940*/  BSSY B0, `(.L_x_2596) ;  /* 0x0000008000007945 */ /* 0x000fe20003800000 */
[----:B-----5:R-:W-:Y:S01]  /*2f950*/  IMAD.MOV.U32 R13, RZ, RZ, R3 ;  /* 0x000000ffff0d7224 */ /* 0x020fe200078e0003 */
[----:B------:R-:W-:Y:S01]  /*2f960*/  MOV R11, RZ ;  /* 0x000000ff000b7202 */ /* 0x000fe20000000f00 */
[----:B------:R-:W-:Y:S02]  /*2f970*/  IMAD.MOV.U32 R12, RZ, RZ, 0x1 ;  /* 0x00000001ff0c7424 */ /* 0x000fe400078e00ff */
[----:B------:R-:W-:-:S07]  /*2f980*/  IMAD.MOV.U32 R15, RZ, RZ, -0x1 ;  /* 0xffffffffff0f7424 */ /* 0x000fce00078e00ff */
[----:B0-----:R-:W-:Y:S05]  /*2f990*/  WARPSYNC.COLLECTIVE R15, `(.L_x_2597) ;  /* 0x000000000f087348 */ /* 0x001fea0003c00000 */
[----:B------:R1:W2:Y:S02]  /*2f9a0*/  SHFL.UP P6, R14, R13, R12, R11 ;  /* 0x0400000c0d0e7389 */ /* 0x0002a400000c000b */
[----:B012---:R-:W-:Y:S01]  /*2f9b0*/  ENDCOLLECTIVE ;  /* 0x000000000000791b */ /* 0x007fe20003800000 */
.L_x_2597:
[----:B------:R-:W-:Y:S05]  /*2f9c0*/  BSYNC B0 ;  /* 0x0000000000007941 */ /* 0x000fea0003800000 */
.L_x_2596:
[----:B------:R-:W-:Y:S01]  /*2f9d0*/  SEL R14, R14, RZ, P1 ;  /* 0x000000ff0e0e7207 */ /* 0x000fe20000800000 */
[----:B------:R-:W-:Y:S01]  /*2f9e0*/  IMAD.MOV.U32 R11, RZ, RZ, RZ ;  /* 0x000000ffff0b7224 */ /* 0x000fe200078e00ff */
[----:B------:R-:W-:Y:S01]  /*2f9f0*/  MOV R12, 0x2 ;  /* 0x00000002000c7802 */ /* 0x000fe20000000f00 */
[----:B------:R-:W-:Y:S02]  /*2fa00*/  IMAD.MOV.U32 R15, RZ, RZ, -0x1 ;  /* 0xffffffffff0f7424 */ /* 0x000fe400078e00ff */
[----:B------:R-:W-:-:S07]  /*2fa10*/  IMAD.IADD R13, R3, 0x1, R14 ;  /* 0x00000001030d7824 */ /* 0x000fce00078e020e */
[----:B------:R-:W-:Y:S05]  /*2fa20*/  WARPSYNC.COLLECTIVE R15, `(.L_x_2598) ;  /* 0x000000000f087348 */ /* 0x000fea0003c00000 */
[----:B------:R0:W1:Y:S02]  /*2fa30*/  SHFL.UP P6, R14, R13, R12, R11 ;  /* 0x0400000c0d0e7389 */ /* 0x00006400000c000b */
[----:B01----:R-:W-:Y:S01]  /*2fa40*/  ENDCOLLECTIVE ;  /* 0x000000000000791b */ /* 0x003fe20003800000 */
.L_x_2598:
[----:B------:R-:W-:Y:S01]  /*2fa50*/  IMAD.MOV.U32 R12, RZ, RZ, 0x4 ;  /* 0x00000004ff0c7424 */ /* 0x000fe200078e00ff */
[----:B------:R-:W-:-:S04]  /*2fa60*/  SEL R14, R14, RZ, P2 ;  /* 0x000000ff0e0e7207 */ /* 0x000fc80001000000 */
[----:B------:R-:W-:-:S05]  /*2fa70*/  IADD3 R5, R13, R14, RZ ;  /* 0x0000000e0d057210 */ /* 0x000fca0007ffe0ff */
[----:B------:R-:W-:-:S07]  /*2fa80*/  IMAD.MOV.U32 R13, RZ, RZ, R5 ;  /* 0x000000ffff0d7224 */ /* 0x000fce00078e0005 */
[----:B------:R-:W-:Y:S05]  /*2fa90*/  WARPSYNC.COLLECTIVE R15, `(.L_x_2599) ;  /* 0x000000000f087348 */ /* 0x000fea0003c00000 */
[----:B------:R0:W1:Y:S02]  /*2faa0*/  SHFL.UP P6, R14, R13, R12, R11 ;  /* 0x0400000c0d0e7389 */ /* 0x00006400000c000b */
[----:B01----:R-:W-:Y:S01]  /*2fab0*/  ENDCOLLECTIVE ;  /* 0x000000000000791b */ /* 0x003fe20003800000 */
.L_x_2599:
[----:B------:R-:W-:Y:S01]  /*2fac0*/  IMAD.MOV.U32 R12, RZ, RZ, 0x8 ;  /* 0x00000008ff0c7424 */ /* 0x000fe200078e00ff */
[----:B------:R-:W-:-:S04]  /*2fad0*/  SEL R6, R14, RZ, P3 ;  /* 0x000000ff0e067207 */ /* 0x000fc80001800000 */
[----:B------:R-:W-:-:S05]  /*2fae0*/  IADD3 R6, R5, R6, RZ ;  /* 0x0000000605067210 */ /* 0x000fca0007ffe0ff */
[----:B------:R-:W-:-:S07]  /*2faf0*/  IMAD.MOV.U32 R13, RZ, RZ, R6 ;  /* 0x000000ffff0d7224 */ /* 0x000fce00078e0006 */
[----:B------:R-:W-:Y:S05]  /*2fb00*/  WARPSYNC.COLLECTIVE R15, `(.L_x_2600) ;  /* 0x000000000f087348 */ /* 0x000fea0003c00000 */
[----:B------:R0:W1:Y:S02]  /*2fb10*/  SHFL.UP P6, R14, R13, R12, R11 ;  /* 0x0400000c0d0e7389 */ /* 0x00006400000c000b */
[----:B01----:R-:W-:Y:S01]  /*2fb20*/  ENDCOLLECTIVE ;  /* 0x000000000000791b */ /* 0x003fe20003800000 */
.L_x_2600:
[----:B------:R-:W-:Y:S01]  /*2fb30*/  IMAD.MOV.U32 R12, RZ, RZ, 0x10 ;  /* 0x00000010ff0c7424 */ /* 0x000fe200078e00ff */
[----:B------:R-:W-:-:S04]  /*2fb40*/  SEL R7, R14, RZ, P4 ;  /* 0x000000ff0e077207 */ /* 0x000fc80002000000 */
[----:B------:R-:W-:-:S05]  /*2fb50*/  IADD3 R7, R6, R7, RZ ;  /* 0x0000000706077210 */ /* 0x000fca0007ffe0ff */
[----:B------:R-:W-:-:S07]  /*2fb60*/  IMAD.MOV.U32 R13, RZ, RZ, R7 ;  /* 0x000000ffff0d7224 */ /* 0x000fce00078e0007 */
[----:B------:R-:W-:Y:S05]  /*2fb70*/  WARPSYNC.COLLECTIVE R15, `(.L_x_2601) ;  /* 0x000000000f087348 */ /* 0x000fea0003c00000 */
[----:B------:R0:W1:Y:S02]  /*2fb80*/  SHFL.UP P6, R14, R13, R12, R11 ;  /* 0x0400000c0d0e7389 */ /* 0x00006400000c000b */
[----:B01----:R-:W-:Y:S01]  /*2fb90*/  ENDCOLLECTIVE ;  /* 0x000000000000791b */ /* 0x003fe20003800000 */
.L_x_2601:
        /* <DEDUP_REMOVED lines=8> */
.L_x_2602:
[----:B------:R-:W-:Y:S05]  /*2fc20*/  BRA `(.L_x_2603) ;  /* 0xffffffc800fc7947 */ /* 0x000fea000383ffff */
.L_x_2476:
[----:B------:R-:W-:Y:S01]  /*2fc30*/  BSSY B0, `(.L_x_2604) ;  /* 0x0000006000007945 */ /* 0x000fe20003800000 */
[----:B------:R-:W-:Y:S01]  /*2fc40*/  PLOP3.LUT P6, PT, P6, PT, PT, 0x8, 0x0 ;  /* 0x000000000000781c */ /* 0x000fe200037ce170 */
[----:B------:R-:W-:-:S12]  /*2fc50*/  IMAD.MOV.U32 R15, RZ, RZ, -0x1 ;  /* 0xffffffffff0f7424 */ /* 0x000fd800078e00ff */
[----:B0-----:R-:W-:Y:S05]  /*2fc60*/  WARPSYNC.COLLECTIVE R15, `(.L_x_2605) ;  /* 0x000000000f087348 */ /* 0x001fea0003c00000 */
[----:B------:R-:W-:Y:S01]  /*2fc70*/  VOTE.ANY R14, PT, P6 ;  /* 0x00000000000e7806 */ /* 0x000fe200030e0100 */
[----:B0-----:R-:W-:Y:S06]  /*2fc80*/  ENDCOLLECTIVE ;  /* 0x000000000000791b */ /* 0x001fec0003800000 */
.L_x_2605:
[----:B------:R-:W-:Y:S05]  /*2fc90*/  BSYNC B0 ;  /* 0x0000000000007941 */ /* 0x000fea0003800000 */
.L_x_2604:
[----:B------:R-:W-:Y:S01]  /*2fca0*/  IMAD.MOV.U32 R6, RZ, RZ, R14 ;  /* 0x000000ffff067224 */ /* 0x000fe200078e000e */
[----:B------:R-:W-:Y:S01]  /*2fcb0*/  MOV R13, R3 ;  /* 0x00000003000d7202 */ /* 0x000fe20000000f00 */
[----:B------:R-:W-:Y:S01]  /*2fcc0*/  IMAD.MOV.U32 R11, RZ, RZ, 0x1f ;  /* 0x0000001fff0b7424 */ /* 0x000fe200078e00ff */
[----:B------:R-:W-:Y:S01]  /*2fcd0*/  MOV R15, 0xffffffff ;  /* 0xffffffff000f7802 */ /* 0x000fe20000000f00 */
[----:B------:R-:W0:Y:S02]  /*2fce0*/  POPC R7, R6 ;  /* 0x0000000600077309 */ /* 0x000e240000000000 */
[----:B0-----:R-:W-:-:S07]  /*2fcf0*/  IMAD.MOV.U32 R12, RZ, RZ, R7 ;  /* 0x000000ffff0c7224 */ /* 0x001fce00078e0007 */
[----:B------:R-:W-:Y:S05]  /*2fd00*/  WARPSYNC.COLLECTIVE R15, `(.L_x_2606) ;  /* 0x000000000f087348 */ /* 0x000fea0003c00000 */
[----:B------:R0:W1:Y:S02]  /*2fd10*/  SHFL.IDX P6, R14, R13, R12, R11 ;  /* 0x0000000c0d0e7389 */ /* 0x00006400000c000b */
[----:B01----:R-:W-:Y:S01]  /*2fd20*/  ENDCOLLECTIVE ;  /* 0x000000000000791b */ /* 0x003fe20003800000 */
.L_x_2606:
[----:B------:R-:W-:Y:S01]  /*2fd30*/  IMAD.MOV.U32 R4, RZ, RZ, R14 ;  /* 0x000000ffff047224 */ /* 0x000fe200078e000e */
[----:B------:R-:W-:Y:S06]  /*2fd40*/  BRA `(.L_x_2607) ;  /* 0xffffffc800ec7947 */ /* 0x000fec000383ffff */
.L_x_2478:
[----:B------:R-:W-:Y:S01]  /*2fd50*/  BSSY B0, `(.L_x_2608) ;  /* 0x0000007000007945 */ /* 0x000fe20003800000 */
[----:B------:R-:W-:Y:S01]  /*2fd60*/  IMAD.MOV.U32 R13, RZ, RZ, R2 ;  /* 0x000000ffff0d7224 */ /* 0x000fe200078e0002 */
[----:B------:R-:W-:Y:S01]  /*2fd70*/  MOV R11, 0x1f ;  /* 0x0000001f000b7802 */ /* 0x000fe20000000f00 */
[----:B------:R-:W-:-:S07]  /*2fd80*/  IMAD.MOV.U32 R15, RZ, RZ, -0x1 ;  /* 0xffffffffff0f7424 */ /* 0x000fce00078e00ff */
[----:B012---:R-:W-:Y:S05]  /*2fd90*/  WARPSYNC.COLLECTIVE R15, `(.L_x_2609) ;  /* 0x000000000f087348 */ /* 0x007fea0003c00000 */
[----:B------:R3:W4:Y:S02]  /*2fda0*/  SHFL.IDX P6, R14, R13, R12, R11 ;  /* 0x0000000c0d0e7389 */ /* 0x00072400000c000b */
[----:B01234-:R-:W-:Y:S01]  /*2fdb0*/  ENDCOLLECTIVE ;  /* 0x000000000000791b */ /* 0x01ffe20003800000 */
.L_x_2609:
[----:B------:R-:W-:Y:S05]  /*2fdc0*/  BSYNC B0 ;  /* 0x0000000000007941 */ /* 0x000fea0003800000 */
.L_x_2608:
[----:B------:R-:W-:Y:S01]  /*2fdd0*/  IMAD.MOV.U32 R9, RZ, RZ, R14 ;  /* 0x000000ffff097224 */ /* 0x000fe200078e000e */
[----:B------:R-:W-:Y:S06]  /*2fde0*/  BRA `(.L_x_2477) ;  /* 0xffffffc800e07947 */ /* 0x000fec000383ffff */
.L_x_2482:
[----:B0-----:R0:W1:Y:S02]  /*2fdf0*/  SYNCS.PHASECHK.TRANS64.TRYWAIT P0, [R0+URZ+0x29820], R3 ;  /* 0x02982003000075a7 */ /* 0x001064000800017f */
[----:B-1----:R-:W-:Y:S05]  /*2fe00*/  @!P0 NANOSLEEP.SYNCS 0x989680 ;  /* 0x009896800000895d */ /* 0x002fea0003900000 */
[----:B------:R-:W1:Y:S02]  /*2fe10*/  @!P0 SYNCS.PHASECHK.TRANS64 P0, [R0+URZ+0x29820], R3 ;  /* 0x02982003000085a7 */ /* 0x000e64000800007f */
[----:B-1----:R-:W-:Y:S05]  /*2fe20*/  @!P0 BRA `(.L_x_2482) ;  /* 0xfffffffc00f08947 */ /* 0x002fea000383ffff */
[----:B------:R-:W-:Y:S05]  /*2fe30*/  BRA `(.L_x_2610) ;  /* 0xffffffd000947947 */ /* 0x000fea000383ffff */
.L_x_2483:
        /* <DEDUP_REMOVED lines=11> */
.L_x_2612:
[----:B------:R-:W-:Y:S05]  /*2fef0*/  BSYNC B0 ;  /* 0x0000000000007941 */ /* 0x000fea0003800000 */
.L_x_2611:
[----:B------:R-:W-:Y:S05]  /*2ff00*/  BRA `(.L_x_2613) ;  /* 0xffffffd0007c7947 */ /* 0x000fea000383ffff */
.L_x_2484:
[----:B------:R-:W-:Y:S01]  /*2ff10*/  BSSY B0, `(.L_x_2614) ;  /* 0x0000006000007945 */ /* 0x000fe20003800000 */
[----:B------:R-:W-:-:S07]  /*2ff20*/  IMAD.MOV.U32 R15, RZ, RZ, -0x1 ;  /* 0xffffffffff0f7424 */ /* 0x000fce00078e00ff */
[----:B01----:R-:W-:Y:S05]  /*2ff30*/  WARPSYNC.COLLECTIVE R15, `(.L_x_2615) ;  /* 0x000000000f0c7348 */ /* 0x003fea0003c00000 */
[----:B------:R-:W-:Y:S02]  /*2ff40*/  ELECT P6, UR62, PT ;  /* 0x00000000003e782f */ /* 0x000fe400038c0000 */
[----:B------:R-:W-:Y:S01]  /*2ff50*/  MOV R14, UR62 ;  /* 0x0000003e000e7c02 */ /* 0x000fe20008000f00 */
[----:B01----:R-:W-:Y:S10]  /*2ff60*/  ENDCOLLECTIVE ;  /* 0x000000000000791b */ /* 0x003ff40003800000 */
.L_x_2615:
[----:B------:R-:W-:Y:S05]  /*2ff70*/  BSYNC B0 ;  /* 0x0000000000007941 */ /* 0x000fea0003800000 */
.L_x_2614:
[----:B------:R-:W-:Y:S05]  /*2ff80*/  BRA `(.L_x_2616) ;  /* 0xffffffd000707947 */ /* 0x000fea000383ffff */
.L_x_2486:
[----:B0-----:R0:W1:Y:S02]  /*2ff90*/  SYNCS.PHASECHK.TRANS64.TRYWAIT P1, [R6+URZ], R5 ;  /* 0x00000005060075a7 */ /* 0x001064000802017f */
[----:B-1----:R-:W-:Y:S05]  /*2ffa0*/  @!P1 NANOSLEEP.SYNCS 0x989680 ;  /* 0x009896800000995d */ /* 0x002fea0003900000 */
[----:B------:R-:W1:Y:S02]  /*2ffb0*/  @!P1 SYNCS.PHASECHK.TRANS64 P1, [R6+URZ], R5 ;  /* 0x00000005060095a7 */ /* 0x000e64000802007f */
[----:B-1----:R-:W-:Y:S05]  /*2ffc0*/  @!P1 BRA `(.L_x_2486) ;  /* 0xfffffffc00f09947 */ /* 0x002fea000383ffff */
[----:B------:R-:W-:Y:S05]  /*2ffd0*/  BRA `(.L_x_2617) ;  /* 0xffffffd000ac7947 */ /* 0x000fea000383ffff */
.L_x_2487:
[----:B-1----:R1:W2:Y:S02]  /*2ffe0*/  SYNCS.PHASECHK.TRANS64.TRYWAIT P1, [R7+URZ], R2 ;  /* 0x00000002070075a7 */ /* 0x0022a4000802017f */
[----:B--2---:R-:W-:Y:S05]  /*2fff0*/  @!P1 NANOSLEEP.SYNCS 0x989680 ;  /* 0x009896800000995d */ /* 0x004fea0003900000 */
[----:B------:R-:W2:Y:S02]  /*30000*/  @!P1 SYNCS.PHASECHK.TRANS64 P1, [R7+URZ], R2 ;  /* 0x00000002070095a7 */ /* 0x000ea4000802007f */
[----:B--2---:R-:W-:Y:S05]  /*30010*/  @!P1 BRA `(.L_x_2487) ;  /* 0xfffffffc00f09947 */ /* 0x004fea000383ffff */
[----:B------:R-:W-:Y:S05]  /*30020*/  BRA `(.L_x_2618) ;  /* 0xffffffd000a07947 */ /* 0x000fea000383ffff */
.L_x_2489:
[----:B--2---:R2:W3:Y:S02]  /*30030*/  SYNCS.PHASECHK.TRANS64.TRYWAIT P1, [R4+URZ+0x29860], R5 ;  /* 0x02986005040075a7 */ /* 0x0044e4000802017f */
[----:B---3--:R-:W-:Y:S05]  /*30040*/  @!P1 NANOSLEEP.SYNCS 0x989680 ;  /* 0x009896800000995d */ /* 0x008fea0003900000 */
[----:B------:R-:W3:Y:S02]  /*30050*/  @!P1 SYNCS.PHASECHK.TRANS64 P1, [R4+URZ+0x29860], R5 ;  /* 0x02986005040095a7 */ /* 0x000ee4000802007f */
[----:B---3--:R-:W-:Y:S05]  /*30060*/  @!P1 BRA `(.L_x_2489) ;  /* 0xfffffffc00f09947 */ /* 0x008fea000383ffff */
[----:B------:R-:W-:Y:S05]  /*30070*/  BRA `(.L_x_2619) ;  /* 0xffffffd000a47947 */ /* 0x000fea000383ffff */
.L_x_2491:
[----:B---3--:R3:W4:Y:S02]  /*30080*/  SYNCS.PHASECHK.TRANS64.TRYWAIT P1, [R3+URZ+0x29860], R2 ;  /* 0x02986002030075a7 */ /* 0x008724000802017f */
[----:B----4-:R-:W-:Y:S05]  /*30090*/  @!P1 NANOSLEEP.SYNCS 0x989680 ;  /* 0x009896800000995d */ /* 0x010fea0003900000 */
[----:B------:R-:W4:Y:S02]  /*300a0*/  @!P1 SYNCS.PHASECHK.TRANS64 P1, [R3+URZ+0x29860], R2 ;  /* 0x02986002030095a7 */ /* 0x000f24000802007f */
[----:B----4-:R-:W-:Y:S05]  /*300b0*/  @!P1 BRA `(.L_x_2491) ;  /* 0xfffffffc00f09947 */ /* 0x010fea000383ffff */
[----:B------:R-:W-:Y:S05]  /*300c0*/  BRA `(.L_x_2620) ;  /* 0xffffffd000a47947 */ /* 0x000fea000383ffff */
.L_x_2493:
[----:B----4-:R4:W0:Y:S02]  /*300d0*/  SYNCS.PHASECHK.TRANS64.TRYWAIT P0, [R4+URZ+0x29880], R5 ;  /* 0x02988005040075a7 */ /* 0x010824000800017f */
[----:B0-----:R-:W-:Y:S05]  /*300e0*/  @!P0 NANOSLEEP.SYNCS 0x989680 ;  /* 0x009896800000895d */ /* 0x001fea0003900000 */
[----:B------:R-:W0:Y:S02]  /*300f0*/  @!P0 SYNCS.PHASECHK.TRANS64 P0, [R4+URZ+0x29880], R5 ;  /* 0x02988005040085a7 */ /* 0x000e24000800007f */
[----:B0-----:R-:W-:Y:S05]  /*30100*/  @!P0 BRA `(.L_x_2493) ;  /* 0xfffffffc00f08947 */ /* 0x001fea000383ffff */
[----:B------:R-:W-:Y:S05]  /*30110*/  BRA `(.L_x_2494) ;  /* 0xffffffd000a07947 */ /* 0x000fea000383ffff */
.L_x_2621:
        /* <DEDUP_REMOVED lines=14> */
.L_x_2631:


//--------------------- .nv.global.init           --------------------------
	.section	.nv.global.init,"aw",@progbits
	.align	4
.nv.global.init:
	.type		_ZZN5flash28permute_output_fp8_VcolmajorIN4cute6TensorINS1_11ArrayEngineIN7cutlass10bfloat16_tELm64EEENS1_6LayoutINS1_5tupleIJNS8_IJNS1_1CILi2EEESA_NS9_ILi16EEEEEENS9_ILi1EEESD_EEENS8_IJNS8_IJSD_SA_NS9_ILi4EEEEEENS9_ILi0EEESH_EEEEEEEEEvRT_E9upper_map,@object
	.size		_ZZN5flash28permute_output_fp8_VcolmajorIN4cute6TensorINS1_11ArrayEngineIN7cutlass10bfloat16_tELm64EEENS1_6LayoutINS1_5tupleIJNS8_IJNS1_1CILi2EEESA_NS9_ILi16EEEEEENS9_ILi1EEESD_EEENS8_IJNS8_IJSD_SA_NS9_ILi4EEEEEENS9_ILi0EEESH_EEEEEEEEEvRT_E9upper_map,($str$25 - _ZZN5flash28permute_output_fp8_VcolmajorIN4cute6TensorINS1_11ArrayEngineIN7cutlass10bfloat16_tELm64EEENS1_6LayoutINS1_5tupleIJNS8_IJNS1_1CILi2EEESA_NS9_ILi16EEEEEENS9_ILi1EEESD_EEENS8_IJNS8_IJSD_SA_NS9_ILi4EEEEEENS9_ILi0EEESH_EEEEEEEEEvRT_E9upper_map)
_ZZN5flash28permute_output_fp8_VcolmajorIN4cute6TensorINS1_11ArrayEngineIN7cutlass10bfloat16_tELm64EEENS1_6LayoutINS1_5tupleIJNS8_IJNS1_1CILi2EEESA_NS9_ILi16EEEEEENS9_ILi1EEESD_EEENS8_IJNS8_IJSD_SA_NS9_ILi4EEEEEENS9_ILi0EEESH_EEEEEEEEEvRT_E9upper_map:
        /*0000*/ 	.byte	0x00, 0x00, 0x00, 0x00, 0x02, 0x00, 0x00, 0x00, 0x03, 0x00, 0x00, 0x00, 0x01, 0x00, 0x00, 0x00
	.type		$str$25,@object
	.size		$str$25,($str$26 - $str$25)
$str$25:
        /*0010*/ 	.byte	0x28, 0x61, 0x64, 0x64, 0x72, 0x65, 0x73, 0x73, 0x20, 0x26, 0x20, 0x6d, 0x61, 0x73, 0x6b, 0x29
        /*0020*/ 	.byte	0x20, 0x3d, 0x3d, 0x20, 0x30, 0x00
	.type		$str$26,@object
	.size		$str$26,(__unnamed_7 - $str$26)
$str$26:
        /*0026*/ 	.byte	0x2f, 0x74, 0x6d, 0x70, 0x2f, 0x6f, 0x73, 0x73, 0x5f, 0x6b, 0x65, 0x72, 0x6e, 0x65, 0x6c, 0x73
        /*0036*/ 	.byte	0x5f, 0x73, 0x72, 0x63, 0x2f, 0x66, 0x6c, 0x61, 0x73, 0x68, 0x5f, 0x61, 0x74, 0x74, 0x65, 0x6e
        /*0046*/ 	.byte	0x74, 0x69, 0x6f, 0x6e, 0x2f, 0x63, 0x73, 0x72, 0x63, 0x2f, 0x63, 0x75, 0x74, 0x6c, 0x61, 0x73
        /*0056*/ 	.byte	0x73, 0x2f, 0x69, 0x6e, 0x63, 0x6c, 0x75, 0x64, 0x65, 0x2f, 0x63, 0x75, 0x74, 0x65, 0x2f, 0x70
        /*0066*/ 	.byte	0x6f, 0x69, 0x6e, 0x74, 0x65, 0x72, 0x5f, 0x66, 0x6c, 0x61, 0x67, 0x67, 0x65, 0x64, 0x2e, 0x68
        /*0076*/ 	.byte	0x70, 0x70, 0x00
	.type		__unnamed_7,@object
	.size		__unnamed_7,(__unnamed_12 - __unnamed_7)
__unnamed_7:
        /* <DEDUP_REMOVED lines=24> */
        /*01f9*/ 	.byte	0x3e, 0x3e, 0x20, 0x26, 0x5d, 0x00
	.type		__unnamed_12,@object
	.size		__unnamed_12,(__unnamed_6 - __unnamed_12)
__unnamed_12:
        /* <DEDUP_REMOVED lines=25> */
	.type		__unnamed_6,@object
	.size		__unnamed_6,(__unnamed_10 - __unnamed_6)
__unnamed_6:
        /* <DEDUP_REMOVED lines=25> */
	.type		__unnamed_10,@object
	.size		__unnamed_10,(__unnamed_3 - __unnamed_10)
__unnamed_10:
        /* <DEDUP_REMOVED lines=29> */
        /*06db*/ 	.byte	0x5d, 0x00
	.type		__unnamed_3,@object
	.size		__unnamed_3,(__unnamed_9 - __unnamed_3)
__unnamed_3:
        /* <DEDUP_REMOVED lines=30> */
	.type		__unnamed_9,@object
	.size		__unnamed_9,(__unnamed_2 - __unnamed_9)
__unnamed_9:
        /* <DEDUP_REMOVED lines=30> */
	.type		__unnamed_2,@object
	.size		__unnamed_2,(__unnamed_11 - __unnamed_2)
__unnamed_2:
        /* <DEDUP_REMOVED lines=30> */
	.type		__unnamed_11,@object
	.size		__unnamed_11,(__unnamed_4 - __unnamed_11)
__unnamed_11:
        /* <DEDUP_REMOVED lines=30> */
	.type		__unnamed_4,@object
	.size		__unnamed_4,(__unnamed_5 - __unnamed_4)
__unnamed_4:
        /* <DEDUP_REMOVED lines=30> */
	.type		__unnamed_5,@object
	.size		__unnamed_5,(__unnamed_8 - __unnamed_5)
__unnamed_5:
        /* <DEDUP_REMOVED lines=29> */
        /*11c7*/ 	.byte	0x3e, 0x5d, 0x00
	.type		__unnamed_8,@object
	.size		__unnamed_8,(__unnamed_1 - __unnamed_8)
__unnamed_8:
        /* <DEDUP_REMOVED lines=30> */
	.type		__unnamed_1,@object
	.size		__unnamed_1,(.L_0 - __unnamed_1)
__unnamed_1:
        /* <DEDUP_REMOVED lines=29> */
        /*156e*/ 	.byte	0x3e, 0x20, 0x26, 0x5d, 0x00
.L_0:


//--------------------- .nv.shared._ZN7cutlass13device_kernelIN5flash11enable_sm90INS1_16FlashAttnFwdSm90INS1_25CollectiveMainloopFwdSm90ILi2EN4cute5tupleIJNS5_1CILi1EEES8_S8_EEENS6_IJNS7_ILi128EEENS7_ILi160EEENS7_ILi192EEEEEELi128ENS_12float_e4m3_tEfNS_4arch4Sm90ELb0ELb0ELb1ELb0ELb0ELb0ELb0ELb1ELb1ELb0ELb0ELb0EEENS1_21CollectiveEpilogueFwdINS6_IJSA_SA_SB_EEES9_NS_10bfloat16_tESG_Li256ELb0ELb0ELb0ELb1EEENS1_29StaticPersistentTileSchedulerILb0EEEEEEEEEvNT_6ParamsE --------------------------
	.section	.nv.shared._ZN7cutlass13device_kernelIN5flash11enable_sm90INS1_16FlashAttnFwdSm90INS1_25CollectiveMainloopFwdSm90ILi2EN4cute5tupleIJNS5_1CILi1EEES8_S8_EEENS6_IJNS7_ILi128EEENS7_ILi160EEENS7_ILi192EEEEEELi128ENS_12float_e4m3_tEfNS_4arch4Sm90ELb0ELb0ELb1ELb0ELb0ELb0ELb0ELb1ELb1ELb0ELb0ELb0EEENS1_21CollectiveEpilogueFwdINS6_IJSA_SA_SB_EEES9_NS_10bfloat16_tESG_Li256ELb0ELb0ELb0ELb1EEENS1_29StaticPersistentTileSchedulerILb0EEEEEEEEEvNT_6ParamsE,"aw",@nobits
	.sectionflags	@""
	.align	16
	.zero		1024


//--------------------- .nv.shared.reserved.0     --------------------------
	.section	.nv.shared.reserved.0,"aw",@nobits
	.weak		__nv_reservedSMEM_offset_0_alias
	.size		__nv_reservedSMEM_offset_0_alias, 0, 0
	.other		__nv_reservedSMEM_offset_0_alias,@"STO_CUDA_RESERVED_SHARED STV_DEFAULT"
__nv_reservedSMEM_offset_0_alias:
	.zero		0


//--------------------- .nv.global                --------------------------
	.section	.nv.global,"aw",@nobits
.nv.global:
	.type		_ZN75_INTERNAL_279cc380_39_flash_fwd_hdimdiff_e4m3_softcap_sm90_cu_744032ad_37454cute1_E,@object
	.size		_ZN75_INTERNAL_279cc380_39_flash_fwd_hdimdiff_e4m3_softcap_sm90_cu_744032ad_37454cute1_E,(_ZN75_INTERNAL_279cc380_39_flash_fwd_hdimdiff_e4m3_softcap_sm90_cu_744032ad_37454cuda3std3__45__cpo6cbeginE - _ZN75_INTERNAL_279cc380_39_flash_fwd_hdimdiff_e4m3_softcap_sm90_cu_744032ad_37454cute1_E)
_ZN75_INTERNAL_279cc380_39_flash_fwd_hdimdiff_e4m3_softcap_sm90_cu_744032ad_37454cute1_E:
	.zero		1
	.type		_ZN75_INTERNAL_279cc380_39_flash_fwd_hdimdiff_e4m3_softcap_sm90_cu_744032ad_37454cuda3std3__45__cpo6cbeginE,@object
	.size		_ZN75_INTERNAL_279cc380_39_flash_fwd_hdimdiff_e4m3_softcap_sm90_cu_744032ad_37454cuda3std3__45__cpo6cbeginE,(_ZN75_INTERNAL_279cc380_39_flash_fwd_hdimdiff_e4m3_softcap_sm90_cu_744032ad_37454cuda3std3__48in_placeE - _ZN75_INTERNAL_279cc380_39_flash_fwd_hdimdiff_e4m3_softcap_sm90_cu_744032ad_37454cuda3std3__45__cpo6cbeginE)
_ZN75_INTERNAL_279cc380_39_flash_fwd_hdimdiff_e4m3_softcap_sm90_cu_744032ad_37454cuda3std3__45__cpo6cbeginE:
	.zero		1
	.type		_ZN75_INTERNAL_279cc380_39_flash_fwd_hdimdiff_e4m3_softcap_sm90_cu_744032ad_37454cuda3std3__48in_placeE,@object
	.size		_ZN75_INTERNAL_279cc380_39_flash_fwd_hdimdiff_e4m3_softcap_sm90_cu_744032ad_37454cuda3std3__48in_placeE,(_ZN75_INTERNAL_279cc380_39_flash_fwd_hdimdiff_e4m3_softcap_sm90_cu_744032ad_37454cuda3std6ranges3__45__cpo9iter_moveE - _ZN75_INTERNAL_279cc380_39_flash_fwd_hdimdiff_e4m3_softcap_sm90_cu_744032ad_37454cuda3std3__48in_placeE)
_ZN75_INTERNAL_279cc380_39_flash_fwd_hdimdiff_e4m3_softcap_sm90_cu_744032ad_37454cuda3std3__48in_placeE:
	.zero		1
	.type		_ZN75_INTERNAL_279cc380_39_flash_fwd_hdimdiff_e4m3_softcap_sm90_cu_744032ad_37454cuda3std6ranges3__45__cpo9iter_moveE,@object
	.size		_ZN75_INTERNAL_279cc380_39_flash_fwd_hdimdiff_e4m3_softcap_sm90_cu_744032ad_37454cuda3std6ranges3__45__cpo9iter_moveE,(_ZN75_INTERNAL_279cc380_39_flash_fwd_hdimdiff_e4m3_softcap_sm90_cu_744032ad_37454cuda3std3__45__cpo5beginE - _ZN75_INTERNAL_279cc380_39_flash_fwd_hdimdiff_e4m3_softcap_sm90_cu_744032ad_37454cuda3std6ranges3__45__cpo9iter_moveE)
_ZN75_INTERNAL_279cc380_39_flash_fwd_hdimdiff_e4m3_softcap_sm90_cu_744032ad_37454cuda3std6ranges3__45__cpo9iter_moveE:
	.zero		1
	.type		_ZN75_INTERNAL_279cc380_39_flash_fwd_hdimdiff_e4m3_softcap_sm90_cu_744032ad_37454cuda3std3__45__cpo5beginE,@object
	.size		_ZN75_INTERNAL_279cc380_39_flash_fwd_hdimdiff_e4m3_softcap_sm90_cu_744032ad_37454cuda3std3__45__cpo5beginE,(_ZN75_INTERNAL_279cc380_39_flash_fwd_hdimdiff_e4m3_softcap_sm90_cu_744032ad_37454cuda3std3__477_GLOBAL__N__279cc380_39_flash_fwd_hdimdiff_e4m3_softcap_sm90_cu_744032ad_37456ignoreE - _ZN75_INTERNAL_279cc380_39_flash_fwd_hdimdiff_e4m3_softcap_sm90_cu_744032ad_37454cuda3std3__45__cpo5beginE)
_ZN75_INTERNAL_279cc380_39_flash_fwd_hdimdiff_e4m3_softcap_sm90_cu_744032ad_37454cuda3std3__45__cpo5beginE:
	.zero		1
	.type		_ZN75_INTERNAL_279cc380_39_flash_fwd_hdimdiff_e4m3_softcap_sm90_cu_744032ad_37454cuda3std3__477_GLOBAL__N__279cc380_39_flash_fwd_hdimdiff_e4m3_softcap_sm90_cu_744032ad_37456ignoreE,@object
	.size		_ZN75_INTERNAL_279cc380_39_flash_fwd_hdimdiff_e4m3_softcap_sm90_cu_744032ad_37454cuda3std3__477_GLOBAL__N__279cc380_39_flash_fwd_hdimdiff_e4m3_softcap_sm90_cu_744032ad_37456ignoreE,(_ZN75_INTERNAL_279cc380_39_flash_fwd_hdimdiff_e4m3_softcap_sm90_cu_744032ad_37454cute7productE - _ZN75_INTERNAL_279cc380_39_flash_fwd_hdimdiff_e4m3_softcap_sm90_cu_744032ad_37454cuda3std3__477_GLOBAL__N__279cc380_39_flash_fwd_hdimdiff_e4m3_softcap_sm90_cu_744032ad_37456ignoreE)
_ZN75_INTERNAL_279cc380_39_flash_fwd_hdimdiff_e4m3_softcap_sm90_cu_744032ad_37454cuda3std3__477_GLOBAL__N__279cc380_39_flash_fwd_hdimdiff_e4m3_softcap_sm90_cu_744032ad_37456ignoreE:
	.zero		1
	.type		_ZN75_INTERNAL_279cc380_39_flash_fwd_hdimdiff_e4m3_softcap_sm90_cu_744032ad_37454cute7productE,@object
	.size		_ZN75_INTERNAL_279cc380_39_flash_fwd_hdimdiff_e4m3_softcap_sm90_cu_744032ad_37454cute7productE,(_ZN75_INTERNAL_279cc380_39_flash_fwd_hdimdiff_e4m3_softcap_sm90_cu_744032ad_37454cuda3std3__45__cpo3endE - _ZN75_INTERNAL_279cc380_39_flash_fwd_hdimdiff_e4m3_softcap_sm90_cu_744032ad_37454cute7productE)
_ZN75_INTERNAL_279cc380_39_flash_fwd_hdimdiff_e4m3_softcap_sm90_cu_744032ad_37454cute7productE:
	.zero		1
	.type		_ZN75_INTERNAL_279cc380_39_flash_fwd_hdimdiff_e4m3_softcap_sm90_cu_744032ad_37454cuda3std3__45__cpo3endE,@object
	.size		_ZN75_INTERNAL_279cc380_39_flash_fwd_hdimdiff_e4m3_softcap_sm90_cu_744032ad_37454cuda3std3__45__cpo3endE,(_ZN75_INTERNAL_279cc380_39_flash_fwd_hdimdiff_e4m3_softcap_sm90_cu_744032ad_37454cuda3std3__419piecewise_constructE - _ZN75_INTERNAL_279cc380_39_flash_fwd_hdimdiff_e4m3_softcap_sm90_cu_744032ad_37454cuda3std3__45__cpo3endE)
_ZN75_INTERNAL_279cc380_39_flash_fwd_hdimdiff_e4m3_softcap_sm90_cu_744032ad_37454cuda3std3__45__cpo3endE:
	.zero		1
	.type		_ZN75_INTERNAL_279cc380_39_flash_fwd_hdimdiff_e4m3_softcap_sm90_cu_744032ad_37454cuda3std3__419piecewise_constructE,@object
	.size		_ZN75_INTERNAL_279cc380_39_flash_fwd_hdimdiff_e4m3_softcap_sm90_cu_744032ad_37454cuda3std3__419piecewise_constructE,(_ZN75_INTERNAL_279cc380_39_flash_fwd_hdimdiff_e4m3_softcap_sm90_cu_744032ad_37454cuda3std3__45__cpo4cendE - _ZN75_INTERNAL_279cc380_39_flash_fwd_hdimdiff_e4m3_softcap_sm90_cu_744032ad_37454cuda3std3__419piecewise_constructE)
_ZN75_INTERNAL_279cc380_39_flash_fwd_hdimdiff_e4m3_softcap_sm90_cu_744032ad_37454cuda3std3__419piecewise_constructE:
	.zero		1
	.type		_ZN75_INTERNAL_279cc380_39_flash_fwd_hdimdiff_e4m3_softcap_sm90_cu_744032ad_37454cuda3std3__45__cpo4cendE,@object
	.size		_ZN75_INTERNAL_279cc380_39_flash_fwd_hdimdiff_e4m3_softcap_sm90_cu_744032ad_37454cuda3std3__45__cpo4cendE,(_ZN75_INTERNAL_279cc380_39_flash_fwd_hdimdiff_e4m3_softcap_sm90_cu_744032ad_37454cuda3std6ranges3__45__cpo4swapE - _ZN75_INTERNAL_279cc380_39_flash_fwd_hdimdiff_e4m3_softcap_sm90_cu_744032ad_37454cuda3std3__45__cpo4cendE)
_ZN75_INTERNAL_279cc380_39_flash_fwd_hdimdiff_e4m3_softcap_sm90_cu_744032ad_37454cuda3std3__45__cpo4cendE:
	.zero		1
	.type		_ZN75_INTERNAL_279cc380_39_flash_fwd_hdimdiff_e4m3_softcap_sm90_cu_744032ad_37454cuda3std6ranges3__45__cpo4swapE,@object
	.size		_ZN75_INTERNAL_279cc380_39_flash_fwd_hdimdiff_e4m3_softcap_sm90_cu_744032ad_37454cuda3std6ranges3__45__cpo4swapE,(.L_20 - _ZN75_INTERNAL_279cc380_39_flash_fwd_hdimdiff_e4m3_softcap_sm90_cu_744032ad_37454cuda3std6ranges3__45__cpo4swapE)
_ZN75_INTERNAL_279cc380_39_flash_fwd_hdimdiff_e4m3_softcap_sm90_cu_744032ad_37454cuda3std6ranges3__45__cpo4swapE:
	.zero		1
.L_20:


//--------------------- .nv.shared._ZN7cutlass13device_kernelIN5flash11enable_sm90INS1_16FlashAttnFwdSm90INS1_25CollectiveMainloopFwdSm90ILi2EN4cute5tupleIJNS5_1CILi2EEENS7_ILi1EEES9_EEENS6_IJNS7_ILi128EEENS7_ILi160EEENS7_ILi192EEEEEELi128ENS_12float_e4m3_tEfNS_4arch4Sm90ELb0ELb0ELb1ELb0ELb0ELb0ELb0ELb1ELb1ELb0ELb0ELb0EEENS1_21CollectiveEpilogueFwdINS6_IJSB_SB_SC_EEESA_NS_10bfloat16_tESH_Li256ELb0ELb0ELb0ELb1EEENS1_29StaticPersistentTileSchedulerILb0EEEEEEEEEvNT_6ParamsE --------------------------
	.section	.nv.shared._ZN7cutlass13device_kernelIN5flash11enable_sm90INS1_16FlashAttnFwdSm90INS1_25CollectiveMainloopFwdSm90ILi2EN4cute5tupleIJNS5_1CILi2EEENS7_ILi1EEES9_EEENS6_IJNS7_ILi128EEENS7_ILi160EEENS7_ILi192EEEEEELi128ENS_12float_e4m3_tEfNS_4arch4Sm90ELb0ELb0ELb1ELb0ELb0ELb0ELb0ELb1ELb1ELb0ELb0ELb0EEENS1_21CollectiveEpilogueFwdINS6_IJSB_SB_SC_EEESA_NS_10bfloat16_tESH_Li256ELb0ELb0ELb0ELb1EEENS1_29StaticPersistentTileSchedulerILb0EEEEEEEEEvNT_6ParamsE,"aw",@nobits
	.sectionflags	@""
	.align	16
	.zero		1024


//--------------------- .nv.shared._ZN7cutlass13device_kernelIN5flash11enable_sm90INS1_16FlashAttnFwdSm90INS1_25CollectiveMainloopFwdSm90ILi2EN4cute5tupleIJNS5_1CILi1EEES8_S8_EEENS6_IJNS7_ILi128EEENS7_ILi160EEENS7_ILi192EEEEEELi128ENS_12float_e4m3_tEfNS_4arch4Sm90ELb0ELb0ELb1ELb1ELb0ELb0ELb0ELb1ELb1ELb0ELb0ELb0EEENS1_21CollectiveEpilogueFwdINS6_IJSA_SA_SB_EEES9_NS_10bfloat16_tESG_Li256ELb1ELb0ELb0ELb1EEENS1_36VarlenDynamicPersistentTileSchedulerILi128ELi160ELi256ELi128ELb0ELb0ELb1ELb0ELb1ELb1EEEEEEEEEvNT_6ParamsE --------------------------
	.section	.nv.shared._ZN7cutlass13device_kernelIN5flash11enable_sm90INS1_16FlashAttnFwdSm90INS1_25CollectiveMainloopFwdSm90ILi2EN4cute5tupleIJNS5_1CILi1EEES8_S8_EEENS6_IJNS7_ILi128EEENS7_ILi160EEENS7_ILi192EEEEEELi128ENS_12float_e4m3_tEfNS_4arch4Sm90ELb0ELb0ELb1ELb1ELb0ELb0ELb0ELb1ELb1ELb0ELb0ELb0EEENS1_21CollectiveEpilogueFwdINS6_IJSA_SA_SB_EEES9_NS_10bfloat16_tESG_Li256ELb1ELb0ELb0ELb1EEENS1_36VarlenDynamicPersistentTileSchedulerILi128ELi160ELi256ELi128ELb0ELb0ELb1ELb0ELb1ELb1EEEEEEEEEvNT_6ParamsE,"aw",@nobits
	.sectionflags	@""
	.align	16
	.zero		1024


//--------------------- .nv.shared._ZN7cutlass13device_kernelIN5flash11enable_sm90INS1_16FlashAttnFwdSm90INS1_25CollectiveMainloopFwdSm90ILi2EN4cute5tupleIJNS5_1CILi1EEES8_S8_EEENS6_IJNS7_ILi128EEENS7_ILi160EEENS7_ILi192EEEEEELi128ENS_12float_e4m3_tEfNS_4arch4Sm90ELb0ELb0ELb1ELb1ELb0ELb1ELb0ELb1ELb1ELb0ELb0ELb0EEENS1_21CollectiveEpilogueFwdINS6_IJSA_SA_SB_EEES9_NS_10bfloat16_tESG_Li256ELb1ELb0ELb0ELb1EEENS1_36VarlenDynamicPersistentTileSchedulerILi128ELi160ELi256ELi128ELb0ELb0ELb1ELb0ELb1ELb1EEEEEEEEEvNT_6ParamsE --------------------------
	.section	.nv.shared._ZN7cutlass13device_kernelIN5flash11enable_sm90INS1_16FlashAttnFwdSm90INS1_25CollectiveMainloopFwdSm90ILi2EN4cute5tupleIJNS5_1CILi1EEES8_S8_EEENS6_IJNS7_ILi128EEENS7_ILi160EEENS7_ILi192EEEEEELi128ENS_12float_e4m3_tEfNS_4arch4Sm90ELb0ELb0ELb1ELb1ELb0ELb1ELb0ELb1ELb1ELb0ELb0ELb0EEENS1_21CollectiveEpilogueFwdINS6_IJSA_SA_SB_EEES9_NS_10bfloat16_tESG_Li256ELb1ELb0ELb0ELb1EEENS1_36VarlenDynamicPersistentTileSchedulerILi128ELi160ELi256ELi128ELb0ELb0ELb1ELb0ELb1ELb1EEEEEEEEEvNT_6ParamsE,"aw",@nobits
	.sectionflags	@""
	.align	16
	.zero		1024


//--------------------- .nv.shared._ZN7cutlass13device_kernelIN5flash11enable_sm90INS1_16FlashAttnFwdSm90INS1_25CollectiveMainloopFwdSm90ILi2EN4cute5tupleIJNS5_1CILi1EEES8_S8_EEENS6_IJNS7_ILi128EEESA_NS7_ILi192EEEEEELi128ENS_12float_e4m3_tEfNS_4arch4Sm90ELb0ELb1ELb1ELb0ELb0ELb0ELb0ELb1ELb1ELb0ELb0ELb0EEENS1_21CollectiveEpilogueFwdINS6_IJSA_SA_SA_EEES9_NS_10bfloat16_tESF_Li256ELb0ELb0ELb0ELb1EEENS1_30DynamicPersistentTileSchedulerILi256ELi128ELb0ELb0ELb1EEEEEEEEEvNT_6ParamsE --------------------------
	.section	.nv.shared._ZN7cutlass13device_kernelIN5flash11enable_sm90INS1_16FlashAttnFwdSm90INS1_25CollectiveMainloopFwdSm90ILi2EN4cute5tupleIJNS5_1CILi1EEES8_S8_EEENS6_IJNS7_ILi128EEESA_NS7_ILi192EEEEEELi128ENS_12float_e4m3_tEfNS_4arch4Sm90ELb0ELb1ELb1ELb0ELb0ELb0ELb0ELb1ELb1ELb0ELb0ELb0EEENS1_21CollectiveEpilogueFwdINS6_IJSA_SA_SA_EEES9_NS_10bfloat16_tESF_Li256ELb0ELb0ELb0ELb1EEENS1_30DynamicPersistentTileSchedulerILi256ELi128ELb0ELb0ELb1EEEEEEEEEvNT_6ParamsE,"aw",@nobits
	.sectionflags	@""
	.align	16
	.zero		1024


//--------------------- .nv.shared._ZN7cutlass13device_kernelIN5flash11enable_sm90INS1_16FlashAttnFwdSm90INS1_25CollectiveMainloopFwdSm90ILi2EN4cute5tupleIJNS5_1CILi1EEES8_S8_EEENS6_IJNS7_ILi128EEESA_NS7_ILi192EEEEEELi128ENS_12float_e4m3_tEfNS_4arch4Sm90ELb0ELb1ELb1ELb1ELb0ELb0ELb0ELb1ELb1ELb0ELb0ELb0EEENS1_21CollectiveEpilogueFwdINS6_IJSA_SA_SA_EEES9_NS_10bfloat16_tESF_Li256ELb1ELb0ELb0ELb1EEENS1_36VarlenDynamicPersistentTileSchedulerILi128ELi128ELi256ELi128ELb0ELb0ELb1ELb1ELb0ELb1EEEEEEEEEvNT_6ParamsE --------------------------
	.section	.nv.shared._ZN7cutlass13device_kernelIN5flash11enable_sm90INS1_16FlashAttnFwdSm90INS1_25CollectiveMainloopFwdSm90ILi2EN4cute5tupleIJNS5_1CILi1EEES8_S8_EEENS6_IJNS7_ILi128EEESA_NS7_ILi192EEEEEELi128ENS_12float_e4m3_tEfNS_4arch4Sm90ELb0ELb1ELb1ELb1ELb0ELb0ELb0ELb1ELb1ELb0ELb0ELb0EEENS1_21CollectiveEpilogueFwdINS6_IJSA_SA_SA_EEES9_NS_10bfloat16_tESF_Li256ELb1ELb0ELb0ELb1EEENS1_36VarlenDynamicPersistentTileSchedulerILi128ELi128ELi256ELi128ELb0ELb0ELb1ELb1ELb0ELb1EEEEEEEEEvNT_6ParamsE,"aw",@nobits
	.sectionflags	@""
	.align	16
	.zero		1024


//--------------------- .nv.shared._ZN7cutlass13device_kernelIN5flash11enable_sm90INS1_16FlashAttnFwdSm90INS1_25CollectiveMainloopFwdSm90ILi2EN4cute5tupleIJNS5_1CILi1EEES8_S8_EEENS6_IJNS7_ILi128EEESA_NS7_ILi192EEEEEELi128ENS_12float_e4m3_tEfNS_4arch4Sm90ELb0ELb1ELb1ELb1ELb0ELb1ELb0ELb1ELb1ELb0ELb0ELb0EEENS1_21CollectiveEpilogueFwdINS6_IJSA_SA_SA_EEES9_NS_10bfloat16_tESF_Li256ELb1ELb0ELb0ELb1EEENS1_36VarlenDynamicPersistentTileSchedulerILi128ELi128ELi256ELi128ELb0ELb0ELb1ELb1ELb0ELb1EEEEEEEEEvNT_6ParamsE --------------------------
	.section	.nv.shared._ZN7cutlass13device_kernelIN5flash11enable_sm90INS1_16FlashAttnFwdSm90INS1_25CollectiveMainloopFwdSm90ILi2EN4cute5tupleIJNS5_1CILi1EEES8_S8_EEENS6_IJNS7_ILi128EEESA_NS7_ILi192EEEEEELi128ENS_12float_e4m3_tEfNS_4arch4Sm90ELb0ELb1ELb1ELb1ELb0ELb1ELb0ELb1ELb1ELb0ELb0ELb0EEENS1_21CollectiveEpilogueFwdINS6_IJSA_SA_SA_EEES9_NS_10bfloat16_tESF_Li256ELb1ELb0ELb0ELb1EEENS1_36VarlenDynamicPersistentTileSchedulerILi128ELi128ELi256ELi128ELb0ELb0ELb1ELb1ELb0ELb1EEEEEEEEEvNT_6ParamsE,"aw",@nobits
	.sectionflags	@""
	.align	16
	.zero		1024


//--------------------- .nv.shared._ZN7cutlass13device_kernelIN5flash11enable_sm90INS1_16FlashAttnFwdSm90INS1_25CollectiveMainloopFwdSm90ILi2EN4cute5tupleIJNS5_1CILi1EEES8_S8_EEENS6_IJNS7_ILi128EEENS7_ILi160EEENS7_ILi192EEEEEELi128ENS_12float_e4m3_tEfNS_4arch4Sm90ELb1ELb0ELb1ELb0ELb0ELb0ELb0ELb1ELb1ELb0ELb0ELb0EEENS1_21CollectiveEpilogueFwdINS6_IJSA_SA_SB_EEES9_NS_10bfloat16_tESG_Li256ELb0ELb0ELb0ELb1EEENS1_30DynamicPersistentTileSchedulerILi256ELi128ELb0ELb0ELb1EEEEEEEEEvNT_6ParamsE --------------------------
	.section	.nv.shared._ZN7cutlass13device_kernelIN5flash11enable_sm90INS1_16FlashAttnFwdSm90INS1_25CollectiveMainloopFwdSm90ILi2EN4cute5tupleIJNS5_1CILi1EEES8_S8_EEENS6_IJNS7_ILi128EEENS7_ILi160EEENS7_ILi192EEEEEELi128ENS_12float_e4m3_tEfNS_4arch4Sm90ELb1ELb0ELb1ELb0ELb0ELb0ELb0ELb1ELb1ELb0ELb0ELb0EEENS1_21CollectiveEpilogueFwdINS6_IJSA_SA_SB_EEES9_NS_10bfloat16_tESG_Li256ELb0ELb0ELb0ELb1EEENS1_30DynamicPersistentTileSchedulerILi256ELi128ELb0ELb0ELb1EEEEEEEEEvNT_6ParamsE,"aw",@nobits
	.sectionflags	@""
	.align	16
	.zero		1024


//--------------------- .nv.shared._ZN7cutlass13device_kernelIN5flash11enable_sm90INS1_16FlashAttnFwdSm90INS1_25CollectiveMainloopFwdSm90ILi2EN4cute5tupleIJNS5_1CILi1EEES8_S8_EEENS6_IJNS7_ILi128EEENS7_ILi160EEENS7_ILi192EEEEEELi128ENS_12float_e4m3_tEfNS_4arch4Sm90ELb1ELb0ELb1ELb1ELb0ELb0ELb0ELb1ELb1ELb0ELb0ELb0EEENS1_21CollectiveEpilogueFwdINS6_IJSA_SA_SB_EEES9_NS_10bfloat16_tESG_Li256ELb1ELb0ELb0ELb1EEENS1_36VarlenDynamicPersistentTileSchedulerILi128ELi160ELi256ELi128ELb0ELb0ELb1ELb1ELb1ELb1EEEEEEEEEvNT_6ParamsE --------------------------
	.section	.nv.shared._ZN7cutlass13device_kernelIN5flash11enable_sm90INS1_16FlashAttnFwdSm90INS1_25CollectiveMainloopFwdSm90ILi2EN4cute5tupleIJNS5_1CILi1EEES8_S8_EEENS6_IJNS7_ILi128EEENS7_ILi160EEENS7_ILi192EEEEEELi128ENS_12float_e4m3_tEfNS_4arch4Sm90ELb1ELb0ELb1ELb1ELb0ELb0ELb0ELb1ELb1ELb0ELb0ELb0EEENS1_21CollectiveEpilogueFwdINS6_IJSA_SA_SB_EEES9_NS_10bfloat16_tESG_Li256ELb1ELb0ELb0ELb1EEENS1_36VarlenDynamicPersistentTileSchedulerILi128ELi160ELi256ELi128ELb0ELb0ELb1ELb1ELb1ELb1EEEEEEEEEvNT_6ParamsE,"aw",@nobits
	.sectionflags	@""
	.align	16
	.zero		1024


//--------------------- .nv.shared._ZN7cutlass13device_kernelIN5flash11enable_sm90INS1_16FlashAttnFwdSm90INS1_25CollectiveMainloopFwdSm90ILi2EN4cute5tupleIJNS5_1CILi1EEES8_S8_EEENS6_IJNS7_ILi128EEENS7_ILi160EEENS7_ILi192EEEEEELi128ENS_12float_e4m3_tEfNS_4arch4Sm90ELb1ELb0ELb1ELb1ELb0ELb1ELb0ELb1ELb1ELb0ELb0ELb0EEENS1_21CollectiveEpilogueFwdINS6_IJSA_SA_SB_EEES9_NS_10bfloat16_tESG_Li256ELb1ELb0ELb0ELb1EEENS1_36VarlenDynamicPersistentTileSchedulerILi128ELi160ELi256ELi128ELb0ELb0ELb1ELb1ELb1ELb1EEEEEEEEEvNT_6ParamsE --------------------------
	.section	.nv.shared._ZN7cutlass13device_kernelIN5flash11enable_sm90INS1_16FlashAttnFwdSm90INS1_25CollectiveMainloopFwdSm90ILi2EN4cute5tupleIJNS5_1CILi1EEES8_S8_EEENS6_IJNS7_ILi128EEENS7_ILi160EEENS7_ILi192EEEEEELi128ENS_12float_e4m3_tEfNS_4arch4Sm90ELb1ELb0ELb1ELb1ELb0ELb1ELb0ELb1ELb1ELb0ELb0ELb0EEENS1_21CollectiveEpilogueFwdINS6_IJSA_SA_SB_EEES9_NS_10bfloat16_tESG_Li256ELb1ELb0ELb0ELb1EEENS1_36VarlenDynamicPersistentTileSchedulerILi128ELi160ELi256ELi128ELb0ELb0ELb1ELb1ELb1ELb1EEEEEEEEEvNT_6ParamsE,"aw",@nobits
	.sectionflags	@""
	.align	16
	.zero		1024


//--------------------- .nv.constant0._ZN7cutlass13device_kernelIN5flash11enable_sm90INS1_16FlashAttnFwdSm90INS1_25CollectiveMainloopFwdSm90ILi2EN4cute5tupleIJNS5_1CILi1EEES8_S8_EEENS6_IJNS7_ILi128EEENS7_ILi160EEENS7_ILi192EEEEEELi128ENS_12float_e4m3_tEfNS_4arch4Sm90ELb0ELb0ELb1ELb0ELb0ELb0ELb0ELb1ELb1ELb0ELb0ELb0EEENS1_21CollectiveEpilogueFwdINS6_IJSA_SA_SB_EEES9_NS_10bfloat16_tESG_Li256ELb0ELb0ELb0ELb1EEENS1_29StaticPersistentTileSchedulerILb0EEEEEEEEEvNT_6ParamsE --------------------------
	.section	.nv.constant0._ZN7cutlass13device_kernelIN5flash11enable_sm90INS1_16FlashAttnFwdSm90INS1_25CollectiveMainloopFwdSm90ILi2EN4cute5tupleIJNS5_1CILi1EEES8_S8_EEENS6_IJNS7_ILi128EEENS7_ILi160EEENS7_ILi192EEEEEELi128ENS_12float_e4m3_tEfNS_4arch4Sm90ELb0ELb0ELb1ELb0ELb0ELb0ELb0ELb1ELb1ELb0ELb0ELb0EEENS1_21CollectiveEpilogueFwdINS6_IJSA_SA_SB_EEES9_NS_10bfloat16_tESG_Li256ELb0ELb0ELb0ELb1EEENS1_29StaticPersistentTileSchedulerILb0EEEEEEEEEvNT_6ParamsE,"a",@progbits
	.sectionflags	@""
	.align	4
.nv.constant0._ZN7cutlass13device_kernelIN5flash11enable_sm90INS1_16FlashAttnFwdSm90INS1_25CollectiveMainloopFwdSm90ILi2EN4cute5tupleIJNS5_1CILi1EEES8_S8_EEENS6_IJNS7_ILi128EEENS7_ILi160EEENS7_ILi192EEEEEELi128ENS_12float_e4m3_tEfNS_4arch4Sm90ELb0ELb0ELb1ELb0ELb0ELb0ELb0ELb1ELb1ELb0ELb0ELb0EEENS1_21CollectiveEpilogueFwdINS6_IJSA_SA_SB_EEES9_NS_10bfloat16_tESG_Li256ELb0ELb0ELb0ELb1EEENS1_29StaticPersistentTileSchedulerILb0EEEEEEEEEvNT_6ParamsE:
	.zero		3584


//--------------------- .nv.constant0._ZN7cutlass13device_kernelIN5flash11enable_sm90INS1_16FlashAttnFwdSm90INS1_25CollectiveMainloopFwdSm90ILi2EN4cute5tupleIJNS5_1CILi2EEENS7_ILi1EEES9_EEENS6_IJNS7_ILi128EEENS7_ILi160EEENS7_ILi192EEEEEELi128ENS_12float_e4m3_tEfNS_4arch4Sm90ELb0ELb0ELb1ELb0ELb0ELb0ELb0ELb1ELb1ELb0ELb0ELb0EEENS1_21CollectiveEpilogueFwdINS6_IJSB_SB_SC_EEESA_NS_10bfloat16_tESH_Li256ELb0ELb0ELb0ELb1EEENS1_29StaticPersistentTileSchedulerILb0EEEEEEEEEvNT_6ParamsE --------------------------
	.section	.nv.constant0._ZN7cutlass13device_kernelIN5flash11enable_sm90INS1_16FlashAttnFwdSm90INS1_25CollectiveMainloopFwdSm90ILi2EN4cute5tupleIJNS5_1CILi2EEENS7_ILi1EEES9_EEENS6_IJNS7_ILi128EEENS7_ILi160EEENS7_ILi192EEEEEELi128ENS_12float_e4m3_tEfNS_4arch4Sm90ELb0ELb0ELb1ELb0ELb0ELb0ELb0ELb1ELb1ELb0ELb0ELb0EEENS1_21CollectiveEpilogueFwdINS6_IJSB_SB_SC_EEESA_NS_10bfloat16_tESH_Li256ELb0ELb0ELb0ELb1EEENS1_29StaticPersistentTileSchedulerILb0EEEEEEEEEvNT_6ParamsE,"a",@progbits
	.sectionflags	@""
	.align	4
.nv.constant0._ZN7cutlass13device_kernelIN5flash11enable_sm90INS1_16FlashAttnFwdSm90INS1_25CollectiveMainloopFwdSm90ILi2EN4cute5tupleIJNS5_1CILi2EEENS7_ILi1EEES9_EEENS6_IJNS7_ILi128EEENS7_ILi160EEENS7_ILi192EEEEEELi128ENS_12float_e4m3_tEfNS_4arch4Sm90ELb0ELb0ELb1ELb0ELb0ELb0ELb0ELb1ELb1ELb0ELb0ELb0EEENS1_21CollectiveEpilogueFwdINS6_IJSB_SB_SC_EEESA_NS_10bfloat16_tESH_Li256ELb0ELb0ELb0ELb1EEENS1_29StaticPersistentTileSchedulerILb0EEEEEEEEEvNT_6ParamsE:
	.zero		3584


//--------------------- .nv.constant0._ZN7cutlass13device_kernelIN5flash11enable_sm90INS1_16FlashAttnFwdSm90INS1_25CollectiveMainloopFwdSm90ILi2EN4cute5tupleIJNS5_1CILi1EEES8_S8_EEENS6_IJNS7_ILi128EEENS7_ILi160EEENS7_ILi192EEEEEELi128ENS_12float_e4m3_tEfNS_4arch4Sm90ELb0ELb0ELb1ELb1ELb0ELb0ELb0ELb1ELb1ELb0ELb0ELb0EEENS1_21CollectiveEpilogueFwdINS6_IJSA_SA_SB_EEES9_NS_10bfloat16_tESG_Li256ELb1ELb0ELb0ELb1EEENS1_36VarlenDynamicPersistentTileSchedulerILi128ELi160ELi256ELi128ELb0ELb0ELb1ELb0ELb1ELb1EEEEEEEEEvNT_6ParamsE --------------------------
	.section	.nv.constant0._ZN7cutlass13device_kernelIN5flash11enable_sm90INS1_16FlashAttnFwdSm90INS1_25CollectiveMainloopFwdSm90ILi2EN4cute5tupleIJNS5_1CILi1EEES8_S8_EEENS6_IJNS7_ILi128EEENS7_ILi160EEENS7_ILi192EEEEEELi128ENS_12float_e4m3_tEfNS_4arch4Sm90ELb0ELb0ELb1ELb1ELb0ELb0ELb0ELb1ELb1ELb0ELb0ELb0EEENS1_21CollectiveEpilogueFwdINS6_IJSA_SA_SB_EEES9_NS_10bfloat16_tESG_Li256ELb1ELb0ELb0ELb1EEENS1_36VarlenDynamicPersistentTileSchedulerILi128ELi160ELi256ELi128ELb0ELb0ELb1ELb0ELb1ELb1EEEEEEEEEvNT_6ParamsE,"a",@progbits
	.sectionflags	@""
	.align	4
.nv.constant0._ZN7cutlass13device_kernelIN5flash11enable_sm90INS1_16FlashAttnFwdSm90INS1_25CollectiveMainloopFwdSm90ILi2EN4cute5tupleIJNS5_1CILi1EEES8_S8_EEENS6_IJNS7_ILi128EEENS7_ILi160EEENS7_ILi192EEEEEELi128ENS_12float_e4m3_tEfNS_4arch4Sm90ELb0ELb0ELb1ELb1ELb0ELb0ELb0ELb1ELb1ELb0ELb0ELb0EEENS1_21CollectiveEpilogueFwdINS6_IJSA_SA_SB_EEES9_NS_10bfloat16_tESG_Li256ELb1ELb0ELb0ELb1EEENS1_36VarlenDynamicPersistentTileSchedulerILi128ELi160ELi256ELi128ELb0ELb0ELb1ELb0ELb1ELb1EEEEEEEEEvNT_6ParamsE:
	.zero		3200


//--------------------- .nv.constant0._ZN7cutlass13device_kernelIN5flash11enable_sm90INS1_16FlashAttnFwdSm90INS1_25CollectiveMainloopFwdSm90ILi2EN4cute5tupleIJNS5_1CILi1EEES8_S8_EEENS6_IJNS7_ILi128EEENS7_ILi160EEENS7_ILi192EEEEEELi128ENS_12float_e4m3_tEfNS_4arch4Sm90ELb0ELb0ELb1ELb1ELb0ELb1ELb0ELb1ELb1ELb0ELb0ELb0EEENS1_21CollectiveEpilogueFwdINS6_IJSA_SA_SB_EEES9_NS_10bfloat16_tESG_Li256ELb1ELb0ELb0ELb1EEENS1_36VarlenDynamicPersistentTileSchedulerILi128ELi160ELi256ELi128ELb0ELb0ELb1ELb0ELb1ELb1EEEEEEEEEvNT_6ParamsE --------------------------
	.section	.nv.constant0._ZN7cutlass13device_kernelIN5flash11enable_sm90INS1_16FlashAttnFwdSm90INS1_25CollectiveMainloopFwdSm90ILi2EN4cute5tupleIJNS5_1CILi1EEES8_S8_EEENS6_IJNS7_ILi128EEENS7_ILi160EEENS7_ILi192EEEEEELi128ENS_12float_e4m3_tEfNS_4arch4Sm90ELb0ELb0ELb1ELb1ELb0ELb1ELb0ELb1ELb1ELb0ELb0ELb0EEENS1_21CollectiveEpilogueFwdINS6_IJSA_SA_SB_EEES9_NS_10bfloat16_tESG_Li256ELb1ELb0ELb0ELb1EEENS1_36VarlenDynamicPersistentTileSchedulerILi128ELi160ELi256ELi128ELb0ELb0ELb1ELb0ELb1ELb1EEEEEEEEEvNT_6ParamsE,"a",@progbits
	.sectionflags	@""
	.align	4
.nv.constant0._ZN7cutlass13device_kernelIN5flash11enable_sm90INS1_16FlashAttnFwdSm90INS1_25CollectiveMainloopFwdSm90ILi2EN4cute5tupleIJNS5_1CILi1EEES8_S8_EEENS6_IJNS7_ILi128EEENS7_ILi160EEENS7_ILi192EEEEEELi128ENS_12float_e4m3_tEfNS_4arch4Sm90ELb0ELb0ELb1ELb1ELb0ELb1ELb0ELb1ELb1ELb0ELb0ELb0EEENS1_21CollectiveEpilogueFwdINS6_IJSA_SA_SB_EEES9_NS_10bfloat16_tESG_Li256ELb1ELb0ELb0ELb1EEENS1_36VarlenDynamicPersistentTileSchedulerILi128ELi160ELi256ELi128ELb0ELb0ELb1ELb0ELb1ELb1EEEEEEEEEvNT_6ParamsE:
	.zero		3200


//--------------------- .nv.constant0._ZN7cutlass13device_kernelIN5flash11enable_sm90INS1_16FlashAttnFwdSm90INS1_25CollectiveMainloopFwdSm90ILi2EN4cute5tupleIJNS5_1CILi1EEES8_S8_EEENS6_IJNS7_ILi128EEESA_NS7_ILi192EEEEEELi128ENS_12float_e4m3_tEfNS_4arch4Sm90ELb0ELb1ELb1ELb0ELb0ELb0ELb0ELb1ELb1ELb0ELb0ELb0EEENS1_21CollectiveEpilogueFwdINS6_IJSA_SA_SA_EEES9_NS_10bfloat16_tESF_Li256ELb0ELb0ELb0ELb1EEENS1_30DynamicPersistentTileSchedulerILi256ELi128ELb0ELb0ELb1EEEEEEEEEvNT_6ParamsE --------------------------
	.section	.nv.constant0._ZN7cutlass13device_kernelIN5flash11enable_sm90INS1_16FlashAttnFwdSm90INS1_25CollectiveMainloopFwdSm90ILi2EN4cute5tupleIJNS5_1CILi1EEES8_S8_EEENS6_IJNS7_ILi128EEESA_NS7_ILi192EEEEEELi128ENS_12float_e4m3_tEfNS_4arch4Sm90ELb0ELb1ELb1ELb0ELb0ELb0ELb0ELb1ELb1ELb0ELb0ELb0EEENS1_21CollectiveEpilogueFwdINS6_IJSA_SA_SA_EEES9_NS_10bfloat16_tESF_Li256ELb0ELb0ELb0ELb1EEENS1_30DynamicPersistentTileSchedulerILi256ELi128ELb0ELb0ELb1EEEEEEEEEvNT_6ParamsE,"a",@progbits
	.sectionflags	@""
	.align	4
.nv.constant0._ZN7cutlass13device_kernelIN5flash11enable_sm90INS1_16FlashAttnFwdSm90INS1_25CollectiveMainloopFwdSm90ILi2EN4cute5tupleIJNS5_1CILi1EEES8_S8_EEENS6_IJNS7_ILi128EEESA_NS7_ILi192EEEEEELi128ENS_12float_e4m3_tEfNS_4arch4Sm90ELb0ELb1ELb1ELb0ELb0ELb0ELb0ELb1ELb1ELb0ELb0ELb0EEENS1_21CollectiveEpilogueFwdINS6_IJSA_SA_SA_EEES9_NS_10bfloat16_tESF_Li256ELb0ELb0ELb0ELb1EEENS1_30DynamicPersistentTileSchedulerILi256ELi128ELb0ELb0ELb1EEEEEEEEEvNT_6ParamsE:
	.zero		3584


//--------------------- .nv.constant0._ZN7cutlass13device_kernelIN5flash11enable_sm90INS1_16FlashAttnFwdSm90INS1_25CollectiveMainloopFwdSm90ILi2EN4cute5tupleIJNS5_1CILi1EEES8_S8_EEENS6_IJNS7_ILi128EEESA_NS7_ILi192EEEEEELi128ENS_12float_e4m3_tEfNS_4arch4Sm90ELb0ELb1ELb1ELb1ELb0ELb0ELb0ELb1ELb1ELb0ELb0ELb0EEENS1_21CollectiveEpilogueFwdINS6_IJSA_SA_SA_EEES9_NS_10bfloat16_tESF_Li256ELb1ELb0ELb0ELb1EEENS1_36VarlenDynamicPersistentTileSchedulerILi128ELi128ELi256ELi128ELb0ELb0ELb1ELb1ELb0ELb1EEEEEEEEEvNT_6ParamsE --------------------------
	.section	.nv.constant0._ZN7cutlass13device_kernelIN5flash11enable_sm90INS1_16FlashAttnFwdSm90INS1_25CollectiveMainloopFwdSm90ILi2EN4cute5tupleIJNS5_1CILi1EEES8_S8_EEENS6_IJNS7_ILi128EEESA_NS7_ILi192EEEEEELi128ENS_12float_e4m3_tEfNS_4arch4Sm90ELb0ELb1ELb1ELb1ELb0ELb0ELb0ELb1ELb1ELb0ELb0ELb0EEENS1_21CollectiveEpilogueFwdINS6_IJSA_SA_SA_EEES9_NS_10bfloat16_tESF_Li256ELb1ELb0ELb0ELb1EEENS1_36VarlenDynamicPersistentTileSchedulerILi128ELi128ELi256ELi128ELb0ELb0ELb1ELb1ELb0ELb1EEEEEEEEEvNT_6ParamsE,"a",@progbits
	.sectionflags	@""
	.align	4
.nv.constant0._ZN7cutlass13device_kernelIN5flash11enable_sm90INS1_16FlashAttnFwdSm90INS1_25CollectiveMainloopFwdSm90ILi2EN4cute5tupleIJNS5_1CILi1EEES8_S8_EEENS6_IJNS7_ILi128EEESA_NS7_ILi192EEEEEELi128ENS_12float_e4m3_tEfNS_4arch4Sm90ELb0ELb1ELb1ELb1ELb0ELb0ELb0ELb1ELb1ELb0ELb0ELb0EEENS1_21CollectiveEpilogueFwdINS6_IJSA_SA_SA_EEES9_NS_10bfloat16_tESF_Li256ELb1ELb0ELb0ELb1EEENS1_36VarlenDynamicPersistentTileSchedulerILi128ELi128ELi256ELi128ELb0ELb0ELb1ELb1ELb0ELb1EEEEEEEEEvNT_6ParamsE:
	.zero		3200


//--------------------- .nv.constant0._ZN7cutlass13device_kernelIN5flash11enable_sm90INS1_16FlashAttnFwdSm90INS1_25CollectiveMainloopFwdSm90ILi2EN4cute5tupleIJNS5_1CILi1EEES8_S8_EEENS6_IJNS7_ILi128EEESA_NS7_ILi192EEEEEELi128ENS_12float_e4m3_tEfNS_4arch4Sm90ELb0ELb1ELb1ELb1ELb0ELb1ELb0ELb1ELb1ELb0ELb0ELb0EEENS1_21CollectiveEpilogueFwdINS6_IJSA_SA_SA_EEES9_NS_10bfloat16_tESF_Li256ELb1ELb0ELb0ELb1EEENS1_36VarlenDynamicPersistentTileSchedulerILi128ELi128ELi256ELi128ELb0ELb0ELb1ELb1ELb0ELb1EEEEEEEEEvNT_6ParamsE --------------------------
	.section	.nv.constant0._ZN7cutlass13device_kernelIN5flash11enable_sm90INS1_16FlashAttnFwdSm90INS1_25CollectiveMainloopFwdSm90ILi2EN4cute5tupleIJNS5_1CILi1EEES8_S8_EEENS6_IJNS7_ILi128EEESA_NS7_ILi192EEEEEELi128ENS_12float_e4m3_tEfNS_4arch4Sm90ELb0ELb1ELb1ELb1ELb0ELb1ELb0ELb1ELb1ELb0ELb0ELb0EEENS1_21CollectiveEpilogueFwdINS6_IJSA_SA_SA_EEES9_NS_10bfloat16_tESF_Li256ELb1ELb0ELb0ELb1EEENS1_36VarlenDynamicPersistentTileSchedulerILi128ELi128ELi256ELi128ELb0ELb0ELb1ELb1ELb0ELb1EEEEEEEEEvNT_6ParamsE,"a",@progbits
	.sectionflags	@""
	.align	4
.nv.constant0._ZN7cutlass13device_kernelIN5flash11enable_sm90INS1_16FlashAttnFwdSm90INS1_25CollectiveMainloopFwdSm90ILi2EN4cute5tupleIJNS5_1CILi1EEES8_S8_EEENS6_IJNS7_ILi128EEESA_NS7_ILi192EEEEEELi128ENS_12float_e4m3_tEfNS_4arch4Sm90ELb0ELb1ELb1ELb1ELb0ELb1ELb0ELb1ELb1ELb0ELb0ELb0EEENS1_21CollectiveEpilogueFwdINS6_IJSA_SA_SA_EEES9_NS_10bfloat16_tESF_Li256ELb1ELb0ELb0ELb1EEENS1_36VarlenDynamicPersistentTileSchedulerILi128ELi128ELi256ELi128ELb0ELb0ELb1ELb1ELb0ELb1EEEEEEEEEvNT_6ParamsE:
	.zero		3200


//--------------------- .nv.constant0._ZN7cutlass13device_kernelIN5flash11enable_sm90INS1_16FlashAttnFwdSm90INS1_25CollectiveMainloopFwdSm90ILi2EN4cute5tupleIJNS5_1CILi1EEES8_S8_EEENS6_IJNS7_ILi128EEENS7_ILi160EEENS7_ILi192EEEEEELi128ENS_12float_e4m3_tEfNS_4arch4Sm90ELb1ELb0ELb1ELb0ELb0ELb0ELb0ELb1ELb1ELb0ELb0ELb0EEENS1_21CollectiveEpilogueFwdINS6_IJSA_SA_SB_EEES9_NS_10bfloat16_tESG_Li256ELb0ELb0ELb0ELb1EEENS1_30DynamicPersistentTileSchedulerILi256ELi128ELb0ELb0ELb1EEEEEEEEEvNT_6ParamsE --------------------------
	.section	.nv.constant0._ZN7cutlass13device_kernelIN5flash11enable_sm90INS1_16FlashAttnFwdSm90INS1_25CollectiveMainloopFwdSm90ILi2EN4cute5tupleIJNS5_1CILi1EEES8_S8_EEENS6_IJNS7_ILi128EEENS7_ILi160EEENS7_ILi192EEEEEELi128ENS_12float_e4m3_tEfNS_4arch4Sm90ELb1ELb0ELb1ELb0ELb0ELb0ELb0ELb1ELb1ELb0ELb0ELb0EEENS1_21CollectiveEpilogueFwdINS6_IJSA_SA_SB_EEES9_NS_10bfloat16_tESG_Li256ELb0ELb0ELb0ELb1EEENS1_30DynamicPersistentTileSchedulerILi256ELi128ELb0ELb0ELb1EEEEEEEEEvNT_6ParamsE,"a",@progbits
	.sectionflags	@""
	.align	4
.nv.constant0._ZN7cutlass13device_kernelIN5flash11enable_sm90INS1_16FlashAttnFwdSm90INS1_25CollectiveMainloopFwdSm90ILi2EN4cute5tupleIJNS5_1CILi1EEES8_S8_EEENS6_IJNS7_ILi128EEENS7_ILi160EEENS7_ILi192EEEEEELi128ENS_12float_e4m3_tEfNS_4arch4Sm90ELb1ELb0ELb1ELb0ELb0ELb0ELb0ELb1ELb1ELb0ELb0ELb0EEENS1_21CollectiveEpilogueFwdINS6_IJSA_SA_SB_EEES9_NS_10bfloat16_tESG_Li256ELb0ELb0ELb0ELb1EEENS1_30DynamicPersistentTileSchedulerILi256ELi128ELb0ELb0ELb1EEEEEEEEEvNT_6ParamsE:
	.zero		3584


//--------------------- .nv.constant0._ZN7cutlass13device_kernelIN5flash11enable_sm90INS1_16FlashAttnFwdSm90INS1_25CollectiveMainloopFwdSm90ILi2EN4cute5tupleIJNS5_1CILi1EEES8_S8_EEENS6_IJNS7_ILi128EEENS7_ILi160EEENS7_ILi192EEEEEELi128ENS_12float_e4m3_tEfNS_4arch4Sm90ELb1ELb0ELb1ELb1ELb0ELb0ELb0ELb1ELb1ELb0ELb0ELb0EEENS1_21CollectiveEpilogueFwdINS6_IJSA_SA_SB_EEES9_NS_10bfloat16_tESG_Li256ELb1ELb0ELb0ELb1EEENS1_36VarlenDynamicPersistentTileSchedulerILi128ELi160ELi256ELi128ELb0ELb0ELb1ELb1ELb1ELb1EEEEEEEEEvNT_6ParamsE --------------------------
	.section	.nv.constant0._ZN7cutlass13device_kernelIN5flash11enable_sm90INS1_16FlashAttnFwdSm90INS1_25CollectiveMainloopFwdSm90ILi2EN4cute5tupleIJNS5_1CILi1EEES8_S8_EEENS6_IJNS7_ILi128EEENS7_ILi160EEENS7_ILi192EEEEEELi128ENS_12float_e4m3_tEfNS_4arch4Sm90ELb1ELb0ELb1ELb1ELb0ELb0ELb0ELb1ELb1ELb0ELb0ELb0EEENS1_21CollectiveEpilogueFwdINS6_IJSA_SA_SB_EEES9_NS_10bfloat16_tESG_Li256ELb1ELb0ELb0ELb1EEENS1_36VarlenDynamicPersistentTileSchedulerILi128ELi160ELi256ELi128ELb0ELb0ELb1ELb1ELb1ELb1EEEEEEEEEvNT_6ParamsE,"a",@progbits
	.sectionflags	@""
	.align	4
.nv.constant0._ZN7cutlass13device_kernelIN5flash11enable_sm90INS1_16FlashAttnFwdSm90INS1_25CollectiveMainloopFwdSm90ILi2EN4cute5tupleIJNS5_1CILi1EEES8_S8_EEENS6_IJNS7_ILi128EEENS7_ILi160EEENS7_ILi192EEEEEELi128ENS_12float_e4m3_tEfNS_4arch4Sm90ELb1ELb0ELb1ELb1ELb0ELb0ELb0ELb1ELb1ELb0ELb0ELb0EEENS1_21CollectiveEpilogueFwdINS6_IJSA_SA_SB_EEES9_NS_10bfloat16_tESG_Li256ELb1ELb0ELb0ELb1EEENS1_36VarlenDynamicPersistentTileSchedulerILi128ELi160ELi256ELi128ELb0ELb0ELb1ELb1ELb1ELb1EEEEEEEEEvNT_6ParamsE:
	.zero		3200


//--------------------- .nv.constant0._ZN7cutlass13device_kernelIN5flash11enable_sm90INS1_16FlashAttnFwdSm90INS1_25CollectiveMainloopFwdSm90ILi2EN4cute5tupleIJNS5_1CILi1EEES8_S8_EEENS6_IJNS7_ILi128EEENS7_ILi160EEENS7_ILi192EEEEEELi128ENS_12float_e4m3_tEfNS_4arch4Sm90ELb1ELb0ELb1ELb1ELb0ELb1ELb0ELb1ELb1ELb0ELb0ELb0EEENS1_21CollectiveEpilogueFwdINS6_IJSA_SA_SB_EEES9_NS_10bfloat16_tESG_Li256ELb1ELb0ELb0ELb1EEENS1_36VarlenDynamicPersistentTileSchedulerILi128ELi160ELi256ELi128ELb0ELb0ELb1ELb1ELb1ELb1EEEEEEEEEvNT_6ParamsE --------------------------
	.section	.nv.constant0._ZN7cutlass13device_kernelIN5flash11enable_sm90INS1_16FlashAttnFwdSm90INS1_25CollectiveMainloopFwdSm90ILi2EN4cute5tupleIJNS5_1CILi1EEES8_S8_EEENS6_IJNS7_ILi128EEENS7_ILi160EEENS7_ILi192EEEEEELi128ENS_12float_e4m3_tEfNS_4arch4Sm90ELb1ELb0ELb1ELb1ELb0ELb1ELb0ELb1ELb1ELb0ELb0ELb0EEENS1_21CollectiveEpilogueFwdINS6_IJSA_SA_SB_EEES9_NS_10bfloat16_tESG_Li256ELb1ELb0ELb0ELb1EEENS1_36VarlenDynamicPersistentTileSchedulerILi128ELi160ELi256ELi128ELb0ELb0ELb1ELb1ELb1ELb1EEEEEEEEEvNT_6ParamsE,"a",@progbits
	.sectionflags	@""
	.align	4
.nv.constant0._ZN7cutlass13device_kernelIN5flash11enable_sm90INS1_16FlashAttnFwdSm90INS1_25CollectiveMainloopFwdSm90ILi2EN4cute5tupleIJNS5_1CILi1EEES8_S8_EEENS6_IJNS7_ILi128EEENS7_ILi160EEENS7_ILi192EEEEEELi128ENS_12float_e4m3_tEfNS_4arch4Sm90ELb1ELb0ELb1ELb1ELb0ELb1ELb0ELb1ELb1ELb0ELb0ELb0EEENS1_21CollectiveEpilogueFwdINS6_IJSA_SA_SB_EEES9_NS_10bfloat16_tESG_Li256ELb1ELb0ELb0ELb1EEENS1_36VarlenDynamicPersistentTileSchedulerILi128ELi160ELi256ELi128ELb0ELb0ELb1ELb1ELb1ELb1EEEEEEEEEvNT_6ParamsE:
	.zero		3200


//--------------------- SYMBOLS --------------------------

	.type		.nv.reservedSmem.offset0,@object
	.size		.nv.reservedSmem.offset0,0x4
	.type		__assertfail,@function
